/*
 * SPDX-FileCopyrightText: Copyright (c) 2025 NVIDIA CORPORATION & AFFILIATES. All rights reserved.
 * SPDX-License-Identifier: BSD-3-Clause
 */

#include "group_norm_nhwc_bwd_one_pass_kernel.cuh"
#include "group_norm_nhwc_fwd_one_pass_kernel.cuh"
#include "macros.h"

GN_FWD_BWD_ONE_PASS_DEFINITION(/* CHANNELS_PER_GROUP */ 48, /* THREADS_PER_BLOCK */ 384)


// ===== COMPILED SASS (sm_103a) =====

	.target	sm_103a

	.elftype	@"ET_EXEC"


//--------------------- .note.nv.tkinfo           --------------------------
	.section	.note.nv.tkinfo,"",@"SHT_NOTE"
	.sectionflags	@"SHF_NOTE_NV_TKINFO"
	.tkinfo
        /*0018*/ 	.word	0x00000002
        /*0030*/ 	.string	""
        /*0030*/ 	.string	"ptxas"
        /*0030*/ 	.string	"Cuda compilation tools, release 13.0, V13.0.88"
        /*0030*/ 	.string	"Build cuda_13.0.r13.0/compiler.36424714_0"
        /*0030*/ 	.string	"-arch sm_103a -m 64 "



//--------------------- .note.nv.cuinfo           --------------------------
	.section	.note.nv.cuinfo,"",@"SHT_NOTE"
	.sectionflags	@"SHF_NOTE_NV_CUINFO"
        /*0018*/ 	.short	0x0002
        /*001a*/ 	.short	0x0067
        /*001c*/ 	.short	0x0082
	.zero		2


//--------------------- .nv.info                  --------------------------
	.section	.nv.info,"",@"SHT_CUDA_INFO"
	.align	4


	//----- nvinfo : EIATTR_REGCOUNT
	.align		4
        /*0000*/ 	.byte	0x04, 0x2f
        /*0002*/ 	.short	(.L_41 - .L_40)
	.align		4
.L_40:
        /*0004*/ 	.word	index@(_Z35group_norm_nhwc_fwd_one_pass_kernelI11Fp32IOFp16WLi512ELi48ELi384EEv26Group_norm_nhwc_fwd_params)
        /*0008*/ 	.word	0x000000a6


	//----- nvinfo : EIATTR_FRAME_SIZE
	.align		4
.L_41:
        /*000c*/ 	.byte	0x04, 0x11
        /*000e*/ 	.short	(.L_43 - .L_42)
	.align		4
.L_42:
        /*0010*/ 	.word	index@(_Z35group_norm_nhwc_fwd_one_pass_kernelI11Fp32IOFp16WLi512ELi48ELi384EEv26Group_norm_nhwc_fwd_params)
        /*0014*/ 	.word	0x00000000


	//----- nvinfo : EIATTR_REGCOUNT
	.align		4
.L_43:
        /*0018*/ 	.byte	0x04, 0x2f
        /*001a*/ 	.short	(.L_45 - .L_44)
	.align		4
.L_44:
        /*001c*/ 	.word	index@(_Z35group_norm_nhwc_fwd_one_pass_kernelI11Fp32IOFp16WLi256ELi48ELi384EEv26Group_norm_nhwc_fwd_params)
        /*0020*/ 	.word	0x0000004e


	//----- nvinfo : EIATTR_FRAME_SIZE
	.align		4
.L_45:
        /*0024*/ 	.byte	0x04, 0x11
        /*0026*/ 	.short	(.L_47 - .L_46)
	.align		4
.L_46:
        /*0028*/ 	.word	index@(_Z35group_norm_nhwc_fwd_one_pass_kernelI11Fp32IOFp16WLi256ELi48ELi384EEv26Group_norm_nhwc_fwd_params)
        /*002c*/ 	.word	0x00000000


	//----- nvinfo : EIATTR_REGCOUNT
	.align		4
.L_47:
        /*0030*/ 	.byte	0x04, 0x2f
        /*0032*/ 	.short	(.L_49 - .L_48)
	.align		4
.L_48:
        /*0034*/ 	.word	index@(_Z35group_norm_nhwc_fwd_one_pass_kernelI11Fp32IOFp16WLi128ELi48ELi384EEv26Group_norm_nhwc_fwd_params)
        /*0038*/ 	.word	0x00000028


	//----- nvinfo : EIATTR_FRAME_SIZE
	.align		4
.L_49:
        /*003c*/ 	.byte	0x04, 0x11
        /*003e*/ 	.short	(.L_51 - .L_50)
	.align		4
.L_50:
        /*0040*/ 	.word	index@(_Z35group_norm_nhwc_fwd_one_pass_kernelI11Fp32IOFp16WLi128ELi48ELi384EEv26Group_norm_nhwc_fwd_params)
        /*0044*/ 	.word	0x00000000


	//----- nvinfo : EIATTR_REGCOUNT
	.align		4
.L_51:
        /*0048*/ 	.byte	0x04, 0x2f
        /*004a*/ 	.short	(.L_53 - .L_52)
	.align		4
.L_52:
        /*004c*/ 	.word	index@(_Z35group_norm_nhwc_fwd_one_pass_kernelI11Fp32IOFp16WLi64ELi48ELi384EEv26Group_norm_nhwc_fwd_params)
        /*0050*/ 	.word	0x00000020


	//----- nvinfo : EIATTR_FRAME_SIZE
	.align		4
.L_53:
        /*0054*/ 	.byte	0x04, 0x11
        /*0056*/ 	.short	(.L_55 - .L_54)
	.align		4
.L_54:
        /*0058*/ 	.word	index@(_Z35group_norm_nhwc_fwd_one_pass_kernelI11Fp32IOFp16WLi64ELi48ELi384EEv26Group_norm_nhwc_fwd_params)
        /*005c*/ 	.word	0x00000000


	//----- nvinfo : EIATTR_REGCOUNT
	.align		4
.L_55:
        /*0060*/ 	.byte	0x04, 0x2f
        /*0062*/ 	.short	(.L_57 - .L_56)
	.align		4
.L_56:
        /*0064*/ 	.word	index@(_Z35group_norm_nhwc_fwd_one_pass_kernelI11Fp32IOBf16WLi512ELi48ELi384EEv26Group_norm_nhwc_fwd_params)
        /*0068*/ 	.word	0x000000a6


	//----- nvinfo : EIATTR_FRAME_SIZE
	.align		4
.L_57:
        /*006c*/ 	.byte	0x04, 0x11
        /*006e*/ 	.short	(.L_59 - .L_58)
	.align		4
.L_58:
        /*0070*/ 	.word	index@(_Z35group_norm_nhwc_fwd_one_pass_kernelI11Fp32IOBf16WLi512ELi48ELi384EEv26Group_norm_nhwc_fwd_params)
        /*0074*/ 	.word	0x00000000


	//----- nvinfo : EIATTR_REGCOUNT
	.align		4
.L_59:
        /*0078*/ 	.byte	0x04, 0x2f
        /*007a*/ 	.short	(.L_61 - .L_60)
	.align		4
.L_60:
        /*007c*/ 	.word	index@(_Z35group_norm_nhwc_fwd_one_pass_kernelI11Fp32IOBf16WLi256ELi48ELi384EEv26Group_norm_nhwc_fwd_params)
        /*0080*/ 	.word	0x0000004e


	//----- nvinfo : EIATTR_FRAME_SIZE
	.align		4
.L_61:
        /*0084*/ 	.byte	0x04, 0x11
        /*0086*/ 	.short	(.L_63 - .L_62)
	.align		4
.L_62:
        /*0088*/ 	.word	index@(_Z35group_norm_nhwc_fwd_one_pass_kernelI11Fp32IOBf16WLi256ELi48ELi384EEv26Group_norm_nhwc_fwd_params)
        /*008c*/ 	.word	0x00000000


	//----- nvinfo : EIATTR_REGCOUNT
	.align		4
.L_63:
        /*0090*/ 	.byte	0x04, 0x2f
        /*0092*/ 	.short	(.L_65 - .L_64)
	.align		4
.L_64:
        /*0094*/ 	.word	index@(_Z35group_norm_nhwc_fwd_one_pass_kernelI11Fp32IOBf16WLi128ELi48ELi384EEv26Group_norm_nhwc_fwd_params)
        /*0098*/ 	.word	0x00000028


	//----- nvinfo : EIATTR_FRAME_SIZE
	.align		4
.L_65:
        /*009c*/ 	.byte	0x04, 0x11
        /*009e*/ 	.short	(.L_67 - .L_66)
	.align		4
.L_66:
        /*00a0*/ 	.word	index@(_Z35group_norm_nhwc_fwd_one_pass_kernelI11Fp32IOBf16WLi128ELi48ELi384EEv26Group_norm_nhwc_fwd_params)
        /*00a4*/ 	.word	0x00000000


	//----- nvinfo : EIATTR_REGCOUNT
	.align		4
.L_67:
        /*00a8*/ 	.byte	0x04, 0x2f
        /*00aa*/ 	.short	(.L_69 - .L_68)
	.align		4
.L_68:
        /*00ac*/ 	.word	index@(_Z35group_norm_nhwc_fwd_one_pass_kernelI11Fp32IOBf16WLi64ELi48ELi384EEv26Group_norm_nhwc_fwd_params)
        /*00b0*/ 	.word	0x00000020


	//----- nvinfo : EIATTR_FRAME_SIZE
	.align		4
.L_69:
        /*00b4*/ 	.byte	0x04, 0x11
        /*00b6*/ 	.short	(.L_71 - .L_70)
	.align		4
.L_70:
        /*00b8*/ 	.word	index@(_Z35group_norm_nhwc_fwd_one_pass_kernelI11Fp32IOBf16WLi64ELi48ELi384EEv26Group_norm_nhwc_fwd_params)
        /*00bc*/ 	.word	0x00000000


	//----- nvinfo : EIATTR_REGCOUNT
	.align		4
.L_71:
        /*00c0*/ 	.byte	0x04, 0x2f
        /*00c2*/ 	.short	(.L_73 - .L_72)
	.align		4
.L_72:
        /*00c4*/ 	.word	index@(_Z35group_norm_nhwc_fwd_one_pass_kernelI11Fp32IOFp32WLi512ELi48ELi384EEv26Group_norm_nhwc_fwd_params)
        /*00c8*/ 	.word	0x00000099


	//----- nvinfo : EIATTR_FRAME_SIZE
	.align		4
.L_73:
        /*00cc*/ 	.byte	0x04, 0x11
        /*00ce*/ 	.short	(.L_75 - .L_74)
	.align		4
.L_74:
        /*00d0*/ 	.word	index@(_Z35group_norm_nhwc_fwd_one_pass_kernelI11Fp32IOFp32WLi512ELi48ELi384EEv26Group_norm_nhwc_fwd_params)
        /*00d4*/ 	.word	0x00000000


	//----- nvinfo : EIATTR_REGCOUNT
	.align		4
.L_75:
        /*00d8*/ 	.byte	0x04, 0x2f
        /*00da*/ 	.short	(.L_77 - .L_76)
	.align		4
.L_76:
        /*00dc*/ 	.word	index@(_Z35group_norm_nhwc_fwd_one_pass_kernelI11Fp32IOFp32WLi256ELi48ELi384EEv26Group_norm_nhwc_fwd_params)
        /*00e0*/ 	.word	0x0000004e


	//----- nvinfo : EIATTR_FRAME_SIZE
	.align		4
.L_77:
        /*00e4*/ 	.byte	0x04, 0x11
        /*00e6*/ 	.short	(.L_79 - .L_78)
	.align		4
.L_78:
        /*00e8*/ 	.word	index@(_Z35group_norm_nhwc_fwd_one_pass_kernelI11Fp32IOFp32WLi256ELi48ELi384EEv26Group_norm_nhwc_fwd_params)
        /*00ec*/ 	.word	0x00000000


	//----- nvinfo : EIATTR_REGCOUNT
	.align		4
.L_79:
        /*00f0*/ 	.byte	0x04, 0x2f
        /*00f2*/ 	.short	(.L_81 - .L_80)
	.align		4
.L_80:
        /*00f4*/ 	.word	index@(_Z35group_norm_nhwc_fwd_one_pass_kernelI11Fp32IOFp32WLi128ELi48ELi384EEv26Group_norm_nhwc_fwd_params)
        /*00f8*/ 	.word	0x00000028


	//----- nvinfo : EIATTR_FRAME_SIZE
	.align		4
.L_81:
        /*00fc*/ 	.byte	0x04, 0x11
        /*00fe*/ 	.short	(.L_83 - .L_82)
	.align		4
.L_82:
        /*0100*/ 	.word	index@(_Z35group_norm_nhwc_fwd_one_pass_kernelI11Fp32IOFp32WLi128ELi48ELi384EEv26Group_norm_nhwc_fwd_params)
        /*0104*/ 	.word	0x00000000


	//----- nvinfo : EIATTR_REGCOUNT
	.align		4
.L_83:
        /*0108*/ 	.byte	0x04, 0x2f
        /*010a*/ 	.short	(.L_85 - .L_84)
	.align		4
.L_84:
        /*010c*/ 	.word	index@(_Z35group_norm_nhwc_fwd_one_pass_kernelI11Fp32IOFp32WLi64ELi48ELi384EEv26Group_norm_nhwc_fwd_params)
        /*0110*/ 	.word	0x00000020


	//----- nvinfo : EIATTR_FRAME_SIZE
	.align		4
.L_85:
        /*0114*/ 	.byte	0x04, 0x11
        /*0116*/ 	.short	(.L_87 - .L_86)
	.align		4
.L_86:
        /*0118*/ 	.word	index@(_Z35group_norm_nhwc_fwd_one_pass_kernelI11Fp32IOFp32WLi64ELi48ELi384EEv26Group_norm_nhwc_fwd_params)
        /*011c*/ 	.word	0x00000000


	//----- nvinfo : EIATTR_REGCOUNT
	.align		4
.L_87:
        /*0120*/ 	.byte	0x04, 0x2f
        /*0122*/ 	.short	(.L_89 - .L_88)
	.align		4
.L_88:
        /*0124*/ 	.word	index@(_Z35group_norm_nhwc_fwd_one_pass_kernelI11Fp16IOFp16WLi512ELi48ELi384EEv26Group_norm_nhwc_fwd_params)
        /*0128*/ 	.word	0x000000a4


	//----- nvinfo : EIATTR_FRAME_SIZE
	.align		4
.L_89:
        /*012c*/ 	.byte	0x04, 0x11
        /*012e*/ 	.short	(.L_91 - .L_90)
	.align		4
.L_90:
        /*0130*/ 	.word	index@(_Z35group_norm_nhwc_fwd_one_pass_kernelI11Fp16IOFp16WLi512ELi48ELi384EEv26Group_norm_nhwc_fwd_params)
        /*0134*/ 	.word	0x00000000


	//----- nvinfo : EIATTR_REGCOUNT
	.align		4
.L_91:
        /*0138*/ 	.byte	0x04, 0x2f
        /*013a*/ 	.short	(.L_93 - .L_92)
	.align		4
.L_92:
        /*013c*/ 	.word	index@(_Z35group_norm_nhwc_fwd_one_pass_kernelI11Fp16IOFp16WLi256ELi48ELi384EEv26Group_norm_nhwc_fwd_params)
        /*0140*/ 	.word	0x00000050


	//----- nvinfo : EIATTR_FRAME_SIZE
	.align		4
.L_93:
        /*0144*/ 	.byte	0x04, 0x11
        /*0146*/ 	.short	(.L_95 - .L_94)
	.align		4
.L_94:
        /*0148*/ 	.word	index@(_Z35group_norm_nhwc_fwd_one_pass_kernelI11Fp16IOFp16WLi256ELi48ELi384EEv26Group_norm_nhwc_fwd_params)
        /*014c*/ 	.word	0x00000000


	//----- nvinfo : EIATTR_REGCOUNT
	.align		4
.L_95:
        /*0150*/ 	.byte	0x04, 0x2f
        /*0152*/ 	.short	(.L_97 - .L_96)
	.align		4
.L_96:
        /*0154*/ 	.word	index@(_Z35group_norm_nhwc_fwd_one_pass_kernelI11Fp16IOFp16WLi128ELi48ELi384EEv26Group_norm_nhwc_fwd_params)
        /*0158*/ 	.word	0x00000028


	//----- nvinfo : EIATTR_FRAME_SIZE
	.align		4
.L_97:
        /*015c*/ 	.byte	0x04, 0x11
        /*015e*/ 	.short	(.L_99 - .L_98)
	.align		4
.L_98:
        /*0160*/ 	.word	index@(_Z35group_norm_nhwc_fwd_one_pass_kernelI11Fp16IOFp16WLi128ELi48ELi384EEv26Group_norm_nhwc_fwd_params)
        /*0164*/ 	.word	0x00000000


	//----- nvinfo : EIATTR_REGCOUNT
	.align		4
.L_99:
        /*0168*/ 	.byte	0x04, 0x2f
        /*016a*/ 	.short	(.L_101 - .L_100)
	.align		4
.L_100:
        /*016c*/ 	.word	index@(_Z35group_norm_nhwc_fwd_one_pass_kernelI11Fp16IOFp16WLi64ELi48ELi384EEv26Group_norm_nhwc_fwd_params)
        /*0170*/ 	.word	0x00000020


	//----- nvinfo : EIATTR_FRAME_SIZE
	.align		4
.L_101:
        /*0174*/ 	.byte	0x04, 0x11
        /*0176*/ 	.short	(.L_103 - .L_102)
	.align		4
.L_102:
        /*0178*/ 	.word	index@(_Z35group_norm_nhwc_fwd_one_pass_kernelI11Fp16IOFp16WLi64ELi48ELi384EEv26Group_norm_nhwc_fwd_params)
        /*017c*/ 	.word	0x00000000


	//----- nvinfo : EIATTR_REGCOUNT
	.align		4
.L_103:
        /*0180*/ 	.byte	0x04, 0x2f
        /*0182*/ 	.short	(.L_105 - .L_104)
	.align		4
.L_104:
        /*0184*/ 	.word	index@(_Z35group_norm_nhwc_fwd_one_pass_kernelI11Fp16IOBf16WLi512ELi48ELi384EEv26Group_norm_nhwc_fwd_params)
        /*0188*/ 	.word	0x000000a4


	//----- nvinfo : EIATTR_FRAME_SIZE
	.align		4
.L_105:
        /*018c*/ 	.byte	0x04, 0x11
        /*018e*/ 	.short	(.L_107 - .L_106)
	.align		4
.L_106:
        /*0190*/ 	.word	index@(_Z35group_norm_nhwc_fwd_one_pass_kernelI11Fp16IOBf16WLi512ELi48ELi384EEv26Group_norm_nhwc_fwd_params)
        /*0194*/ 	.word	0x00000000


	//----- nvinfo : EIATTR_REGCOUNT
	.align		4
.L_107:
        /*0198*/ 	.byte	0x04, 0x2f
        /*019a*/ 	.short	(.L_109 - .L_108)
	.align		4
.L_108:
        /*019c*/ 	.word	index@(_Z35group_norm_nhwc_fwd_one_pass_kernelI11Fp16IOBf16WLi256ELi48ELi384EEv26Group_norm_nhwc_fwd_params)
        /*01a0*/ 	.word	0x00000050


	//----- nvinfo : EIATTR_FRAME_SIZE
	.align		4
.L_109:
        /*01a4*/ 	.byte	0x04, 0x11
        /*01a6*/ 	.short	(.L_111 - .L_110)
	.align		4
.L_110:
        /*01a8*/ 	.word	index@(_Z35group_norm_nhwc_fwd_one_pass_kernelI11Fp16IOBf16WLi256ELi48ELi384EEv26Group_norm_nhwc_fwd_params)
        /*01ac*/ 	.word	0x00000000


	//----- nvinfo : EIATTR_REGCOUNT
	.align		4
.L_111:
        /*01b0*/ 	.byte	0x04, 0x2f
        /*01b2*/ 	.short	(.L_113 - .L_112)
	.align		4
.L_112:
        /*01b4*/ 	.word	index@(_Z35group_norm_nhwc_fwd_one_pass_kernelI11Fp16IOBf16WLi128ELi48ELi384EEv26Group_norm_nhwc_fwd_params)
        /*01b8*/ 	.word	0x00000028


	//----- nvinfo : EIATTR_FRAME_SIZE
	.align		4
.L_113:
        /*01bc*/ 	.byte	0x04, 0x11
        /*01be*/ 	.short	(.L_115 - .L_114)
	.align		4
.L_114:
        /*01c0*/ 	.word	index@(_Z35group_norm_nhwc_fwd_one_pass_kernelI11Fp16IOBf16WLi128ELi48ELi384EEv26Group_norm_nhwc_fwd_params)
        /*01c4*/ 	.word	0x00000000


	//----- nvinfo : EIATTR_REGCOUNT
	.align		4
.L_115:
        /*01c8*/ 	.byte	0x04, 0x2f
        /*01ca*/ 	.short	(.L_117 - .L_116)
	.align		4
.L_116:
        /*01cc*/ 	.word	index@(_Z35group_norm_nhwc_fwd_one_pass_kernelI11Fp16IOBf16WLi64ELi48ELi384EEv26Group_norm_nhwc_fwd_params)
        /*01d0*/ 	.word	0x00000020


	//----- nvinfo : EIATTR_FRAME_SIZE
	.align		4
.L_117:
        /*01d4*/ 	.byte	0x04, 0x11
        /*01d6*/ 	.short	(.L_119 - .L_118)
	.align		4
.L_118:
        /*01d8*/ 	.word	index@(_Z35group_norm_nhwc_fwd_one_pass_kernelI11Fp16IOBf16WLi64ELi48ELi384EEv26Group_norm_nhwc_fwd_params)
        /*01dc*/ 	.word	0x00000000


	//----- nvinfo : EIATTR_REGCOUNT
	.align		4
.L_119:
        /*01e0*/ 	.byte	0x04, 0x2f
        /*01e2*/ 	.short	(.L_121 - .L_120)
	.align		4
.L_120:
        /*01e4*/ 	.word	index@(_Z35group_norm_nhwc_fwd_one_pass_kernelI11Fp16IOFp32WLi512ELi48ELi384EEv26Group_norm_nhwc_fwd_params)
        /*01e8*/ 	.word	0x000000a0


	//----- nvinfo : EIATTR_FRAME_SIZE
	.align		4
.L_121:
        /*01ec*/ 	.byte	0x04, 0x11
        /*01ee*/ 	.short	(.L_123 - .L_122)
	.align		4
.L_122:
        /*01f0*/ 	.word	index@(_Z35group_norm_nhwc_fwd_one_pass_kernelI11Fp16IOFp32WLi512ELi48ELi384EEv26Group_norm_nhwc_fwd_params)
        /*01f4*/ 	.word	0x00000000


	//----- nvinfo : EIATTR_REGCOUNT
	.align		4
.L_123:
        /*01f8*/ 	.byte	0x04, 0x2f
        /*01fa*/ 	.short	(.L_125 - .L_124)
	.align		4
.L_124:
        /*01fc*/ 	.word	index@(_Z35group_norm_nhwc_fwd_one_pass_kernelI11Fp16IOFp32WLi256ELi48ELi384EEv26Group_norm_nhwc_fwd_params)
        /*0200*/ 	.word	0x00000050


	//----- nvinfo : EIATTR_FRAME_SIZE
	.align		4
.L_125:
        /*0204*/ 	.byte	0x04, 0x11
        /*0206*/ 	.short	(.L_127 - .L_126)
	.align		4
.L_126:
        /*0208*/ 	.word	index@(_Z35group_norm_nhwc_fwd_one_pass_kernelI11Fp16IOFp32WLi256ELi48ELi384EEv26Group_norm_nhwc_fwd_params)
        /*020c*/ 	.word	0x00000000


	//----- nvinfo : EIATTR_REGCOUNT
	.align		4
.L_127:
        /*0210*/ 	.byte	0x04, 0x2f
        /*0212*/ 	.short	(.L_129 - .L_128)
	.align		4
.L_128:
        /*0214*/ 	.word	index@(_Z35group_norm_nhwc_fwd_one_pass_kernelI11Fp16IOFp32WLi128ELi48ELi384EEv26Group_norm_nhwc_fwd_params)
        /*0218*/ 	.word	0x00000028


	//----- nvinfo : EIATTR_FRAME_SIZE
	.align		4
.L_129:
        /*021c*/ 	.byte	0x04, 0x11
        /*021e*/ 	.short	(.L_131 - .L_130)
	.align		4
.L_130:
        /*0220*/ 	.word	index@(_Z35group_norm_nhwc_fwd_one_pass_kernelI11Fp16IOFp32WLi128ELi48ELi384EEv26Group_norm_nhwc_fwd_params)
        /*0224*/ 	.word	0x00000000


	//----- nvinfo : EIATTR_REGCOUNT
	.align		4
.L_131:
        /*0228*/ 	.byte	0x04, 0x2f
        /*022a*/ 	.short	(.L_133 - .L_132)
	.align		4
.L_132:
        /*022c*/ 	.word	index@(_Z35group_norm_nhwc_fwd_one_pass_kernelI11Fp16IOFp32WLi64ELi48ELi384EEv26Group_norm_nhwc_fwd_params)
        /*0230*/ 	.word	0x00000020


	//----- nvinfo : EIATTR_FRAME_SIZE
	.align		4
.L_133:
        /*0234*/ 	.byte	0x04, 0x11
        /*0236*/ 	.short	(.L_135 - .L_134)
	.align		4
.L_134:
        /*0238*/ 	.word	index@(_Z35group_norm_nhwc_fwd_one_pass_kernelI11Fp16IOFp32WLi64ELi48ELi384EEv26Group_norm_nhwc_fwd_params)
        /*023c*/ 	.word	0x00000000


	//----- nvinfo : EIATTR_REGCOUNT
	.align		4
.L_135:
        /*0240*/ 	.byte	0x04, 0x2f
        /*0242*/ 	.short	(.L_137 - .L_136)
	.align		4
.L_136:
        /*0244*/ 	.word	index@(_Z35group_norm_nhwc_fwd_one_pass_kernelI11Bf16IOFp16WLi512ELi48ELi384EEv26Group_norm_nhwc_fwd_params)
        /*0248*/ 	.word	0x000000a4


	//----- nvinfo : EIATTR_FRAME_SIZE
	.align		4
.L_137:
        /*024c*/ 	.byte	0x04, 0x11
        /*024e*/ 	.short	(.L_139 - .L_138)
	.align		4
.L_138:
        /*0250*/ 	.word	index@(_Z35group_norm_nhwc_fwd_one_pass_kernelI11Bf16IOFp16WLi512ELi48ELi384EEv26Group_norm_nhwc_fwd_params)
        /*0254*/ 	.word	0x00000000


	//----- nvinfo : EIATTR_REGCOUNT
	.align		4
.L_139:
        /*0258*/ 	.byte	0x04, 0x2f
        /*025a*/ 	.short	(.L_141 - .L_140)
	.align		4
.L_140:
        /*025c*/ 	.word	index@(_Z35group_norm_nhwc_fwd_one_pass_kernelI11Bf16IOFp16WLi256ELi48ELi384EEv26Group_norm_nhwc_fwd_params)
        /*0260*/ 	.word	0x00000050


	//----- nvinfo : EIATTR_FRAME_SIZE
	.align		4
.L_141:
        /*0264*/ 	.byte	0x04, 0x11
        /*0266*/ 	.short	(.L_143 - .L_142)
	.align		4
.L_142:
        /*0268*/ 	.word	index@(_Z35group_norm_nhwc_fwd_one_pass_kernelI11Bf16IOFp16WLi256ELi48ELi384EEv26Group_norm_nhwc_fwd_params)
        /*026c*/ 	.word	0x00000000


	//----- nvinfo : EIATTR_REGCOUNT
	.align		4
.L_143:
        /*0270*/ 	.byte	0x04, 0x2f
        /*0272*/ 	.short	(.L_145 - .L_144)
	.align		4
.L_144:
        /*0274*/ 	.word	index@(_Z35group_norm_nhwc_fwd_one_pass_kernelI11Bf16IOFp16WLi128ELi48ELi384EEv26Group_norm_nhwc_fwd_params)
        /*0278*/ 	.word	0x00000028


	//----- nvinfo : EIATTR_FRAME_SIZE
	.align		4
.L_145:
        /*027c*/ 	.byte	0x04, 0x11
        /*027e*/ 	.short	(.L_147 - .L_146)
	.align		4
.L_146:
        /*0280*/ 	.word	index@(_Z35group_norm_nhwc_fwd_one_pass_kernelI11Bf16IOFp16WLi128ELi48ELi384EEv26Group_norm_nhwc_fwd_params)
        /*0284*/ 	.word	0x00000000


	//----- nvinfo : EIATTR_REGCOUNT
	.align		4
.L_147:
        /*0288*/ 	.byte	0x04, 0x2f
        /*028a*/ 	.short	(.L_149 - .L_148)
	.align		4
.L_148:
        /*028c*/ 	.word	index@(_Z35group_norm_nhwc_fwd_one_pass_kernelI11Bf16IOFp16WLi64ELi48ELi384EEv26Group_norm_nhwc_fwd_params)
        /*0290*/ 	.word	0x00000020


	//----- nvinfo : EIATTR_FRAME_SIZE
	.align		4
.L_149:
        /*0294*/ 	.byte	0x04, 0x11
        /*0296*/ 	.short	(.L_151 - .L_150)
	.align		4
.L_150:
        /*0298*/ 	.word	index@(_Z35group_norm_nhwc_fwd_one_pass_kernelI11Bf16IOFp16WLi64ELi48ELi384EEv26Group_norm_nhwc_fwd_params)
        /*029c*/ 	.word	0x00000000


	//----- nvinfo : EIATTR_REGCOUNT
	.align		4
.L_151:
        /*02a0*/ 	.byte	0x04, 0x2f
        /*02a2*/ 	.short	(.L_153 - .L_152)
	.align		4
.L_152:
        /*02a4*/ 	.word	index@(_Z35group_norm_nhwc_fwd_one_pass_kernelI11Bf16IOBf16WLi512ELi48ELi384EEv26Group_norm_nhwc_fwd_params)
        /*02a8*/ 	.word	0x000000a4


	//----- nvinfo : EIATTR_FRAME_SIZE
	.align		4
.L_153:
        /*02ac*/ 	.byte	0x04, 0x11
        /*02ae*/ 	.short	(.L_155 - .L_154)
	.align		4
.L_154:
        /*02b0*/ 	.word	index@(_Z35group_norm_nhwc_fwd_one_pass_kernelI11Bf16IOBf16WLi512ELi48ELi384EEv26Group_norm_nhwc_fwd_params)
        /*02b4*/ 	.word	0x00000000


	//----- nvinfo : EIATTR_REGCOUNT
	.align		4
.L_155:
        /*02b8*/ 	.byte	0x04, 0x2f
        /*02ba*/ 	.short	(.L_157 - .L_156)
	.align		4
.L_156:
        /*02bc*/ 	.word	index@(_Z35group_norm_nhwc_fwd_one_pass_kernelI11Bf16IOBf16WLi256ELi48ELi384EEv26Group_norm_nhwc_fwd_params)
        /*02c0*/ 	.word	0x00000050


	//----- nvinfo : EIATTR_FRAME_SIZE
	.align		4
.L_157:
        /*02c4*/ 	.byte	0x04, 0x11
        /*02c6*/ 	.short	(.L_159 - .L_158)
	.align		4
.L_158:
        /*02c8*/ 	.word	index@(_Z35group_norm_nhwc_fwd_one_pass_kernelI11Bf16IOBf16WLi256ELi48ELi384EEv26Group_norm_nhwc_fwd_params)
        /*02cc*/ 	.word	0x00000000


	//----- nvinfo : EIATTR_REGCOUNT
	.align		4
.L_159:
        /*02d0*/ 	.byte	0x04, 0x2f
        /*02d2*/ 	.short	(.L_161 - .L_160)
	.align		4
.L_160:
        /*02d4*/ 	.word	index@(_Z35group_norm_nhwc_fwd_one_pass_kernelI11Bf16IOBf16WLi128ELi48ELi384EEv26Group_norm_nhwc_fwd_params)
        /*02d8*/ 	.word	0x00000028


	//----- nvinfo : EIATTR_FRAME_SIZE
	.align		4
.L_161:
        /*02dc*/ 	.byte	0x04, 0x11
        /*02de*/ 	.short	(.L_163 - .L_162)
	.align		4
.L_162:
        /*02e0*/ 	.word	index@(_Z35group_norm_nhwc_fwd_one_pass_kernelI11Bf16IOBf16WLi128ELi48ELi384EEv26Group_norm_nhwc_fwd_params)
        /*02e4*/ 	.word	0x00000000


	//----- nvinfo : EIATTR_REGCOUNT
	.align		4
.L_163:
        /*02e8*/ 	.byte	0x04, 0x2f
        /*02ea*/ 	.short	(.L_165 - .L_164)
	.align		4
.L_164:
        /*02ec*/ 	.word	index@(_Z35group_norm_nhwc_fwd_one_pass_kernelI11Bf16IOBf16WLi64ELi48ELi384EEv26Group_norm_nhwc_fwd_params)
        /*02f0*/ 	.word	0x00000020


	//----- nvinfo : EIATTR_FRAME_SIZE
	.align		4
.L_165:
        /*02f4*/ 	.byte	0x04, 0x11
        /*02f6*/ 	.short	(.L_167 - .L_166)
	.align		4
.L_166:
        /*02f8*/ 	.word	index@(_Z35group_norm_nhwc_fwd_one_pass_kernelI11Bf16IOBf16WLi64ELi48ELi384EEv26Group_norm_nhwc_fwd_params)
        /*02fc*/ 	.word	0x00000000


	//----- nvinfo : EIATTR_REGCOUNT
	.align		4
.L_167:
        /*0300*/ 	.byte	0x04, 0x2f
        /*0302*/ 	.short	(.L_169 - .L_168)
	.align		4
.L_168:
        /*0304*/ 	.word	index@(_Z35group_norm_nhwc_fwd_one_pass_kernelI11Bf16IOFp32WLi512ELi48ELi384EEv26Group_norm_nhwc_fwd_params)
        /*0308*/ 	.word	0x000000a0


	//----- nvinfo : EIATTR_FRAME_SIZE
	.align		4
.L_169:
        /*030c*/ 	.byte	0x04, 0x11
        /*030e*/ 	.short	(.L_171 - .L_170)
	.align		4
.L_170:
        /*0310*/ 	.word	index@(_Z35group_norm_nhwc_fwd_one_pass_kernelI11Bf16IOFp32WLi512ELi48ELi384EEv26Group_norm_nhwc_fwd_params)
        /*0314*/ 	.word	0x00000000


	//----- nvinfo : EIATTR_REGCOUNT
	.align		4
.L_171:
        /*0318*/ 	.byte	0x04, 0x2f
        /*031a*/ 	.short	(.L_173 - .L_172)
	.align		4
.L_172:
        /*031c*/ 	.word	index@(_Z35group_norm_nhwc_fwd_one_pass_kernelI11Bf16IOFp32WLi256ELi48ELi384EEv26Group_norm_nhwc_fwd_params)
        /*0320*/ 	.word	0x00000050


	//----- nvinfo : EIATTR_FRAME_SIZE
	.align		4
.L_173:
        /*0324*/ 	.byte	0x04, 0x11
        /*0326*/ 	.short	(.L_175 - .L_174)
	.align		4
.L_174:
        /*0328*/ 	.word	index@(_Z35group_norm_nhwc_fwd_one_pass_kernelI11Bf16IOFp32WLi256ELi48ELi384EEv26Group_norm_nhwc_fwd_params)
        /*032c*/ 	.word	0x00000000


	//----- nvinfo : EIATTR_REGCOUNT
	.align		4
.L_175:
        /*0330*/ 	.byte	0x04, 0x2f
        /*0332*/ 	.short	(.L_177 - .L_176)
	.align		4
.L_176:
        /*0334*/ 	.word	index@(_Z35group_norm_nhwc_fwd_one_pass_kernelI11Bf16IOFp32WLi128ELi48ELi384EEv26Group_norm_nhwc_fwd_params)
        /*0338*/ 	.word	0x00000028


	//----- nvinfo : EIATTR_FRAME_SIZE
	.align		4
.L_177:
        /*033c*/ 	.byte	0x04, 0x11
        /*033e*/ 	.short	(.L_179 - .L_178)
	.align		4
.L_178:
        /*0340*/ 	.word	index@(_Z35group_norm_nhwc_fwd_one_pass_kernelI11Bf16IOFp32WLi128ELi48ELi384EEv26Group_norm_nhwc_fwd_params)
        /*0344*/ 	.word	0x00000000


	//----- nvinfo : EIATTR_REGCOUNT
	.align		4
.L_179:
        /*0348*/ 	.byte	0x04, 0x2f
        /*034a*/ 	.short	(.L_181 - .L_180)
	.align		4
.L_180:
        /*034c*/ 	.word	index@(_Z35group_norm_nhwc_fwd_one_pass_kernelI11Bf16IOFp32WLi64ELi48ELi384EEv26Group_norm_nhwc_fwd_params)
        /*0350*/ 	.word	0x00000020


	//----- nvinfo : EIATTR_FRAME_SIZE
	.align		4
.L_181:
        /*0354*/ 	.byte	0x04, 0x11
        /*0356*/ 	.short	(.L_183 - .L_182)
	.align		4
.L_182:
        /*0358*/ 	.word	index@(_Z35group_norm_nhwc_fwd_one_pass_kernelI11Bf16IOFp32WLi64ELi48ELi384EEv26Group_norm_nhwc_fwd_params)
        /*035c*/ 	.word	0x00000000


	//----- nvinfo : EIATTR_REGCOUNT
	.align		4
.L_183:
        /*0360*/ 	.byte	0x04, 0x2f
        /*0362*/ 	.short	(.L_185 - .L_184)
	.align		4
.L_184:
        /*0364*/ 	.word	index@(_Z35group_norm_nhwc_bwd_one_pass_kernelI11Fp32IOFp16WLi512ELi48ELi384EEv26Group_norm_nhwc_bwd_params)
        /*0368*/ 	.word	0x000000a8


	//----- nvinfo : EIATTR_FRAME_SIZE
	.align		4
.L_185:
        /*036c*/ 	.byte	0x04, 0x11
        /*036e*/ 	.short	(.L_187 - .L_186)
	.align		4
.L_186:
        /*0370*/ 	.word	index@(_Z35group_norm_nhwc_bwd_one_pass_kernelI11Fp32IOFp16WLi512ELi48ELi384EEv26Group_norm_nhwc_bwd_params)
        /*0374*/ 	.word	0x00000210


	//----- nvinfo : EIATTR_REGCOUNT
	.align		4
.L_187:
        /*0378*/ 	.byte	0x04, 0x2f
        /*037a*/ 	.short	(.L_189 - .L_188)
	.align		4
.L_188:
        /*037c*/ 	.word	index@(_Z35group_norm_nhwc_bwd_one_pass_kernelI11Fp32IOFp16WLi256ELi48ELi384EEv26Group_norm_nhwc_bwd_params)
        /*0380*/ 	.word	0x00000083


	//----- nvinfo : EIATTR_FRAME_SIZE
	.align		4
.L_189:
        /*0384*/ 	.byte	0x04, 0x11
        /*0386*/ 	.short	(.L_191 - .L_190)
	.align		4
.L_190:
        /*0388*/ 	.word	index@(_Z35group_norm_nhwc_bwd_one_pass_kernelI11Fp32IOFp16WLi256ELi48ELi384EEv26Group_norm_nhwc_bwd_params)
        /*038c*/ 	.word	0x00000000


	//----- nvinfo : EIATTR_REGCOUNT
	.align		4
.L_191:
        /*0390*/ 	.byte	0x04, 0x2f
        /*0392*/ 	.short	(.L_193 - .L_192)
	.align		4
.L_192:
        /*0394*/ 	.word	index@(_Z35group_norm_nhwc_bwd_one_pass_kernelI11Fp32IOFp16WLi128ELi48ELi384EEv26Group_norm_nhwc_bwd_params)
        /*0398*/ 	.word	0x00000050


	//----- nvinfo : EIATTR_FRAME_SIZE
	.align		4
.L_193:
        /*039c*/ 	.byte	0x04, 0x11
        /*039e*/ 	.short	(.L_195 - .L_194)
	.align		4
.L_194:
        /*03a0*/ 	.word	index@(_Z35group_norm_nhwc_bwd_one_pass_kernelI11Fp32IOFp16WLi128ELi48ELi384EEv26Group_norm_nhwc_bwd_params)
        /*03a4*/ 	.word	0x00000000


	//----- nvinfo : EIATTR_REGCOUNT
	.align		4
.L_195:
        /*03a8*/ 	.byte	0x04, 0x2f
        /*03aa*/ 	.short	(.L_197 - .L_196)
	.align		4
.L_196:
        /*03ac*/ 	.word	index@(_Z35group_norm_nhwc_bwd_one_pass_kernelI11Fp32IOFp16WLi64ELi48ELi384EEv26Group_norm_nhwc_bwd_params)
        /*03b0*/ 	.word	0x00000038


	//----- nvinfo : EIATTR_FRAME_SIZE
	.align		4
.L_197:
        /*03b4*/ 	.byte	0x04, 0x11
        /*03b6*/ 	.short	(.L_199 - .L_198)
	.align		4
.L_198:
        /*03b8*/ 	.word	index@(_Z35group_norm_nhwc_bwd_one_pass_kernelI11Fp32IOFp16WLi64ELi48ELi384EEv26Group_norm_nhwc_bwd_params)
        /*03bc*/ 	.word	0x00000000


	//----- nvinfo : EIATTR_REGCOUNT
	.align		4
.L_199:
        /*03c0*/ 	.byte	0x04, 0x2f
        /*03c2*/ 	.short	(.L_201 - .L_200)
	.align		4
.L_200:
        /*03c4*/ 	.word	index@(_Z35group_norm_nhwc_bwd_one_pass_kernelI11Fp32IOBf16WLi512ELi48ELi384EEv26Group_norm_nhwc_bwd_params)
        /*03c8*/ 	.word	0x000000a8


	//----- nvinfo : EIATTR_FRAME_SIZE
	.align		4
.L_201:
        /*03cc*/ 	.byte	0x04, 0x11
        /*03ce*/ 	.short	(.L_203 - .L_202)
	.align		4
.L_202:
        /*03d0*/ 	.word	index@(_Z35group_norm_nhwc_bwd_one_pass_kernelI11Fp32IOBf16WLi512ELi48ELi384EEv26Group_norm_nhwc_bwd_params)
        /*03d4*/ 	.word	0x00000210


	//----- nvinfo : EIATTR_REGCOUNT
	.align		4
.L_203:
        /*03d8*/ 	.byte	0x04, 0x2f
        /*03da*/ 	.short	(.L_205 - .L_204)
	.align		4
.L_204:
        /*03dc*/ 	.word	index@(_Z35group_norm_nhwc_bwd_one_pass_kernelI11Fp32IOBf16WLi256ELi48ELi384EEv26Group_norm_nhwc_bwd_params)
        /*03e0*/ 	.word	0x00000083


	//----- nvinfo : EIATTR_FRAME_SIZE
	.align		4
.L_205:
        /*03e4*/ 	.byte	0x04, 0x11
        /*03e6*/ 	.short	(.L_207 - .L_206)
	.align		4
.L_206:
        /*03e8*/ 	.word	index@(_Z35group_norm_nhwc_bwd_one_pass_kernelI11Fp32IOBf16WLi256ELi48ELi384EEv26Group_norm_nhwc_bwd_params)
        /*03ec*/ 	.word	0x00000000


	//----- nvinfo : EIATTR_REGCOUNT
	.align		4
.L_207:
        /*03f0*/ 	.byte	0x04, 0x2f
        /*03f2*/ 	.short	(.L_209 - .L_208)
	.align		4
.L_208:
        /*03f4*/ 	.word	index@(_Z35group_norm_nhwc_bwd_one_pass_kernelI11Fp32IOBf16WLi128ELi48ELi384EEv26Group_norm_nhwc_bwd_params)
        /*03f8*/ 	.word	0x00000050


	//----- nvinfo : EIATTR_FRAME_SIZE
	.align		4
.L_209:
        /*03fc*/ 	.byte	0x04, 0x11
        /*03fe*/ 	.short	(.L_211 - .L_210)
	.align		4
.L_210:
        /*0400*/ 	.word	index@(_Z35group_norm_nhwc_bwd_one_pass_kernelI11Fp32IOBf16WLi128ELi48ELi384EEv26Group_norm_nhwc_bwd_params)
        /*0404*/ 	.word	0x00000000


	//----- nvinfo : EIATTR_REGCOUNT
	.align		4
.L_211:
        /*0408*/ 	.byte	0x04, 0x2f
        /*040a*/ 	.short	(.L_213 - .L_212)
	.align		4
.L_212:
        /*040c*/ 	.word	index@(_Z35group_norm_nhwc_bwd_one_pass_kernelI11Fp32IOBf16WLi64ELi48ELi384EEv26Group_norm_nhwc_bwd_params)
        /*0410*/ 	.word	0x00000038


	//----- nvinfo : EIATTR_FRAME_SIZE
	.align		4
.L_213:
        /*0414*/ 	.byte	0x04, 0x11
        /*0416*/ 	.short	(.L_215 - .L_214)
	.align		4
.L_214:
        /*0418*/ 	.word	index@(_Z35group_norm_nhwc_bwd_one_pass_kernelI11Fp32IOBf16WLi64ELi48ELi384EEv26Group_norm_nhwc_bwd_params)
        /*041c*/ 	.word	0x00000000


	//----- nvinfo : EIATTR_REGCOUNT
	.align		4
.L_215:
        /*0420*/ 	.byte	0x04, 0x2f
        /*0422*/ 	.short	(.L_217 - .L_216)
	.align		4
.L_216:
        /*0424*/ 	.word	index@(_Z35group_norm_nhwc_bwd_one_pass_kernelI11Fp32IOFp32WLi512ELi48ELi384EEv26Group_norm_nhwc_bwd_params)
        /*0428*/ 	.word	0x000000a8


	//----- nvinfo : EIATTR_FRAME_SIZE
	.align		4
.L_217:
        /*042c*/ 	.byte	0x04, 0x11
        /*042e*/ 	.short	(.L_219 - .L_218)
	.align		4
.L_218:
        /*0430*/ 	.word	index@(_Z35group_norm_nhwc_bwd_one_pass_kernelI11Fp32IOFp32WLi512ELi48ELi384EEv26Group_norm_nhwc_bwd_params)
        /*0434*/ 	.word	0x00000210


	//----- nvinfo : EIATTR_REGCOUNT
	.align		4
.L_219:
        /*0438*/ 	.byte	0x04, 0x2f
        /*043a*/ 	.short	(.L_221 - .L_220)
	.align		4
.L_220:
        /*043c*/ 	.word	index@(_Z35group_norm_nhwc_bwd_one_pass_kernelI11Fp32IOFp32WLi256ELi48ELi384EEv26Group_norm_nhwc_bwd_params)
        /*0440*/ 	.word	0x00000083


	//----- nvinfo : EIATTR_FRAME_SIZE
	.align		4
.L_221:
        /*0444*/ 	.byte	0x04, 0x11
        /*0446*/ 	.short	(.L_223 - .L_222)
	.align		4
.L_222:
        /*0448*/ 	.word	index@(_Z35group_norm_nhwc_bwd_one_pass_kernelI11Fp32IOFp32WLi256ELi48ELi384EEv26Group_norm_nhwc_bwd_params)
        /*044c*/ 	.word	0x00000000


	//----- nvinfo : EIATTR_REGCOUNT
	.align		4
.L_223:
        /*0450*/ 	.byte	0x04, 0x2f
        /*0452*/ 	.short	(.L_225 - .L_224)
	.align		4
.L_224:
        /*0454*/ 	.word	index@(_Z35group_norm_nhwc_bwd_one_pass_kernelI11Fp32IOFp32WLi128ELi48ELi384EEv26Group_norm_nhwc_bwd_params)
        /*0458*/ 	.word	0x00000050


	//----- nvinfo : EIATTR_FRAME_SIZE
	.align		4
.L_225:
        /*045c*/ 	.byte	0x04, 0x11
        /*045e*/ 	.short	(.L_227 - .L_226)
	.align		4
.L_226:
        /*0460*/ 	.word	index@(_Z35group_norm_nhwc_bwd_one_pass_kernelI11Fp32IOFp32WLi128ELi48ELi384EEv26Group_norm_nhwc_bwd_params)
        /*0464*/ 	.word	0x00000000


	//----- nvinfo : EIATTR_REGCOUNT
	.align		4
.L_227:
        /*0468*/ 	.byte	0x04, 0x2f
        /*046a*/ 	.short	(.L_229 - .L_228)
	.align		4
.L_228:
        /*046c*/ 	.word	index@(_Z35group_norm_nhwc_bwd_one_pass_kernelI11Fp32IOFp32WLi64ELi48ELi384EEv26Group_norm_nhwc_bwd_params)
        /*0470*/ 	.word	0x00000038


	//----- nvinfo : EIATTR_FRAME_SIZE
	.align		4
.L_229:
        /*0474*/ 	.byte	0x04, 0x11
        /*0476*/ 	.short	(.L_231 - .L_230)
	.align		4
.L_230:
        /*0478*/ 	.word	index@(_Z35group_norm_nhwc_bwd_one_pass_kernelI11Fp32IOFp32WLi64ELi48ELi384EEv26Group_norm_nhwc_bwd_params)
        /*047c*/ 	.word	0x00000000


	//----- nvinfo : EIATTR_REGCOUNT
	.align		4
.L_231:
        /*0480*/ 	.byte	0x04, 0x2f
        /*0482*/ 	.short	(.L_233 - .L_232)
	.align		4
.L_232:
        /*0484*/ 	.word	index@(_Z35group_norm_nhwc_bwd_one_pass_kernelI11Fp16IOFp16WLi512ELi48ELi384EEv26Group_norm_nhwc_bwd_params)
        /*0488*/ 	.word	0x0000009d


	//----- nvinfo : EIATTR_FRAME_SIZE
	.align		4
.L_233:
        /*048c*/ 	.byte	0x04, 0x11
        /*048e*/ 	.short	(.L_235 - .L_234)
	.align		4
.L_234:
        /*0490*/ 	.word	index@(_Z35group_norm_nhwc_bwd_one_pass_kernelI11Fp16IOFp16WLi512ELi48ELi384EEv26Group_norm_nhwc_bwd_params)
        /*0494*/ 	.word	0x00000110


	//----- nvinfo : EIATTR_REGCOUNT
	.align		4
.L_235:
        /*0498*/ 	.byte	0x04, 0x2f
        /*049a*/ 	.short	(.L_237 - .L_236)
	.align		4
.L_236:
        /*049c*/ 	.word	index@(_Z35group_norm_nhwc_bwd_one_pass_kernelI11Fp16IOFp16WLi256ELi48ELi384EEv26Group_norm_nhwc_bwd_params)
        /*04a0*/ 	.word	0x00000050


	//----- nvinfo : EIATTR_FRAME_SIZE
	.align		4
.L_237:
        /*04a4*/ 	.byte	0x04, 0x11
        /*04a6*/ 	.short	(.L_239 - .L_238)
	.align		4
.L_238:
        /*04a8*/ 	.word	index@(_Z35group_norm_nhwc_bwd_one_pass_kernelI11Fp16IOFp16WLi256ELi48ELi384EEv26Group_norm_nhwc_bwd_params)
        /*04ac*/ 	.word	0x00000000


	//----- nvinfo : EIATTR_REGCOUNT
	.align		4
.L_239:
        /*04b0*/ 	.byte	0x04, 0x2f
        /*04b2*/ 	.short	(.L_241 - .L_240)
	.align		4
.L_240:
        /*04b4*/ 	.word	index@(_Z35group_norm_nhwc_bwd_one_pass_kernelI11Fp16IOFp16WLi128ELi48ELi384EEv26Group_norm_nhwc_bwd_params)
        /*04b8*/ 	.word	0x00000038


	//----- nvinfo : EIATTR_FRAME_SIZE
	.align		4
.L_241:
        /*04bc*/ 	.byte	0x04, 0x11
        /*04be*/ 	.short	(.L_243 - .L_242)
	.align		4
.L_242:
        /*04c0*/ 	.word	index@(_Z35group_norm_nhwc_bwd_one_pass_kernelI11Fp16IOFp16WLi128ELi48ELi384EEv26Group_norm_nhwc_bwd_params)
        /*04c4*/ 	.word	0x00000000


	//----- nvinfo : EIATTR_REGCOUNT
	.align		4
.L_243:
        /*04c8*/ 	.byte	0x04, 0x2f
        /*04ca*/ 	.short	(.L_245 - .L_244)
	.align		4
.L_244:
        /*04cc*/ 	.word	index@(_Z35group_norm_nhwc_bwd_one_pass_kernelI11Fp16IOFp16WLi64ELi48ELi384EEv26Group_norm_nhwc_bwd_params)
        /*04d0*/ 	.word	0x00000038


	//----- nvinfo : EIATTR_FRAME_SIZE
	.align		4
.L_245:
        /*04d4*/ 	.byte	0x04, 0x11
        /*04d6*/ 	.short	(.L_247 - .L_246)
	.align		4
.L_246:
        /*04d8*/ 	.word	index@(_Z35group_norm_nhwc_bwd_one_pass_kernelI11Fp16IOFp16WLi64ELi48ELi384EEv26Group_norm_nhwc_bwd_params)
        /*04dc*/ 	.word	0x00000000


	//----- nvinfo : EIATTR_REGCOUNT
	.align		4
.L_247:
        /*04e0*/ 	.byte	0x04, 0x2f
        /*04e2*/ 	.short	(.L_249 - .L_248)
	.align		4
.L_248:
        /*04e4*/ 	.word	index@(_Z35group_norm_nhwc_bwd_one_pass_kernelI11Fp16IOBf16WLi512ELi48ELi384EEv26Group_norm_nhwc_bwd_params)
        /*04e8*/ 	.word	0x0000009c


	//----- nvinfo : EIATTR_FRAME_SIZE
	.align		4
.L_249:
        /*04ec*/ 	.byte	0x04, 0x11
        /*04ee*/ 	.short	(.L_251 - .L_250)
	.align		4
.L_250:
        /*04f0*/ 	.word	index@(_Z35group_norm_nhwc_bwd_one_pass_kernelI11Fp16IOBf16WLi512ELi48ELi384EEv26Group_norm_nhwc_bwd_params)
        /*04f4*/ 	.word	0x00000110


	//----- nvinfo : EIATTR_REGCOUNT
	.align		4
.L_251:
        /*04f8*/ 	.byte	0x04, 0x2f
        /*04fa*/ 	.short	(.L_253 - .L_252)
	.align		4
.L_252:
        /*04fc*/ 	.word	index@(_Z35group_norm_nhwc_bwd_one_pass_kernelI11Fp16IOBf16WLi256ELi48ELi384EEv26Group_norm_nhwc_bwd_params)
        /*0500*/ 	.word	0x00000050


	//----- nvinfo : EIATTR_FRAME_SIZE
	.align		4
.L_253:
        /*0504*/ 	.byte	0x04, 0x11
        /*0506*/ 	.short	(.L_255 - .L_254)
	.align		4
.L_254:
        /*0508*/ 	.word	index@(_Z35group_norm_nhwc_bwd_one_pass_kernelI11Fp16IOBf16WLi256ELi48ELi384EEv26Group_norm_nhwc_bwd_params)
        /*050c*/ 	.word	0x00000000


	//----- nvinfo : EIATTR_REGCOUNT
	.align		4
.L_255:
        /*0510*/ 	.byte	0x04, 0x2f
        /*0512*/ 	.short	(.L_257 - .L_256)
	.align		4
.L_256:
        /*0514*/ 	.word	index@(_Z35group_norm_nhwc_bwd_one_pass_kernelI11Fp16IOBf16WLi128ELi48ELi384EEv26Group_norm_nhwc_bwd_params)
        /*0518*/ 	.word	0x00000038


	//----- nvinfo : EIATTR_FRAME_SIZE
	.align		4
.L_257:
        /*051c*/ 	.byte	0x04, 0x11
        /*051e*/ 	.short	(.L_259 - .L_258)
	.align		4
.L_258:
        /*0520*/ 	.word	index@(_Z35group_norm_nhwc_bwd_one_pass_kernelI11Fp16IOBf16WLi128ELi48ELi384EEv26Group_norm_nhwc_bwd_params)
        /*0524*/ 	.word	0x00000000


	//----- nvinfo : EIATTR_REGCOUNT
	.align		4
.L_259:
        /*0528*/ 	.byte	0x04, 0x2f
        /*052a*/ 	.short	(.L_261 - .L_260)
	.align		4
.L_260:
        /*052c*/ 	.word	index@(_Z35group_norm_nhwc_bwd_one_pass_kernelI11Fp16IOBf16WLi64ELi48ELi384EEv26Group_norm_nhwc_bwd_params)
        /*0530*/ 	.word	0x00000038


	//----- nvinfo : EIATTR_FRAME_SIZE
	.align		4
.L_261:
        /*0534*/ 	.byte	0x04, 0x11
        /*0536*/ 	.short	(.L_263 - .L_262)
	.align		4
.L_262:
        /*0538*/ 	.word	index@(_Z35group_norm_nhwc_bwd_one_pass_kernelI11Fp16IOBf16WLi64ELi48ELi384EEv26Group_norm_nhwc_bwd_params)
        /*053c*/ 	.word	0x00000000


	//----- nvinfo : EIATTR_REGCOUNT
	.align		4
.L_263:
        /*0540*/ 	.byte	0x04, 0x2f
        /*0542*/ 	.short	(.L_265 - .L_264)
	.align		4
.L_264:
        /*0544*/ 	.word	index@(_Z35group_norm_nhwc_bwd_one_pass_kernelI11Fp16IOFp32WLi512ELi48ELi384EEv26Group_norm_nhwc_bwd_params)
        /*0548*/ 	.word	0x0000009d


	//----- nvinfo : EIATTR_FRAME_SIZE
	.align		4
.L_265:
        /*054c*/ 	.byte	0x04, 0x11
        /*054e*/ 	.short	(.L_267 - .L_266)
	.align		4
.L_266:
        /*0550*/ 	.word	index@(_Z35group_norm_nhwc_bwd_one_pass_kernelI11Fp16IOFp32WLi512ELi48ELi384EEv26Group_norm_nhwc_bwd_params)
        /*0554*/ 	.word	0x00000110


	//----- nvinfo : EIATTR_REGCOUNT
	.align		4
.L_267:
        /*0558*/ 	.byte	0x04, 0x2f
        /*055a*/ 	.short	(.L_269 - .L_268)
	.align		4
.L_268:
        /*055c*/ 	.word	index@(_Z35group_norm_nhwc_bwd_one_pass_kernelI11Fp16IOFp32WLi256ELi48ELi384EEv26Group_norm_nhwc_bwd_params)
        /*0560*/ 	.word	0x00000050


	//----- nvinfo : EIATTR_FRAME_SIZE
	.align		4
.L_269:
        /*0564*/ 	.byte	0x04, 0x11
        /*0566*/ 	.short	(.L_271 - .L_270)
	.align		4
.L_270:
        /*0568*/ 	.word	index@(_Z35group_norm_nhwc_bwd_one_pass_kernelI11Fp16IOFp32WLi256ELi48ELi384EEv26Group_norm_nhwc_bwd_params)
        /*056c*/ 	.word	0x00000000


	//----- nvinfo : EIATTR_REGCOUNT
	.align		4
.L_271:
        /*0570*/ 	.byte	0x04, 0x2f
        /*0572*/ 	.short	(.L_273 - .L_272)
	.align		4
.L_272:
        /*0574*/ 	.word	index@(_Z35group_norm_nhwc_bwd_one_pass_kernelI11Fp16IOFp32WLi128ELi48ELi384EEv26Group_norm_nhwc_bwd_params)
        /*0578*/ 	.word	0x00000038


	//----- nvinfo : EIATTR_FRAME_SIZE
	.align		4
.L_273:
        /*057c*/ 	.byte	0x04, 0x11
        /*057e*/ 	.short	(.L_275 - .L_274)
	.align		4
.L_274:
        /*0580*/ 	.word	index@(_Z35group_norm_nhwc_bwd_one_pass_kernelI11Fp16IOFp32WLi128ELi48ELi384EEv26Group_norm_nhwc_bwd_params)
        /*0584*/ 	.word	0x00000000


	//----- nvinfo : EIATTR_REGCOUNT
	.align		4
.L_275:
        /*0588*/ 	.byte	0x04, 0x2f
        /*058a*/ 	.short	(.L_277 - .L_276)
	.align		4
.L_276:
        /*058c*/ 	.word	index@(_Z35group_norm_nhwc_bwd_one_pass_kernelI11Fp16IOFp32WLi64ELi48ELi384EEv26Group_norm_nhwc_bwd_params)
        /*0590*/ 	.word	0x00000038


	//----- nvinfo : EIATTR_FRAME_SIZE
	.align		4
.L_277:
        /*0594*/ 	.byte	0x04, 0x11
        /*0596*/ 	.short	(.L_279 - .L_278)
	.align		4
.L_278:
        /*0598*/ 	.word	index@(_Z35group_norm_nhwc_bwd_one_pass_kernelI11Fp16IOFp32WLi64ELi48ELi384EEv26Group_norm_nhwc_bwd_params)
        /*059c*/ 	.word	0x00000000


	//----- nvinfo : EIATTR_REGCOUNT
	.align		4
.L_279:
        /*05a0*/ 	.byte	0x04, 0x2f
        /*05a2*/ 	.short	(.L_281 - .L_280)
	.align		4
.L_280:
        /*05a4*/ 	.word	index@(_Z35group_norm_nhwc_bwd_one_pass_kernelI11Bf16IOFp16WLi512ELi48ELi384EEv26Group_norm_nhwc_bwd_params)
        /*05a8*/ 	.word	0x000000a8


	//----- nvinfo : EIATTR_FRAME_SIZE
	.align		4
.L_281:
        /*05ac*/ 	.byte	0x04, 0x11
        /*05ae*/ 	.short	(.L_283 - .L_282)
	.align		4
.L_282:
        /*05b0*/ 	.word	index@(_Z35group_norm_nhwc_bwd_one_pass_kernelI11Bf16IOFp16WLi512ELi48ELi384EEv26Group_norm_nhwc_bwd_params)
        /*05b4*/ 	.word	0x00000110


	//----- nvinfo : EIATTR_REGCOUNT
	.align		4
.L_283:
        /*05b8*/ 	.byte	0x04, 0x2f
        /*05ba*/ 	.short	(.L_285 - .L_284)
	.align		4
.L_284:
        /*05bc*/ 	.word	index@(_Z35group_norm_nhwc_bwd_one_pass_kernelI11Bf16IOFp16WLi256ELi48ELi384EEv26Group_norm_nhwc_bwd_params)
        /*05c0*/ 	.word	0x00000086


	//----- nvinfo : EIATTR_FRAME_SIZE
	.align		4
.L_285:
        /*05c4*/ 	.byte	0x04, 0x11
        /*05c6*/ 	.short	(.L_287 - .L_286)
	.align		4
.L_286:
        /*05c8*/ 	.word	index@(_Z35group_norm_nhwc_bwd_one_pass_kernelI11Bf16IOFp16WLi256ELi48ELi384EEv26Group_norm_nhwc_bwd_params)
        /*05cc*/ 	.word	0x00000000


	//----- nvinfo : EIATTR_REGCOUNT
	.align		4
.L_287:
        /*05d0*/ 	.byte	0x04, 0x2f
        /*05d2*/ 	.short	(.L_289 - .L_288)
	.align		4
.L_288:
        /*05d4*/ 	.word	index@(_Z35group_norm_nhwc_bwd_one_pass_kernelI11Bf16IOFp16WLi128ELi48ELi384EEv26Group_norm_nhwc_bwd_params)
        /*05d8*/ 	.word	0x00000038


	//----- nvinfo : EIATTR_FRAME_SIZE
	.align		4
.L_289:
        /*05dc*/ 	.byte	0x04, 0x11
        /*05de*/ 	.short	(.L_291 - .L_290)
	.align		4
.L_290:
        /*05e0*/ 	.word	index@(_Z35group_norm_nhwc_bwd_one_pass_kernelI11Bf16IOFp16WLi128ELi48ELi384EEv26Group_norm_nhwc_bwd_params)
        /*05e4*/ 	.word	0x00000000


	//----- nvinfo : EIATTR_REGCOUNT
	.align		4
.L_291:
        /*05e8*/ 	.byte	0x04, 0x2f
        /*05ea*/ 	.short	(.L_293 - .L_292)
	.align		4
.L_292:
        /*05ec*/ 	.word	index@(_Z35group_norm_nhwc_bwd_one_pass_kernelI11Bf16IOFp16WLi64ELi48ELi384EEv26Group_norm_nhwc_bwd_params)
        /*05f0*/ 	.word	0x00000038


	//----- nvinfo : EIATTR_FRAME_SIZE
	.align		4
.L_293:
        /*05f4*/ 	.byte	0x04, 0x11
        /*05f6*/ 	.short	(.L_295 - .L_294)
	.align		4
.L_294:
        /*05f8*/ 	.word	index@(_Z35group_norm_nhwc_bwd_one_pass_kernelI11Bf16IOFp16WLi64ELi48ELi384EEv26Group_norm_nhwc_bwd_params)
        /*05fc*/ 	.word	0x00000000


	//----- nvinfo : EIATTR_REGCOUNT
	.align		4
.L_295:
        /*0600*/ 	.byte	0x04, 0x2f
        /*0602*/ 	.short	(.L_297 - .L_296)
	.align		4
.L_296:
        /*0604*/ 	.word	index@(_Z35group_norm_nhwc_bwd_one_pass_kernelI11Bf16IOBf16WLi512ELi48ELi384EEv26Group_norm_nhwc_bwd_params)
        /*0608*/ 	.word	0x000000a8


	//----- nvinfo : EIATTR_FRAME_SIZE
	.align		4
.L_297:
        /*060c*/ 	.byte	0x04, 0x11
        /*060e*/ 	.short	(.L_299 - .L_298)
	.align		4
.L_298:
        /*0610*/ 	.word	index@(_Z35group_norm_nhwc_bwd_one_pass_kernelI11Bf16IOBf16WLi512ELi48ELi384EEv26Group_norm_nhwc_bwd_params)
        /*0614*/ 	.word	0x00000110


	//----- nvinfo : EIATTR_REGCOUNT
	.align		4
.L_299:
        /*0618*/ 	.byte	0x04, 0x2f
        /*061a*/ 	.short	(.L_301 - .L_300)
	.align		4
.L_300:
        /*061c*/ 	.word	index@(_Z35group_norm_nhwc_bwd_one_pass_kernelI11Bf16IOBf16WLi256ELi48ELi384EEv26Group_norm_nhwc_bwd_params)
        /*0620*/ 	.word	0x00000086


	//----- nvinfo : EIATTR_FRAME_SIZE
	.align		4
.L_301:
        /*0624*/ 	.byte	0x04, 0x11
        /*0626*/ 	.short	(.L_303 - .L_302)
	.align		4
.L_302:
        /*0628*/ 	.word	index@(_Z35group_norm_nhwc_bwd_one_pass_kernelI11Bf16IOBf16WLi256ELi48ELi384EEv26Group_norm_nhwc_bwd_params)
        /*062c*/ 	.word	0x00000000


	//----- nvinfo : EIATTR_REGCOUNT
	.align		4
.L_303:
        /*0630*/ 	.byte	0x04, 0x2f
        /*0632*/ 	.short	(.L_305 - .L_304)
	.align		4
.L_304:
        /*0634*/ 	.word	index@(_Z35group_norm_nhwc_bwd_one_pass_kernelI11Bf16IOBf16WLi128ELi48ELi384EEv26Group_norm_nhwc_bwd_params)
        /*0638*/ 	.word	0x00000038


	//----- nvinfo : EIATTR_FRAME_SIZE
	.align		4
.L_305:
        /*063c*/ 	.byte	0x04, 0x11
        /*063e*/ 	.short	(.L_307 - .L_306)
	.align		4
.L_306:
        /*0640*/ 	.word	index@(_Z35group_norm_nhwc_bwd_one_pass_kernelI11Bf16IOBf16WLi128ELi48ELi384EEv26Group_norm_nhwc_bwd_params)
        /*0644*/ 	.word	0x00000000


	//----- nvinfo : EIATTR_REGCOUNT
	.align		4
.L_307:
        /*0648*/ 	.byte	0x04, 0x2f
        /*064a*/ 	.short	(.L_309 - .L_308)
	.align		4
.L_308:
        /*064c*/ 	.word	index@(_Z35group_norm_nhwc_bwd_one_pass_kernelI11Bf16IOBf16WLi64ELi48ELi384EEv26Group_norm_nhwc_bwd_params)
        /*0650*/ 	.word	0x00000038


	//----- nvinfo : EIATTR_FRAME_SIZE
	.align		4
.L_309:
        /*0654*/ 	.byte	0x04, 0x11
        /*0656*/ 	.short	(.L_311 - .L_310)
	.align		4
.L_310:
        /*0658*/ 	.word	index@(_Z35group_norm_nhwc_bwd_one_pass_kernelI11Bf16IOBf16WLi64ELi48ELi384EEv26Group_norm_nhwc_bwd_params)
        /*065c*/ 	.word	0x00000000


	//----- nvinfo : EIATTR_REGCOUNT
	.align		4
.L_311:
        /*0660*/ 	.byte	0x04, 0x2f
        /*0662*/ 	.short	(.L_313 - .L_312)
	.align		4
.L_312:
        /*0664*/ 	.word	index@(_Z35group_norm_nhwc_bwd_one_pass_kernelI11Bf16IOFp32WLi512ELi48ELi384EEv26Group_norm_nhwc_bwd_params)
        /*0668*/ 	.word	0x000000a8


	//----- nvinfo : EIATTR_FRAME_SIZE
	.align		4
.L_313:
        /*066c*/ 	.byte	0x04, 0x11
        /*066e*/ 	.short	(.L_315 - .L_314)
	.align		4
.L_314:
        /*0670*/ 	.word	index@(_Z35group_norm_nhwc_bwd_one_pass_kernelI11Bf16IOFp32WLi512ELi48ELi384EEv26Group_norm_nhwc_bwd_params)
        /*0674*/ 	.word	0x00000110


	//----- nvinfo : EIATTR_REGCOUNT
	.align		4
.L_315:
        /*0678*/ 	.byte	0x04, 0x2f
        /*067a*/ 	.short	(.L_317 - .L_316)
	.align		4
.L_316:
        /*067c*/ 	.word	index@(_Z35group_norm_nhwc_bwd_one_pass_kernelI11Bf16IOFp32WLi256ELi48ELi384EEv26Group_norm_nhwc_bwd_params)
        /*0680*/ 	.word	0x00000084


	//----- nvinfo : EIATTR_FRAME_SIZE
	.align		4
.L_317:
        /*0684*/ 	.byte	0x04, 0x11
        /*0686*/ 	.short	(.L_319 - .L_318)
	.align		4
.L_318:
        /*0688*/ 	.word	index@(_Z35group_norm_nhwc_bwd_one_pass_kernelI11Bf16IOFp32WLi256ELi48ELi384EEv26Group_norm_nhwc_bwd_params)
        /*068c*/ 	.word	0x00000000


	//----- nvinfo : EIATTR_REGCOUNT
	.align		4
.L_319:
        /*0690*/ 	.byte	0x04, 0x2f
        /*0692*/ 	.short	(.L_321 - .L_320)
	.align		4
.L_320:
        /*0694*/ 	.word	index@(_Z35group_norm_nhwc_bwd_one_pass_kernelI11Bf16IOFp32WLi128ELi48ELi384EEv26Group_norm_nhwc_bwd_params)
        /*0698*/ 	.word	0x00000038


	//----- nvinfo : EIATTR_FRAME_SIZE
	.align		4
.L_321:
        /*069c*/ 	.byte	0x04, 0x11
        /*069e*/ 	.short	(.L_323 - .L_322)
	.align		4
.L_322:
        /*06a0*/ 	.word	index@(_Z35group_norm_nhwc_bwd_one_pass_kernelI11Bf16IOFp32WLi128ELi48ELi384EEv26Group_norm_nhwc_bwd_params)
        /*06a4*/ 	.word	0x00000000


	//----- nvinfo : EIATTR_REGCOUNT
	.align		4
.L_323:
        /*06a8*/ 	.byte	0x04, 0x2f
        /*06aa*/ 	.short	(.L_325 - .L_324)
	.align		4
.L_324:
        /*06ac*/ 	.word	index@(_Z35group_norm_nhwc_bwd_one_pass_kernelI11Bf16IOFp32WLi64ELi48ELi384EEv26Group_norm_nhwc_bwd_params)
        /*06b0*/ 	.word	0x00000038


	//----- nvinfo : EIATTR_FRAME_SIZE
	.align		4
.L_325:
        /*06b4*/ 	.byte	0x04, 0x11
        /*06b6*/ 	.short	(.L_327 - .L_326)
	.align		4
.L_326:
        /*06b8*/ 	.word	index@(_Z35group_norm_nhwc_bwd_one_pass_kernelI11Bf16IOFp32WLi64ELi48ELi384EEv26Group_norm_nhwc_bwd_params)
        /*06bc*/ 	.word	0x00000000


	//----- nvinfo : EIATTR_REGCOUNT
	.align		4
.L_327:
        /*06c0*/ 	.byte	0x04, 0x2f
        /*06c2*/ 	.short	(.L_329 - .L_328)
	.align		4
.L_328:
        /*06c4*/ 	.word	index@(_ZN3cub18CUB_300001_SM_10306detail11EmptyKernelIvEEvv)
        /*06c8*/ 	.word	0x00000004


	//----- nvinfo : EIATTR_FRAME_SIZE
	.align		4
.L_329:
        /*06cc*/ 	.byte	0x04, 0x11
        /*06ce*/ 	.short	(.L_331 - .L_330)
	.align		4
.L_330:
        /*06d0*/ 	.word	index@(_ZN3cub18CUB_300001_SM_10306detail11EmptyKernelIvEEvv)
        /*06d4*/ 	.word	0x00000000


	//----- nvinfo : EIATTR_MIN_STACK_SIZE
	.align		4
.L_331:
        /*06d8*/ 	.byte	0x04, 0x12
        /*06da*/ 	.short	(.L_333 - .L_332)
	.align		4
.L_332:
        /*06dc*/ 	.word	index@(_ZN3cub18CUB_300001_SM_10306detail11EmptyKernelIvEEvv)
        /*06e0*/ 	.word	0x00000000


	//----- nvinfo : EIATTR_MIN_STACK_SIZE
	.align		4
.L_333:
        /*06e4*/ 	.byte	0x04, 0x12
        /*06e6*/ 	.short	(.L_335 - .L_334)
	.align		4
.L_334:
        /*06e8*/ 	.word	index@(_Z35group_norm_nhwc_bwd_one_pass_kernelI11Bf16IOFp32WLi64ELi48ELi384EEv26Group_norm_nhwc_bwd_params)
        /*06ec*/ 	.word	0x00000000


	//----- nvinfo : EIATTR_MIN_STACK_SIZE
	.align		4
.L_335:
        /*06f0*/ 	.byte	0x04, 0x12
        /*06f2*/ 	.short	(.L_337 - .L_336)
	.align		4
.L_336:
        /*06f4*/ 	.word	index@(_Z35group_norm_nhwc_bwd_one_pass_kernelI11Bf16IOFp32WLi128ELi48ELi384EEv26Group_norm_nhwc_bwd_params)
        /*06f8*/ 	.word	0x00000000


	//----- nvinfo : EIATTR_MIN_STACK_SIZE
	.align		4
.L_337:
        /*06fc*/ 	.byte	0x04, 0x12
        /*06fe*/ 	.short	(.L_339 - .L_338)
	.align		4
.L_338:
        /*0700*/ 	.word	index@(_Z35group_norm_nhwc_bwd_one_pass_kernelI11Bf16IOFp32WLi256ELi48ELi384EEv26Group_norm_nhwc_bwd_params)
        /*0704*/ 	.word	0x00000000


	//----- nvinfo : EIATTR_MIN_STACK_SIZE
	.align		4
.L_339:
        /*0708*/ 	.byte	0x04, 0x12
        /*070a*/ 	.short	(.L_341 - .L_340)
	.align		4
.L_340:
        /*070c*/ 	.word	index@(_Z35group_norm_nhwc_bwd_one_pass_kernelI11Bf16IOFp32WLi512ELi48ELi384EEv26Group_norm_nhwc_bwd_params)
        /*0710*/ 	.word	0x00000110


	//----- nvinfo : EIATTR_MIN_STACK_SIZE
	.align		4
.L_341:
        /*0714*/ 	.byte	0x04, 0x12
        /*0716*/ 	.short	(.L_343 - .L_342)
	.align		4
.L_342:
        /*0718*/ 	.word	index@(_Z35group_norm_nhwc_bwd_one_pass_kernelI11Bf16IOBf16WLi64ELi48ELi384EEv26Group_norm_nhwc_bwd_params)
        /*071c*/ 	.word	0x00000000


	//----- nvinfo : EIATTR_MIN_STACK_SIZE
	.align		4
.L_343:
        /*0720*/ 	.byte	0x04, 0x12
        /*0722*/ 	.short	(.L_345 - .L_344)
	.align		4
.L_344:
        /*0724*/ 	.word	index@(_Z35group_norm_nhwc_bwd_one_pass_kernelI11Bf16IOBf16WLi128ELi48ELi384EEv26Group_norm_nhwc_bwd_params)
        /*0728*/ 	.word	0x00000000


	//----- nvinfo : EIATTR_MIN_STACK_SIZE
	.align		4
.L_345:
        /*072c*/ 	.byte	0x04, 0x12
        /*072e*/ 	.short	(.L_347 - .L_346)
	.align		4
.L_346:
        /*0730*/ 	.word	index@(_Z35group_norm_nhwc_bwd_one_pass_kernelI11Bf16IOBf16WLi256ELi48ELi384EEv26Group_norm_nhwc_bwd_params)
        /*0734*/ 	.word	0x00000000


	//----- nvinfo : EIATTR_MIN_STACK_SIZE
	.align		4
.L_347:
        /*0738*/ 	.byte	0x04, 0x12
        /*073a*/ 	.short	(.L_349 - .L_348)
	.align		4
.L_348:
        /*073c*/ 	.word	index@(_Z35group_norm_nhwc_bwd_one_pass_kernelI11Bf16IOBf16WLi512ELi48ELi384EEv26Group_norm_nhwc_bwd_params)
        /*0740*/ 	.word	0x00000110


	//----- nvinfo : EIATTR_MIN_STACK_SIZE
	.align		4
.L_349:
        /*0744*/ 	.byte	0x04, 0x12
        /*0746*/ 	.short	(.L_351 - .L_350)
	.align		4
.L_350:
        /*0748*/ 	.word	index@(_Z35group_norm_nhwc_bwd_one_pass_kernelI11Bf16IOFp16WLi64ELi48ELi384EEv26Group_norm_nhwc_bwd_params)
        /*074c*/ 	.word	0x00000000


	//----- nvinfo : EIATTR_MIN_STACK_SIZE
	.align		4
.L_351:
        /*0750*/ 	.byte	0x04, 0x12
        /*0752*/ 	.short	(.L_353 - .L_352)
	.align		4
.L_352:
        /*0754*/ 	.word	index@(_Z35group_norm_nhwc_bwd_one_pass_kernelI11Bf16IOFp16WLi128ELi48ELi384EEv26Group_norm_nhwc_bwd_params)
        /*0758*/ 	.word	0x00000000


	//----- nvinfo : EIATTR_MIN_STACK_SIZE
	.align		4
.L_353:
        /*075c*/ 	.byte	0x04, 0x12
        /*075e*/ 	.short	(.L_355 - .L_354)
	.align		4
.L_354:
        /*0760*/ 	.word	index@(_Z35group_norm_nhwc_bwd_one_pass_kernelI11Bf16IOFp16WLi256ELi48ELi384EEv26Group_norm_nhwc_bwd_params)
        /*0764*/ 	.word	0x00000000


	//----- nvinfo : EIATTR_MIN_STACK_SIZE
	.align		4
.L_355:
        /*0768*/ 	.byte	0x04, 0x12
        /*076a*/ 	.short	(.L_357 - .L_356)
	.align		4
.L_356:
        /*076c*/ 	.word	index@(_Z35group_norm_nhwc_bwd_one_pass_kernelI11Bf16IOFp16WLi512ELi48ELi384EEv26Group_norm_nhwc_bwd_params)
        /*0770*/ 	.word	0x00000110


	//----- nvinfo : EIATTR_MIN_STACK_SIZE
	.align		4
.L_357:
        /*0774*/ 	.byte	0x04, 0x12
        /*0776*/ 	.short	(.L_359 - .L_358)
	.align		4
.L_358:
        /*0778*/ 	.word	index@(_Z35group_norm_nhwc_bwd_one_pass_kernelI11Fp16IOFp32WLi64ELi48ELi384EEv26Group_norm_nhwc_bwd_params)
        /*077c*/ 	.word	0x00000000


	//----- nvinfo : EIATTR_MIN_STACK_SIZE
	.align		4
.L_359:
        /*0780*/ 	.byte	0x04, 0x12
        /*0782*/ 	.short	(.L_361 - .L_360)
	.align		4
.L_360:
        /*0784*/ 	.word	index@(_Z35group_norm_nhwc_bwd_one_pass_kernelI11Fp16IOFp32WLi128ELi48ELi384EEv26Group_norm_nhwc_bwd_params)
        /*0788*/ 	.word	0x00000000


	//----- nvinfo : EIATTR_MIN_STACK_SIZE
	.align		4
.L_361:
        /*078c*/ 	.byte	0x04, 0x12
        /*078e*/ 	.short	(.L_363 - .L_362)
	.align		4
.L_362:
        /*0790*/ 	.word	index@(_Z35group_norm_nhwc_bwd_one_pass_kernelI11Fp16IOFp32WLi256ELi48ELi384EEv26Group_norm_nhwc_bwd_params)
        /*0794*/ 	.word	0x00000000


	//----- nvinfo : EIATTR_MIN_STACK_SIZE
	.align		4
.L_363:
        /*0798*/ 	.byte	0x04, 0x12
        /*079a*/ 	.short	(.L_365 - .L_364)
	.align		4
.L_364:
        /*079c*/ 	.word	index@(_Z35group_norm_nhwc_bwd_one_pass_kernelI11Fp16IOFp32WLi512ELi48ELi384EEv26Group_norm_nhwc_bwd_params)
        /*07a0*/ 	.word	0x00000110


	//----- nvinfo : EIATTR_MIN_STACK_SIZE
	.align		4
.L_365:
        /*07a4*/ 	.byte	0x04, 0x12
        /*07a6*/ 	.short	(.L_367 - .L_366)
	.align		4
.L_366:
        /*07a8*/ 	.word	index@(_Z35group_norm_nhwc_bwd_one_pass_kernelI11Fp16IOBf16WLi64ELi48ELi384EEv26Group_norm_nhwc_bwd_params)
        /*07ac*/ 	.word	0x00000000


	//----- nvinfo : EIATTR_MIN_STACK_SIZE
	.align		4
.L_367:
        /*07b0*/ 	.byte	0x04, 0x12
        /*07b2*/ 	.short	(.L_369 - .L_368)
	.align		4
.L_368:
        /*07b4*/ 	.word	index@(_Z35group_norm_nhwc_bwd_one_pass_kernelI11Fp16IOBf16WLi128ELi48ELi384EEv26Group_norm_nhwc_bwd_params)
        /*07b8*/ 	.word	0x00000000


	//----- nvinfo : EIATTR_MIN_STACK_SIZE
	.align		4
.L_369:
        /*07bc*/ 	.byte	0x04, 0x12
        /*07be*/ 	.short	(.L_371 - .L_370)
	.align		4
.L_370:
        /*07c0*/ 	.word	index@(_Z35group_norm_nhwc_bwd_one_pass_kernelI11Fp16IOBf16WLi256ELi48ELi384EEv26Group_norm_nhwc_bwd_params)
        /*07c4*/ 	.word	0x00000000


	//----- nvinfo : EIATTR_MIN_STACK_SIZE
	.align		4
.L_371:
        /*07c8*/ 	.byte	0x04, 0x12
        /*07ca*/ 	.short	(.L_373 - .L_372)
	.align		4
.L_372:
        /*07cc*/ 	.word	index@(_Z35group_norm_nhwc_bwd_one_pass_kernelI11Fp16IOBf16WLi512ELi48ELi384EEv26Group_norm_nhwc_bwd_params)
        /*07d0*/ 	.word	0x00000110


	//----- nvinfo : EIATTR_MIN_STACK_SIZE
	.align		4
.L_373:
        /*07d4*/ 	.byte	0x04, 0x12
        /*07d6*/ 	.short	(.L_375 - .L_374)
	.align		4
.L_374:
        /*07d8*/ 	.word	index@(_Z35group_norm_nhwc_bwd_one_pass_kernelI11Fp16IOFp16WLi64ELi48ELi384EEv26Group_norm_nhwc_bwd_params)
        /*07dc*/ 	.word	0x00000000


	//----- nvinfo : EIATTR_MIN_STACK_SIZE
	.align		4
.L_375:
        /*07e0*/ 	.byte	0x04, 0x12
        /*07e2*/ 	.short	(.L_377 - .L_376)
	.align		4
.L_376:
        /*07e4*/ 	.word	index@(_Z35group_norm_nhwc_bwd_one_pass_kernelI11Fp16IOFp16WLi128ELi48ELi384EEv26Group_norm_nhwc_bwd_params)
        /*07e8*/ 	.word	0x00000000


	//----- nvinfo : EIATTR_MIN_STACK_SIZE
	.align		4
.L_377:
        /*07ec*/ 	.byte	0x04, 0x12
        /*07ee*/ 	.short	(.L_379 - .L_378)
	.align		4
.L_378:
        /*07f0*/ 	.word	index@(_Z35group_norm_nhwc_bwd_one_pass_kernelI11Fp16IOFp16WLi256ELi48ELi384EEv26Group_norm_nhwc_bwd_params)
        /*07f4*/ 	.word	0x00000000


	//----- nvinfo : EIATTR_MIN_STACK_SIZE
	.align		4
.L_379:
        /*07f8*/ 	.byte	0x04, 0x12
        /*07fa*/ 	.short	(.L_381 - .L_380)
	.align		4
.L_380:
        /*07fc*/ 	.word	index@(_Z35group_norm_nhwc_bwd_one_pass_kernelI11Fp16IOFp16WLi512ELi48ELi384EEv26Group_norm_nhwc_bwd_params)
        /*0800*/ 	.word	0x00000110


	//----- nvinfo : EIATTR_MIN_STACK_SIZE
	.align		4
.L_381:
        /*0804*/ 	.byte	0x04, 0x12
        /*0806*/ 	.short	(.L_383 - .L_382)
	.align		4
.L_382:
        /*0808*/ 	.word	index@(_Z35group_norm_nhwc_bwd_one_pass_kernelI11Fp32IOFp32WLi64ELi48ELi384EEv26Group_norm_nhwc_bwd_params)
        /*080c*/ 	.word	0x00000000


	//----- nvinfo : EIATTR_MIN_STACK_SIZE
	.align		4
.L_383:
        /*0810*/ 	.byte	0x04, 0x12
        /*0812*/ 	.short	(.L_385 - .L_384)
	.align		4
.L_384:
        /*0814*/ 	.word	index@(_Z35group_norm_nhwc_bwd_one_pass_kernelI11Fp32IOFp32WLi128ELi48ELi384EEv26Group_norm_nhwc_bwd_params)
        /*0818*/ 	.word	0x00000000


	//----- nvinfo : EIATTR_MIN_STACK_SIZE
	.align		4
.L_385:
        /*081c*/ 	.byte	0x04, 0x12
        /*081e*/ 	.short	(.L_387 - .L_386)
	.align		4
.L_386:
        /*0820*/ 	.word	index@(_Z35group_norm_nhwc_bwd_one_pass_kernelI11Fp32IOFp32WLi256ELi48ELi384EEv26Group_norm_nhwc_bwd_params)
        /*0824*/ 	.word	0x00000000


	//----- nvinfo : EIATTR_MIN_STACK_SIZE
	.align		4
.L_387:
        /*0828*/ 	.byte	0x04, 0x12
        /*082a*/ 	.short	(.L_389 - .L_388)
	.align		4
.L_388:
        /*082c*/ 	.word	index@(_Z35group_norm_nhwc_bwd_one_pass_kernelI11Fp32IOFp32WLi512ELi48ELi384EEv26Group_norm_nhwc_bwd_params)
        /*0830*/ 	.word	0x00000210


	//----- nvinfo : EIATTR_MIN_STACK_SIZE
	.align		4
.L_389:
        /*0834*/ 	.byte	0x04, 0x12
        /*0836*/ 	.short	(.L_391 - .L_390)
	.align		4
.L_390:
        /*0838*/ 	.word	index@(_Z35group_norm_nhwc_bwd_one_pass_kernelI11Fp32IOBf16WLi64ELi48ELi384EEv26Group_norm_nhwc_bwd_params)
        /*083c*/ 	.word	0x00000000


	//----- nvinfo : EIATTR_MIN_STACK_SIZE
	.align		4
.L_391:
        /*0840*/ 	.byte	0x04, 0x12
        /*0842*/ 	.short	(.L_393 - .L_392)
	.align		4
.L_392:
        /*0844*/ 	.word	index@(_Z35group_norm_nhwc_bwd_one_pass_kernelI11Fp32IOBf16WLi128ELi48ELi384EEv26Group_norm_nhwc_bwd_params)
        /*0848*/ 	.word	0x00000000


	//----- nvinfo : EIATTR_MIN_STACK_SIZE
	.align		4
.L_393:
        /*084c*/ 	.byte	0x04, 0x12
        /*084e*/ 	.short	(.L_395 - .L_394)
	.align		4
.L_394:
        /*0850*/ 	.word	index@(_Z35group_norm_nhwc_bwd_one_pass_kernelI11Fp32IOBf16WLi256ELi48ELi384EEv26Group_norm_nhwc_bwd_params)
        /*0854*/ 	.word	0x00000000


	//----- nvinfo : EIATTR_MIN_STACK_SIZE
	.align		4
.L_395:
        /*0858*/ 	.byte	0x04, 0x12
        /*085a*/ 	.short	(.L_397 - .L_396)
	.align		4
.L_396:
        /*085c*/ 	.word	index@(_Z35group_norm_nhwc_bwd_one_pass_kernelI11Fp32IOBf16WLi512ELi48ELi384EEv26Group_norm_nhwc_bwd_params)
        /*0860*/ 	.word	0x00000210


	//----- nvinfo : EIATTR_MIN_STACK_SIZE
	.align		4
.L_397:
        /*0864*/ 	.byte	0x04, 0x12
        /*0866*/ 	.short	(.L_399 - .L_398)
	.align		4
.L_398:
        /*0868*/ 	.word	index@(_Z35group_norm_nhwc_bwd_one_pass_kernelI11Fp32IOFp16WLi64ELi48ELi384EEv26Group_norm_nhwc_bwd_params)
        /*086c*/ 	.word	0x00000000


	//----- nvinfo : EIATTR_MIN_STACK_SIZE
	.align		4
.L_399:
        /*0870*/ 	.byte	0x04, 0x12
        /*0872*/ 	.short	(.L_401 - .L_400)
	.align		4
.L_400:
        /*0874*/ 	.word	index@(_Z35group_norm_nhwc_bwd_one_pass_kernelI11Fp32IOFp16WLi128ELi48ELi384EEv26Group_norm_nhwc_bwd_params)
        /*0878*/ 	.word	0x00000000


	//----- nvinfo : EIATTR_MIN_STACK_SIZE
	.align		4
.L_401:
        /*087c*/ 	.byte	0x04, 0x12
        /*087e*/ 	.short	(.L_403 - .L_402)
	.align		4
.L_402:
        /*0880*/ 	.word	index@(_Z35group_norm_nhwc_bwd_one_pass_kernelI11Fp32IOFp16WLi256ELi48ELi384EEv26Group_norm_nhwc_bwd_params)
        /*0884*/ 	.word	0x00000000


	//----- nvinfo : EIATTR_MIN_STACK_SIZE
	.align		4
.L_403:
        /*0888*/ 	.byte	0x04, 0x12
        /*088a*/ 	.short	(.L_405 - .L_404)
	.align		4
.L_404:
        /*088c*/ 	.word	index@(_Z35group_norm_nhwc_bwd_one_pass_kernelI11Fp32IOFp16WLi512ELi48ELi384EEv26Group_norm_nhwc_bwd_params)
        /*0890*/ 	.word	0x00000210


	//----- nvinfo : EIATTR_MIN_STACK_SIZE
	.align		4
.L_405:
        /*0894*/ 	.byte	0x04, 0x12
        /*0896*/ 	.short	(.L_407 - .L_406)
	.align		4
.L_406:
        /*0898*/ 	.word	index@(_Z35group_norm_nhwc_fwd_one_pass_kernelI11Bf16IOFp32WLi64ELi48ELi384EEv26Group_norm_nhwc_fwd_params)
        /*089c*/ 	.word	0x00000000


	//----- nvinfo : EIATTR_MIN_STACK_SIZE
	.align		4
.L_407:
        /*08a0*/ 	.byte	0x04, 0x12
        /*08a2*/ 	.short	(.L_409 - .L_408)
	.align		4
.L_408:
        /*08a4*/ 	.word	index@(_Z35group_norm_nhwc_fwd_one_pass_kernelI11Bf16IOFp32WLi128ELi48ELi384EEv26Group_norm_nhwc_fwd_params)
        /*08a8*/ 	.word	0x00000000


	//----- nvinfo : EIATTR_MIN_STACK_SIZE
	.align		4
.L_409:
        /*08ac*/ 	.byte	0x04, 0x12
        /*08ae*/ 	.short	(.L_411 - .L_410)
	.align		4
.L_410:
        /*08b0*/ 	.word	index@(_Z35group_norm_nhwc_fwd_one_pass_kernelI11Bf16IOFp32WLi256ELi48ELi384EEv26Group_norm_nhwc_fwd_params)
        /*08b4*/ 	.word	0x00000000


	//----- nvinfo : EIATTR_MIN_STACK_SIZE
	.align		4
.L_411:
        /*08b8*/ 	.byte	0x04, 0x12
        /*08ba*/ 	.short	(.L_413 - .L_412)
	.align		4
.L_412:
        /*08bc*/ 	.word	index@(_Z35group_norm_nhwc_fwd_one_pass_kernelI11Bf16IOFp32WLi512ELi48ELi384EEv26Group_norm_nhwc_fwd_params)
        /*08c0*/ 	.word	0x00000000


	//----- nvinfo : EIATTR_MIN_STACK_SIZE
	.align		4
.L_413:
        /*08c4*/ 	.byte	0x04, 0x12
        /*08c6*/ 	.short	(.L_415 - .L_414)
	.align		4
.L_414:
        /*08c8*/ 	.word	index@(_Z35group_norm_nhwc_fwd_one_pass_kernelI11Bf16IOBf16WLi64ELi48ELi384EEv26Group_norm_nhwc_fwd_params)
        /*08cc*/ 	.word	0x00000000


	//----- nvinfo : EIATTR_MIN_STACK_SIZE
	.align		4
.L_415:
        /*08d0*/ 	.byte	0x04, 0x12
        /*08d2*/ 	.short	(.L_417 - .L_416)
	.align		4
.L_416:
        /*08d4*/ 	.word	index@(_Z35group_norm_nhwc_fwd_one_pass_kernelI11Bf16IOBf16WLi128ELi48ELi384EEv26Group_norm_nhwc_fwd_params)
        /*08d8*/ 	.word	0x00000000


	//----- nvinfo : EIATTR_MIN_STACK_SIZE
	.align		4
.L_417:
        /*08dc*/ 	.byte	0x04, 0x12
        /*08de*/ 	.short	(.L_419 - .L_418)
	.align		4
.L_418:
        /*08e0*/ 	.word	index@(_Z35group_norm_nhwc_fwd_one_pass_kernelI11Bf16IOBf16WLi256ELi48ELi384EEv26Group_norm_nhwc_fwd_params)
        /*08e4*/ 	.word	0x00000000


	//----- nvinfo : EIATTR_MIN_STACK_SIZE
	.align		4
.L_419:
        /*08e8*/ 	.byte	0x04, 0x12
        /*08ea*/ 	.short	(.L_421 - .L_420)
	.align		4
.L_420:
        /*08ec*/ 	.word	index@(_Z35group_norm_nhwc_fwd_one_pass_kernelI11Bf16IOBf16WLi512ELi48ELi384EEv26Group_norm_nhwc_fwd_params)
        /*08f0*/ 	.word	0x00000000


	//----- nvinfo : EIATTR_MIN_STACK_SIZE
	.align		4
.L_421:
        /*08f4*/ 	.byte	0x04, 0x12
        /*08f6*/ 	.short	(.L_423 - .L_422)
	.align		4
.L_422:
        /*08f8*/ 	.word	index@(_Z35group_norm_nhwc_fwd_one_pass_kernelI11Bf16IOFp16WLi64ELi48ELi384EEv26Group_norm_nhwc_fwd_params)
        /*08fc*/ 	.word	0x00000000


	//----- nvinfo : EIATTR_MIN_STACK_SIZE
	.align		4
.L_423:
        /*0900*/ 	.byte	0x04, 0x12
        /*0902*/ 	.short	(.L_425 - .L_424)
	.align		4
.L_424:
        /*0904*/ 	.word	index@(_Z35group_norm_nhwc_fwd_one_pass_kernelI11Bf16IOFp16WLi128ELi48ELi384EEv26Group_norm_nhwc_fwd_params)
        /*0908*/ 	.word	0x00000000


	//----- nvinfo : EIATTR_MIN_STACK_SIZE
	.align		4
.L_425:
        /*090c*/ 	.byte	0x04, 0x12
        /*090e*/ 	.short	(.L_427 - .L_426)
	.align		4
.L_426:
        /*0910*/ 	.word	index@(_Z35group_norm_nhwc_fwd_one_pass_kernelI11Bf16IOFp16WLi256ELi48ELi384EEv26Group_norm_nhwc_fwd_params)
        /*0914*/ 	.word	0x00000000


	//----- nvinfo : EIATTR_MIN_STACK_SIZE
	.align		4
.L_427:
        /*0918*/ 	.byte	0x04, 0x12
        /*091a*/ 	.short	(.L_429 - .L_428)
	.align		4
.L_428:
        /*091c*/ 	.word	index@(_Z35group_norm_nhwc_fwd_one_pass_kernelI11Bf16IOFp16WLi512ELi48ELi384EEv26Group_norm_nhwc_fwd_params)
        /*0920*/ 	.word	0x00000000


	//----- nvinfo : EIATTR_MIN_STACK_SIZE
	.align		4
.L_429:
        /*0924*/ 	.byte	0x04, 0x12
        /*0926*/ 	.short	(.L_431 - .L_430)
	.align		4
.L_430:
        /*0928*/ 	.word	index@(_Z35group_norm_nhwc_fwd_one_pass_kernelI11Fp16IOFp32WLi64ELi48ELi384EEv26Group_norm_nhwc_fwd_params)
        /*092c*/ 	.word	0x00000000


	//----- nvinfo : EIATTR_MIN_STACK_SIZE
	.align		4
.L_431:
        /*0930*/ 	.byte	0x04, 0x12
        /*0932*/ 	.short	(.L_433 - .L_432)
	.align		4
.L_432:
        /*0934*/ 	.word	index@(_Z35group_norm_nhwc_fwd_one_pass_kernelI11Fp16IOFp32WLi128ELi48ELi384EEv26Group_norm_nhwc_fwd_params)
        /*0938*/ 	.word	0x00000000


	//----- nvinfo : EIATTR_MIN_STACK_SIZE
	.align		4
.L_433:
        /*093c*/ 	.byte	0x04, 0x12
        /*093e*/ 	.short	(.L_435 - .L_434)
	.align		4
.L_434:
        /*0940*/ 	.word	index@(_Z35group_norm_nhwc_fwd_one_pass_kernelI11Fp16IOFp32WLi256ELi48ELi384EEv26Group_norm_nhwc_fwd_params)
        /*0944*/ 	.word	0x00000000


	//----- nvinfo : EIATTR_MIN_STACK_SIZE
	.align		4
.L_435:
        /*0948*/ 	.byte	0x04, 0x12
        /*094a*/ 	.short	(.L_437 - .L_436)
	.align		4
.L_436:
        /*094c*/ 	.word	index@(_Z35group_norm_nhwc_fwd_one_pass_kernelI11Fp16IOFp32WLi512ELi48ELi384EEv26Group_norm_nhwc_fwd_params)
        /*0950*/ 	.word	0x00000000


	//----- nvinfo : EIATTR_MIN_STACK_SIZE
	.align		4
.L_437:
        /*0954*/ 	.byte	0x04, 0x12
        /*0956*/ 	.short	(.L_439 - .L_438)
	.align		4
.L_438:
        /*0958*/ 	.word	index@(_Z35group_norm_nhwc_fwd_one_pass_kernelI11Fp16IOBf16WLi64ELi48ELi384EEv26Group_norm_nhwc_fwd_params)
        /*095c*/ 	.word	0x00000000


	//----- nvinfo : EIATTR_MIN_STACK_SIZE
	.align		4
.L_439:
        /*0960*/ 	.byte	0x04, 0x12
        /*0962*/ 	.short	(.L_441 - .L_440)
	.align		4
.L_440:
        /*0964*/ 	.word	index@(_Z35group_norm_nhwc_fwd_one_pass_kernelI11Fp16IOBf16WLi128ELi48ELi384EEv26Group_norm_nhwc_fwd_params)
        /*0968*/ 	.word	0x00000000


	//----- nvinfo : EIATTR_MIN_STACK_SIZE
	.align		4
.L_441:
        /*096c*/ 	.byte	0x04, 0x12
        /*096e*/ 	.short	(.L_443 - .L_442)
	.align		4
.L_442:
        /*0970*/ 	.word	index@(_Z35group_norm_nhwc_fwd_one_pass_kernelI11Fp16IOBf16WLi256ELi48ELi384EEv26Group_norm_nhwc_fwd_params)
        /*0974*/ 	.word	0x00000000


	//----- nvinfo : EIATTR_MIN_STACK_SIZE
	.align		4
.L_443:
        /*0978*/ 	.byte	0x04, 0x12
        /*097a*/ 	.short	(.L_445 - .L_444)
	.align		4
.L_444:
        /*097c*/ 	.word	index@(_Z35group_norm_nhwc_fwd_one_pass_kernelI11Fp16IOBf16WLi512ELi48ELi384EEv26Group_norm_nhwc_fwd_params)
        /*0980*/ 	.word	0x00000000


	//----- nvinfo : EIATTR_MIN_STACK_SIZE
	.align		4
.L_445:
        /*0984*/ 	.byte	0x04, 0x12
        /*0986*/ 	.short	(.L_447 - .L_446)
	.align		4
.L_446:
        /*0988*/ 	.word	index@(_Z35group_norm_nhwc_fwd_one_pass_kernelI11Fp16IOFp16WLi64ELi48ELi384EEv26Group_norm_nhwc_fwd_params)
        /*098c*/ 	.word	0x00000000


	//----- nvinfo : EIATTR_MIN_STACK_SIZE
	.align		4
.L_447:
        /*0990*/ 	.byte	0x04, 0x12
        /*0992*/ 	.short	(.L_449 - .L_448)
	.align		4
.L_448:
        /*0994*/ 	.word	index@(_Z35group_norm_nhwc_fwd_one_pass_kernelI11Fp16IOFp16WLi128ELi48ELi384EEv26Group_norm_nhwc_fwd_params)
        /*0998*/ 	.word	0x00000000


	//----- nvinfo : EIATTR_MIN_STACK_SIZE
	.align		4
.L_449:
        /*099c*/ 	.byte	0x04, 0x12
        /*099e*/ 	.short	(.L_451 - .L_450)
	.align		4
.L_450:
        /*09a0*/ 	.word	index@(_Z35group_norm_nhwc_fwd_one_pass_kernelI11Fp16IOFp16WLi256ELi48ELi384EEv26Group_norm_nhwc_fwd_params)
        /*09a4*/ 	.word	0x00000000


	//----- nvinfo : EIATTR_MIN_STACK_SIZE
	.align		4
.L_451:
        /*09a8*/ 	.byte	0x04, 0x12
        /*09aa*/ 	.short	(.L_453 - .L_452)
	.align		4
.L_452:
        /*09ac*/ 	.word	index@(_Z35group_norm_nhwc_fwd_one_pass_kernelI11Fp16IOFp16WLi512ELi48ELi384EEv26Group_norm_nhwc_fwd_params)
        /*09b0*/ 	.word	0x00000000


	//----- nvinfo : EIATTR_MIN_STACK_SIZE
	.align		4
.L_453:
        /*09b4*/ 	.byte	0x04, 0x12
        /*09b6*/ 	.short	(.L_455 - .L_454)
	.align		4
.L_454:
        /*09b8*/ 	.word	index@(_Z35group_norm_nhwc_fwd_one_pass_kernelI11Fp32IOFp32WLi64ELi48ELi384EEv26Group_norm_nhwc_fwd_params)
        /*09bc*/ 	.word	0x00000000


	//----- nvinfo : EIATTR_MIN_STACK_SIZE
	.align		4
.L_455:
        /*09c0*/ 	.byte	0x04, 0x12
        /*09c2*/ 	.short	(.L_457 - .L_456)
	.align		4
.L_456:
        /*09c4*/ 	.word	index@(_Z35group_norm_nhwc_fwd_one_pass_kernelI11Fp32IOFp32WLi128ELi48ELi384EEv26Group_norm_nhwc_fwd_params)
        /*09c8*/ 	.word	0x00000000


	//----- nvinfo : EIATTR_MIN_STACK_SIZE
	.align		4
.L_457:
        /*09cc*/ 	.byte	0x04, 0x12
        /*09ce*/ 	.short	(.L_459 - .L_458)
	.align		4
.L_458:
        /*09d0*/ 	.word	index@(_Z35group_norm_nhwc_fwd_one_pass_kernelI11Fp32IOFp32WLi256ELi48ELi384EEv26Group_norm_nhwc_fwd_params)
        /*09d4*/ 	.word	0x00000000


	//----- nvinfo : EIATTR_MIN_STACK_SIZE
	.align		4
.L_459:
        /*09d8*/ 	.byte	0x04, 0x12
        /*09da*/ 	.short	(.L_461 - .L_460)
	.align		4
.L_460:
        /*09dc*/ 	.word	index@(_Z35group_norm_nhwc_fwd_one_pass_kernelI11Fp32IOFp32WLi512ELi48ELi384EEv26Group_norm_nhwc_fwd_params)
        /*09e0*/ 	.word	0x00000000


	//----- nvinfo : EIATTR_MIN_STACK_SIZE
	.align		4
.L_461:
        /*09e4*/ 	.byte	0x04, 0x12
        /*09e6*/ 	.short	(.L_463 - .L_462)
	.align		4
.L_462:
        /*09e8*/ 	.word	index@(_Z35group_norm_nhwc_fwd_one_pass_kernelI11Fp32IOBf16WLi64ELi48ELi384EEv26Group_norm_nhwc_fwd_params)
        /*09ec*/ 	.word	0x00000000


	//----- nvinfo : EIATTR_MIN_STACK_SIZE
	.align		4
.L_463:
        /*09f0*/ 	.byte	0x04, 0x12
        /*09f2*/ 	.short	(.L_465 - .L_464)
	.align		4
.L_464:
        /*09f4*/ 	.word	index@(_Z35group_norm_nhwc_fwd_one_pass_kernelI11Fp32IOBf16WLi128ELi48ELi384EEv26Group_norm_nhwc_fwd_params)
        /*09f8*/ 	.word	0x00000000


	//----- nvinfo : EIATTR_MIN_STACK_SIZE
	.align		4
.L_465:
        /*09fc*/ 	.byte	0x04, 0x12
        /*09fe*/ 	.short	(.L_467 - .L_466)
	.align		4
.L_466:
        /*0a00*/ 	.word	index@(_Z35group_norm_nhwc_fwd_one_pass_kernelI11Fp32IOBf16WLi256ELi48ELi384EEv26Group_norm_nhwc_fwd_params)
        /*0a04*/ 	.word	0x00000000


	//----- nvinfo : EIATTR_MIN_STACK_SIZE
	.align		4
.L_467:
        /*0a08*/ 	.byte	0x04, 0x12
        /*0a0a*/ 	.short	(.L_469 - .L_468)
	.align		4
.L_468:
        /*0a0c*/ 	.word	index@(_Z35group_norm_nhwc_fwd_one_pass_kernelI11Fp32IOBf16WLi512ELi48ELi384EEv26Group_norm_nhwc_fwd_params)
        /*0a10*/ 	.word	0x00000000


	//----- nvinfo : EIATTR_MIN_STACK_SIZE
	.align		4
.L_469:
        /*0a14*/ 	.byte	0x04, 0x12
        /*0a16*/ 	.short	(.L_471 - .L_470)
	.align		4
.L_470:
        /*0a18*/ 	.word	index@(_Z35group_norm_nhwc_fwd_one_pass_kernelI11Fp32IOFp16WLi64ELi48ELi384EEv26Group_norm_nhwc_fwd_params)
        /*0a1c*/ 	.word	0x00000000


	//----- nvinfo : EIATTR_MIN_STACK_SIZE
	.align		4
.L_471:
        /*0a20*/ 	.byte	0x04, 0x12
        /*0a22*/ 	.short	(.L_473 - .L_472)
	.align		4
.L_472:
        /*0a24*/ 	.word	index@(_Z35group_norm_nhwc_fwd_one_pass_kernelI11Fp32IOFp16WLi128ELi48ELi384EEv26Group_norm_nhwc_fwd_params)
        /*0a28*/ 	.word	0x00000000


	//----- nvinfo : EIATTR_MIN_STACK_SIZE
	.align		4
.L_473:
        /*0a2c*/ 	.byte	0x04, 0x12
        /*0a2e*/ 	.short	(.L_475 - .L_474)
	.align		4
.L_474:
        /*0a30*/ 	.word	index@(_Z35group_norm_nhwc_fwd_one_pass_kernelI11Fp32IOFp16WLi256ELi48ELi384EEv26Group_norm_nhwc_fwd_params)
        /*0a34*/ 	.word	0x00000000


	//----- nvinfo : EIATTR_MIN_STACK_SIZE
	.align		4
.L_475:
        /*0a38*/ 	.byte	0x04, 0x12
        /*0a3a*/ 	.short	(.L_477 - .L_476)
	.align		4
.L_476:
        /*0a3c*/ 	.word	index@(_Z35group_norm_nhwc_fwd_one_pass_kernelI11Fp32IOFp16WLi512ELi48ELi384EEv26Group_norm_nhwc_fwd_params)
        /*0a40*/ 	.word	0x00000000
.L_477:


//--------------------- .nv.compat                --------------------------
	.section	.nv.compat,"",@"SHT_CUDA_COMPAT_INFO"
	.align	4
        /*0000*/ 	.byte	0x02, 0x09, 0x01, 0x00, 0x02, 0x02, 0x01, 0x00, 0x02, 0x05, 0x05, 0x00, 0x03, 0x07, 0x01, 0x01
        /*0010*/ 	.byte	0x02, 0x03, 0x00, 0x00, 0x02, 0x06, 0x01, 0x00, 0x04, 0x0b, 0x08, 0x00, 0x00, 0x00, 0x00, 0x00
        /*0020*/ 	.byte	0x00, 0x00, 0x00, 0x00


//--------------------- .nv.info._ZN3cub18CUB_300001_SM_10306detail11EmptyKernelIvEEvv --------------------------
	.section	.nv.info._ZN3cub18CUB_300001_SM_10306detail11EmptyKernelIvEEvv,"",@"SHT_CUDA_INFO"
	.sectionflags	@""
	.align	4


	//----- nvinfo : EIATTR_CUDA_API_VERSION
	.align		4
        /*0000*/ 	.byte	0x04, 0x37
        /*0002*/ 	.short	(.L_479 - .L_478)
.L_478:
        /*0004*/ 	.word	0x00000082


	//----- nvinfo : EIATTR_SPARSE_MMA_MASK
	.align		4
.L_479:
        /*0008*/ 	.byte	0x03, 0x50
        /*000a*/ 	.short	0x0000


	//----- nvinfo : EIATTR_MAXREG_COUNT
	.align		4
        /*000c*/ 	.byte	0x03, 0x1b
        /*000e*/ 	.short	0x00ff


	//----- nvinfo : EIATTR_MERCURY_ISA_VERSION
	.align		4
        /*0010*/ 	.byte	0x03, 0x5f
        /*0012*/ 	.short	0x0101


	//----- nvinfo : EIATTR_VRC_CTA_INIT_COUNT
	.align		4
        /*0014*/ 	.byte	0x02, 0x4a
	.zero		1
	.zero		1


	//----- nvinfo : EIATTR_EXIT_INSTR_OFFSETS
	.align		4
        /*0018*/ 	.byte	0x04, 0x1c
        /*001a*/ 	.short	(.L_481 - .L_480)


	//   ....[0]....
.L_480:
        /*001c*/ 	.word	0x00000010


	//----- nvinfo : EIATTR_SW_WAR
	.align		4
.L_481:
        /*0020*/ 	.byte	0x04, 0x36
        /*0022*/ 	.short	(.L_483 - .L_482)
.L_482:
        /*0024*/ 	.word	0x00000008
.L_483:


//--------------------- .nv.info._Z35group_norm_nhwc_bwd_one_pass_kernelI11Bf16IOFp32WLi64ELi48ELi384EEv26Group_norm_nhwc_bwd_params --------------------------
	.section	.nv.info._Z35group_norm_nhwc_bwd_one_pass_kernelI11Bf16IOFp32WLi64ELi48ELi384EEv26Group_norm_nhwc_bwd_params,"",@"SHT_CUDA_INFO"
	.sectionflags	@""
	.align	4


	//----- nvinfo : EIATTR_CUDA_API_VERSION
	.align		4
        /*0000*/ 	.byte	0x04, 0x37
        /*0002*/ 	.short	(.L_485 - .L_484)
.L_484:
        /*0004*/ 	.word	0x00000082


	//----- nvinfo : EIATTR_KPARAM_INFO
	.align		4
.L_485:
        /*0008*/ 	.byte	0x04, 0x17
        /*000a*/ 	.short	(.L_487 - .L_486)
.L_486:
        /*000c*/ 	.word	0x00000000
        /*0010*/ 	.short	0x0000
        /*0012*/ 	.short	0x0000
        /*0014*/ 	.byte	0x00, 0xf0, 0xe1, 0x02


	//----- nvinfo : EIATTR_SPARSE_MMA_MASK
	.align		4
.L_487:
        /*0018*/ 	.byte	0x03, 0x50
        /*001a*/ 	.short	0x0000


	//----- nvinfo : EIATTR_MAXREG_COUNT
	.align		4
        /*001c*/ 	.byte	0x03, 0x1b
        /*001e*/ 	.short	0x00a8


	//----- nvinfo : EIATTR_NUM_BARRIERS
	.align		4
        /*0020*/ 	.byte	0x02, 0x4c
        /*0022*/ 	.byte	0x01
	.zero		1


	//----- nvinfo : EIATTR_MERCURY_ISA_VERSION
	.align		4
        /*0024*/ 	.byte	0x03, 0x5f
        /*0026*/ 	.short	0x0101


	//----- nvinfo : EIATTR_INT_WARP_WIDE_INSTR_OFFSETS
	.align		4
        /*0028*/ 	.byte	0x04, 0x31
        /*002a*/ 	.short	(.L_489 - .L_488)


	//   ....[0]....
.L_488:
        /*002c*/ 	.word	0x00001c70


	//----- nvinfo : EIATTR_COOP_GROUP_MASK_REGIDS
	.align		4
.L_489:
        /*0030*/ 	.byte	0x04, 0x29
        /*0032*/ 	.short	(.L_491 - .L_490)


	//   ....[0]....
.L_490:
        /*0034*/ 	.word	0xffffffff


	//   ....[1]....
        /*0038*/ 	.word	0xffffffff


	//   ....[2]....
        /*003c*/ 	.word	0xffffffff


	//   ....[3]....
        /*0040*/ 	.word	0xffffffff


	//   ....[4]....
        /*0044*/ 	.word	0xffffffff


	//   ....[5]....
        /*0048*/ 	.word	0xffffffff


	//   ....[6]....
        /*004c*/ 	.word	0xffffffff


	//   ....[7]....
        /*0050*/ 	.word	0xffffffff


	//   ....[8]....
        /*0054*/ 	.word	0xffffffff


	//   ....[9]....
        /*0058*/ 	.word	0xffffffff


	//----- nvinfo : EIATTR_COOP_GROUP_INSTR_OFFSETS
	.align		4
.L_491:
        /*005c*/ 	.byte	0x04, 0x28
        /*005e*/ 	.short	(.L_493 - .L_492)


	//   ....[0]....
.L_492:
        /*0060*/ 	.word	0x00001a30


	//   ....[1]....
        /*0064*/ 	.word	0x00001a70


	//   ....[2]....
        /*0068*/ 	.word	0x00001af0


	//   ....[3]....
        /*006c*/ 	.word	0x00001b10


	//   ....[4]....
        /*0070*/ 	.word	0x00001b50


	//   ....[5]....
        /*0074*/ 	.word	0x00001b70


	//   ....[6]....
        /*0078*/ 	.word	0x00001ba0


	//   ....[7]....
        /*007c*/ 	.word	0x00001bc0


	//   ....[8]....
        /*0080*/ 	.word	0x00001c10


	//   ....[9]....
        /*0084*/ 	.word	0x00001c20


	//----- nvinfo : EIATTR_VRC_CTA_INIT_COUNT
	.align		4
.L_493:
        /*0088*/ 	.byte	0x02, 0x4a
	.zero		1
	.zero		1


	//----- nvinfo : EIATTR_EXIT_INSTR_OFFSETS
	.align		4
        /*008c*/ 	.byte	0x04, 0x1c
        /*008e*/ 	.short	(.L_495 - .L_494)


	//   ....[0]....
.L_494:
        /*0090*/ 	.word	0x00003f60


	//   ....[1]....
        /*0094*/ 	.word	0x00004090


	//   ....[2]....
        /*0098*/ 	.word	0x00004660


	//   ....[3]....
        /*009c*/ 	.word	0x00004c10


	//----- nvinfo : EIATTR_MAX_THREADS
	.align		4
.L_495:
        /*00a0*/ 	.byte	0x04, 0x05
        /*00a2*/ 	.short	(.L_497 - .L_496)
.L_496:
        /*00a4*/ 	.word	0x00000180
        /*00a8*/ 	.word	0x00000001
        /*00ac*/ 	.word	0x00000001


	//----- nvinfo : EIATTR_CRS_STACK_SIZE
	.align		4
.L_497:
        /*00b0*/ 	.byte	0x04, 0x1e
        /*00b2*/ 	.short	(.L_499 - .L_498)
.L_498:
        /*00b4*/ 	.word	0x00000000


	//----- nvinfo : EIATTR_CBANK_PARAM_SIZE
	.align		4
.L_499:
        /*00b8*/ 	.byte	0x03, 0x19
        /*00ba*/ 	.short	0x00b8


	//----- nvinfo : EIATTR_PARAM_CBANK
	.align		4
        /*00bc*/ 	.byte	0x04, 0x0a
        /*00be*/ 	.short	(.L_501 - .L_500)
	.align		4
.L_500:
        /*00c0*/ 	.word	index@(.nv.constant0._Z35group_norm_nhwc_bwd_one_pass_kernelI11Bf16IOFp32WLi64ELi48ELi384EEv26Group_norm_nhwc_bwd_params)
        /*00c4*/ 	.short	0x0380
        /*00c6*/ 	.short	0x00b8


	//----- nvinfo : EIATTR_SW_WAR
	.align		4
.L_501:
        /*00c8*/ 	.byte	0x04, 0x36
        /*00ca*/ 	.short	(.L_503 - .L_502)
.L_502:
        /*00cc*/ 	.word	0x00000008
.L_503:


//--------------------- .nv.info._Z35group_norm_nhwc_bwd_one_pass_kernelI11Bf16IOFp32WLi128ELi48ELi384EEv26Group_norm_nhwc_bwd_params --------------------------
	.section	.nv.info._Z35group_norm_nhwc_bwd_one_pass_kernelI11Bf16IOFp32WLi128ELi48ELi384EEv26Group_norm_nhwc_bwd_params,"",@"SHT_CUDA_INFO"
	.sectionflags	@""
	.align	4


	//----- nvinfo : EIATTR_CUDA_API_VERSION
	.align		4
        /*0000*/ 	.byte	0x04, 0x37
        /*0002*/ 	.short	(.L_505 - .L_504)
.L_504:
        /*0004*/ 	.word	0x00000082


	//----- nvinfo : EIATTR_KPARAM_INFO
	.align		4
.L_505:
        /*0008*/ 	.byte	0x04, 0x17
        /*000a*/ 	.short	(.L_507 - .L_506)
.L_506:
        /*000c*/ 	.word	0x00000000
        /*0010*/ 	.short	0x0000
        /*0012*/ 	.short	0x0000
        /*0014*/ 	.byte	0x00, 0xf0, 0xe1, 0x02


	//----- nvinfo : EIATTR_SPARSE_MMA_MASK
	.align		4
.L_507:
        /*0018*/ 	.byte	0x03, 0x50
        /*001a*/ 	.short	0x0000


	//----- nvinfo : EIATTR_MAXREG_COUNT
	.align		4
        /*001c*/ 	.byte	0x03, 0x1b
        /*001e*/ 	.short	0x00a8


	//----- nvinfo : EIATTR_NUM_BARRIERS
	.align		4
        /*0020*/ 	.byte	0x02, 0x4c
        /*0022*/ 	.byte	0x01
	.zero		1


	//----- nvinfo : EIATTR_MERCURY_ISA_VERSION
	.align		4
        /*0024*/ 	.byte	0x03, 0x5f
        /*0026*/ 	.short	0x0101


	//----- nvinfo : EIATTR_INT_WARP_WIDE_INSTR_OFFSETS
	.align		4
        /*0028*/ 	.byte	0x04, 0x31
        /*002a*/ 	.short	(.L_509 - .L_508)


	//   ....[0]....
.L_508:
        /*002c*/ 	.word	0x000030e0


	//----- nvinfo : EIATTR_COOP_GROUP_MASK_REGIDS
	.align		4
.L_509:
        /*0030*/ 	.byte	0x04, 0x29
        /*0032*/ 	.short	(.L_511 - .L_510)


	//   ....[0]....
.L_510:
        /*0034*/ 	.word	0xffffffff


	//   ....[1]....
        /*0038*/ 	.word	0xffffffff


	//   ....[2]....
        /*003c*/ 	.word	0xffffffff


	//   ....[3]....
        /*0040*/ 	.word	0xffffffff


	//   ....[4]....
        /*0044*/ 	.word	0xffffffff


	//   ....[5]....
        /*0048*/ 	.word	0xffffffff


	//   ....[6]....
        /*004c*/ 	.word	0xffffffff


	//   ....[7]....
        /*0050*/ 	.word	0xffffffff


	//   ....[8]....
        /*0054*/ 	.word	0xffffffff


	//   ....[9]....
        /*0058*/ 	.word	0xffffffff


	//----- nvinfo : EIATTR_COOP_GROUP_INSTR_OFFSETS
	.align		4
.L_511:
        /*005c*/ 	.byte	0x04, 0x28
        /*005e*/ 	.short	(.L_513 - .L_512)


	//   ....[0]....
.L_512:
        /*0060*/ 	.word	0x00002e50


	//   ....[1]....
        /*0064*/ 	.word	0x00002e90


	//   ....[2]....
        /*0068*/ 	.word	0x00002f20


	//   ....[3]....
        /*006c*/ 	.word	0x00002f40


	//   ....[4]....
        /*0070*/ 	.word	0x00002fc0


	//   ....[5]....
        /*0074*/ 	.word	0x00002fe0


	//   ....[6]....
        /*0078*/ 	.word	0x00003010


	//   ....[7]....
        /*007c*/ 	.word	0x00003030


	//   ....[8]....
        /*0080*/ 	.word	0x00003080


	//   ....[9]....
        /*0084*/ 	.word	0x00003090


	//----- nvinfo : EIATTR_VRC_CTA_INIT_COUNT
	.align		4
.L_513:
        /*0088*/ 	.byte	0x02, 0x4a
	.zero		1
	.zero		1


	//----- nvinfo : EIATTR_EXIT_INSTR_OFFSETS
	.align		4
        /*008c*/ 	.byte	0x04, 0x1c
        /*008e*/ 	.short	(.L_515 - .L_514)


	//   ....[0]....
.L_514:
        /*0090*/ 	.word	0x00006370


	//   ....[1]....
        /*0094*/ 	.word	0x000064a0


	//   ....[2]....
        /*0098*/ 	.word	0x00006a90


	//   ....[3]....
        /*009c*/ 	.word	0x00007040


	//----- nvinfo : EIATTR_MAX_THREADS
	.align		4
.L_515:
        /*00a0*/ 	.byte	0x04, 0x05
        /*00a2*/ 	.short	(.L_517 - .L_516)
.L_516:
        /*00a4*/ 	.word	0x00000180
        /*00a8*/ 	.word	0x00000001
        /*00ac*/ 	.word	0x00000001


	//----- nvinfo : EIATTR_CRS_STACK_SIZE
	.align		4
.L_517:
        /*00b0*/ 	.byte	0x04, 0x1e
        /*00b2*/ 	.short	(.L_519 - .L_518)
.L_518:
        /*00b4*/ 	.word	0x00000000


	//----- nvinfo : EIATTR_CBANK_PARAM_SIZE
	.align		4
.L_519:
        /*00b8*/ 	.byte	0x03, 0x19
        /*00ba*/ 	.short	0x00b8


	//----- nvinfo : EIATTR_PARAM_CBANK
	.align		4
        /*00bc*/ 	.byte	0x04, 0x0a
        /*00be*/ 	.short	(.L_521 - .L_520)
	.align		4
.L_520:
        /*00c0*/ 	.word	index@(.nv.constant0._Z35group_norm_nhwc_bwd_one_pass_kernelI11Bf16IOFp32WLi128ELi48ELi384EEv26Group_norm_nhwc_bwd_params)
        /*00c4*/ 	.short	0x0380
        /*00c6*/ 	.short	0x00b8


	//----- nvinfo : EIATTR_SW_WAR
	.align		4
.L_521:
        /*00c8*/ 	.byte	0x04, 0x36
        /*00ca*/ 	.short	(.L_523 - .L_522)
.L_522:
        /*00cc*/ 	.word	0x00000008
.L_523:


//--------------------- .nv.info._Z35group_norm_nhwc_bwd_one_pass_kernelI11Bf16IOFp32WLi256ELi48ELi384EEv26Group_norm_nhwc_bwd_params --------------------------
	.section	.nv.info._Z35group_norm_nhwc_bwd_one_pass_kernelI11Bf16IOFp32WLi256ELi48ELi384EEv26Group_norm_nhwc_bwd_params,"",@"SHT_CUDA_INFO"
	.sectionflags	@""
	.align	4


	//----- nvinfo : EIATTR_CUDA_API_VERSION
	.align		4
        /*0000*/ 	.byte	0x04, 0x37
        /*0002*/ 	.short	(.L_525 - .L_524)
.L_524:
        /*0004*/ 	.word	0x00000082


	//----- nvinfo : EIATTR_KPARAM_INFO
	.align		4
.L_525:
        /*0008*/ 	.byte	0x04, 0x17
        /*000a*/ 	.short	(.L_527 - .L_526)
.L_526:
        /*000c*/ 	.word	0x00000000
        /*0010*/ 	.short	0x0000
        /*0012*/ 	.short	0x0000
        /*0014*/ 	.byte	0x00, 0xf0, 0xe1, 0x02


	//----- nvinfo : EIATTR_SPARSE_MMA_MASK
	.align		4
.L_527:
        /*0018*/ 	.byte	0x03, 0x50
        /*001a*/ 	.short	0x0000


	//----- nvinfo : EIATTR_MAXREG_COUNT
	.align		4
        /*001c*/ 	.byte	0x03, 0x1b
        /*001e*/ 	.short	0x00a8


	//----- nvinfo : EIATTR_NUM_BARRIERS
	.align		4
        /*0020*/ 	.byte	0x02, 0x4c
        /*0022*/ 	.byte	0x01
	.zero		1


	//----- nvinfo : EIATTR_MERCURY_ISA_VERSION
	.align		4
        /*0024*/ 	.byte	0x03, 0x5f
        /*0026*/ 	.short	0x0101


	//----- nvinfo : EIATTR_INT_WARP_WIDE_INSTR_OFFSETS
	.align		4
        /*0028*/ 	.byte	0x04, 0x31
        /*002a*/ 	.short	(.L_529 - .L_528)


	//   ....[0]....
.L_528:
        /*002c*/ 	.word	0x00005630


	//----- nvinfo : EIATTR_COOP_GROUP_MASK_REGIDS
	.align		4
.L_529:
        /*0030*/ 	.byte	0x04, 0x29
        /*0032*/ 	.short	(.L_531 - .L_530)


	//   ....[0]....
.L_530:
        /*0034*/ 	.word	0xffffffff


	//   ....[1]....
        /*0038*/ 	.word	0xffffffff


	//   ....[2]....
        /*003c*/ 	.word	0xffffffff


	//   ....[3]....
        /*0040*/ 	.word	0xffffffff


	//   ....[4]....
        /*0044*/ 	.word	0xffffffff


	//   ....[5]....
        /*0048*/ 	.word	0xffffffff


	//   ....[6]....
        /*004c*/ 	.word	0xffffffff


	//   ....[7]....
        /*0050*/ 	.word	0xffffffff


	//   ....[8]....
        /*0054*/ 	.word	0xffffffff


	//   ....[9]....
        /*0058*/ 	.word	0xffffffff


	//----- nvinfo : EIATTR_COOP_GROUP_INSTR_OFFSETS
	.align		4
.L_531:
        /*005c*/ 	.byte	0x04, 0x28
        /*005e*/ 	.short	(.L_533 - .L_532)


	//   ....[0]....
.L_532:
        /*0060*/ 	.word	0x000053d0


	//   ....[1]....
        /*0064*/ 	.word	0x00005410


	//   ....[2]....
        /*0068*/ 	.word	0x00005480


	//   ....[3]....
        /*006c*/ 	.word	0x000054b0


	//   ....[4]....
        /*0070*/ 	.word	0x00005510


	//   ....[5]....
        /*0074*/ 	.word	0x00005530


	//   ....[6]....
        /*0078*/ 	.word	0x00005560


	//   ....[7]....
        /*007c*/ 	.word	0x00005580


	//   ....[8]....
        /*0080*/ 	.word	0x000055d0


	//   ....[9]....
        /*0084*/ 	.word	0x000055e0


	//----- nvinfo : EIATTR_VRC_CTA_INIT_COUNT
	.align		4
.L_533:
        /*0088*/ 	.byte	0x02, 0x4a
	.zero		1
	.zero		1


	//----- nvinfo : EIATTR_EXIT_INSTR_OFFSETS
	.align		4
        /*008c*/ 	.byte	0x04, 0x1c
        /*008e*/ 	.short	(.L_535 - .L_534)


	//   ....[0]....
.L_534:
        /*0090*/ 	.word	0x0000a080


	//   ....[1]....
        /*0094*/ 	.word	0x0000a1b0


	//   ....[2]....
        /*0098*/ 	.word	0x0000a7a0


	//   ....[3]....
        /*009c*/ 	.word	0x0000ad50


	//----- nvinfo : EIATTR_MAX_THREADS
	.align		4
.L_535:
        /*00a0*/ 	.byte	0x04, 0x05
        /*00a2*/ 	.short	(.L_537 - .L_536)
.L_536:
        /*00a4*/ 	.word	0x00000180
        /*00a8*/ 	.word	0x00000001
        /*00ac*/ 	.word	0x00000001


	//----- nvinfo : EIATTR_CRS_STACK_SIZE
	.align		4
.L_537:
        /*00b0*/ 	.byte	0x04, 0x1e
        /*00b2*/ 	.short	(.L_539 - .L_538)
.L_538:
        /*00b4*/ 	.word	0x00000000


	//----- nvinfo : EIATTR_CBANK_PARAM_SIZE
	.align		4
.L_539:
        /*00b8*/ 	.byte	0x03, 0x19
        /*00ba*/ 	.short	0x00b8


	//----- nvinfo : EIATTR_PARAM_CBANK
	.align		4
        /*00bc*/ 	.byte	0x04, 0x0a
        /*00be*/ 	.short	(.L_541 - .L_540)
	.align		4
.L_540:
        /*00c0*/ 	.word	index@(.nv.constant0._Z35group_norm_nhwc_bwd_one_pass_kernelI11Bf16IOFp32WLi256ELi48ELi384EEv26Group_norm_nhwc_bwd_params)
        /*00c4*/ 	.short	0x0380
        /*00c6*/ 	.short	0x00b8


	//----- nvinfo : EIATTR_SW_WAR
	.align		4
.L_541:
        /*00c8*/ 	.byte	0x04, 0x36
        /*00ca*/ 	.short	(.L_543 - .L_542)
.L_542:
        /*00cc*/ 	.word	0x00000008
.L_543:


//--------------------- .nv.info._Z35group_norm_nhwc_bwd_one_pass_kernelI11Bf16IOFp32WLi512ELi48ELi384EEv26Group_norm_nhwc_bwd_params --------------------------
	.section	.nv.info._Z35group_norm_nhwc_bwd_one_pass_kernelI11Bf16IOFp32WLi512ELi48ELi384EEv26Group_norm_nhwc_bwd_params,"",@"SHT_CUDA_INFO"
	.sectionflags	@""
	.align	4


	//----- nvinfo : EIATTR_CUDA_API_VERSION
	.align		4
        /*0000*/ 	.byte	0x04, 0x37
        /*0002*/ 	.short	(.L_545 - .L_544)
.L_544:
        /*0004*/ 	.word	0x00000082


	//----- nvinfo : EIATTR_KPARAM_INFO
	.align		4
.L_545:
        /*0008*/ 	.byte	0x04, 0x17
        /*000a*/ 	.short	(.L_547 - .L_546)
.L_546:
        /*000c*/ 	.word	0x00000000
        /*0010*/ 	.short	0x0000
        /*0012*/ 	.short	0x0000
        /*0014*/ 	.byte	0x00, 0xf0, 0xe1, 0x02


	//----- nvinfo : EIATTR_SPARSE_MMA_MASK
	.align		4
.L_547:
        /*0018*/ 	.byte	0x03, 0x50
        /*001a*/ 	.short	0x0000


	//----- nvinfo : EIATTR_MAXREG_COUNT
	.align		4
        /*001c*/ 	.byte	0x03, 0x1b
        /*001e*/ 	.short	0x00a8


	//----- nvinfo : EIATTR_NUM_BARRIERS
	.align		4
        /*0020*/ 	.byte	0x02, 0x4c
        /*0022*/ 	.byte	0x01
	.zero		1


	//----- nvinfo : EIATTR_MERCURY_ISA_VERSION
	.align		4
        /*0024*/ 	.byte	0x03, 0x5f
        /*0026*/ 	.short	0x0101


	//----- nvinfo : EIATTR_COOP_GROUP_MASK_REGIDS
	.align		4
        /*0028*/ 	.byte	0x04, 0x29
        /*002a*/ 	.short	(.L_549 - .L_548)


	//   ....[0]....
.L_548:
        /*002c*/ 	.word	0xffffffff


	//   ....[1]....
        /*0030*/ 	.word	0xffffffff


	//   ....[2]....
        /*0034*/ 	.word	0xffffffff


	//   ....[3]....
        /*0038*/ 	.word	0xffffffff


	//   ....[4]....
        /*003c*/ 	.word	0xffffffff


	//   ....[5]....
        /*0040*/ 	.word	0xffffffff


	//   ....[6]....
        /*0044*/ 	.word	0xffffffff


	//   ....[7]....
        /*0048*/ 	.word	0xffffffff


	//   ....[8]....
        /*004c*/ 	.word	0xffffffff


	//   ....[9]....
        /*0050*/ 	.word	0xffffffff


	//----- nvinfo : EIATTR_COOP_GROUP_INSTR_OFFSETS
	.align		4
.L_549:
        /*0054*/ 	.byte	0x04, 0x28
        /*0056*/ 	.short	(.L_551 - .L_550)


	//   ....[0]....
.L_550:
        /*0058*/ 	.word	0x0000baa0


	//   ....[1]....
        /*005c*/ 	.word	0x0000bac0


	//   ....[2]....
        /*0060*/ 	.word	0x0000bb40


	//   ....[3]....
        /*0064*/ 	.word	0x0000bb50


	//   ....[4]....
        /*0068*/ 	.word	0x0000bb80


	//   ....[5]....
        /*006c*/ 	.word	0x0000bba0


	//   ....[6]....
        /*0070*/ 	.word	0x0000bbd0


	//   ....[7]....
        /*0074*/ 	.word	0x0000bbf0


	//   ....[8]....
        /*0078*/ 	.word	0x0000bc40


	//   ....[9]....
        /*007c*/ 	.word	0x0000bc50


	//----- nvinfo : EIATTR_VRC_CTA_INIT_COUNT
	.align		4
.L_551:
        /*0080*/ 	.byte	0x02, 0x4a
	.zero		1
	.zero		1


	//----- nvinfo : EIATTR_EXIT_INSTR_OFFSETS
	.align		4
        /*0084*/ 	.byte	0x04, 0x1c
        /*0086*/ 	.short	(.L_553 - .L_552)


	//   ....[0]....
.L_552:
        /*0088*/ 	.word	0x0000db60


	//   ....[1]....
        /*008c*/ 	.word	0x0000dc90


	//   ....[2]....
        /*0090*/ 	.word	0x0000e290


	//   ....[3]....
        /*0094*/ 	.word	0x0000e840


	//----- nvinfo : EIATTR_MAX_THREADS
	.align		4
.L_553:
        /*0098*/ 	.byte	0x04, 0x05
        /*009a*/ 	.short	(.L_555 - .L_554)
.L_554:
        /*009c*/ 	.word	0x00000180
        /*00a0*/ 	.word	0x00000001
        /*00a4*/ 	.word	0x00000001


	//----- nvinfo : EIATTR_CRS_STACK_SIZE
	.align		4
.L_555:
        /*00a8*/ 	.byte	0x04, 0x1e
        /*00aa*/ 	.short	(.L_557 - .L_556)
.L_556:
        /*00ac*/ 	.word	0x00000000


	//----- nvinfo : EIATTR_CBANK_PARAM_SIZE
	.align		4
.L_557:
        /*00b0*/ 	.byte	0x03, 0x19
        /*00b2*/ 	.short	0x00b8


	//----- nvinfo : EIATTR_PARAM_CBANK
	.align		4
        /*00b4*/ 	.byte	0x04, 0x0a
        /*00b6*/ 	.short	(.L_559 - .L_558)
	.align		4
.L_558:
        /*00b8*/ 	.word	index@(.nv.constant0._Z35group_norm_nhwc_bwd_one_pass_kernelI11Bf16IOFp32WLi512ELi48ELi384EEv26Group_norm_nhwc_bwd_params)
        /*00bc*/ 	.short	0x0380
        /*00be*/ 	.short	0x00b8


	//----- nvinfo : EIATTR_SW_WAR
	.align		4
.L_559:
        /*00c0*/ 	.byte	0x04, 0x36
        /*00c2*/ 	.short	(.L_561 - .L_560)
.L_560:
        /*00c4*/ 	.word	0x00000008
.L_561:


//--------------------- .nv.info._Z35group_norm_nhwc_bwd_one_pass_kernelI11Bf16IOBf16WLi64ELi48ELi384EEv26Group_norm_nhwc_bwd_params --------------------------
	.section	.nv.info._Z35group_norm_nhwc_bwd_one_pass_kernelI11Bf16IOBf16WLi64ELi48ELi384EEv26Group_norm_nhwc_bwd_params,"",@"SHT_CUDA_INFO"
	.sectionflags	@""
	.align	4


	//----- nvinfo : EIATTR_CUDA_API_VERSION
	.align		4
        /*0000*/ 	.byte	0x04, 0x37
        /*0002*/ 	.short	(.L_563 - .L_562)
.L_562:
        /*0004*/ 	.word	0x00000082


	//----- nvinfo : EIATTR_KPARAM_INFO
	.align		4
.L_563:
        /*0008*/ 	.byte	0x04, 0x17
        /*000a*/ 	.short	(.L_565 - .L_564)
.L_564:
        /*000c*/ 	.word	0x00000000
        /*0010*/ 	.short	0x0000
        /*0012*/ 	.short	0x0000
        /*0014*/ 	.byte	0x00, 0xf0, 0xe1, 0x02


	//----- nvinfo : EIATTR_SPARSE_MMA_MASK
	.align		4
.L_565:
        /*0018*/ 	.byte	0x03, 0x50
        /*001a*/ 	.short	0x0000


	//----- nvinfo : EIATTR_MAXREG_COUNT
	.align		4
        /*001c*/ 	.byte	0x03, 0x1b
        /*001e*/ 	.short	0x00a8


	//----- nvinfo : EIATTR_NUM_BARRIERS
	.align		4
        /*0020*/ 	.byte	0x02, 0x4c
        /*0022*/ 	.byte	0x01
	.zero		1


	//----- nvinfo : EIATTR_MERCURY_ISA_VERSION
	.align		4
        /*0024*/ 	.byte	0x03, 0x5f
        /*0026*/ 	.short	0x0101


	//----- nvinfo : EIATTR_INT_WARP_WIDE_INSTR_OFFSETS
	.align		4
        /*0028*/ 	.byte	0x04, 0x31
        /*002a*/ 	.short	(.L_567 - .L_566)


	//   ....[0]....
.L_566:
        /*002c*/ 	.word	0x00001ce0


	//----- nvinfo : EIATTR_COOP_GROUP_MASK_REGIDS
	.align		4
.L_567:
        /*0030*/ 	.byte	0x04, 0x29
        /*0032*/ 	.short	(.L_569 - .L_568)


	//   ....[0]....
.L_568:
        /*0034*/ 	.word	0xffffffff


	//   ....[1]....
        /*0038*/ 	.word	0xffffffff


	//   ....[2]....
        /*003c*/ 	.word	0xffffffff


	//   ....[3]....
        /*0040*/ 	.word	0xffffffff


	//   ....[4]....
        /*0044*/ 	.word	0xffffffff


	//   ....[5]....
        /*0048*/ 	.word	0xffffffff


	//   ....[6]....
        /*004c*/ 	.word	0xffffffff


	//   ....[7]....
        /*0050*/ 	.word	0xffffffff


	//   ....[8]....
        /*0054*/ 	.word	0xffffffff


	//   ....[9]....
        /*0058*/ 	.word	0xffffffff


	//----- nvinfo : EIATTR_COOP_GROUP_INSTR_OFFSETS
	.align		4
.L_569:
        /*005c*/ 	.byte	0x04, 0x28
        /*005e*/ 	.short	(.L_571 - .L_570)


	//   ....[0]....
.L_570:
        /*0060*/ 	.word	0x00001aa0


	//   ....[1]....
        /*0064*/ 	.word	0x00001ae0


	//   ....[2]....
        /*0068*/ 	.word	0x00001b60


	//   ....[3]....
        /*006c*/ 	.word	0x00001b80


	//   ....[4]....
        /*0070*/ 	.word	0x00001bc0


	//   ....[5]....
        /*0074*/ 	.word	0x00001be0


	//   ....[6]....
        /*0078*/ 	.word	0x00001c10


	//   ....[7]....
        /*007c*/ 	.word	0x00001c30


	//   ....[8]....
        /*0080*/ 	.word	0x00001c80


	//   ....[9]....
        /*0084*/ 	.word	0x00001c90


	//----- nvinfo : EIATTR_VRC_CTA_INIT_COUNT
	.align		4
.L_571:
        /*0088*/ 	.byte	0x02, 0x4a
	.zero		1
	.zero		1


	//----- nvinfo : EIATTR_EXIT_INSTR_OFFSETS
	.align		4
        /*008c*/ 	.byte	0x04, 0x1c
        /*008e*/ 	.short	(.L_573 - .L_572)


	//   ....[0]....
.L_572:
        /*0090*/ 	.word	0x00003fd0


	//   ....[1]....
        /*0094*/ 	.word	0x00004100


	//   ....[2]....
        /*0098*/ 	.word	0x00004700


	//   ....[3]....
        /*009c*/ 	.word	0x00004d00


	//----- nvinfo : EIATTR_MAX_THREADS
	.align		4
.L_573:
        /*00a0*/ 	.byte	0x04, 0x05
        /*00a2*/ 	.short	(.L_575 - .L_574)
.L_574:
        /*00a4*/ 	.word	0x00000180
        /*00a8*/ 	.word	0x00000001
        /*00ac*/ 	.word	0x00000001


	//----- nvinfo : EIATTR_CRS_STACK_SIZE
	.align		4
.L_575:
        /*00b0*/ 	.byte	0x04, 0x1e
        /*00b2*/ 	.short	(.L_577 - .L_576)
.L_576:
        /*00b4*/ 	.word	0x00000000


	//----- nvinfo : EIATTR_CBANK_PARAM_SIZE
	.align		4
.L_577:
        /*00b8*/ 	.byte	0x03, 0x19
        /*00ba*/ 	.short	0x00b8


	//----- nvinfo : EIATTR_PARAM_CBANK
	.align		4
        /*00bc*/ 	.byte	0x04, 0x0a
        /*00be*/ 	.short	(.L_579 - .L_578)
	.align		4
.L_578:
        /*00c0*/ 	.word	index@(.nv.constant0._Z35group_norm_nhwc_bwd_one_pass_kernelI11Bf16IOBf16WLi64ELi48ELi384EEv26Group_norm_nhwc_bwd_params)
        /*00c4*/ 	.short	0x0380
        /*00c6*/ 	.short	0x00b8


	//----- nvinfo : EIATTR_SW_WAR
	.align		4
.L_579:
        /*00c8*/ 	.byte	0x04, 0x36
        /*00ca*/ 	.short	(.L_581 - .L_580)
.L_580:
        /*00cc*/ 	.word	0x00000008
.L_581:


//--------------------- .nv.info._Z35group_norm_nhwc_bwd_one_pass_kernelI11Bf16IOBf16WLi128ELi48ELi384EEv26Group_norm_nhwc_bwd_params --------------------------
	.section	.nv.info._Z35group_norm_nhwc_bwd_one_pass_kernelI11Bf16IOBf16WLi128ELi48ELi384EEv26Group_norm_nhwc_bwd_params,"",@"SHT_CUDA_INFO"
	.sectionflags	@""
	.align	4


	//----- nvinfo : EIATTR_CUDA_API_VERSION
	.align		4
        /*0000*/ 	.byte	0x04, 0x37
        /*0002*/ 	.short	(.L_583 - .L_582)
.L_582:
        /*0004*/ 	.word	0x00000082


	//----- nvinfo : EIATTR_KPARAM_INFO
	.align		4
.L_583:
        /*0008*/ 	.byte	0x04, 0x17
        /*000a*/ 	.short	(.L_585 - .L_584)
.L_584:
        /*000c*/ 	.word	0x00000000
        /*0010*/ 	.short	0x0000
        /*0012*/ 	.short	0x0000
        /*0014*/ 	.byte	0x00, 0xf0, 0xe1, 0x02


	//----- nvinfo : EIATTR_SPARSE_MMA_MASK
	.align		4
.L_585:
        /*0018*/ 	.byte	0x03, 0x50
        /*001a*/ 	.short	0x0000


	//----- nvinfo : EIATTR_MAXREG_COUNT
	.align		4
        /*001c*/ 	.byte	0x03, 0x1b
        /*001e*/ 	.short	0x00a8


	//----- nvinfo : EIATTR_NUM_BARRIERS
	.align		4
        /*0020*/ 	.byte	0x02, 0x4c
        /*0022*/ 	.byte	0x01
	.zero		1


	//----- nvinfo : EIATTR_MERCURY_ISA_VERSION
	.align		4
        /*0024*/ 	.byte	0x03, 0x5f
        /*0026*/ 	.short	0x0101


	//----- nvinfo : EIATTR_INT_WARP_WIDE_INSTR_OFFSETS
	.align		4
        /*0028*/ 	.byte	0x04, 0x31
        /*002a*/ 	.short	(.L_587 - .L_586)


	//   ....[0]....
.L_586:
        /*002c*/ 	.word	0x00003130


	//----- nvinfo : EIATTR_COOP_GROUP_MASK_REGIDS
	.align		4
.L_587:
        /*0030*/ 	.byte	0x04, 0x29
        /*0032*/ 	.short	(.L_589 - .L_588)


	//   ....[0]....
.L_588:
        /*0034*/ 	.word	0xffffffff


	//   ....[1]....
        /*0038*/ 	.word	0xffffffff


	//   ....[2]....
        /*003c*/ 	.word	0xffffffff


	//   ....[3]....
        /*0040*/ 	.word	0xffffffff


	//   ....[4]....
        /*0044*/ 	.word	0xffffffff


	//   ....[5]....
        /*0048*/ 	.word	0xffffffff


	//   ....[6]....
        /*004c*/ 	.word	0xffffffff


	//   ....[7]....
        /*0050*/ 	.word	0xffffffff


	//   ....[8]....
        /*0054*/ 	.word	0xffffffff


	//   ....[9]....
        /*0058*/ 	.word	0xffffffff


	//----- nvinfo : EIATTR_COOP_GROUP_INSTR_OFFSETS
	.align		4
.L_589:
        /*005c*/ 	.byte	0x04, 0x28
        /*005e*/ 	.short	(.L_591 - .L_590)


	//   ....[0]....
.L_590:
        /*0060*/ 	.word	0x00002ee0


	//   ....[1]....
        /*0064*/ 	.word	0x00002f20


	//   ....[2]....
        /*0068*/ 	.word	0x00002f70


	//   ....[3]....
        /*006c*/ 	.word	0x00002fb0


	//   ....[4]....
        /*0070*/ 	.word	0x00003010


	//   ....[5]....
        /*0074*/ 	.word	0x00003030


	//   ....[6]....
        /*0078*/ 	.word	0x00003060


	//   ....[7]....
        /*007c*/ 	.word	0x00003080


	//   ....[8]....
        /*0080*/ 	.word	0x000030d0


	//   ....[9]....
        /*0084*/ 	.word	0x000030e0


	//----- nvinfo : EIATTR_VRC_CTA_INIT_COUNT
	.align		4
.L_591:
        /*0088*/ 	.byte	0x02, 0x4a
	.zero		1
	.zero		1


	//----- nvinfo : EIATTR_EXIT_INSTR_OFFSETS
	.align		4
        /*008c*/ 	.byte	0x04, 0x1c
        /*008e*/ 	.short	(.L_593 - .L_592)


	//   ....[0]....
.L_592:
        /*0090*/ 	.word	0x000063c0


	//   ....[1]....
        /*0094*/ 	.word	0x000064f0


	//   ....[2]....
        /*0098*/ 	.word	0x00006b00


	//   ....[3]....
        /*009c*/ 	.word	0x00007100


	//----- nvinfo : EIATTR_MAX_THREADS
	.align		4
.L_593:
        /*00a0*/ 	.byte	0x04, 0x05
        /*00a2*/ 	.short	(.L_595 - .L_594)
.L_594:
        /*00a4*/ 	.word	0x00000180
        /*00a8*/ 	.word	0x00000001
        /*00ac*/ 	.word	0x00000001


	//----- nvinfo : EIATTR_CRS_STACK_SIZE
	.align		4
.L_595:
        /*00b0*/ 	.byte	0x04, 0x1e
        /*00b2*/ 	.short	(.L_597 - .L_596)
.L_596:
        /*00b4*/ 	.word	0x00000000


	//----- nvinfo : EIATTR_CBANK_PARAM_SIZE
	.align		4
.L_597:
        /*00b8*/ 	.byte	0x03, 0x19
        /*00ba*/ 	.short	0x00b8


	//----- nvinfo : EIATTR_PARAM_CBANK
	.align		4
        /*00bc*/ 	.byte	0x04, 0x0a
        /*00be*/ 	.short	(.L_599 - .L_598)
	.align		4
.L_598:
        /*00c0*/ 	.word	index@(.nv.constant0._Z35group_norm_nhwc_bwd_one_pass_kernelI11Bf16IOBf16WLi128ELi48ELi384EEv26Group_norm_nhwc_bwd_params)
        /*00c4*/ 	.short	0x0380
        /*00c6*/ 	.short	0x00b8


	//----- nvinfo : EIATTR_SW_WAR
	.align		4
.L_599:
        /*00c8*/ 	.byte	0x04, 0x36
        /*00ca*/ 	.short	(.L_601 - .L_600)
.L_600:
        /*00cc*/ 	.word	0x00000008
.L_601:


//--------------------- .nv.info._Z35group_norm_nhwc_bwd_one_pass_kernelI11Bf16IOBf16WLi256ELi48ELi384EEv26Group_norm_nhwc_bwd_params --------------------------
	.section	.nv.info._Z35group_norm_nhwc_bwd_one_pass_kernelI11Bf16IOBf16WLi256ELi48ELi384EEv26Group_norm_nhwc_bwd_params,"",@"SHT_CUDA_INFO"
	.sectionflags	@""
	.align	4


	//----- nvinfo : EIATTR_CUDA_API_VERSION
	.align		4
        /*0000*/ 	.byte	0x04, 0x37
        /*0002*/ 	.short	(.L_603 - .L_602)
.L_602:
        /*0004*/ 	.word	0x00000082


	//----- nvinfo : EIATTR_KPARAM_INFO
	.align		4
.L_603:
        /*0008*/ 	.byte	0x04, 0x17
        /*000a*/ 	.short	(.L_605 - .L_604)
.L_604:
        /*000c*/ 	.word	0x00000000
        /*0010*/ 	.short	0x0000
        /*0012*/ 	.short	0x0000
        /*0014*/ 	.byte	0x00, 0xf0, 0xe1, 0x02


	//----- nvinfo : EIATTR_SPARSE_MMA_MASK
	.align		4
.L_605:
        /*0018*/ 	.byte	0x03, 0x50
        /*001a*/ 	.short	0x0000


	//----- nvinfo : EIATTR_MAXREG_COUNT
	.align		4
        /*001c*/ 	.byte	0x03, 0x1b
        /*001e*/ 	.short	0x00a8


	//----- nvinfo : EIATTR_NUM_BARRIERS
	.align		4
        /*0020*/ 	.byte	0x02, 0x4c
        /*0022*/ 	.byte	0x01
	.zero		1


	//----- nvinfo : EIATTR_MERCURY_ISA_VERSION
	.align		4
        /*0024*/ 	.byte	0x03, 0x5f
        /*0026*/ 	.short	0x0101


	//----- nvinfo : EIATTR_INT_WARP_WIDE_INSTR_OFFSETS
	.align		4
        /*0028*/ 	.byte	0x04, 0x31
        /*002a*/ 	.short	(.L_607 - .L_606)


	//   ....[0]....
.L_606:
        /*002c*/ 	.word	0x00005700


	//----- nvinfo : EIATTR_COOP_GROUP_MASK_REGIDS
	.align		4
.L_607:
        /*0030*/ 	.byte	0x04, 0x29
        /*0032*/ 	.short	(.L_609 - .L_608)


	//   ....[0]....
.L_608:
        /*0034*/ 	.word	0xffffffff


	//   ....[1]....
        /*0038*/ 	.word	0xffffffff


	//   ....[2]....
        /*003c*/ 	.word	0xffffffff


	//   ....[3]....
        /*0040*/ 	.word	0xffffffff


	//   ....[4]....
        /*0044*/ 	.word	0xffffffff


	//   ....[5]....
        /*0048*/ 	.word	0xffffffff


	//   ....[6]....
        /*004c*/ 	.word	0xffffffff


	//   ....[7]....
        /*0050*/ 	.word	0xffffffff


	//   ....[8]....
        /*0054*/ 	.word	0xffffffff


	//   ....[9]....
        /*0058*/ 	.word	0xffffffff


	//----- nvinfo : EIATTR_COOP_GROUP_INSTR_OFFSETS
	.align		4
.L_609:
        /*005c*/ 	.byte	0x04, 0x28
        /*005e*/ 	.short	(.L_611 - .L_610)


	//   ....[0]....
.L_610:
        /*0060*/ 	.word	0x000054a0


	//   ....[1]....
        /*0064*/ 	.word	0x000054e0


	//   ....[2]....
        /*0068*/ 	.word	0x00005550


	//   ....[3]....
        /*006c*/ 	.word	0x00005580


	//   ....[4]....
        /*0070*/ 	.word	0x000055e0


	//   ....[5]....
        /*0074*/ 	.word	0x00005600


	//   ....[6]....
        /*0078*/ 	.word	0x00005630


	//   ....[7]....
        /*007c*/ 	.word	0x00005650


	//   ....[8]....
        /*0080*/ 	.word	0x000056a0


	//   ....[9]....
        /*0084*/ 	.word	0x000056b0


	//----- nvinfo : EIATTR_VRC_CTA_INIT_COUNT
	.align		4
.L_611:
        /*0088*/ 	.byte	0x02, 0x4a
	.zero		1
	.zero		1


	//----- nvinfo : EIATTR_EXIT_INSTR_OFFSETS
	.align		4
        /*008c*/ 	.byte	0x04, 0x1c
        /*008e*/ 	.short	(.L_613 - .L_612)


	//   ....[0]....
.L_612:
        /*0090*/ 	.word	0x0000a150


	//   ....[1]....
        /*0094*/ 	.word	0x0000a280


	//   ....[2]....
        /*0098*/ 	.word	0x0000a890


	//   ....[3]....
        /*009c*/ 	.word	0x0000ae90


	//----- nvinfo : EIATTR_MAX_THREADS
	.align		4
.L_613:
        /*00a0*/ 	.byte	0x04, 0x05
        /*00a2*/ 	.short	(.L_615 - .L_614)
.L_614:
        /*00a4*/ 	.word	0x00000180
        /*00a8*/ 	.word	0x00000001
        /*00ac*/ 	.word	0x00000001


	//----- nvinfo : EIATTR_CRS_STACK_SIZE
	.align		4
.L_615:
        /*00b0*/ 	.byte	0x04, 0x1e
        /*00b2*/ 	.short	(.L_617 - .L_616)
.L_616:
        /*00b4*/ 	.word	0x00000000


	//----- nvinfo : EIATTR_CBANK_PARAM_SIZE
	.align		4
.L_617:
        /*00b8*/ 	.byte	0x03, 0x19
        /*00ba*/ 	.short	0x00b8


	//----- nvinfo : EIATTR_PARAM_CBANK
	.align		4
        /*00bc*/ 	.byte	0x04, 0x0a
        /*00be*/ 	.short	(.L_619 - .L_618)
	.align		4
.L_618:
        /*00c0*/ 	.word	index@(.nv.constant0._Z35group_norm_nhwc_bwd_one_pass_kernelI11Bf16IOBf16WLi256ELi48ELi384EEv26Group_norm_nhwc_bwd_params)
        /*00c4*/ 	.short	0x0380
        /*00c6*/ 	.short	0x00b8


	//----- nvinfo : EIATTR_SW_WAR
	.align		4
.L_619:
        /*00c8*/ 	.byte	0x04, 0x36
        /*00ca*/ 	.short	(.L_621 - .L_620)
.L_620:
        /*00cc*/ 	.word	0x00000008
.L_621:


//--------------------- .nv.info._Z35group_norm_nhwc_bwd_one_pass_kernelI11Bf16IOBf16WLi512ELi48ELi384EEv26Group_norm_nhwc_bwd_params --------------------------
	.section	.nv.info._Z35group_norm_nhwc_bwd_one_pass_kernelI11Bf16IOBf16WLi512ELi48ELi384EEv26Group_norm_nhwc_bwd_params,"",@"SHT_CUDA_INFO"
	.sectionflags	@""
	.align	4


	//----- nvinfo : EIATTR_CUDA_API_VERSION
	.align		4
        /*0000*/ 	.byte	0x04, 0x37
        /*0002*/ 	.short	(.L_623 - .L_622)
.L_622:
        /*0004*/ 	.word	0x00000082


	//----- nvinfo : EIATTR_KPARAM_INFO
	.align		4
.L_623:
        /*0008*/ 	.byte	0x04, 0x17
        /*000a*/ 	.short	(.L_625 - .L_624)
.L_624:
        /*000c*/ 	.word	0x00000000
        /*0010*/ 	.short	0x0000
        /*0012*/ 	.short	0x0000
        /*0014*/ 	.byte	0x00, 0xf0, 0xe1, 0x02


	//----- nvinfo : EIATTR_SPARSE_MMA_MASK
	.align		4
.L_625:
        /*0018*/ 	.byte	0x03, 0x50
        /*001a*/ 	.short	0x0000


	//----- nvinfo : EIATTR_MAXREG_COUNT
	.align		4
        /*001c*/ 	.byte	0x03, 0x1b
        /*001e*/ 	.short	0x00a8


	//----- nvinfo : EIATTR_NUM_BARRIERS
	.align		4
        /*0020*/ 	.byte	0x02, 0x4c
        /*0022*/ 	.byte	0x01
	.zero		1


	//----- nvinfo : EIATTR_MERCURY_ISA_VERSION
	.align		4
        /*0024*/ 	.byte	0x03, 0x5f
        /*0026*/ 	.short	0x0101


	//----- nvinfo : EIATTR_COOP_GROUP_MASK_REGIDS
	.align		4
        /*0028*/ 	.byte	0x04, 0x29
        /*002a*/ 	.short	(.L_627 - .L_626)


	//   ....[0]....
.L_626:
        /*002c*/ 	.word	0xffffffff


	//   ....[1]....
        /*0030*/ 	.word	0xffffffff


	//   ....[2]....
        /*0034*/ 	.word	0xffffffff


	//   ....[3]....
        /*0038*/ 	.word	0xffffffff


	//   ....[4]....
        /*003c*/ 	.word	0xffffffff


	//   ....[5]....
        /*0040*/ 	.word	0xffffffff


	//   ....[6]....
        /*0044*/ 	.word	0xffffffff


	//   ....[7]....
        /*0048*/ 	.word	0xffffffff


	//   ....[8]....
        /*004c*/ 	.word	0xffffffff


	//   ....[9]....
        /*0050*/ 	.word	0xffffffff


	//----- nvinfo : EIATTR_COOP_GROUP_INSTR_OFFSETS
	.align		4
.L_627:
        /*0054*/ 	.byte	0x04, 0x28
        /*0056*/ 	.short	(.L_629 - .L_628)


	//   ....[0]....
.L_628:
        /*0058*/ 	.word	0x0000bad0


	//   ....[1]....
        /*005c*/ 	.word	0x0000baf0


	//   ....[2]....
        /*0060*/ 	.word	0x0000bb70


	//   ....[3]....
        /*0064*/ 	.word	0x0000bb80


	//   ....[4]....
        /*0068*/ 	.word	0x0000bbb0


	//   ....[5]....
        /*006c*/ 	.word	0x0000bbd0


	//   ....[6]....
        /*0070*/ 	.word	0x0000bc00


	//   ....[7]....
        /*0074*/ 	.word	0x0000bc20


	//   ....[8]....
        /*0078*/ 	.word	0x0000bc70


	//   ....[9]....
        /*007c*/ 	.word	0x0000bc80


	//----- nvinfo : EIATTR_VRC_CTA_INIT_COUNT
	.align		4
.L_629:
        /*0080*/ 	.byte	0x02, 0x4a
	.zero		1
	.zero		1


	//----- nvinfo : EIATTR_EXIT_INSTR_OFFSETS
	.align		4
        /*0084*/ 	.byte	0x04, 0x1c
        /*0086*/ 	.short	(.L_631 - .L_630)


	//   ....[0]....
.L_630:
        /*0088*/ 	.word	0x0000db90


	//   ....[1]....
        /*008c*/ 	.word	0x0000dcc0


	//   ....[2]....
        /*0090*/ 	.word	0x0000e2d0


	//   ....[3]....
        /*0094*/ 	.word	0x0000e8d0


	//----- nvinfo : EIATTR_MAX_THREADS
	.align		4
.L_631:
        /*0098*/ 	.byte	0x04, 0x05
        /*009a*/ 	.short	(.L_633 - .L_632)
.L_632:
        /*009c*/ 	.word	0x00000180
        /*00a0*/ 	.word	0x00000001
        /*00a4*/ 	.word	0x00000001


	//----- nvinfo : EIATTR_CRS_STACK_SIZE
	.align		4
.L_633:
        /*00a8*/ 	.byte	0x04, 0x1e
        /*00aa*/ 	.short	(.L_635 - .L_634)
.L_634:
        /*00ac*/ 	.word	0x00000000


	//----- nvinfo : EIATTR_CBANK_PARAM_SIZE
	.align		4
.L_635:
        /*00b0*/ 	.byte	0x03, 0x19
        /*00b2*/ 	.short	0x00b8


	//----- nvinfo : EIATTR_PARAM_CBANK
	.align		4
        /*00b4*/ 	.byte	0x04, 0x0a
        /*00b6*/ 	.short	(.L_637 - .L_636)
	.align		4
.L_636:
        /*00b8*/ 	.word	index@(.nv.constant0._Z35group_norm_nhwc_bwd_one_pass_kernelI11Bf16IOBf16WLi512ELi48ELi384EEv26Group_norm_nhwc_bwd_params)
        /*00bc*/ 	.short	0x0380
        /*00be*/ 	.short	0x00b8


	//----- nvinfo : EIATTR_SW_WAR
	.align		4
.L_637:
        /*00c0*/ 	.byte	0x04, 0x36
        /*00c2*/ 	.short	(.L_639 - .L_638)
.L_638:
        /*00c4*/ 	.word	0x00000008
.L_639:


//--------------------- .nv.info._Z35group_norm_nhwc_bwd_one_pass_kernelI11Bf16IOFp16WLi64ELi48ELi384EEv26Group_norm_nhwc_bwd_params --------------------------
	.section	.nv.info._Z35group_norm_nhwc_bwd_one_pass_kernelI11Bf16IOFp16WLi64ELi48ELi384EEv26Group_norm_nhwc_bwd_params,"",@"SHT_CUDA_INFO"
	.sectionflags	@""
	.align	4


	//----- nvinfo : EIATTR_CUDA_API_VERSION
	.align		4
        /*0000*/ 	.byte	0x04, 0x37
        /*0002*/ 	.short	(.L_641 - .L_640)
.L_640:
        /*0004*/ 	.word	0x00000082


	//----- nvinfo : EIATTR_KPARAM_INFO
	.align		4
.L_641:
        /*0008*/ 	.byte	0x04, 0x17
        /*000a*/ 	.short	(.L_643 - .L_642)
.L_642:
        /*000c*/ 	.word	0x00000000
        /*0010*/ 	.short	0x0000
        /*0012*/ 	.short	0x0000
        /*0014*/ 	.byte	0x00, 0xf0, 0xe1, 0x02


	//----- nvinfo : EIATTR_SPARSE_MMA_MASK
	.align		4
.L_643:
        /*0018*/ 	.byte	0x03, 0x50
        /*001a*/ 	.short	0x0000


	//----- nvinfo : EIATTR_MAXREG_COUNT
	.align		4
        /*001c*/ 	.byte	0x03, 0x1b
        /*001e*/ 	.short	0x00a8


	//----- nvinfo : EIATTR_NUM_BARRIERS
	.align		4
        /*0020*/ 	.byte	0x02, 0x4c
        /*0022*/ 	.byte	0x01
	.zero		1


	//----- nvinfo : EIATTR_MERCURY_ISA_VERSION
	.align		4
        /*0024*/ 	.byte	0x03, 0x5f
        /*0026*/ 	.short	0x0101


	//----- nvinfo : EIATTR_INT_WARP_WIDE_INSTR_OFFSETS
	.align		4
        /*0028*/ 	.byte	0x04, 0x31
        /*002a*/ 	.short	(.L_645 - .L_644)


	//   ....[0]....
.L_644:
        /*002c*/ 	.word	0x00001ce0


	//----- nvinfo : EIATTR_COOP_GROUP_MASK_REGIDS
	.align		4
.L_645:
        /*0030*/ 	.byte	0x04, 0x29
        /*0032*/ 	.short	(.L_647 - .L_646)


	//   ....[0]....
.L_646:
        /*0034*/ 	.word	0xffffffff


	//   ....[1]....
        /*0038*/ 	.word	0xffffffff


	//   ....[2]....
        /*003c*/ 	.word	0xffffffff


	//   ....[3]....
        /*0040*/ 	.word	0xffffffff


	//   ....[4]....
        /*0044*/ 	.word	0xffffffff


	//   ....[5]....
        /*0048*/ 	.word	0xffffffff


	//   ....[6]....
        /*004c*/ 	.word	0xffffffff


	//   ....[7]....
        /*0050*/ 	.word	0xffffffff


	//   ....[8]....
        /*0054*/ 	.word	0xffffffff


	//   ....[9]....
        /*0058*/ 	.word	0xffffffff


	//----- nvinfo : EIATTR_COOP_GROUP_INSTR_OFFSETS
	.align		4
.L_647:
        /*005c*/ 	.byte	0x04, 0x28
        /*005e*/ 	.short	(.L_649 - .L_648)


	//   ....[0]....
.L_648:
        /*0060*/ 	.word	0x00001aa0


	//   ....[1]....
        /*0064*/ 	.word	0x00001ae0


	//   ....[2]....
        /*0068*/ 	.word	0x00001b60


	//   ....[3]....
        /*006c*/ 	.word	0x00001b80


	//   ....[4]....
        /*0070*/ 	.word	0x00001bc0


	//   ....[5]....
        /*0074*/ 	.word	0x00001be0


	//   ....[6]....
        /*0078*/ 	.word	0x00001c10


	//   ....[7]....
        /*007c*/ 	.word	0x00001c30


	//   ....[8]....
        /*0080*/ 	.word	0x00001c80


	//   ....[9]....
        /*0084*/ 	.word	0x00001c90


	//----- nvinfo : EIATTR_VRC_CTA_INIT_COUNT
	.align		4
.L_649:
        /*0088*/ 	.byte	0x02, 0x4a
	.zero		1
	.zero		1


	//----- nvinfo : EIATTR_EXIT_INSTR_OFFSETS
	.align		4
        /*008c*/ 	.byte	0x04, 0x1c
        /*008e*/ 	.short	(.L_651 - .L_650)


	//   ....[0]....
.L_650:
        /*0090*/ 	.word	0x00003fd0


	//   ....[1]....
        /*0094*/ 	.word	0x00004100


	//   ....[2]....
        /*0098*/ 	.word	0x00004700


	//   ....[3]....
        /*009c*/ 	.word	0x00004d00


	//----- nvinfo : EIATTR_MAX_THREADS
	.align		4
.L_651:
        /*00a0*/ 	.byte	0x04, 0x05
        /*00a2*/ 	.short	(.L_653 - .L_652)
.L_652:
        /*00a4*/ 	.word	0x00000180
        /*00a8*/ 	.word	0x00000001
        /*00ac*/ 	.word	0x00000001


	//----- nvinfo : EIATTR_CRS_STACK_SIZE
	.align		4
.L_653:
        /*00b0*/ 	.byte	0x04, 0x1e
        /*00b2*/ 	.short	(.L_655 - .L_654)
.L_654:
        /*00b4*/ 	.word	0x00000000


	//----- nvinfo : EIATTR_CBANK_PARAM_SIZE
	.align		4
.L_655:
        /*00b8*/ 	.byte	0x03, 0x19
        /*00ba*/ 	.short	0x00b8


	//----- nvinfo : EIATTR_PARAM_CBANK
	.align		4
        /*00bc*/ 	.byte	0x04, 0x0a
        /*00be*/ 	.short	(.L_657 - .L_656)
	.align		4
.L_656:
        /*00c0*/ 	.word	index@(.nv.constant0._Z35group_norm_nhwc_bwd_one_pass_kernelI11Bf16IOFp16WLi64ELi48ELi384EEv26Group_norm_nhwc_bwd_params)
        /*00c4*/ 	.short	0x0380
        /*00c6*/ 	.short	0x00b8


	//----- nvinfo : EIATTR_SW_WAR
	.align		4
.L_657:
        /*00c8*/ 	.byte	0x04, 0x36
        /*00ca*/ 	.short	(.L_659 - .L_658)
.L_658:
        /*00cc*/ 	.word	0x00000008
.L_659:


//--------------------- .nv.info._Z35group_norm_nhwc_bwd_one_pass_kernelI11Bf16IOFp16WLi128ELi48ELi384EEv26Group_norm_nhwc_bwd_params --------------------------
	.section	.nv.info._Z35group_norm_nhwc_bwd_one_pass_kernelI11Bf16IOFp16WLi128ELi48ELi384EEv26Group_norm_nhwc_bwd_params,"",@"SHT_CUDA_INFO"
	.sectionflags	@""
	.align	4


	//----- nvinfo : EIATTR_CUDA_API_VERSION
	.align		4
        /*0000*/ 	.byte	0x04, 0x37
        /*0002*/ 	.short	(.L_661 - .L_660)
.L_660:
        /*0004*/ 	.word	0x00000082


	//----- nvinfo : EIATTR_KPARAM_INFO
	.align		4
.L_661:
        /*0008*/ 	.byte	0x04, 0x17
        /*000a*/ 	.short	(.L_663 - .L_662)
.L_662:
        /*000c*/ 	.word	0x00000000
        /*0010*/ 	.short	0x0000
        /*0012*/ 	.short	0x0000
        /*0014*/ 	.byte	0x00, 0xf0, 0xe1, 0x02


	//----- nvinfo : EIATTR_SPARSE_MMA_MASK
	.align		4
.L_663:
        /*0018*/ 	.byte	0x03, 0x50
        /*001a*/ 	.short	0x0000


	//----- nvinfo : EIATTR_MAXREG_COUNT
	.align		4
        /*001c*/ 	.byte	0x03, 0x1b
        /*001e*/ 	.short	0x00a8


	//----- nvinfo : EIATTR_NUM_BARRIERS
	.align		4
        /*0020*/ 	.byte	0x02, 0x4c
        /*0022*/ 	.byte	0x01
	.zero		1


	//----- nvinfo : EIATTR_MERCURY_ISA_VERSION
	.align		4
        /*0024*/ 	.byte	0x03, 0x5f
        /*0026*/ 	.short	0x0101


	//----- nvinfo : EIATTR_INT_WARP_WIDE_INSTR_OFFSETS
	.align		4
        /*0028*/ 	.byte	0x04, 0x31
        /*002a*/ 	.short	(.L_665 - .L_664)


	//   ....[0]....
.L_664:
        /*002c*/ 	.word	0x00003130


	//----- nvinfo : EIATTR_COOP_GROUP_MASK_REGIDS
	.align		4
.L_665:
        /*0030*/ 	.byte	0x04, 0x29
        /*0032*/ 	.short	(.L_667 - .L_666)


	//   ....[0]....
.L_666:
        /*0034*/ 	.word	0xffffffff


	//   ....[1]....
        /*0038*/ 	.word	0xffffffff


	//   ....[2]....
        /*003c*/ 	.word	0xffffffff


	//   ....[3]....
        /*0040*/ 	.word	0xffffffff


	//   ....[4]....
        /*0044*/ 	.word	0xffffffff


	//   ....[5]....
        /*0048*/ 	.word	0xffffffff


	//   ....[6]....
        /*004c*/ 	.word	0xffffffff


	//   ....[7]....
        /*0050*/ 	.word	0xffffffff


	//   ....[8]....
        /*0054*/ 	.word	0xffffffff


	//   ....[9]....
        /*0058*/ 	.word	0xffffffff


	//----- nvinfo : EIATTR_COOP_GROUP_INSTR_OFFSETS
	.align		4
.L_667:
        /*005c*/ 	.byte	0x04, 0x28
        /*005e*/ 	.short	(.L_669 - .L_668)


	//   ....[0]....
.L_668:
        /*0060*/ 	.word	0x00002ee0


	//   ....[1]....
        /*0064*/ 	.word	0x00002f20


	//   ....[2]....
        /*0068*/ 	.word	0x00002f70


	//   ....[3]....
        /*006c*/ 	.word	0x00002fb0


	//   ....[4]....
        /*0070*/ 	.word	0x00003010


	//   ....[5]....
        /*0074*/ 	.word	0x00003030


	//   ....[6]....
        /*0078*/ 	.word	0x00003060


	//   ....[7]....
        /*007c*/ 	.word	0x00003080


	//   ....[8]....
        /*0080*/ 	.word	0x000030d0


	//   ....[9]....
        /*0084*/ 	.word	0x000030e0


	//----- nvinfo : EIATTR_VRC_CTA_INIT_COUNT
	.align		4
.L_669:
        /*0088*/ 	.byte	0x02, 0x4a
	.zero		1
	.zero		1


	//----- nvinfo : EIATTR_EXIT_INSTR_OFFSETS
	.align		4
        /*008c*/ 	.byte	0x04, 0x1c
        /*008e*/ 	.short	(.L_671 - .L_670)


	//   ....[0]....
.L_670:
        /*0090*/ 	.word	0x000063c0


	//   ....[1]....
        /*0094*/ 	.word	0x000064f0


	//   ....[2]....
        /*0098*/ 	.word	0x00006b00


	//   ....[3]....
        /*009c*/ 	.word	0x00007100


	//----- nvinfo : EIATTR_MAX_THREADS
	.align		4
.L_671:
        /*00a0*/ 	.byte	0x04, 0x05
        /*00a2*/ 	.short	(.L_673 - .L_672)
.L_672:
        /*00a4*/ 	.word	0x00000180
        /*00a8*/ 	.word	0x00000001
        /*00ac*/ 	.word	0x00000001


	//----- nvinfo : EIATTR_CRS_STACK_SIZE
	.align		4
.L_673:
        /*00b0*/ 	.byte	0x04, 0x1e
        /*00b2*/ 	.short	(.L_675 - .L_674)
.L_674:
        /*00b4*/ 	.word	0x00000000


	//----- nvinfo : EIATTR_CBANK_PARAM_SIZE
	.align		4
.L_675:
        /*00b8*/ 	.byte	0x03, 0x19
        /*00ba*/ 	.short	0x00b8


	//----- nvinfo : EIATTR_PARAM_CBANK
	.align		4
        /*00bc*/ 	.byte	0x04, 0x0a
        /*00be*/ 	.short	(.L_677 - .L_676)
	.align		4
.L_676:
        /*00c0*/ 	.word	index@(.nv.constant0._Z35group_norm_nhwc_bwd_one_pass_kernelI11Bf16IOFp16WLi128ELi48ELi384EEv26Group_norm_nhwc_bwd_params)
        /*00c4*/ 	.short	0x0380
        /*00c6*/ 	.short	0x00b8


	//----- nvinfo : EIATTR_SW_WAR
	.align		4
.L_677:
        /*00c8*/ 	.byte	0x04, 0x36
        /*00ca*/ 	.short	(.L_679 - .L_678)
.L_678:
        /*00cc*/ 	.word	0x00000008
.L_679:


//--------------------- .nv.info._Z35group_norm_nhwc_bwd_one_pass_kernelI11Bf16IOFp16WLi256ELi48ELi384EEv26Group_norm_nhwc_bwd_params --------------------------
	.section	.nv.info._Z35group_norm_nhwc_bwd_one_pass_kernelI11Bf16IOFp16WLi256ELi48ELi384EEv26Group_norm_nhwc_bwd_params,"",@"SHT_CUDA_INFO"
	.sectionflags	@""
	.align	4


	//----- nvinfo : EIATTR_CUDA_API_VERSION
	.align		4
        /*0000*/ 	.byte	0x04, 0x37
        /*0002*/ 	.short	(.L_681 - .L_680)
.L_680:
        /*0004*/ 	.word	0x00000082


	//----- nvinfo : EIATTR_KPARAM_INFO
	.align		4
.L_681:
        /*0008*/ 	.byte	0x04, 0x17
        /*000a*/ 	.short	(.L_683 - .L_682)
.L_682:
        /*000c*/ 	.word	0x00000000
        /*0010*/ 	.short	0x0000
        /*0012*/ 	.short	0x0000
        /*0014*/ 	.byte	0x00, 0xf0, 0xe1, 0x02


	//----- nvinfo : EIATTR_SPARSE_MMA_MASK
	.align		4
.L_683:
        /*0018*/ 	.byte	0x03, 0x50
        /*001a*/ 	.short	0x0000


	//----- nvinfo : EIATTR_MAXREG_COUNT
	.align		4
        /*001c*/ 	.byte	0x03, 0x1b
        /*001e*/ 	.short	0x00a8


	//----- nvinfo : EIATTR_NUM_BARRIERS
	.align		4
        /*0020*/ 	.byte	0x02, 0x4c
        /*0022*/ 	.byte	0x01
	.zero		1


	//----- nvinfo : EIATTR_MERCURY_ISA_VERSION
	.align		4
        /*0024*/ 	.byte	0x03, 0x5f
        /*0026*/ 	.short	0x0101


	//----- nvinfo : EIATTR_INT_WARP_WIDE_INSTR_OFFSETS
	.align		4
        /*0028*/ 	.byte	0x04, 0x31
        /*002a*/ 	.short	(.L_685 - .L_684)


	//   ....[0]....
.L_684:
        /*002c*/ 	.word	0x000056e0


	//----- nvinfo : EIATTR_COOP_GROUP_MASK_REGIDS
	.align		4
.L_685:
        /*0030*/ 	.byte	0x04, 0x29
        /*0032*/ 	.short	(.L_687 - .L_686)


	//   ....[0]....
.L_686:
        /*0034*/ 	.word	0xffffffff


	//   ....[1]....
        /*0038*/ 	.word	0xffffffff


	//   ....[2]....
        /*003c*/ 	.word	0xffffffff


	//   ....[3]....
        /*0040*/ 	.word	0xffffffff


	//   ....[4]....
        /*0044*/ 	.word	0xffffffff


	//   ....[5]....
        /*0048*/ 	.word	0xffffffff


	//   ....[6]....
        /*004c*/ 	.word	0xffffffff


	//   ....[7]....
        /*0050*/ 	.word	0xffffffff


	//   ....[8]....
        /*0054*/ 	.word	0xffffffff


	//   ....[9]....
        /*0058*/ 	.word	0xffffffff


	//----- nvinfo : EIATTR_COOP_GROUP_INSTR_OFFSETS
	.align		4
.L_687:
        /*005c*/ 	.byte	0x04, 0x28
        /*005e*/ 	.short	(.L_689 - .L_688)


	//   ....[0]....
.L_688:
        /*0060*/ 	.word	0x00005480


	//   ....[1]....
        /*0064*/ 	.word	0x000054c0


	//   ....[2]....
        /*0068*/ 	.word	0x00005530


	//   ....[3]....
        /*006c*/ 	.word	0x00005560


	//   ....[4]....
        /*0070*/ 	.word	0x000055c0


	//   ....[5]....
        /*0074*/ 	.word	0x000055e0


	//   ....[6]....
        /*0078*/ 	.word	0x00005610


	//   ....[7]....
        /*007c*/ 	.word	0x00005630


	//   ....[8]....
        /*0080*/ 	.word	0x00005680


	//   ....[9]....
        /*0084*/ 	.word	0x00005690


	//----- nvinfo : EIATTR_VRC_CTA_INIT_COUNT
	.align		4
.L_689:
        /*0088*/ 	.byte	0x02, 0x4a
	.zero		1
	.zero		1


	//----- nvinfo : EIATTR_EXIT_INSTR_OFFSETS
	.align		4
        /*008c*/ 	.byte	0x04, 0x1c
        /*008e*/ 	.short	(.L_691 - .L_690)


	//   ....[0]....
.L_690:
        /*0090*/ 	.word	0x0000a130


	//   ....[1]....
        /*0094*/ 	.word	0x0000a260


	//   ....[2]....
        /*0098*/ 	.word	0x0000a870


	//   ....[3]....
        /*009c*/ 	.word	0x0000ae70


	//----- nvinfo : EIATTR_MAX_THREADS
	.align		4
.L_691:
        /*00a0*/ 	.byte	0x04, 0x05
        /*00a2*/ 	.short	(.L_693 - .L_692)
.L_692:
        /*00a4*/ 	.word	0x00000180
        /*00a8*/ 	.word	0x00000001
        /*00ac*/ 	.word	0x00000001


	//----- nvinfo : EIATTR_CRS_STACK_SIZE
	.align		4
.L_693:
        /*00b0*/ 	.byte	0x04, 0x1e
        /*00b2*/ 	.short	(.L_695 - .L_694)
.L_694:
        /*00b4*/ 	.word	0x00000000


	//----- nvinfo : EIATTR_CBANK_PARAM_SIZE
	.align		4
.L_695:
        /*00b8*/ 	.byte	0x03, 0x19
        /*00ba*/ 	.short	0x00b8


	//----- nvinfo : EIATTR_PARAM_CBANK
	.align		4
        /*00bc*/ 	.byte	0x04, 0x0a
        /*00be*/ 	.short	(.L_697 - .L_696)
	.align		4
.L_696:
        /*00c0*/ 	.word	index@(.nv.constant0._Z35group_norm_nhwc_bwd_one_pass_kernelI11Bf16IOFp16WLi256ELi48ELi384EEv26Group_norm_nhwc_bwd_params)
        /*00c4*/ 	.short	0x0380
        /*00c6*/ 	.short	0x00b8


	//----- nvinfo : EIATTR_SW_WAR
	.align		4
.L_697:
        /*00c8*/ 	.byte	0x04, 0x36
        /*00ca*/ 	.short	(.L_699 - .L_698)
.L_698:
        /*00cc*/ 	.word	0x00000008
.L_699:


//--------------------- .nv.info._Z35group_norm_nhwc_bwd_one_pass_kernelI11Bf16IOFp16WLi512ELi48ELi384EEv26Group_norm_nhwc_bwd_params --------------------------
	.section	.nv.info._Z35group_norm_nhwc_bwd_one_pass_kernelI11Bf16IOFp16WLi512ELi48ELi384EEv26Group_norm_nhwc_bwd_params,"",@"SHT_CUDA_INFO"
	.sectionflags	@""
	.align	4


	//----- nvinfo : EIATTR_CUDA_API_VERSION
	.align		4
        /*0000*/ 	.byte	0x04, 0x37
        /*0002*/ 	.short	(.L_701 - .L_700)
.L_700:
        /*0004*/ 	.word	0x00000082


	//----- nvinfo : EIATTR_KPARAM_INFO
	.align		4
.L_701:
        /*0008*/ 	.byte	0x04, 0x17
        /*000a*/ 	.short	(.L_703 - .L_702)
.L_702:
        /*000c*/ 	.word	0x00000000
        /*0010*/ 	.short	0x0000
        /*0012*/ 	.short	0x0000
        /*0014*/ 	.byte	0x00, 0xf0, 0xe1, 0x02


	//----- nvinfo : EIATTR_SPARSE_MMA_MASK
	.align		4
.L_703:
        /*0018*/ 	.byte	0x03, 0x50
        /*001a*/ 	.short	0x0000


	//----- nvinfo : EIATTR_MAXREG_COUNT
	.align		4
        /*001c*/ 	.byte	0x03, 0x1b
        /*001e*/ 	.short	0x00a8


	//----- nvinfo : EIATTR_NUM_BARRIERS
	.align		4
        /*0020*/ 	.byte	0x02, 0x4c
        /*0022*/ 	.byte	0x01
	.zero		1


	//----- nvinfo : EIATTR_MERCURY_ISA_VERSION
	.align		4
        /*0024*/ 	.byte	0x03, 0x5f
        /*0026*/ 	.short	0x0101


	//----- nvinfo : EIATTR_COOP_GROUP_MASK_REGIDS
	.align		4
        /*0028*/ 	.byte	0x04, 0x29
        /*002a*/ 	.short	(.L_705 - .L_704)


	//   ....[0]....
.L_704:
        /*002c*/ 	.word	0xffffffff


	//   ....[1]....
        /*0030*/ 	.word	0xffffffff


	//   ....[2]....
        /*0034*/ 	.word	0xffffffff


	//   ....[3]....
        /*0038*/ 	.word	0xffffffff


	//   ....[4]....
        /*003c*/ 	.word	0xffffffff


	//   ....[5]....
        /*0040*/ 	.word	0xffffffff


	//   ....[6]....
        /*0044*/ 	.word	0xffffffff


	//   ....[7]....
        /*0048*/ 	.word	0xffffffff


	//   ....[8]....
        /*004c*/ 	.word	0xffffffff


	//   ....[9]....
        /*0050*/ 	.word	0xffffffff


	//----- nvinfo : EIATTR_COOP_GROUP_INSTR_OFFSETS
	.align		4
.L_705:
        /*0054*/ 	.byte	0x04, 0x28
        /*0056*/ 	.short	(.L_707 - .L_706)


	//   ....[0]....
.L_706:
        /*0058*/ 	.word	0x0000bb20


	//   ....[1]....
        /*005c*/ 	.word	0x0000bb60


	//   ....[2]....
        /*0060*/ 	.word	0x0000bbd0


	//   ....[3]....
        /*0064*/ 	.word	0x0000bbf0


	//   ....[4]....
        /*0068*/ 	.word	0x0000bc20


	//   ....[5]....
        /*006c*/ 	.word	0x0000bc40


	//   ....[6]....
        /*0070*/ 	.word	0x0000bc70


	//   ....[7]....
        /*0074*/ 	.word	0x0000bc90


	//   ....[8]....
        /*0078*/ 	.word	0x0000bce0


	//   ....[9]....
        /*007c*/ 	.word	0x0000bcf0


	//----- nvinfo : EIATTR_VRC_CTA_INIT_COUNT
	.align		4
.L_707:
        /*0080*/ 	.byte	0x02, 0x4a
	.zero		1
	.zero		1


	//----- nvinfo : EIATTR_EXIT_INSTR_OFFSETS
	.align		4
        /*0084*/ 	.byte	0x04, 0x1c
        /*0086*/ 	.short	(.L_709 - .L_708)


	//   ....[0]....
.L_708:
        /*0088*/ 	.word	0x0000dbb0


	//   ....[1]....
        /*008c*/ 	.word	0x0000dce0


	//   ....[2]....
        /*0090*/ 	.word	0x0000e300


	//   ....[3]....
        /*0094*/ 	.word	0x0000e900


	//----- nvinfo : EIATTR_MAX_THREADS
	.align		4
.L_709:
        /*0098*/ 	.byte	0x04, 0x05
        /*009a*/ 	.short	(.L_711 - .L_710)
.L_710:
        /*009c*/ 	.word	0x00000180
        /*00a0*/ 	.word	0x00000001
        /*00a4*/ 	.word	0x00000001


	//----- nvinfo : EIATTR_CRS_STACK_SIZE
	.align		4
.L_711:
        /*00a8*/ 	.byte	0x04, 0x1e
        /*00aa*/ 	.short	(.L_713 - .L_712)
.L_712:
        /*00ac*/ 	.word	0x00000000


	//----- nvinfo : EIATTR_CBANK_PARAM_SIZE
	.align		4
.L_713:
        /*00b0*/ 	.byte	0x03, 0x19
        /*00b2*/ 	.short	0x00b8


	//----- nvinfo : EIATTR_PARAM_CBANK
	.align		4
        /*00b4*/ 	.byte	0x04, 0x0a
        /*00b6*/ 	.short	(.L_715 - .L_714)
	.align		4
.L_714:
        /*00b8*/ 	.word	index@(.nv.constant0._Z35group_norm_nhwc_bwd_one_pass_kernelI11Bf16IOFp16WLi512ELi48ELi384EEv26Group_norm_nhwc_bwd_params)
        /*00bc*/ 	.short	0x0380
        /*00be*/ 	.short	0x00b8


	//----- nvinfo : EIATTR_SW_WAR
	.align		4
.L_715:
        /*00c0*/ 	.byte	0x04, 0x36
        /*00c2*/ 	.short	(.L_717 - .L_716)
.L_716:
        /*00c4*/ 	.word	0x00000008
.L_717:


//--------------------- .nv.info._Z35group_norm_nhwc_bwd_one_pass_kernelI11Fp16IOFp32WLi64ELi48ELi384EEv26Group_norm_nhwc_bwd_params --------------------------
	.section	.nv.info._Z35group_norm_nhwc_bwd_one_pass_kernelI11Fp16IOFp32WLi64ELi48ELi384EEv26Group_norm_nhwc_bwd_params,"",@"SHT_CUDA_INFO"
	.sectionflags	@""
	.align	4


	//----- nvinfo : EIATTR_CUDA_API_VERSION
	.align		4
        /*0000*/ 	.byte	0x04, 0x37
        /*0002*/ 	.short	(.L_719 - .L_718)
.L_718:
        /*0004*/ 	.word	0x00000082


	//----- nvinfo : EIATTR_KPARAM_INFO
	.align		4
.L_719:
        /*0008*/ 	.byte	0x04, 0x17
        /*000a*/ 	.short	(.L_721 - .L_720)
.L_720:
        /*000c*/ 	.word	0x00000000
        /*0010*/ 	.short	0x0000
        /*0012*/ 	.short	0x0000
        /*0014*/ 	.byte	0x00, 0xf0, 0xe1, 0x02


	//----- nvinfo : EIATTR_SPARSE_MMA_MASK
	.align		4
.L_721:
        /*0018*/ 	.byte	0x03, 0x50
        /*001a*/ 	.short	0x0000


	//----- nvinfo : EIATTR_MAXREG_COUNT
	.align		4
        /*001c*/ 	.byte	0x03, 0x1b
        /*001e*/ 	.short	0x00a8


	//----- nvinfo : EIATTR_NUM_BARRIERS
	.align		4
        /*0020*/ 	.byte	0x02, 0x4c
        /*0022*/ 	.byte	0x01
	.zero		1


	//----- nvinfo : EIATTR_MERCURY_ISA_VERSION
	.align		4
        /*0024*/ 	.byte	0x03, 0x5f
        /*0026*/ 	.short	0x0101


	//----- nvinfo : EIATTR_INT_WARP_WIDE_INSTR_OFFSETS
	.align		4
        /*0028*/ 	.byte	0x04, 0x31
        /*002a*/ 	.short	(.L_723 - .L_722)


	//   ....[0]....
.L_722:
        /*002c*/ 	.word	0x00001b40


	//----- nvinfo : EIATTR_COOP_GROUP_MASK_REGIDS
	.align		4
.L_723:
        /*0030*/ 	.byte	0x04, 0x29
        /*0032*/ 	.short	(.L_725 - .L_724)


	//   ....[0]....
.L_724:
        /*0034*/ 	.word	0xffffffff


	//   ....[1]....
        /*0038*/ 	.word	0xffffffff


	//   ....[2]....
        /*003c*/ 	.word	0xffffffff


	//   ....[3]....
        /*0040*/ 	.word	0xffffffff


	//   ....[4]....
        /*0044*/ 	.word	0xffffffff


	//   ....[5]....
        /*0048*/ 	.word	0xffffffff


	//   ....[6]....
        /*004c*/ 	.word	0xffffffff


	//   ....[7]....
        /*0050*/ 	.word	0xffffffff


	//   ....[8]....
        /*0054*/ 	.word	0xffffffff


	//   ....[9]....
        /*0058*/ 	.word	0xffffffff


	//----- nvinfo : EIATTR_COOP_GROUP_INSTR_OFFSETS
	.align		4
.L_725:
        /*005c*/ 	.byte	0x04, 0x28
        /*005e*/ 	.short	(.L_727 - .L_726)


	//   ....[0]....
.L_726:
        /*0060*/ 	.word	0x00001900


	//   ....[1]....
        /*0064*/ 	.word	0x00001940


	//   ....[2]....
        /*0068*/ 	.word	0x000019c0


	//   ....[3]....
        /*006c*/ 	.word	0x000019e0


	//   ....[4]....
        /*0070*/ 	.word	0x00001a20


	//   ....[5]....
        /*0074*/ 	.word	0x00001a40


	//   ....[6]....
        /*0078*/ 	.word	0x00001a70


	//   ....[7]....
        /*007c*/ 	.word	0x00001a90


	//   ....[8]....
        /*0080*/ 	.word	0x00001ae0


	//   ....[9]....
        /*0084*/ 	.word	0x00001af0


	//----- nvinfo : EIATTR_VRC_CTA_INIT_COUNT
	.align		4
.L_727:
        /*0088*/ 	.byte	0x02, 0x4a
	.zero		1
	.zero		1


	//----- nvinfo : EIATTR_EXIT_INSTR_OFFSETS
	.align		4
        /*008c*/ 	.byte	0x04, 0x1c
        /*008e*/ 	.short	(.L_729 - .L_728)


	//   ....[0]....
.L_728:
        /*0090*/ 	.word	0x00003da0


	//   ....[1]....
        /*0094*/ 	.word	0x00003ed0


	//   ....[2]....
        /*0098*/ 	.word	0x000044a0


	//   ....[3]....
        /*009c*/ 	.word	0x00004a50


	//----- nvinfo : EIATTR_MAX_THREADS
	.align		4
.L_729:
        /*00a0*/ 	.byte	0x04, 0x05
        /*00a2*/ 	.short	(.L_731 - .L_730)
.L_730:
        /*00a4*/ 	.word	0x00000180
        /*00a8*/ 	.word	0x00000001
        /*00ac*/ 	.word	0x00000001


	//----- nvinfo : EIATTR_CRS_STACK_SIZE
	.align		4
.L_731:
        /*00b0*/ 	.byte	0x04, 0x1e
        /*00b2*/ 	.short	(.L_733 - .L_732)
.L_732:
        /*00b4*/ 	.word	0x00000000


	//----- nvinfo : EIATTR_CBANK_PARAM_SIZE
	.align		4
.L_733:
        /*00b8*/ 	.byte	0x03, 0x19
        /*00ba*/ 	.short	0x00b8


	//----- nvinfo : EIATTR_PARAM_CBANK
	.align		4
        /*00bc*/ 	.byte	0x04, 0x0a
        /*00be*/ 	.short	(.L_735 - .L_734)
	.align		4
.L_734:
        /*00c0*/ 	.word	index@(.nv.constant0._Z35group_norm_nhwc_bwd_one_pass_kernelI11Fp16IOFp32WLi64ELi48ELi384EEv26Group_norm_nhwc_bwd_params)
        /*00c4*/ 	.short	0x0380
        /*00c6*/ 	.short	0x00b8


	//----- nvinfo : EIATTR_SW_WAR
	.align		4
.L_735:
        /*00c8*/ 	.byte	0x04, 0x36
        /*00ca*/ 	.short	(.L_737 - .L_736)
.L_736:
        /*00cc*/ 	.word	0x00000008
.L_737:


//--------------------- .nv.info._Z35group_norm_nhwc_bwd_one_pass_kernelI11Fp16IOFp32WLi128ELi48ELi384EEv26Group_norm_nhwc_bwd_params --------------------------
	.section	.nv.info._Z35group_norm_nhwc_bwd_one_pass_kernelI11Fp16IOFp32WLi128ELi48ELi384EEv26Group_norm_nhwc_bwd_params,"",@"SHT_CUDA_INFO"
	.sectionflags	@""
	.align	4


	//----- nvinfo : EIATTR_CUDA_API_VERSION
	.align		4
        /*0000*/ 	.byte	0x04, 0x37
        /*0002*/ 	.short	(.L_739 - .L_738)
.L_738:
        /*0004*/ 	.word	0x00000082


	//----- nvinfo : EIATTR_KPARAM_INFO
	.align		4
.L_739:
        /*0008*/ 	.byte	0x04, 0x17
        /*000a*/ 	.short	(.L_741 - .L_740)
.L_740:
        /*000c*/ 	.word	0x00000000
        /*0010*/ 	.short	0x0000
        /*0012*/ 	.short	0x0000
        /*0014*/ 	.byte	0x00, 0xf0, 0xe1, 0x02


	//----- nvinfo : EIATTR_SPARSE_MMA_MASK
	.align		4
.L_741:
        /*0018*/ 	.byte	0x03, 0x50
        /*001a*/ 	.short	0x0000


	//----- nvinfo : EIATTR_MAXREG_COUNT
	.align		4
        /*001c*/ 	.byte	0x03, 0x1b
        /*001e*/ 	.short	0x00a8


	//----- nvinfo : EIATTR_NUM_BARRIERS
	.align		4
        /*0020*/ 	.byte	0x02, 0x4c
        /*0022*/ 	.byte	0x01
	.zero		1


	//----- nvinfo : EIATTR_MERCURY_ISA_VERSION
	.align		4
        /*0024*/ 	.byte	0x03, 0x5f
        /*0026*/ 	.short	0x0101


	//----- nvinfo : EIATTR_INT_WARP_WIDE_INSTR_OFFSETS
	.align		4
        /*0028*/ 	.byte	0x04, 0x31
        /*002a*/ 	.short	(.L_743 - .L_742)


	//   ....[0]....
.L_742:
        /*002c*/ 	.word	0x00002e00


	//----- nvinfo : EIATTR_COOP_GROUP_MASK_REGIDS
	.align		4
.L_743:
        /*0030*/ 	.byte	0x04, 0x29
        /*0032*/ 	.short	(.L_745 - .L_744)


	//   ....[0]....
.L_744:
        /*0034*/ 	.word	0xffffffff


	//   ....[1]....
        /*0038*/ 	.word	0xffffffff


	//   ....[2]....
        /*003c*/ 	.word	0xffffffff


	//   ....[3]....
        /*0040*/ 	.word	0xffffffff


	//   ....[4]....
        /*0044*/ 	.word	0xffffffff


	//   ....[5]....
        /*0048*/ 	.word	0xffffffff


	//   ....[6]....
        /*004c*/ 	.word	0xffffffff


	//   ....[7]....
        /*0050*/ 	.word	0xffffffff


	//   ....[8]....
        /*0054*/ 	.word	0xffffffff


	//   ....[9]....
        /*0058*/ 	.word	0xffffffff


	//----- nvinfo : EIATTR_COOP_GROUP_INSTR_OFFSETS
	.align		4
.L_745:
        /*005c*/ 	.byte	0x04, 0x28
        /*005e*/ 	.short	(.L_747 - .L_746)


	//   ....[0]....
.L_746:
        /*0060*/ 	.word	0x00002b90


	//   ....[1]....
        /*0064*/ 	.word	0x00002bc0


	//   ....[2]....
        /*0068*/ 	.word	0x00002c80


	//   ....[3]....
        /*006c*/ 	.word	0x00002c90


	//   ....[4]....
        /*0070*/ 	.word	0x00002cc0


	//   ....[5]....
        /*0074*/ 	.word	0x00002ce0


	//   ....[6]....
        /*0078*/ 	.word	0x00002d30


	//   ....[7]....
        /*007c*/ 	.word	0x00002d40


	//   ....[8]....
        /*0080*/ 	.word	0x00002da0


	//   ....[9]....
        /*0084*/ 	.word	0x00002db0


	//----- nvinfo : EIATTR_VRC_CTA_INIT_COUNT
	.align		4
.L_747:
        /*0088*/ 	.byte	0x02, 0x4a
	.zero		1
	.zero		1


	//----- nvinfo : EIATTR_EXIT_INSTR_OFFSETS
	.align		4
        /*008c*/ 	.byte	0x04, 0x1c
        /*008e*/ 	.short	(.L_749 - .L_748)


	//   ....[0]....
.L_748:
        /*0090*/ 	.word	0x00005ef0


	//   ....[1]....
        /*0094*/ 	.word	0x00006020


	//   ....[2]....
        /*0098*/ 	.word	0x00006610


	//   ....[3]....
        /*009c*/ 	.word	0x00006bc0


	//----- nvinfo : EIATTR_MAX_THREADS
	.align		4
.L_749:
        /*00a0*/ 	.byte	0x04, 0x05
        /*00a2*/ 	.short	(.L_751 - .L_750)
.L_750:
        /*00a4*/ 	.word	0x00000180
        /*00a8*/ 	.word	0x00000001
        /*00ac*/ 	.word	0x00000001


	//----- nvinfo : EIATTR_CRS_STACK_SIZE
	.align		4
.L_751:
        /*00b0*/ 	.byte	0x04, 0x1e
        /*00b2*/ 	.short	(.L_753 - .L_752)
.L_752:
        /*00b4*/ 	.word	0x00000000


	//----- nvinfo : EIATTR_CBANK_PARAM_SIZE
	.align		4
.L_753:
        /*00b8*/ 	.byte	0x03, 0x19
        /*00ba*/ 	.short	0x00b8


	//----- nvinfo : EIATTR_PARAM_CBANK
	.align		4
        /*00bc*/ 	.byte	0x04, 0x0a
        /*00be*/ 	.short	(.L_755 - .L_754)
	.align		4
.L_754:
        /*00c0*/ 	.word	index@(.nv.constant0._Z35group_norm_nhwc_bwd_one_pass_kernelI11Fp16IOFp32WLi128ELi48ELi384EEv26Group_norm_nhwc_bwd_params)
        /*00c4*/ 	.short	0x0380
        /*00c6*/ 	.short	0x00b8


	//----- nvinfo : EIATTR_SW_WAR
	.align		4
.L_755:
        /*00c8*/ 	.byte	0x04, 0x36
        /*00ca*/ 	.short	(.L_757 - .L_756)
.L_756:
        /*00cc*/ 	.word	0x00000008
.L_757:


//--------------------- .nv.info._Z35group_norm_nhwc_bwd_one_pass_kernelI11Fp16IOFp32WLi256ELi48ELi384EEv26Group_norm_nhwc_bwd_params --------------------------
	.section	.nv.info._Z35group_norm_nhwc_bwd_one_pass_kernelI11Fp16IOFp32WLi256ELi48ELi384EEv26Group_norm_nhwc_bwd_params,"",@"SHT_CUDA_INFO"
	.sectionflags	@""
	.align	4


	//----- nvinfo : EIATTR_CUDA_API_VERSION
	.align		4
        /*0000*/ 	.byte	0x04, 0x37
        /*0002*/ 	.short	(.L_759 - .L_758)
.L_758:
        /*0004*/ 	.word	0x00000082


	//----- nvinfo : EIATTR_KPARAM_INFO
	.align		4
.L_759:
        /*0008*/ 	.byte	0x04, 0x17
        /*000a*/ 	.short	(.L_761 - .L_760)
.L_760:
        /*000c*/ 	.word	0x00000000
        /*0010*/ 	.short	0x0000
        /*0012*/ 	.short	0x0000
        /*0014*/ 	.byte	0x00, 0xf0, 0xe1, 0x02


	//----- nvinfo : EIATTR_SPARSE_MMA_MASK
	.align		4
.L_761:
        /*0018*/ 	.byte	0x03, 0x50
        /*001a*/ 	.short	0x0000


	//----- nvinfo : EIATTR_MAXREG_COUNT
	.align		4
        /*001c*/ 	.byte	0x03, 0x1b
        /*001e*/ 	.short	0x00a8


	//----- nvinfo : EIATTR_NUM_BARRIERS
	.align		4
        /*0020*/ 	.byte	0x02, 0x4c
        /*0022*/ 	.byte	0x01
	.zero		1


	//----- nvinfo : EIATTR_MERCURY_ISA_VERSION
	.align		4
        /*0024*/ 	.byte	0x03, 0x5f
        /*0026*/ 	.short	0x0101


	//----- nvinfo : EIATTR_INT_WARP_WIDE_INSTR_OFFSETS
	.align		4
        /*0028*/ 	.byte	0x04, 0x31
        /*002a*/ 	.short	(.L_763 - .L_762)


	//   ....[0]....
.L_762:
        /*002c*/ 	.word	0x00005420


	//----- nvinfo : EIATTR_COOP_GROUP_MASK_REGIDS
	.align		4
.L_763:
        /*0030*/ 	.byte	0x04, 0x29
        /*0032*/ 	.short	(.L_765 - .L_764)


	//   ....[0]....
.L_764:
        /*0034*/ 	.word	0xffffffff


	//   ....[1]....
        /*0038*/ 	.word	0xffffffff


	//   ....[2]....
        /*003c*/ 	.word	0xffffffff


	//   ....[3]....
        /*0040*/ 	.word	0xffffffff


	//   ....[4]....
        /*0044*/ 	.word	0xffffffff


	//   ....[5]....
        /*0048*/ 	.word	0xffffffff


	//   ....[6]....
        /*004c*/ 	.word	0xffffffff


	//   ....[7]....
        /*0050*/ 	.word	0xffffffff


	//   ....[8]....
        /*0054*/ 	.word	0xffffffff


	//   ....[9]....
        /*0058*/ 	.word	0xffffffff


	//----- nvinfo : EIATTR_COOP_GROUP_INSTR_OFFSETS
	.align		4
.L_765:
        /*005c*/ 	.byte	0x04, 0x28
        /*005e*/ 	.short	(.L_767 - .L_766)


	//   ....[0]....
.L_766:
        /*0060*/ 	.word	0x000051b0


	//   ....[1]....
        /*0064*/ 	.word	0x000051f0


	//   ....[2]....
        /*0068*/ 	.word	0x00005270


	//   ....[3]....
        /*006c*/ 	.word	0x00005290


	//   ....[4]....
        /*0070*/ 	.word	0x00005300


	//   ....[5]....
        /*0074*/ 	.word	0x00005320


	//   ....[6]....
        /*0078*/ 	.word	0x00005350


	//   ....[7]....
        /*007c*/ 	.word	0x00005370


	//   ....[8]....
        /*0080*/ 	.word	0x000053c0


	//   ....[9]....
        /*0084*/ 	.word	0x000053d0


	//----- nvinfo : EIATTR_VRC_CTA_INIT_COUNT
	.align		4
.L_767:
        /*0088*/ 	.byte	0x02, 0x4a
	.zero		1
	.zero		1


	//----- nvinfo : EIATTR_EXIT_INSTR_OFFSETS
	.align		4
        /*008c*/ 	.byte	0x04, 0x1c
        /*008e*/ 	.short	(.L_769 - .L_768)


	//   ....[0]....
.L_768:
        /*0090*/ 	.word	0x00009ea0


	//   ....[1]....
        /*0094*/ 	.word	0x00009fd0


	//   ....[2]....
        /*0098*/ 	.word	0x0000a5c0


	//   ....[3]....
        /*009c*/ 	.word	0x0000ab70


	//----- nvinfo : EIATTR_MAX_THREADS
	.align		4
.L_769:
        /*00a0*/ 	.byte	0x04, 0x05
        /*00a2*/ 	.short	(.L_771 - .L_770)
.L_770:
        /*00a4*/ 	.word	0x00000180
        /*00a8*/ 	.word	0x00000001
        /*00ac*/ 	.word	0x00000001


	//----- nvinfo : EIATTR_CRS_STACK_SIZE
	.align		4
.L_771:
        /*00b0*/ 	.byte	0x04, 0x1e
        /*00b2*/ 	.short	(.L_773 - .L_772)
.L_772:
        /*00b4*/ 	.word	0x00000000


	//----- nvinfo : EIATTR_CBANK_PARAM_SIZE
	.align		4
.L_773:
        /*00b8*/ 	.byte	0x03, 0x19
        /*00ba*/ 	.short	0x00b8


	//----- nvinfo : EIATTR_PARAM_CBANK
	.align		4
        /*00bc*/ 	.byte	0x04, 0x0a
        /*00be*/ 	.short	(.L_775 - .L_774)
	.align		4
.L_774:
        /*00c0*/ 	.word	index@(.nv.constant0._Z35group_norm_nhwc_bwd_one_pass_kernelI11Fp16IOFp32WLi256ELi48ELi384EEv26Group_norm_nhwc_bwd_params)
        /*00c4*/ 	.short	0x0380
        /*00c6*/ 	.short	0x00b8


	//----- nvinfo : EIATTR_SW_WAR
	.align		4
.L_775:
        /*00c8*/ 	.byte	0x04, 0x36
        /*00ca*/ 	.short	(.L_777 - .L_776)
.L_776:
        /*00cc*/ 	.word	0x00000008
.L_777:


//--------------------- .nv.info._Z35group_norm_nhwc_bwd_one_pass_kernelI11Fp16IOFp32WLi512ELi48ELi384EEv26Group_norm_nhwc_bwd_params --------------------------
	.section	.nv.info._Z35group_norm_nhwc_bwd_one_pass_kernelI11Fp16IOFp32WLi512ELi48ELi384EEv26Group_norm_nhwc_bwd_params,"",@"SHT_CUDA_INFO"
	.sectionflags	@""
	.align	4


	//----- nvinfo : EIATTR_CUDA_API_VERSION
	.align		4
        /*0000*/ 	.byte	0x04, 0x37
        /*0002*/ 	.short	(.L_779 - .L_778)
.L_778:
        /*0004*/ 	.word	0x00000082


	//----- nvinfo : EIATTR_KPARAM_INFO
	.align		4
.L_779:
        /*0008*/ 	.byte	0x04, 0x17
        /*000a*/ 	.short	(.L_781 - .L_780)
.L_780:
        /*000c*/ 	.word	0x00000000
        /*0010*/ 	.short	0x0000
        /*0012*/ 	.short	0x0000
        /*0014*/ 	.byte	0x00, 0xf0, 0xe1, 0x02


	//----- nvinfo : EIATTR_SPARSE_MMA_MASK
	.align		4
.L_781:
        /*0018*/ 	.byte	0x03, 0x50
        /*001a*/ 	.short	0x0000


	//----- nvinfo : EIATTR_MAXREG_COUNT
	.align		4
        /*001c*/ 	.byte	0x03, 0x1b
        /*001e*/ 	.short	0x00a8


	//----- nvinfo : EIATTR_NUM_BARRIERS
	.align		4
        /*0020*/ 	.byte	0x02, 0x4c
        /*0022*/ 	.byte	0x01
	.zero		1


	//----- nvinfo : EIATTR_MERCURY_ISA_VERSION
	.align		4
        /*0024*/ 	.byte	0x03, 0x5f
        /*0026*/ 	.short	0x0101


	//----- nvinfo : EIATTR_COOP_GROUP_MASK_REGIDS
	.align		4
        /*0028*/ 	.byte	0x04, 0x29
        /*002a*/ 	.short	(.L_783 - .L_782)


	//   ....[0]....
.L_782:
        /*002c*/ 	.word	0xffffffff


	//   ....[1]....
        /*0030*/ 	.word	0xffffffff


	//   ....[2]....
        /*0034*/ 	.word	0xffffffff


	//   ....[3]....
        /*0038*/ 	.word	0xffffffff


	//   ....[4]....
        /*003c*/ 	.word	0xffffffff


	//   ....[5]....
        /*0040*/ 	.word	0xffffffff


	//   ....[6]....
        /*0044*/ 	.word	0xffffffff


	//   ....[7]....
        /*0048*/ 	.word	0xffffffff


	//   ....[8]....
        /*004c*/ 	.word	0xffffffff


	//   ....[9]....
        /*0050*/ 	.word	0xffffffff


	//----- nvinfo : EIATTR_COOP_GROUP_INSTR_OFFSETS
	.align		4
.L_783:
        /*0054*/ 	.byte	0x04, 0x28
        /*0056*/ 	.short	(.L_785 - .L_784)


	//   ....[0]....
.L_784:
        /*0058*/ 	.word	0x0000b7d0


	//   ....[1]....
        /*005c*/ 	.word	0x0000b810


	//   ....[2]....
        /*0060*/ 	.word	0x0000b880


	//   ....[3]....
        /*0064*/ 	.word	0x0000b8a0


	//   ....[4]....
        /*0068*/ 	.word	0x0000b8d0


	//   ....[5]....
        /*006c*/ 	.word	0x0000b8f0


	//   ....[6]....
        /*0070*/ 	.word	0x0000b920


	//   ....[7]....
        /*0074*/ 	.word	0x0000b940


	//   ....[8]....
        /*0078*/ 	.word	0x0000b990


	//   ....[9]....
        /*007c*/ 	.word	0x0000b9a0


	//----- nvinfo : EIATTR_VRC_CTA_INIT_COUNT
	.align		4
.L_785:
        /*0080*/ 	.byte	0x02, 0x4a
	.zero		1
	.zero		1


	//----- nvinfo : EIATTR_EXIT_INSTR_OFFSETS
	.align		4
        /*0084*/ 	.byte	0x04, 0x1c
        /*0086*/ 	.short	(.L_787 - .L_786)


	//   ....[0]....
.L_786:
        /*0088*/ 	.word	0x0000d820


	//   ....[1]....
        /*008c*/ 	.word	0x0000d950


	//   ....[2]....
        /*0090*/ 	.word	0x0000df40


	//   ....[3]....
        /*0094*/ 	.word	0x0000e4f0


	//----- nvinfo : EIATTR_MAX_THREADS
	.align		4
.L_787:
        /*0098*/ 	.byte	0x04, 0x05
        /*009a*/ 	.short	(.L_789 - .L_788)
.L_788:
        /*009c*/ 	.word	0x00000180
        /*00a0*/ 	.word	0x00000001
        /*00a4*/ 	.word	0x00000001


	//----- nvinfo : EIATTR_CRS_STACK_SIZE
	.align		4
.L_789:
        /*00a8*/ 	.byte	0x04, 0x1e
        /*00aa*/ 	.short	(.L_791 - .L_790)
.L_790:
        /*00ac*/ 	.word	0x00000000


	//----- nvinfo : EIATTR_CBANK_PARAM_SIZE
	.align		4
.L_791:
        /*00b0*/ 	.byte	0x03, 0x19
        /*00b2*/ 	.short	0x00b8


	//----- nvinfo : EIATTR_PARAM_CBANK
	.align		4
        /*00b4*/ 	.byte	0x04, 0x0a
        /*00b6*/ 	.short	(.L_793 - .L_792)
	.align		4
.L_792:
        /*00b8*/ 	.word	index@(.nv.constant0._Z35group_norm_nhwc_bwd_one_pass_kernelI11Fp16IOFp32WLi512ELi48ELi384EEv26Group_norm_nhwc_bwd_params)
        /*00bc*/ 	.short	0x0380
        /*00be*/ 	.short	0x00b8


	//----- nvinfo : EIATTR_SW_WAR
	.align		4
.L_793:
        /*00c0*/ 	.byte	0x04, 0x36
        /*00c2*/ 	.short	(.L_795 - .L_794)
.L_794:
        /*00c4*/ 	.word	0x00000008
.L_795:


//--------------------- .nv.info._Z35group_norm_nhwc_bwd_one_pass_kernelI11Fp16IOBf16WLi64ELi48ELi384EEv26Group_norm_nhwc_bwd_params --------------------------
	.section	.nv.info._Z35group_norm_nhwc_bwd_one_pass_kernelI11Fp16IOBf16WLi64ELi48ELi384EEv26Group_norm_nhwc_bwd_params,"",@"SHT_CUDA_INFO"
	.sectionflags	@""
	.align	4


	//----- nvinfo : EIATTR_CUDA_API_VERSION
	.align		4
        /*0000*/ 	.byte	0x04, 0x37
        /*0002*/ 	.short	(.L_797 - .L_796)
.L_796:
        /*0004*/ 	.word	0x00000082


	//----- nvinfo : EIATTR_KPARAM_INFO
	.align		4
.L_797:
        /*0008*/ 	.byte	0x04, 0x17
        /*000a*/ 	.short	(.L_799 - .L_798)
.L_798:
        /*000c*/ 	.word	0x00000000
        /*0010*/ 	.short	0x0000
        /*0012*/ 	.short	0x0000
        /*0014*/ 	.byte	0x00, 0xf0, 0xe1, 0x02


	//----- nvinfo : EIATTR_SPARSE_MMA_MASK
	.align		4
.L_799:
        /*0018*/ 	.byte	0x03, 0x50
        /*001a*/ 	.short	0x0000


	//----- nvinfo : EIATTR_MAXREG_COUNT
	.align		4
        /*001c*/ 	.byte	0x03, 0x1b
        /*001e*/ 	.short	0x00a8


	//----- nvinfo : EIATTR_NUM_BARRIERS
	.align		4
        /*0020*/ 	.byte	0x02, 0x4c
        /*0022*/ 	.byte	0x01
	.zero		1


	//----- nvinfo : EIATTR_MERCURY_ISA_VERSION
	.align		4
        /*0024*/ 	.byte	0x03, 0x5f
        /*0026*/ 	.short	0x0101


	//----- nvinfo : EIATTR_INT_WARP_WIDE_INSTR_OFFSETS
	.align		4
        /*0028*/ 	.byte	0x04, 0x31
        /*002a*/ 	.short	(.L_801 - .L_800)


	//   ....[0]....
.L_800:
        /*002c*/ 	.word	0x00001ba0


	//----- nvinfo : EIATTR_COOP_GROUP_MASK_REGIDS
	.align		4
.L_801:
        /*0030*/ 	.byte	0x04, 0x29
        /*0032*/ 	.short	(.L_803 - .L_802)


	//   ....[0]....
.L_802:
        /*0034*/ 	.word	0xffffffff


	//   ....[1]....
        /*0038*/ 	.word	0xffffffff


	//   ....[2]....
        /*003c*/ 	.word	0xffffffff


	//   ....[3]....
        /*0040*/ 	.word	0xffffffff


	//   ....[4]....
        /*0044*/ 	.word	0xffffffff


	//   ....[5]....
        /*0048*/ 	.word	0xffffffff


	//   ....[6]....
        /*004c*/ 	.word	0xffffffff


	//   ....[7]....
        /*0050*/ 	.word	0xffffffff


	//   ....[8]....
        /*0054*/ 	.word	0xffffffff


	//   ....[9]....
        /*0058*/ 	.word	0xffffffff


	//----- nvinfo : EIATTR_COOP_GROUP_INSTR_OFFSETS
	.align		4
.L_803:
        /*005c*/ 	.byte	0x04, 0x28
        /*005e*/ 	.short	(.L_805 - .L_804)


	//   ....[0]....
.L_804:
        /*0060*/ 	.word	0x00001960


	//   ....[1]....
        /*0064*/ 	.word	0x000019a0


	//   ....[2]....
        /*0068*/ 	.word	0x00001a20


	//   ....[3]....
        /*006c*/ 	.word	0x00001a40


	//   ....[4]....
        /*0070*/ 	.word	0x00001a80


	//   ....[5]....
        /*0074*/ 	.word	0x00001aa0


	//   ....[6]....
        /*0078*/ 	.word	0x00001ad0


	//   ....[7]....
        /*007c*/ 	.word	0x00001af0


	//   ....[8]....
        /*0080*/ 	.word	0x00001b40


	//   ....[9]....
        /*0084*/ 	.word	0x00001b50


	//----- nvinfo : EIATTR_VRC_CTA_INIT_COUNT
	.align		4
.L_805:
        /*0088*/ 	.byte	0x02, 0x4a
	.zero		1
	.zero		1


	//----- nvinfo : EIATTR_EXIT_INSTR_OFFSETS
	.align		4
        /*008c*/ 	.byte	0x04, 0x1c
        /*008e*/ 	.short	(.L_807 - .L_806)


	//   ....[0]....
.L_806:
        /*0090*/ 	.word	0x00003e00


	//   ....[1]....
        /*0094*/ 	.word	0x00003f30


	//   ....[2]....
        /*0098*/ 	.word	0x00004520


	//   ....[3]....
        /*009c*/ 	.word	0x00004b20


	//----- nvinfo : EIATTR_MAX_THREADS
	.align		4
.L_807:
        /*00a0*/ 	.byte	0x04, 0x05
        /*00a2*/ 	.short	(.L_809 - .L_808)
.L_808:
        /*00a4*/ 	.word	0x00000180
        /*00a8*/ 	.word	0x00000001
        /*00ac*/ 	.word	0x00000001


	//----- nvinfo : EIATTR_CRS_STACK_SIZE
	.align		4
.L_809:
        /*00b0*/ 	.byte	0x04, 0x1e
        /*00b2*/ 	.short	(.L_811 - .L_810)
.L_810:
        /*00b4*/ 	.word	0x00000000


	//----- nvinfo : EIATTR_CBANK_PARAM_SIZE
	.align		4
.L_811:
        /*00b8*/ 	.byte	0x03, 0x19
        /*00ba*/ 	.short	0x00b8


	//----- nvinfo : EIATTR_PARAM_CBANK
	.align		4
        /*00bc*/ 	.byte	0x04, 0x0a
        /*00be*/ 	.short	(.L_813 - .L_812)
	.align		4
.L_812:
        /*00c0*/ 	.word	index@(.nv.constant0._Z35group_norm_nhwc_bwd_one_pass_kernelI11Fp16IOBf16WLi64ELi48ELi384EEv26Group_norm_nhwc_bwd_params)
        /*00c4*/ 	.short	0x0380
        /*00c6*/ 	.short	0x00b8


	//----- nvinfo : EIATTR_SW_WAR
	.align		4
.L_813:
        /*00c8*/ 	.byte	0x04, 0x36
        /*00ca*/ 	.short	(.L_815 - .L_814)
.L_814:
        /*00cc*/ 	.word	0x00000008
.L_815:


//--------------------- .nv.info._Z35group_norm_nhwc_bwd_one_pass_kernelI11Fp16IOBf16WLi128ELi48ELi384EEv26Group_norm_nhwc_bwd_params --------------------------
	.section	.nv.info._Z35group_norm_nhwc_bwd_one_pass_kernelI11Fp16IOBf16WLi128ELi48ELi384EEv26Group_norm_nhwc_bwd_params,"",@"SHT_CUDA_INFO"
	.sectionflags	@""
	.align	4


	//----- nvinfo : EIATTR_CUDA_API_VERSION
	.align		4
        /*0000*/ 	.byte	0x04, 0x37
        /*0002*/ 	.short	(.L_817 - .L_816)
.L_816:
        /*0004*/ 	.word	0x00000082


	//----- nvinfo : EIATTR_KPARAM_INFO
	.align		4
.L_817:
        /*0008*/ 	.byte	0x04, 0x17
        /*000a*/ 	.short	(.L_819 - .L_818)
.L_818:
        /*000c*/ 	.word	0x00000000
        /*0010*/ 	.short	0x0000
        /*0012*/ 	.short	0x0000
        /*0014*/ 	.byte	0x00, 0xf0, 0xe1, 0x02


	//----- nvinfo : EIATTR_SPARSE_MMA_MASK
	.align		4
.L_819:
        /*0018*/ 	.byte	0x03, 0x50
        /*001a*/ 	.short	0x0000


	//----- nvinfo : EIATTR_MAXREG_COUNT
	.align		4
        /*001c*/ 	.byte	0x03, 0x1b
        /*001e*/ 	.short	0x00a8


	//----- nvinfo : EIATTR_NUM_BARRIERS
	.align		4
        /*0020*/ 	.byte	0x02, 0x4c
        /*0022*/ 	.byte	0x01
	.zero		1


	//----- nvinfo : EIATTR_MERCURY_ISA_VERSION
	.align		4
        /*0024*/ 	.byte	0x03, 0x5f
        /*0026*/ 	.short	0x0101


	//----- nvinfo : EIATTR_INT_WARP_WIDE_INSTR_OFFSETS
	.align		4
        /*0028*/ 	.byte	0x04, 0x31
        /*002a*/ 	.short	(.L_821 - .L_820)


	//   ....[0]....
.L_820:
        /*002c*/ 	.word	0x00002e90


	//----- nvinfo : EIATTR_COOP_GROUP_MASK_REGIDS
	.align		4
.L_821:
        /*0030*/ 	.byte	0x04, 0x29
        /*0032*/ 	.short	(.L_823 - .L_822)


	//   ....[0]....
.L_822:
        /*0034*/ 	.word	0xffffffff


	//   ....[1]....
        /*0038*/ 	.word	0xffffffff


	//   ....[2]....
        /*003c*/ 	.word	0xffffffff


	//   ....[3]....
        /*0040*/ 	.word	0xffffffff


	//   ....[4]....
        /*0044*/ 	.word	0xffffffff


	//   ....[5]....
        /*0048*/ 	.word	0xffffffff


	//   ....[6]....
        /*004c*/ 	.word	0xffffffff


	//   ....[7]....
        /*0050*/ 	.word	0xffffffff


	//   ....[8]....
        /*0054*/ 	.word	0xffffffff


	//   ....[9]....
        /*0058*/ 	.word	0xffffffff


	//----- nvinfo : EIATTR_COOP_GROUP_INSTR_OFFSETS
	.align		4
.L_823:
        /*005c*/ 	.byte	0x04, 0x28
        /*005e*/ 	.short	(.L_825 - .L_824)


	//   ....[0]....
.L_824:
        /*0060*/ 	.word	0x00002c20


	//   ....[1]....
        /*0064*/ 	.word	0x00002c50


	//   ....[2]....
        /*0068*/ 	.word	0x00002d30


	//   ....[3]....
        /*006c*/ 	.word	0x00002d40


	//   ....[4]....
        /*0070*/ 	.word	0x00002d70


	//   ....[5]....
        /*0074*/ 	.word	0x00002d90


	//   ....[6]....
        /*0078*/ 	.word	0x00002dc0


	//   ....[7]....
        /*007c*/ 	.word	0x00002de0


	//   ....[8]....
        /*0080*/ 	.word	0x00002e30


	//   ....[9]....
        /*0084*/ 	.word	0x00002e40


	//----- nvinfo : EIATTR_VRC_CTA_INIT_COUNT
	.align		4
.L_825:
        /*0088*/ 	.byte	0x02, 0x4a
	.zero		1
	.zero		1


	//----- nvinfo : EIATTR_EXIT_INSTR_OFFSETS
	.align		4
        /*008c*/ 	.byte	0x04, 0x1c
        /*008e*/ 	.short	(.L_827 - .L_826)


	//   ....[0]....
.L_826:
        /*0090*/ 	.word	0x00005f80


	//   ....[1]....
        /*0094*/ 	.word	0x000060b0


	//   ....[2]....
        /*0098*/ 	.word	0x000066c0


	//   ....[3]....
        /*009c*/ 	.word	0x00006cc0


	//----- nvinfo : EIATTR_MAX_THREADS
	.align		4
.L_827:
        /*00a0*/ 	.byte	0x04, 0x05
        /*00a2*/ 	.short	(.L_829 - .L_828)
.L_828:
        /*00a4*/ 	.word	0x00000180
        /*00a8*/ 	.word	0x00000001
        /*00ac*/ 	.word	0x00000001


	//----- nvinfo : EIATTR_CRS_STACK_SIZE
	.align		4
.L_829:
        /*00b0*/ 	.byte	0x04, 0x1e
        /*00b2*/ 	.short	(.L_831 - .L_830)
.L_830:
        /*00b4*/ 	.word	0x00000000


	//----- nvinfo : EIATTR_CBANK_PARAM_SIZE
	.align		4
.L_831:
        /*00b8*/ 	.byte	0x03, 0x19
        /*00ba*/ 	.short	0x00b8


	//----- nvinfo : EIATTR_PARAM_CBANK
	.align		4
        /*00bc*/ 	.byte	0x04, 0x0a
        /*00be*/ 	.short	(.L_833 - .L_832)
	.align		4
.L_832:
        /*00c0*/ 	.word	index@(.nv.constant0._Z35group_norm_nhwc_bwd_one_pass_kernelI11Fp16IOBf16WLi128ELi48ELi384EEv26Group_norm_nhwc_bwd_params)
        /*00c4*/ 	.short	0x0380
        /*00c6*/ 	.short	0x00b8


	//----- nvinfo : EIATTR_SW_WAR
	.align		4
.L_833:
        /*00c8*/ 	.byte	0x04, 0x36
        /*00ca*/ 	.short	(.L_835 - .L_834)
.L_834:
        /*00cc*/ 	.word	0x00000008
.L_835:


//--------------------- .nv.info._Z35group_norm_nhwc_bwd_one_pass_kernelI11Fp16IOBf16WLi256ELi48ELi384EEv26Group_norm_nhwc_bwd_params --------------------------
	.section	.nv.info._Z35group_norm_nhwc_bwd_one_pass_kernelI11Fp16IOBf16WLi256ELi48ELi384EEv26Group_norm_nhwc_bwd_params,"",@"SHT_CUDA_INFO"
	.sectionflags	@""
	.align	4


	//----- nvinfo : EIATTR_CUDA_API_VERSION
	.align		4
        /*0000*/ 	.byte	0x04, 0x37
        /*0002*/ 	.short	(.L_837 - .L_836)
.L_836:
        /*0004*/ 	.word	0x00000082


	//----- nvinfo : EIATTR_KPARAM_INFO
	.align		4
.L_837:
        /*0008*/ 	.byte	0x04, 0x17
        /*000a*/ 	.short	(.L_839 - .L_838)
.L_838:
        /*000c*/ 	.word	0x00000000
        /*0010*/ 	.short	0x0000
        /*0012*/ 	.short	0x0000
        /*0014*/ 	.byte	0x00, 0xf0, 0xe1, 0x02


	//----- nvinfo : EIATTR_SPARSE_MMA_MASK
	.align		4
.L_839:
        /*0018*/ 	.byte	0x03, 0x50
        /*001a*/ 	.short	0x0000


	//----- nvinfo : EIATTR_MAXREG_COUNT
	.align		4
        /*001c*/ 	.byte	0x03, 0x1b
        /*001e*/ 	.short	0x00a8


	//----- nvinfo : EIATTR_NUM_BARRIERS
	.align		4
        /*0020*/ 	.byte	0x02, 0x4c
        /*0022*/ 	.byte	0x01
	.zero		1


	//----- nvinfo : EIATTR_MERCURY_ISA_VERSION
	.align		4
        /*0024*/ 	.byte	0x03, 0x5f
        /*0026*/ 	.short	0x0101


	//----- nvinfo : EIATTR_INT_WARP_WIDE_INSTR_OFFSETS
	.align		4
        /*0028*/ 	.byte	0x04, 0x31
        /*002a*/ 	.short	(.L_841 - .L_840)


	//   ....[0]....
.L_840:
        /*002c*/ 	.word	0x00005480


	//----- nvinfo : EIATTR_COOP_GROUP_MASK_REGIDS
	.align		4
.L_841:
        /*0030*/ 	.byte	0x04, 0x29
        /*0032*/ 	.short	(.L_843 - .L_842)


	//   ....[0]....
.L_842:
        /*0034*/ 	.word	0xffffffff


	//   ....[1]....
        /*0038*/ 	.word	0xffffffff


	//   ....[2]....
        /*003c*/ 	.word	0xffffffff


	//   ....[3]....
        /*0040*/ 	.word	0xffffffff


	//   ....[4]....
        /*0044*/ 	.word	0xffffffff


	//   ....[5]....
        /*0048*/ 	.word	0xffffffff


	//   ....[6]....
        /*004c*/ 	.word	0xffffffff


	//   ....[7]....
        /*0050*/ 	.word	0xffffffff


	//   ....[8]....
        /*0054*/ 	.word	0xffffffff


	//   ....[9]....
        /*0058*/ 	.word	0xffffffff


	//----- nvinfo : EIATTR_COOP_GROUP_INSTR_OFFSETS
	.align		4
.L_843:
        /*005c*/ 	.byte	0x04, 0x28
        /*005e*/ 	.short	(.L_845 - .L_844)


	//   ....[0]....
.L_844:
        /*0060*/ 	.word	0x00005210


	//   ....[1]....
        /*0064*/ 	.word	0x00005250


	//   ....[2]....
        /*0068*/ 	.word	0x000052d0


	//   ....[3]....
        /*006c*/ 	.word	0x000052f0


	//   ....[4]....
        /*0070*/ 	.word	0x00005360


	//   ....[5]....
        /*0074*/ 	.word	0x00005380


	//   ....[6]....
        /*0078*/ 	.word	0x000053b0


	//   ....[7]....
        /*007c*/ 	.word	0x000053d0


	//   ....[8]....
        /*0080*/ 	.word	0x00005420


	//   ....[9]....
        /*0084*/ 	.word	0x00005430


	//----- nvinfo : EIATTR_VRC_CTA_INIT_COUNT
	.align		4
.L_845:
        /*0088*/ 	.byte	0x02, 0x4a
	.zero		1
	.zero		1


	//----- nvinfo : EIATTR_EXIT_INSTR_OFFSETS
	.align		4
        /*008c*/ 	.byte	0x04, 0x1c
        /*008e*/ 	.short	(.L_847 - .L_846)


	//   ....[0]....
.L_846:
        /*0090*/ 	.word	0x00009f00


	//   ....[1]....
        /*0094*/ 	.word	0x0000a030


	//   ....[2]....
        /*0098*/ 	.word	0x0000a640


	//   ....[3]....
        /*009c*/ 	.word	0x0000ac40


	//----- nvinfo : EIATTR_MAX_THREADS
	.align		4
.L_847:
        /*00a0*/ 	.byte	0x04, 0x05
        /*00a2*/ 	.short	(.L_849 - .L_848)
.L_848:
        /*00a4*/ 	.word	0x00000180
        /*00a8*/ 	.word	0x00000001
        /*00ac*/ 	.word	0x00000001


	//----- nvinfo : EIATTR_CRS_STACK_SIZE
	.align		4
.L_849:
        /*00b0*/ 	.byte	0x04, 0x1e
        /*00b2*/ 	.short	(.L_851 - .L_850)
.L_850:
        /*00b4*/ 	.word	0x00000000


	//----- nvinfo : EIATTR_CBANK_PARAM_SIZE
	.align		4
.L_851:
        /*00b8*/ 	.byte	0x03, 0x19
        /*00ba*/ 	.short	0x00b8


	//----- nvinfo : EIATTR_PARAM_CBANK
	.align		4
        /*00bc*/ 	.byte	0x04, 0x0a
        /*00be*/ 	.short	(.L_853 - .L_852)
	.align		4
.L_852:
        /*00c0*/ 	.word	index@(.nv.constant0._Z35group_norm_nhwc_bwd_one_pass_kernelI11Fp16IOBf16WLi256ELi48ELi384EEv26Group_norm_nhwc_bwd_params)
        /*00c4*/ 	.short	0x0380
        /*00c6*/ 	.short	0x00b8


	//----- nvinfo : EIATTR_SW_WAR
	.align		4
.L_853:
        /*00c8*/ 	.byte	0x04, 0x36
        /*00ca*/ 	.short	(.L_855 - .L_854)
.L_854:
        /*00cc*/ 	.word	0x00000008
.L_855:


//--------------------- .nv.info._Z35group_norm_nhwc_bwd_one_pass_kernelI11Fp16IOBf16WLi512ELi48ELi384EEv26Group_norm_nhwc_bwd_params --------------------------
	.section	.nv.info._Z35group_norm_nhwc_bwd_one_pass_kernelI11Fp16IOBf16WLi512ELi48ELi384EEv26Group_norm_nhwc_bwd_params,"",@"SHT_CUDA_INFO"
	.sectionflags	@""
	.align	4


	//----- nvinfo : EIATTR_CUDA_API_VERSION
	.align		4
        /*0000*/ 	.byte	0x04, 0x37
        /*0002*/ 	.short	(.L_857 - .L_856)
.L_856:
        /*0004*/ 	.word	0x00000082


	//----- nvinfo : EIATTR_KPARAM_INFO
	.align		4
.L_857:
        /*0008*/ 	.byte	0x04, 0x17
        /*000a*/ 	.short	(.L_859 - .L_858)
.L_858:
        /*000c*/ 	.word	0x00000000
        /*0010*/ 	.short	0x0000
        /*0012*/ 	.short	0x0000
        /*0014*/ 	.byte	0x00, 0xf0, 0xe1, 0x02


	//----- nvinfo : EIATTR_SPARSE_MMA_MASK
	.align		4
.L_859:
        /*0018*/ 	.byte	0x03, 0x50
        /*001a*/ 	.short	0x0000


	//----- nvinfo : EIATTR_MAXREG_COUNT
	.align		4
        /*001c*/ 	.byte	0x03, 0x1b
        /*001e*/ 	.short	0x00a8


	//----- nvinfo : EIATTR_NUM_BARRIERS
	.align		4
        /*0020*/ 	.byte	0x02, 0x4c
        /*0022*/ 	.byte	0x01
	.zero		1


	//----- nvinfo : EIATTR_MERCURY_ISA_VERSION
	.align		4
        /*0024*/ 	.byte	0x03, 0x5f
        /*0026*/ 	.short	0x0101


	//----- nvinfo : EIATTR_COOP_GROUP_MASK_REGIDS
	.align		4
        /*0028*/ 	.byte	0x04, 0x29
        /*002a*/ 	.short	(.L_861 - .L_860)


	//   ....[0]....
.L_860:
        /*002c*/ 	.word	0xffffffff


	//   ....[1]....
        /*0030*/ 	.word	0xffffffff


	//   ....[2]....
        /*0034*/ 	.word	0xffffffff


	//   ....[3]....
        /*0038*/ 	.word	0xffffffff


	//   ....[4]....
        /*003c*/ 	.word	0xffffffff


	//   ....[5]....
        /*0040*/ 	.word	0xffffffff


	//   ....[6]....
        /*0044*/ 	.word	0xffffffff


	//   ....[7]....
        /*0048*/ 	.word	0xffffffff


	//   ....[8]....
        /*004c*/ 	.word	0xffffffff


	//   ....[9]....
        /*0050*/ 	.word	0xffffffff


	//----- nvinfo : EIATTR_COOP_GROUP_INSTR_OFFSETS
	.align		4
.L_861:
        /*0054*/ 	.byte	0x04, 0x28
        /*0056*/ 	.short	(.L_863 - .L_862)


	//   ....[0]....
.L_862:
        /*0058*/ 	.word	0x0000b810


	//   ....[1]....
        /*005c*/ 	.word	0x0000b850


	//   ....[2]....
        /*0060*/ 	.word	0x0000b8c0


	//   ....[3]....
        /*0064*/ 	.word	0x0000b8e0


	//   ....[4]....
        /*0068*/ 	.word	0x0000b910


	//   ....[5]....
        /*006c*/ 	.word	0x0000b930


	//   ....[6]....
        /*0070*/ 	.word	0x0000b960


	//   ....[7]....
        /*0074*/ 	.word	0x0000b980


	//   ....[8]....
        /*0078*/ 	.word	0x0000b9d0


	//   ....[9]....
        /*007c*/ 	.word	0x0000b9e0


	//----- nvinfo : EIATTR_VRC_CTA_INIT_COUNT
	.align		4
.L_863:
        /*0080*/ 	.byte	0x02, 0x4a
	.zero		1
	.zero		1


	//----- nvinfo : EIATTR_EXIT_INSTR_OFFSETS
	.align		4
        /*0084*/ 	.byte	0x04, 0x1c
        /*0086*/ 	.short	(.L_865 - .L_864)


	//   ....[0]....
.L_864:
        /*0088*/ 	.word	0x0000d860


	//   ....[1]....
        /*008c*/ 	.word	0x0000d990


	//   ....[2]....
        /*0090*/ 	.word	0x0000dfa0


	//   ....[3]....
        /*0094*/ 	.word	0x0000e5a0


	//----- nvinfo : EIATTR_MAX_THREADS
	.align		4
.L_865:
        /*0098*/ 	.byte	0x04, 0x05
        /*009a*/ 	.short	(.L_867 - .L_866)
.L_866:
        /*009c*/ 	.word	0x00000180
        /*00a0*/ 	.word	0x00000001
        /*00a4*/ 	.word	0x00000001


	//----- nvinfo : EIATTR_CRS_STACK_SIZE
	.align		4
.L_867:
        /*00a8*/ 	.byte	0x04, 0x1e
        /*00aa*/ 	.short	(.L_869 - .L_868)
.L_868:
        /*00ac*/ 	.word	0x00000000


	//----- nvinfo : EIATTR_CBANK_PARAM_SIZE
	.align		4
.L_869:
        /*00b0*/ 	.byte	0x03, 0x19
        /*00b2*/ 	.short	0x00b8


	//----- nvinfo : EIATTR_PARAM_CBANK
	.align		4
        /*00b4*/ 	.byte	0x04, 0x0a
        /*00b6*/ 	.short	(.L_871 - .L_870)
	.align		4
.L_870:
        /*00b8*/ 	.word	index@(.nv.constant0._Z35group_norm_nhwc_bwd_one_pass_kernelI11Fp16IOBf16WLi512ELi48ELi384EEv26Group_norm_nhwc_bwd_params)
        /*00bc*/ 	.short	0x0380
        /*00be*/ 	.short	0x00b8


	//----- nvinfo : EIATTR_SW_WAR
	.align		4
.L_871:
        /*00c0*/ 	.byte	0x04, 0x36
        /*00c2*/ 	.short	(.L_873 - .L_872)
.L_872:
        /*00c4*/ 	.word	0x00000008
.L_873:


//--------------------- .nv.info._Z35group_norm_nhwc_bwd_one_pass_kernelI11Fp16IOFp16WLi64ELi48ELi384EEv26Group_norm_nhwc_bwd_params --------------------------
	.section	.nv.info._Z35group_norm_nhwc_bwd_one_pass_kernelI11Fp16IOFp16WLi64ELi48ELi384EEv26Group_norm_nhwc_bwd_params,"",@"SHT_CUDA_INFO"
	.sectionflags	@""
	.align	4


	//----- nvinfo : EIATTR_CUDA_API_VERSION
	.align		4
        /*0000*/ 	.byte	0x04, 0x37
        /*0002*/ 	.short	(.L_875 - .L_874)
.L_874:
        /*0004*/ 	.word	0x00000082


	//----- nvinfo : EIATTR_KPARAM_INFO
	.align		4
.L_875:
        /*0008*/ 	.byte	0x04, 0x17
        /*000a*/ 	.short	(.L_877 - .L_876)
.L_876:
        /*000c*/ 	.word	0x00000000
        /*0010*/ 	.short	0x0000
        /*0012*/ 	.short	0x0000
        /*0014*/ 	.byte	0x00, 0xf0, 0xe1, 0x02


	//----- nvinfo : EIATTR_SPARSE_MMA_MASK
	.align		4
.L_877:
        /*0018*/ 	.byte	0x03, 0x50
        /*001a*/ 	.short	0x0000


	//----- nvinfo : EIATTR_MAXREG_COUNT
	.align		4
        /*001c*/ 	.byte	0x03, 0x1b
        /*001e*/ 	.short	0x00a8


	//----- nvinfo : EIATTR_NUM_BARRIERS
	.align		4
        /*0020*/ 	.byte	0x02, 0x4c
        /*0022*/ 	.byte	0x01
	.zero		1


	//----- nvinfo : EIATTR_MERCURY_ISA_VERSION
	.align		4
        /*0024*/ 	.byte	0x03, 0x5f
        /*0026*/ 	.short	0x0101


	//----- nvinfo : EIATTR_INT_WARP_WIDE_INSTR_OFFSETS
	.align		4
        /*0028*/ 	.byte	0x04, 0x31
        /*002a*/ 	.short	(.L_879 - .L_878)


	//   ....[0]....
.L_878:
        /*002c*/ 	.word	0x00001ba0


	//----- nvinfo : EIATTR_COOP_GROUP_MASK_REGIDS
	.align		4
.L_879:
        /*0030*/ 	.byte	0x04, 0x29
        /*0032*/ 	.short	(.L_881 - .L_880)


	//   ....[0]....
.L_880:
        /*0034*/ 	.word	0xffffffff


	//   ....[1]....
        /*0038*/ 	.word	0xffffffff


	//   ....[2]....
        /*003c*/ 	.word	0xffffffff


	//   ....[3]....
        /*0040*/ 	.word	0xffffffff


	//   ....[4]....
        /*0044*/ 	.word	0xffffffff


	//   ....[5]....
        /*0048*/ 	.word	0xffffffff


	//   ....[6]....
        /*004c*/ 	.word	0xffffffff


	//   ....[7]....
        /*0050*/ 	.word	0xffffffff


	//   ....[8]....
        /*0054*/ 	.word	0xffffffff


	//   ....[9]....
        /*0058*/ 	.word	0xffffffff


	//----- nvinfo : EIATTR_COOP_GROUP_INSTR_OFFSETS
	.align		4
.L_881:
        /*005c*/ 	.byte	0x04, 0x28
        /*005e*/ 	.short	(.L_883 - .L_882)


	//   ....[0]....
.L_882:
        /*0060*/ 	.word	0x00001960


	//   ....[1]....
        /*0064*/ 	.word	0x000019a0


	//   ....[2]....
        /*0068*/ 	.word	0x00001a20


	//   ....[3]....
        /*006c*/ 	.word	0x00001a40


	//   ....[4]....
        /*0070*/ 	.word	0x00001a80


	//   ....[5]....
        /*0074*/ 	.word	0x00001aa0


	//   ....[6]....
        /*0078*/ 	.word	0x00001ad0


	//   ....[7]....
        /*007c*/ 	.word	0x00001af0


	//   ....[8]....
        /*0080*/ 	.word	0x00001b40


	//   ....[9]....
        /*0084*/ 	.word	0x00001b50


	//----- nvinfo : EIATTR_VRC_CTA_INIT_COUNT
	.align		4
.L_883:
        /*0088*/ 	.byte	0x02, 0x4a
	.zero		1
	.zero		1


	//----- nvinfo : EIATTR_EXIT_INSTR_OFFSETS
	.align		4
        /*008c*/ 	.byte	0x04, 0x1c
        /*008e*/ 	.short	(.L_885 - .L_884)


	//   ....[0]....
.L_884:
        /*0090*/ 	.word	0x00003e00


	//   ....[1]....
        /*0094*/ 	.word	0x00003f30


	//   ....[2]....
        /*0098*/ 	.word	0x00004520


	//   ....[3]....
        /*009c*/ 	.word	0x00004b20


	//----- nvinfo : EIATTR_MAX_THREADS
	.align		4
.L_885:
        /*00a0*/ 	.byte	0x04, 0x05
        /*00a2*/ 	.short	(.L_887 - .L_886)
.L_886:
        /*00a4*/ 	.word	0x00000180
        /*00a8*/ 	.word	0x00000001
        /*00ac*/ 	.word	0x00000001


	//----- nvinfo : EIATTR_CRS_STACK_SIZE
	.align		4
.L_887:
        /*00b0*/ 	.byte	0x04, 0x1e
        /*00b2*/ 	.short	(.L_889 - .L_888)
.L_888:
        /*00b4*/ 	.word	0x00000000


	//----- nvinfo : EIATTR_CBANK_PARAM_SIZE
	.align		4
.L_889:
        /*00b8*/ 	.byte	0x03, 0x19
        /*00ba*/ 	.short	0x00b8


	//----- nvinfo : EIATTR_PARAM_CBANK
	.align		4
        /*00bc*/ 	.byte	0x04, 0x0a
        /*00be*/ 	.short	(.L_891 - .L_890)
	.align		4
.L_890:
        /*00c0*/ 	.word	index@(.nv.constant0._Z35group_norm_nhwc_bwd_one_pass_kernelI11Fp16IOFp16WLi64ELi48ELi384EEv26Group_norm_nhwc_bwd_params)
        /*00c4*/ 	.short	0x0380
        /*00c6*/ 	.short	0x00b8


	//----- nvinfo : EIATTR_SW_WAR
	.align		4
.L_891:
        /*00c8*/ 	.byte	0x04, 0x36
        /*00ca*/ 	.short	(.L_893 - .L_892)
.L_892:
        /*00cc*/ 	.word	0x00000008
.L_893:


//--------------------- .nv.info._Z35group_norm_nhwc_bwd_one_pass_kernelI11Fp16IOFp16WLi128ELi48ELi384EEv26Group_norm_nhwc_bwd_params --------------------------
	.section	.nv.info._Z35group_norm_nhwc_bwd_one_pass_kernelI11Fp16IOFp16WLi128ELi48ELi384EEv26Group_norm_nhwc_bwd_params,"",@"SHT_CUDA_INFO"
	.sectionflags	@""
	.align	4


	//----- nvinfo : EIATTR_CUDA_API_VERSION
	.align		4
        /*0000*/ 	.byte	0x04, 0x37
        /*0002*/ 	.short	(.L_895 - .L_894)
.L_894:
        /*0004*/ 	.word	0x00000082


	//----- nvinfo : EIATTR_KPARAM_INFO
	.align		4
.L_895:
        /*0008*/ 	.byte	0x04, 0x17
        /*000a*/ 	.short	(.L_897 - .L_896)
.L_896:
        /*000c*/ 	.word	0x00000000
        /*0010*/ 	.short	0x0000
        /*0012*/ 	.short	0x0000
        /*0014*/ 	.byte	0x00, 0xf0, 0xe1, 0x02


	//----- nvinfo : EIATTR_SPARSE_MMA_MASK
	.align		4
.L_897:
        /*0018*/ 	.byte	0x03, 0x50
        /*001a*/ 	.short	0x0000


	//----- nvinfo : EIATTR_MAXREG_COUNT
	.align		4
        /*001c*/ 	.byte	0x03, 0x1b
        /*001e*/ 	.short	0x00a8


	//----- nvinfo : EIATTR_NUM_BARRIERS
	.align		4
        /*0020*/ 	.byte	0x02, 0x4c
        /*0022*/ 	.byte	0x01
	.zero		1


	//----- nvinfo : EIATTR_MERCURY_ISA_VERSION
	.align		4
        /*0024*/ 	.byte	0x03, 0x5f
        /*0026*/ 	.short	0x0101


	//----- nvinfo : EIATTR_INT_WARP_WIDE_INSTR_OFFSETS
	.align		4
        /*0028*/ 	.byte	0x04, 0x31
        /*002a*/ 	.short	(.L_899 - .L_898)


	//   ....[0]....
.L_898:
        /*002c*/ 	.word	0x00002e90


	//----- nvinfo : EIATTR_COOP_GROUP_MASK_REGIDS
	.align		4
.L_899:
        /*0030*/ 	.byte	0x04, 0x29
        /*0032*/ 	.short	(.L_901 - .L_900)


	//   ....[0]....
.L_900:
        /*0034*/ 	.word	0xffffffff


	//   ....[1]....
        /*0038*/ 	.word	0xffffffff


	//   ....[2]....
        /*003c*/ 	.word	0xffffffff


	//   ....[3]....
        /*0040*/ 	.word	0xffffffff


	//   ....[4]....
        /*0044*/ 	.word	0xffffffff


	//   ....[5]....
        /*0048*/ 	.word	0xffffffff


	//   ....[6]....
        /*004c*/ 	.word	0xffffffff


	//   ....[7]....
        /*0050*/ 	.word	0xffffffff


	//   ....[8]....
        /*0054*/ 	.word	0xffffffff


	//   ....[9]....
        /*0058*/ 	.word	0xffffffff


	//----- nvinfo : EIATTR_COOP_GROUP_INSTR_OFFSETS
	.align		4
.L_901:
        /*005c*/ 	.byte	0x04, 0x28
        /*005e*/ 	.short	(.L_903 - .L_902)


	//   ....[0]....
.L_902:
        /*0060*/ 	.word	0x00002c20


	//   ....[1]....
        /*0064*/ 	.word	0x00002c50


	//   ....[2]....
        /*0068*/ 	.word	0x00002d30


	//   ....[3]....
        /*006c*/ 	.word	0x00002d40


	//   ....[4]....
        /*0070*/ 	.word	0x00002d70


	//   ....[5]....
        /*0074*/ 	.word	0x00002d90


	//   ....[6]....
        /*0078*/ 	.word	0x00002dc0


	//   ....[7]....
        /*007c*/ 	.word	0x00002de0


	//   ....[8]....
        /*0080*/ 	.word	0x00002e30


	//   ....[9]....
        /*0084*/ 	.word	0x00002e40


	//----- nvinfo : EIATTR_VRC_CTA_INIT_COUNT
	.align		4
.L_903:
        /*0088*/ 	.byte	0x02, 0x4a
	.zero		1
	.zero		1


	//----- nvinfo : EIATTR_EXIT_INSTR_OFFSETS
	.align		4
        /*008c*/ 	.byte	0x04, 0x1c
        /*008e*/ 	.short	(.L_905 - .L_904)


	//   ....[0]....
.L_904:
        /*0090*/ 	.word	0x00005f80


	//   ....[1]....
        /*0094*/ 	.word	0x000060b0


	//   ....[2]....
        /*0098*/ 	.word	0x000066c0


	//   ....[3]....
        /*009c*/ 	.word	0x00006cc0


	//----- nvinfo : EIATTR_MAX_THREADS
	.align		4
.L_905:
        /*00a0*/ 	.byte	0x04, 0x05
        /*00a2*/ 	.short	(.L_907 - .L_906)
.L_906:
        /*00a4*/ 	.word	0x00000180
        /*00a8*/ 	.word	0x00000001
        /*00ac*/ 	.word	0x00000001


	//----- nvinfo : EIATTR_CRS_STACK_SIZE
	.align		4
.L_907:
        /*00b0*/ 	.byte	0x04, 0x1e
        /*00b2*/ 	.short	(.L_909 - .L_908)
.L_908:
        /*00b4*/ 	.word	0x00000000


	//----- nvinfo : EIATTR_CBANK_PARAM_SIZE
	.align		4
.L_909:
        /*00b8*/ 	.byte	0x03, 0x19
        /*00ba*/ 	.short	0x00b8


	//----- nvinfo : EIATTR_PARAM_CBANK
	.align		4
        /*00bc*/ 	.byte	0x04, 0x0a
        /*00be*/ 	.short	(.L_911 - .L_910)
	.align		4
.L_910:
        /*00c0*/ 	.word	index@(.nv.constant0._Z35group_norm_nhwc_bwd_one_pass_kernelI11Fp16IOFp16WLi128ELi48ELi384EEv26Group_norm_nhwc_bwd_params)
        /*00c4*/ 	.short	0x0380
        /*00c6*/ 	.short	0x00b8


	//----- nvinfo : EIATTR_SW_WAR
	.align		4
.L_911:
        /*00c8*/ 	.byte	0x04, 0x36
        /*00ca*/ 	.short	(.L_913 - .L_912)
.L_912:
        /*00cc*/ 	.word	0x00000008
.L_913:


//--------------------- .nv.info._Z35group_norm_nhwc_bwd_one_pass_kernelI11Fp16IOFp16WLi256ELi48ELi384EEv26Group_norm_nhwc_bwd_params --------------------------
	.section	.nv.info._Z35group_norm_nhwc_bwd_one_pass_kernelI11Fp16IOFp16WLi256ELi48ELi384EEv26Group_norm_nhwc_bwd_params,"",@"SHT_CUDA_INFO"
	.sectionflags	@""
	.align	4


	//----- nvinfo : EIATTR_CUDA_API_VERSION
	.align		4
        /*0000*/ 	.byte	0x04, 0x37
        /*0002*/ 	.short	(.L_915 - .L_914)
.L_914:
        /*0004*/ 	.word	0x00000082


	//----- nvinfo : EIATTR_KPARAM_INFO
	.align		4
.L_915:
        /*0008*/ 	.byte	0x04, 0x17
        /*000a*/ 	.short	(.L_917 - .L_916)
.L_916:
        /*000c*/ 	.word	0x00000000
        /*0010*/ 	.short	0x0000
        /*0012*/ 	.short	0x0000
        /*0014*/ 	.byte	0x00, 0xf0, 0xe1, 0x02


	//----- nvinfo : EIATTR_SPARSE_MMA_MASK
	.align		4
.L_917:
        /*0018*/ 	.byte	0x03, 0x50
        /*001a*/ 	.short	0x0000


	//----- nvinfo : EIATTR_MAXREG_COUNT
	.align		4
        /*001c*/ 	.byte	0x03, 0x1b
        /*001e*/ 	.short	0x00a8


	//----- nvinfo : EIATTR_NUM_BARRIERS
	.align		4
        /*0020*/ 	.byte	0x02, 0x4c
        /*0022*/ 	.byte	0x01
	.zero		1


	//----- nvinfo : EIATTR_MERCURY_ISA_VERSION
	.align		4
        /*0024*/ 	.byte	0x03, 0x5f
        /*0026*/ 	.short	0x0101


	//----- nvinfo : EIATTR_INT_WARP_WIDE_INSTR_OFFSETS
	.align		4
        /*0028*/ 	.byte	0x04, 0x31
        /*002a*/ 	.short	(.L_919 - .L_918)


	//   ....[0]....
.L_918:
        /*002c*/ 	.word	0x00005480


	//----- nvinfo : EIATTR_COOP_GROUP_MASK_REGIDS
	.align		4
.L_919:
        /*0030*/ 	.byte	0x04, 0x29
        /*0032*/ 	.short	(.L_921 - .L_920)


	//   ....[0]....
.L_920:
        /*0034*/ 	.word	0xffffffff


	//   ....[1]....
        /*0038*/ 	.word	0xffffffff


	//   ....[2]....
        /*003c*/ 	.word	0xffffffff


	//   ....[3]....
        /*0040*/ 	.word	0xffffffff


	//   ....[4]....
        /*0044*/ 	.word	0xffffffff


	//   ....[5]....
        /*0048*/ 	.word	0xffffffff


	//   ....[6]....
        /*004c*/ 	.word	0xffffffff


	//   ....[7]....
        /*0050*/ 	.word	0xffffffff


	//   ....[8]....
        /*0054*/ 	.word	0xffffffff


	//   ....[9]....
        /*0058*/ 	.word	0xffffffff


	//----- nvinfo : EIATTR_COOP_GROUP_INSTR_OFFSETS
	.align		4
.L_921:
        /*005c*/ 	.byte	0x04, 0x28
        /*005e*/ 	.short	(.L_923 - .L_922)


	//   ....[0]....
.L_922:
        /*0060*/ 	.word	0x00005210


	//   ....[1]....
        /*0064*/ 	.word	0x00005250


	//   ....[2]....
        /*0068*/ 	.word	0x000052d0


	//   ....[3]....
        /*006c*/ 	.word	0x000052f0


	//   ....[4]....
        /*0070*/ 	.word	0x00005360


	//   ....[5]....
        /*0074*/ 	.word	0x00005380


	//   ....[6]....
        /*0078*/ 	.word	0x000053b0


	//   ....[7]....
        /*007c*/ 	.word	0x000053d0


	//   ....[8]....
        /*0080*/ 	.word	0x00005420


	//   ....[9]....
        /*0084*/ 	.word	0x00005430


	//----- nvinfo : EIATTR_VRC_CTA_INIT_COUNT
	.align		4
.L_923:
        /*0088*/ 	.byte	0x02, 0x4a
	.zero		1
	.zero		1


	//----- nvinfo : EIATTR_EXIT_INSTR_OFFSETS
	.align		4
        /*008c*/ 	.byte	0x04, 0x1c
        /*008e*/ 	.short	(.L_925 - .L_924)


	//   ....[0]....
.L_924:
        /*0090*/ 	.word	0x00009f00


	//   ....[1]....
        /*0094*/ 	.word	0x0000a030


	//   ....[2]....
        /*0098*/ 	.word	0x0000a640


	//   ....[3]....
        /*009c*/ 	.word	0x0000ac40


	//----- nvinfo : EIATTR_MAX_THREADS
	.align		4
.L_925:
        /*00a0*/ 	.byte	0x04, 0x05
        /*00a2*/ 	.short	(.L_927 - .L_926)
.L_926:
        /*00a4*/ 	.word	0x00000180
        /*00a8*/ 	.word	0x00000001
        /*00ac*/ 	.word	0x00000001


	//----- nvinfo : EIATTR_CRS_STACK_SIZE
	.align		4
.L_927:
        /*00b0*/ 	.byte	0x04, 0x1e
        /*00b2*/ 	.short	(.L_929 - .L_928)
.L_928:
        /*00b4*/ 	.word	0x00000000


	//----- nvinfo : EIATTR_CBANK_PARAM_SIZE
	.align		4
.L_929:
        /*00b8*/ 	.byte	0x03, 0x19
        /*00ba*/ 	.short	0x00b8


	//----- nvinfo : EIATTR_PARAM_CBANK
	.align		4
        /*00bc*/ 	.byte	0x04, 0x0a
        /*00be*/ 	.short	(.L_931 - .L_930)
	.align		4
.L_930:
        /*00c0*/ 	.word	index@(.nv.constant0._Z35group_norm_nhwc_bwd_one_pass_kernelI11Fp16IOFp16WLi256ELi48ELi384EEv26Group_norm_nhwc_bwd_params)
        /*00c4*/ 	.short	0x0380
        /*00c6*/ 	.short	0x00b8


	//----- nvinfo : EIATTR_SW_WAR
	.align		4
.L_931:
        /*00c8*/ 	.byte	0x04, 0x36
        /*00ca*/ 	.short	(.L_933 - .L_932)
.L_932:
        /*00cc*/ 	.word	0x00000008
.L_933:


//--------------------- .nv.info._Z35group_norm_nhwc_bwd_one_pass_kernelI11Fp16IOFp16WLi512ELi48ELi384EEv26Group_norm_nhwc_bwd_params --------------------------
	.section	.nv.info._Z35group_norm_nhwc_bwd_one_pass_kernelI11Fp16IOFp16WLi512ELi48ELi384EEv26Group_norm_nhwc_bwd_params,"",@"SHT_CUDA_INFO"
	.sectionflags	@""
	.align	4


	//----- nvinfo : EIATTR_CUDA_API_VERSION
	.align		4
        /*0000*/ 	.byte	0x04, 0x37
        /*0002*/ 	.short	(.L_935 - .L_934)
.L_934:
        /*0004*/ 	.word	0x00000082


	//----- nvinfo : EIATTR_KPARAM_INFO
	.align		4
.L_935:
        /*0008*/ 	.byte	0x04, 0x17
        /*000a*/ 	.short	(.L_937 - .L_936)
.L_936:
        /*000c*/ 	.word	0x00000000
        /*0010*/ 	.short	0x0000
        /*0012*/ 	.short	0x0000
        /*0014*/ 	.byte	0x00, 0xf0, 0xe1, 0x02


	//----- nvinfo : EIATTR_SPARSE_MMA_MASK
	.align		4
.L_937:
        /*0018*/ 	.byte	0x03, 0x50
        /*001a*/ 	.short	0x0000


	//----- nvinfo : EIATTR_MAXREG_COUNT
	.align		4
        /*001c*/ 	.byte	0x03, 0x1b
        /*001e*/ 	.short	0x00a8


	//----- nvinfo : EIATTR_NUM_BARRIERS
	.align		4
        /*0020*/ 	.byte	0x02, 0x4c
        /*0022*/ 	.byte	0x01
	.zero		1


	//----- nvinfo : EIATTR_MERCURY_ISA_VERSION
	.align		4
        /*0024*/ 	.byte	0x03, 0x5f
        /*0026*/ 	.short	0x0101


	//----- nvinfo : EIATTR_COOP_GROUP_MASK_REGIDS
	.align		4
        /*0028*/ 	.byte	0x04, 0x29
        /*002a*/ 	.short	(.L_939 - .L_938)


	//   ....[0]....
.L_938:
        /*002c*/ 	.word	0xffffffff


	//   ....[1]....
        /*0030*/ 	.word	0xffffffff


	//   ....[2]....
        /*0034*/ 	.word	0xffffffff


	//   ....[3]....
        /*0038*/ 	.word	0xffffffff


	//   ....[4]....
        /*003c*/ 	.word	0xffffffff


	//   ....[5]....
        /*0040*/ 	.word	0xffffffff


	//   ....[6]....
        /*0044*/ 	.word	0xffffffff


	//   ....[7]....
        /*0048*/ 	.word	0xffffffff


	//   ....[8]....
        /*004c*/ 	.word	0xffffffff


	//   ....[9]....
        /*0050*/ 	.word	0xffffffff


	//----- nvinfo : EIATTR_COOP_GROUP_INSTR_OFFSETS
	.align		4
.L_939:
        /*0054*/ 	.byte	0x04, 0x28
        /*0056*/ 	.short	(.L_941 - .L_940)


	//   ....[0]....
.L_940:
        /*0058*/ 	.word	0x0000b850


	//   ....[1]....
        /*005c*/ 	.word	0x0000b890


	//   ....[2]....
        /*0060*/ 	.word	0x0000b900


	//   ....[3]....
        /*0064*/ 	.word	0x0000b920


	//   ....[4]....
        /*0068*/ 	.word	0x0000b950


	//   ....[5]....
        /*006c*/ 	.word	0x0000b970


	//   ....[6]....
        /*0070*/ 	.word	0x0000b9a0


	//   ....[7]....
        /*0074*/ 	.word	0x0000b9c0


	//   ....[8]....
        /*0078*/ 	.word	0x0000ba10


	//   ....[9]....
        /*007c*/ 	.word	0x0000ba20


	//----- nvinfo : EIATTR_VRC_CTA_INIT_COUNT
	.align		4
.L_941:
        /*0080*/ 	.byte	0x02, 0x4a
	.zero		1
	.zero		1


	//----- nvinfo : EIATTR_EXIT_INSTR_OFFSETS
	.align		4
        /*0084*/ 	.byte	0x04, 0x1c
        /*0086*/ 	.short	(.L_943 - .L_942)


	//   ....[0]....
.L_942:
        /*0088*/ 	.word	0x0000d8a0


	//   ....[1]....
        /*008c*/ 	.word	0x0000d9d0


	//   ....[2]....
        /*0090*/ 	.word	0x0000dfe0


	//   ....[3]....
        /*0094*/ 	.word	0x0000e5e0


	//----- nvinfo : EIATTR_MAX_THREADS
	.align		4
.L_943:
        /*0098*/ 	.byte	0x04, 0x05
        /*009a*/ 	.short	(.L_945 - .L_944)
.L_944:
        /*009c*/ 	.word	0x00000180
        /*00a0*/ 	.word	0x00000001
        /*00a4*/ 	.word	0x00000001


	//----- nvinfo : EIATTR_CRS_STACK_SIZE
	.align		4
.L_945:
        /*00a8*/ 	.byte	0x04, 0x1e
        /*00aa*/ 	.short	(.L_947 - .L_946)
.L_946:
        /*00ac*/ 	.word	0x00000000


	//----- nvinfo : EIATTR_CBANK_PARAM_SIZE
	.align		4
.L_947:
        /*00b0*/ 	.byte	0x03, 0x19
        /*00b2*/ 	.short	0x00b8


	//----- nvinfo : EIATTR_PARAM_CBANK
	.align		4
        /*00b4*/ 	.byte	0x04, 0x0a
        /*00b6*/ 	.short	(.L_949 - .L_948)
	.align		4
.L_948:
        /*00b8*/ 	.word	index@(.nv.constant0._Z35group_norm_nhwc_bwd_one_pass_kernelI11Fp16IOFp16WLi512ELi48ELi384EEv26Group_norm_nhwc_bwd_params)
        /*00bc*/ 	.short	0x0380
        /*00be*/ 	.short	0x00b8


	//----- nvinfo : EIATTR_SW_WAR
	.align		4
.L_949:
        /*00c0*/ 	.byte	0x04, 0x36
        /*00c2*/ 	.short	(.L_951 - .L_950)
.L_950:
        /*00c4*/ 	.word	0x00000008
.L_951:


//--------------------- .nv.info._Z35group_norm_nhwc_bwd_one_pass_kernelI11Fp32IOFp32WLi64ELi48ELi384EEv26Group_norm_nhwc_bwd_params --------------------------
	.section	.nv.info._Z35group_norm_nhwc_bwd_one_pass_kernelI11Fp32IOFp32WLi64ELi48ELi384EEv26Group_norm_nhwc_bwd_params,"",@"SHT_CUDA_INFO"
	.sectionflags	@""
	.align	4


	//----- nvinfo : EIATTR_CUDA_API_VERSION
	.align		4
        /*0000*/ 	.byte	0x04, 0x37
        /*0002*/ 	.short	(.L_953 - .L_952)
.L_952:
        /*0004*/ 	.word	0x00000082


	//----- nvinfo : EIATTR_KPARAM_INFO
	.align		4
.L_953:
        /*0008*/ 	.byte	0x04, 0x17
        /*000a*/ 	.short	(.L_955 - .L_954)
.L_954:
        /*000c*/ 	.word	0x00000000
        /*0010*/ 	.short	0x0000
        /*0012*/ 	.short	0x0000
        /*0014*/ 	.byte	0x00, 0xf0, 0xe1, 0x02


	//----- nvinfo : EIATTR_SPARSE_MMA_MASK
	.align		4
.L_955:
        /*0018*/ 	.byte	0x03, 0x50
        /*001a*/ 	.short	0x0000


	//----- nvinfo : EIATTR_MAXREG_COUNT
	.align		4
        /*001c*/ 	.byte	0x03, 0x1b
        /*001e*/ 	.short	0x00a8


	//----- nvinfo : EIATTR_NUM_BARRIERS
	.align		4
        /*0020*/ 	.byte	0x02, 0x4c
        /*0022*/ 	.byte	0x01
	.zero		1


	//----- nvinfo : EIATTR_MERCURY_ISA_VERSION
	.align		4
        /*0024*/ 	.byte	0x03, 0x5f
        /*0026*/ 	.short	0x0101


	//----- nvinfo : EIATTR_INT_WARP_WIDE_INSTR_OFFSETS
	.align		4
        /*0028*/ 	.byte	0x04, 0x31
        /*002a*/ 	.short	(.L_957 - .L_956)


	//   ....[0]....
.L_956:
        /*002c*/ 	.word	0x00002710


	//   ....[1]....
        /*0030*/ 	.word	0x00002740


	//   ....[2]....
        /*0034*/ 	.word	0x00002750


	//   ....[3]....
        /*0038*/ 	.word	0x000027a0


	//   ....[4]....
        /*003c*/ 	.word	0x00002930


	//   ....[5]....
        /*0040*/ 	.word	0x00002980


	//   ....[6]....
        /*0044*/ 	.word	0x00002990


	//   ....[7]....
        /*0048*/ 	.word	0x000029e0


	//----- nvinfo : EIATTR_COOP_GROUP_MASK_REGIDS
	.align		4
.L_957:
        /*004c*/ 	.byte	0x04, 0x29
        /*004e*/ 	.short	(.L_959 - .L_958)


	//   ....[0]....
.L_958:
        /*0050*/ 	.word	0xffffffff


	//   ....[1]....
        /*0054*/ 	.word	0xffffffff


	//   ....[2]....
        /*0058*/ 	.word	0xffffffff


	//   ....[3]....
        /*005c*/ 	.word	0xffffffff


	//   ....[4]....
        /*0060*/ 	.word	0xffffffff


	//   ....[5]....
        /*0064*/ 	.word	0xffffffff


	//   ....[6]....
        /*0068*/ 	.word	0xffffffff


	//   ....[7]....
        /*006c*/ 	.word	0xffffffff


	//   ....[8]....
        /*0070*/ 	.word	0xffffffff


	//   ....[9]....
        /*0074*/ 	.word	0xffffffff


	//----- nvinfo : EIATTR_COOP_GROUP_INSTR_OFFSETS
	.align		4
.L_959:
        /*0078*/ 	.byte	0x04, 0x28
        /*007a*/ 	.short	(.L_961 - .L_960)


	//   ....[0]....
.L_960:
        /*007c*/ 	.word	0x00001880


	//   ....[1]....
        /*0080*/ 	.word	0x000018c0


	//   ....[2]....
        /*0084*/ 	.word	0x00001920


	//   ....[3]....
        /*0088*/ 	.word	0x00001940


	//   ....[4]....
        /*008c*/ 	.word	0x00001970


	//   ....[5]....
        /*0090*/ 	.word	0x00001990


	//   ....[6]....
        /*0094*/ 	.word	0x000019c0


	//   ....[7]....
        /*0098*/ 	.word	0x000019e0


	//   ....[8]....
        /*009c*/ 	.word	0x00001a30


	//   ....[9]....
        /*00a0*/ 	.word	0x00001a40


	//----- nvinfo : EIATTR_VRC_CTA_INIT_COUNT
	.align		4
.L_961:
        /*00a4*/ 	.byte	0x02, 0x4a
	.zero		1
	.zero		1


	//----- nvinfo : EIATTR_EXIT_INSTR_OFFSETS
	.align		4
        /*00a8*/ 	.byte	0x04, 0x1c
        /*00aa*/ 	.short	(.L_963 - .L_962)


	//   ....[0]....
.L_962:
        /*00ac*/ 	.word	0x00003dc0


	//   ....[1]....
        /*00b0*/ 	.word	0x00003ef0


	//   ....[2]....
        /*00b4*/ 	.word	0x000044e0


	//   ....[3]....
        /*00b8*/ 	.word	0x00004a90


	//----- nvinfo : EIATTR_MAX_THREADS
	.align		4
.L_963:
        /*00bc*/ 	.byte	0x04, 0x05
        /*00be*/ 	.short	(.L_965 - .L_964)
.L_964:
        /*00c0*/ 	.word	0x00000180
        /*00c4*/ 	.word	0x00000001
        /*00c8*/ 	.word	0x00000001


	//----- nvinfo : EIATTR_CRS_STACK_SIZE
	.align		4
.L_965:
        /*00cc*/ 	.byte	0x04, 0x1e
        /*00ce*/ 	.short	(.L_967 - .L_966)
.L_966:
        /*00d0*/ 	.word	0x00000000


	//----- nvinfo : EIATTR_CBANK_PARAM_SIZE
	.align		4
.L_967:
        /*00d4*/ 	.byte	0x03, 0x19
        /*00d6*/ 	.short	0x00b8


	//----- nvinfo : EIATTR_PARAM_CBANK
	.align		4
        /*00d8*/ 	.byte	0x04, 0x0a
        /*00da*/ 	.short	(.L_969 - .L_968)
	.align		4
.L_968:
        /*00dc*/ 	.word	index@(.nv.constant0._Z35group_norm_nhwc_bwd_one_pass_kernelI11Fp32IOFp32WLi64ELi48ELi384EEv26Group_norm_nhwc_bwd_params)
        /*00e0*/ 	.short	0x0380
        /*00e2*/ 	.short	0x00b8


	//----- nvinfo : EIATTR_SW_WAR
	.align		4
.L_969:
        /*00e4*/ 	.byte	0x04, 0x36
        /*00e6*/ 	.short	(.L_971 - .L_970)
.L_970:
        /*00e8*/ 	.word	0x00000008
.L_971:


//--------------------- .nv.info._Z35group_norm_nhwc_bwd_one_pass_kernelI11Fp32IOFp32WLi128ELi48ELi384EEv26Group_norm_nhwc_bwd_params --------------------------
	.section	.nv.info._Z35group_norm_nhwc_bwd_one_pass_kernelI11Fp32IOFp32WLi128ELi48ELi384EEv26Group_norm_nhwc_bwd_params,"",@"SHT_CUDA_INFO"
	.sectionflags	@""
	.align	4


	//----- nvinfo : EIATTR_CUDA_API_VERSION
	.align		4
        /*0000*/ 	.byte	0x04, 0x37
        /*0002*/ 	.short	(.L_973 - .L_972)
.L_972:
        /*0004*/ 	.word	0x00000082


	//----- nvinfo : EIATTR_KPARAM_INFO
	.align		4
.L_973:
        /*0008*/ 	.byte	0x04, 0x17
        /*000a*/ 	.short	(.L_975 - .L_974)
.L_974:
        /*000c*/ 	.word	0x00000000
        /*0010*/ 	.short	0x0000
        /*0012*/ 	.short	0x0000
        /*0014*/ 	.byte	0x00, 0xf0, 0xe1, 0x02


	//----- nvinfo : EIATTR_SPARSE_MMA_MASK
	.align		4
.L_975:
        /*0018*/ 	.byte	0x03, 0x50
        /*001a*/ 	.short	0x0000


	//----- nvinfo : EIATTR_MAXREG_COUNT
	.align		4
        /*001c*/ 	.byte	0x03, 0x1b
        /*001e*/ 	.short	0x00a8


	//----- nvinfo : EIATTR_NUM_BARRIERS
	.align		4
        /*0020*/ 	.byte	0x02, 0x4c
        /*0022*/ 	.byte	0x01
	.zero		1


	//----- nvinfo : EIATTR_MERCURY_ISA_VERSION
	.align		4
        /*0024*/ 	.byte	0x03, 0x5f
        /*0026*/ 	.short	0x0101


	//----- nvinfo : EIATTR_INT_WARP_WIDE_INSTR_OFFSETS
	.align		4
        /*0028*/ 	.byte	0x04, 0x31
        /*002a*/ 	.short	(.L_977 - .L_976)


	//   ....[0]....
.L_976:
        /*002c*/ 	.word	0x00002a90


	//----- nvinfo : EIATTR_COOP_GROUP_MASK_REGIDS
	.align		4
.L_977:
        /*0030*/ 	.byte	0x04, 0x29
        /*0032*/ 	.short	(.L_979 - .L_978)


	//   ....[0]....
.L_978:
        /*0034*/ 	.word	0xffffffff


	//   ....[1]....
        /*0038*/ 	.word	0xffffffff


	//   ....[2]....
        /*003c*/ 	.word	0xffffffff


	//   ....[3]....
        /*0040*/ 	.word	0xffffffff


	//   ....[4]....
        /*0044*/ 	.word	0xffffffff


	//   ....[5]....
        /*0048*/ 	.word	0xffffffff


	//   ....[6]....
        /*004c*/ 	.word	0xffffffff


	//   ....[7]....
        /*0050*/ 	.word	0xffffffff


	//   ....[8]....
        /*0054*/ 	.word	0xffffffff


	//   ....[9]....
        /*0058*/ 	.word	0xffffffff


	//----- nvinfo : EIATTR_COOP_GROUP_INSTR_OFFSETS
	.align		4
.L_979:
        /*005c*/ 	.byte	0x04, 0x28
        /*005e*/ 	.short	(.L_981 - .L_980)


	//   ....[0]....
.L_980:
        /*0060*/ 	.word	0x00002820


	//   ....[1]....
        /*0064*/ 	.word	0x00002860


	//   ....[2]....
        /*0068*/ 	.word	0x00002900


	//   ....[3]....
        /*006c*/ 	.word	0x00002930


	//   ....[4]....
        /*0070*/ 	.word	0x00002970


	//   ....[5]....
        /*0074*/ 	.word	0x00002990


	//   ....[6]....
        /*0078*/ 	.word	0x000029c0


	//   ....[7]....
        /*007c*/ 	.word	0x000029e0


	//   ....[8]....
        /*0080*/ 	.word	0x00002a30


	//   ....[9]....
        /*0084*/ 	.word	0x00002a40


	//----- nvinfo : EIATTR_VRC_CTA_INIT_COUNT
	.align		4
.L_981:
        /*0088*/ 	.byte	0x02, 0x4a
	.zero		1
	.zero		1


	//----- nvinfo : EIATTR_EXIT_INSTR_OFFSETS
	.align		4
        /*008c*/ 	.byte	0x04, 0x1c
        /*008e*/ 	.short	(.L_983 - .L_982)


	//   ....[0]....
.L_982:
        /*0090*/ 	.word	0x00005800


	//   ....[1]....
        /*0094*/ 	.word	0x00005930


	//   ....[2]....
        /*0098*/ 	.word	0x00005f20


	//   ....[3]....
        /*009c*/ 	.word	0x000064d0


	//----- nvinfo : EIATTR_MAX_THREADS
	.align		4
.L_983:
        /*00a0*/ 	.byte	0x04, 0x05
        /*00a2*/ 	.short	(.L_985 - .L_984)
.L_984:
        /*00a4*/ 	.word	0x00000180
        /*00a8*/ 	.word	0x00000001
        /*00ac*/ 	.word	0x00000001


	//----- nvinfo : EIATTR_CRS_STACK_SIZE
	.align		4
.L_985:
        /*00b0*/ 	.byte	0x04, 0x1e
        /*00b2*/ 	.short	(.L_987 - .L_986)
.L_986:
        /*00b4*/ 	.word	0x00000000


	//----- nvinfo : EIATTR_CBANK_PARAM_SIZE
	.align		4
.L_987:
        /*00b8*/ 	.byte	0x03, 0x19
        /*00ba*/ 	.short	0x00b8


	//----- nvinfo : EIATTR_PARAM_CBANK
	.align		4
        /*00bc*/ 	.byte	0x04, 0x0a
        /*00be*/ 	.short	(.L_989 - .L_988)
	.align		4
.L_988:
        /*00c0*/ 	.word	index@(.nv.constant0._Z35group_norm_nhwc_bwd_one_pass_kernelI11Fp32IOFp32WLi128ELi48ELi384EEv26Group_norm_nhwc_bwd_params)
        /*00c4*/ 	.short	0x0380
        /*00c6*/ 	.short	0x00b8


	//----- nvinfo : EIATTR_SW_WAR
	.align		4
.L_989:
        /*00c8*/ 	.byte	0x04, 0x36
        /*00ca*/ 	.short	(.L_991 - .L_990)
.L_990:
        /*00cc*/ 	.word	0x00000008
.L_991:


//--------------------- .nv.info._Z35group_norm_nhwc_bwd_one_pass_kernelI11Fp32IOFp32WLi256ELi48ELi384EEv26Group_norm_nhwc_bwd_params --------------------------
	.section	.nv.info._Z35group_norm_nhwc_bwd_one_pass_kernelI11Fp32IOFp32WLi256ELi48ELi384EEv26Group_norm_nhwc_bwd_params,"",@"SHT_CUDA_INFO"
	.sectionflags	@""
	.align	4


	//----- nvinfo : EIATTR_CUDA_API_VERSION
	.align		4
        /*0000*/ 	.byte	0x04, 0x37
        /*0002*/ 	.short	(.L_993 - .L_992)
.L_992:
        /*0004*/ 	.word	0x00000082


	//----- nvinfo : EIATTR_KPARAM_INFO
	.align		4
.L_993:
        /*0008*/ 	.byte	0x04, 0x17
        /*000a*/ 	.short	(.L_995 - .L_994)
.L_994:
        /*000c*/ 	.word	0x00000000
        /*0010*/ 	.short	0x0000
        /*0012*/ 	.short	0x0000
        /*0014*/ 	.byte	0x00, 0xf0, 0xe1, 0x02


	//----- nvinfo : EIATTR_SPARSE_MMA_MASK
	.align		4
.L_995:
        /*0018*/ 	.byte	0x03, 0x50
        /*001a*/ 	.short	0x0000


	//----- nvinfo : EIATTR_MAXREG_COUNT
	.align		4
        /*001c*/ 	.byte	0x03, 0x1b
        /*001e*/ 	.short	0x00a8


	//----- nvinfo : EIATTR_NUM_BARRIERS
	.align		4
        /*0020*/ 	.byte	0x02, 0x4c
        /*0022*/ 	.byte	0x01
	.zero		1


	//----- nvinfo : EIATTR_MERCURY_ISA_VERSION
	.align		4
        /*0024*/ 	.byte	0x03, 0x5f
        /*0026*/ 	.short	0x0101


	//----- nvinfo : EIATTR_INT_WARP_WIDE_INSTR_OFFSETS
	.align		4
        /*0028*/ 	.byte	0x04, 0x31
        /*002a*/ 	.short	(.L_997 - .L_996)


	//   ....[0]....
.L_996:
        /*002c*/ 	.word	0x00004ce0


	//----- nvinfo : EIATTR_COOP_GROUP_MASK_REGIDS
	.align		4
.L_997:
        /*0030*/ 	.byte	0x04, 0x29
        /*0032*/ 	.short	(.L_999 - .L_998)


	//   ....[0]....
.L_998:
        /*0034*/ 	.word	0xffffffff


	//   ....[1]....
        /*0038*/ 	.word	0xffffffff


	//   ....[2]....
        /*003c*/ 	.word	0xffffffff


	//   ....[3]....
        /*0040*/ 	.word	0xffffffff


	//   ....[4]....
        /*0044*/ 	.word	0xffffffff


	//   ....[5]....
        /*0048*/ 	.word	0xffffffff


	//   ....[6]....
        /*004c*/ 	.word	0xffffffff


	//   ....[7]....
        /*0050*/ 	.word	0xffffffff


	//   ....[8]....
        /*0054*/ 	.word	0xffffffff


	//   ....[9]....
        /*0058*/ 	.word	0xffffffff


	//----- nvinfo : EIATTR_COOP_GROUP_INSTR_OFFSETS
	.align		4
.L_999:
        /*005c*/ 	.byte	0x04, 0x28
        /*005e*/ 	.short	(.L_1001 - .L_1000)


	//   ....[0]....
.L_1000:
        /*0060*/ 	.word	0x00004a70


	//   ....[1]....
        /*0064*/ 	.word	0x00004ab0


	//   ....[2]....
        /*0068*/ 	.word	0x00004b40


	//   ....[3]....
        /*006c*/ 	.word	0x00004b60


	//   ....[4]....
        /*0070*/ 	.word	0x00004bc0


	//   ....[5]....
        /*0074*/ 	.word	0x00004be0


	//   ....[6]....
        /*0078*/ 	.word	0x00004c10


	//   ....[7]....
        /*007c*/ 	.word	0x00004c30


	//   ....[8]....
        /*0080*/ 	.word	0x00004c80


	//   ....[9]....
        /*0084*/ 	.word	0x00004c90


	//----- nvinfo : EIATTR_VRC_CTA_INIT_COUNT
	.align		4
.L_1001:
        /*0088*/ 	.byte	0x02, 0x4a
	.zero		1
	.zero		1


	//----- nvinfo : EIATTR_EXIT_INSTR_OFFSETS
	.align		4
        /*008c*/ 	.byte	0x04, 0x1c
        /*008e*/ 	.short	(.L_1003 - .L_1002)


	//   ....[0]....
.L_1002:
        /*0090*/ 	.word	0x00009d20


	//   ....[1]....
        /*0094*/ 	.word	0x00009e50


	//   ....[2]....
        /*0098*/ 	.word	0x0000a440


	//   ....[3]....
        /*009c*/ 	.word	0x0000a9f0


	//----- nvinfo : EIATTR_MAX_THREADS
	.align		4
.L_1003:
        /*00a0*/ 	.byte	0x04, 0x05
        /*00a2*/ 	.short	(.L_1005 - .L_1004)
.L_1004:
        /*00a4*/ 	.word	0x00000180
        /*00a8*/ 	.word	0x00000001
        /*00ac*/ 	.word	0x00000001


	//----- nvinfo : EIATTR_CRS_STACK_SIZE
	.align		4
.L_1005:
        /*00b0*/ 	.byte	0x04, 0x1e
        /*00b2*/ 	.short	(.L_1007 - .L_1006)
.L_1006:
        /*00b4*/ 	.word	0x00000000


	//----- nvinfo : EIATTR_CBANK_PARAM_SIZE
	.align		4
.L_1007:
        /*00b8*/ 	.byte	0x03, 0x19
        /*00ba*/ 	.short	0x00b8


	//----- nvinfo : EIATTR_PARAM_CBANK
	.align		4
        /*00bc*/ 	.byte	0x04, 0x0a
        /*00be*/ 	.short	(.L_1009 - .L_1008)
	.align		4
.L_1008:
        /*00c0*/ 	.word	index@(.nv.constant0._Z35group_norm_nhwc_bwd_one_pass_kernelI11Fp32IOFp32WLi256ELi48ELi384EEv26Group_norm_nhwc_bwd_params)
        /*00c4*/ 	.short	0x0380
        /*00c6*/ 	.short	0x00b8


	//----- nvinfo : EIATTR_SW_WAR
	.align		4
.L_1009:
        /*00c8*/ 	.byte	0x04, 0x36
        /*00ca*/ 	.short	(.L_1011 - .L_1010)
.L_1010:
        /*00cc*/ 	.word	0x00000008
.L_1011:


//--------------------- .nv.info._Z35group_norm_nhwc_bwd_one_pass_kernelI11Fp32IOFp32WLi512ELi48ELi384EEv26Group_norm_nhwc_bwd_params --------------------------
	.section	.nv.info._Z35group_norm_nhwc_bwd_one_pass_kernelI11Fp32IOFp32WLi512ELi48ELi384EEv26Group_norm_nhwc_bwd_params,"",@"SHT_CUDA_INFO"
	.sectionflags	@""
	.align	4


	//----- nvinfo : EIATTR_CUDA_API_VERSION
	.align		4
        /*0000*/ 	.byte	0x04, 0x37
        /*0002*/ 	.short	(.L_1013 - .L_1012)
.L_1012:
        /*0004*/ 	.word	0x00000082


	//----- nvinfo : EIATTR_KPARAM_INFO
	.align		4
.L_1013:
        /*0008*/ 	.byte	0x04, 0x17
        /*000a*/ 	.short	(.L_1015 - .L_1014)
.L_1014:
        /*000c*/ 	.word	0x00000000
        /*0010*/ 	.short	0x0000
        /*0012*/ 	.short	0x0000
        /*0014*/ 	.byte	0x00, 0xf0, 0xe1, 0x02


	//----- nvinfo : EIATTR_SPARSE_MMA_MASK
	.align		4
.L_1015:
        /*0018*/ 	.byte	0x03, 0x50
        /*001a*/ 	.short	0x0000


	//----- nvinfo : EIATTR_MAXREG_COUNT
	.align		4
        /*001c*/ 	.byte	0x03, 0x1b
        /*001e*/ 	.short	0x00a8


	//----- nvinfo : EIATTR_NUM_BARRIERS
	.align		4
        /*0020*/ 	.byte	0x02, 0x4c
        /*0022*/ 	.byte	0x01
	.zero		1


	//----- nvinfo : EIATTR_MERCURY_ISA_VERSION
	.align		4
        /*0024*/ 	.byte	0x03, 0x5f
        /*0026*/ 	.short	0x0101


	//----- nvinfo : EIATTR_INT_WARP_WIDE_INSTR_OFFSETS
	.align		4
        /*0028*/ 	.byte	0x04, 0x31
        /*002a*/ 	.short	(.L_1017 - .L_1016)


	//   ....[0]....
.L_1016:
        /*002c*/ 	.word	0x0000b400


	//   ....[1]....
        /*0030*/ 	.word	0x0000b510


	//   ....[2]....
        /*0034*/ 	.word	0x0000b550


	//   ....[3]....
        /*0038*/ 	.word	0x0000b5a0


	//   ....[4]....
        /*003c*/ 	.word	0x0000b5d0


	//   ....[5]....
        /*0040*/ 	.word	0x0000b610


	//   ....[6]....
        /*0044*/ 	.word	0x0000b6e0


	//   ....[7]....
        /*0048*/ 	.word	0x0000b730


	//----- nvinfo : EIATTR_COOP_GROUP_MASK_REGIDS
	.align		4
.L_1017:
        /*004c*/ 	.byte	0x04, 0x29
        /*004e*/ 	.short	(.L_1019 - .L_1018)


	//   ....[0]....
.L_1018:
        /*0050*/ 	.word	0xffffffff


	//   ....[1]....
        /*0054*/ 	.word	0xffffffff


	//   ....[2]....
        /*0058*/ 	.word	0xffffffff


	//   ....[3]....
        /*005c*/ 	.word	0xffffffff


	//   ....[4]....
        /*0060*/ 	.word	0xffffffff


	//   ....[5]....
        /*0064*/ 	.word	0xffffffff


	//   ....[6]....
        /*0068*/ 	.word	0xffffffff


	//   ....[7]....
        /*006c*/ 	.word	0xffffffff


	//   ....[8]....
        /*0070*/ 	.word	0xffffffff


	//   ....[9]....
        /*0074*/ 	.word	0xffffffff


	//----- nvinfo : EIATTR_COOP_GROUP_INSTR_OFFSETS
	.align		4
.L_1019:
        /*0078*/ 	.byte	0x04, 0x28
        /*007a*/ 	.short	(.L_1021 - .L_1020)


	//   ....[0]....
.L_1020:
        /*007c*/ 	.word	0x0000a4f0


	//   ....[1]....
        /*0080*/ 	.word	0x0000a530


	//   ....[2]....
        /*0084*/ 	.word	0x0000a590


	//   ....[3]....
        /*0088*/ 	.word	0x0000a5b0


	//   ....[4]....
        /*008c*/ 	.word	0x0000a5e0


	//   ....[5]....
        /*0090*/ 	.word	0x0000a600


	//   ....[6]....
        /*0094*/ 	.word	0x0000a630


	//   ....[7]....
        /*0098*/ 	.word	0x0000a650


	//   ....[8]....
        /*009c*/ 	.word	0x0000a6a0


	//   ....[9]....
        /*00a0*/ 	.word	0x0000a6b0


	//----- nvinfo : EIATTR_VRC_CTA_INIT_COUNT
	.align		4
.L_1021:
        /*00a4*/ 	.byte	0x02, 0x4a
	.zero		1
	.zero		1


	//----- nvinfo : EIATTR_EXIT_INSTR_OFFSETS
	.align		4
        /*00a8*/ 	.byte	0x04, 0x1c
        /*00aa*/ 	.short	(.L_1023 - .L_1022)


	//   ....[0]....
.L_1022:
        /*00ac*/ 	.word	0x0000c750


	//   ....[1]....
        /*00b0*/ 	.word	0x0000c880


	//   ....[2]....
        /*00b4*/ 	.word	0x0000ce70


	//   ....[3]....
        /*00b8*/ 	.word	0x0000d420


	//----- nvinfo : EIATTR_MAX_THREADS
	.align		4
.L_1023:
        /*00bc*/ 	.byte	0x04, 0x05
        /*00be*/ 	.short	(.L_1025 - .L_1024)
.L_1024:
        /*00c0*/ 	.word	0x00000180
        /*00c4*/ 	.word	0x00000001
        /*00c8*/ 	.word	0x00000001


	//----- nvinfo : EIATTR_CRS_STACK_SIZE
	.align		4
.L_1025:
        /*00cc*/ 	.byte	0x04, 0x1e
        /*00ce*/ 	.short	(.L_1027 - .L_1026)
.L_1026:
        /*00d0*/ 	.word	0x00000000


	//----- nvinfo : EIATTR_CBANK_PARAM_SIZE
	.align		4
.L_1027:
        /*00d4*/ 	.byte	0x03, 0x19
        /*00d6*/ 	.short	0x00b8


	//----- nvinfo : EIATTR_PARAM_CBANK
	.align		4
        /*00d8*/ 	.byte	0x04, 0x0a
        /*00da*/ 	.short	(.L_1029 - .L_1028)
	.align		4
.L_1028:
        /*00dc*/ 	.word	index@(.nv.constant0._Z35group_norm_nhwc_bwd_one_pass_kernelI11Fp32IOFp32WLi512ELi48ELi384EEv26Group_norm_nhwc_bwd_params)
        /*00e0*/ 	.short	0x0380
        /*00e2*/ 	.short	0x00b8


	//----- nvinfo : EIATTR_SW_WAR
	.align		4
.L_1029:
        /*00e4*/ 	.byte	0x04, 0x36
        /*00e6*/ 	.short	(.L_1031 - .L_1030)
.L_1030:
        /*00e8*/ 	.word	0x00000008
.L_1031:


//--------------------- .nv.info._Z35group_norm_nhwc_bwd_one_pass_kernelI11Fp32IOBf16WLi64ELi48ELi384EEv26Group_norm_nhwc_bwd_params --------------------------
	.section	.nv.info._Z35group_norm_nhwc_bwd_one_pass_kernelI11Fp32IOBf16WLi64ELi48ELi384EEv26Group_norm_nhwc_bwd_params,"",@"SHT_CUDA_INFO"
	.sectionflags	@""
	.align	4


	//----- nvinfo : EIATTR_CUDA_API_VERSION
	.align		4
        /*0000*/ 	.byte	0x04, 0x37
        /*0002*/ 	.short	(.L_1033 - .L_1032)
.L_1032:
        /*0004*/ 	.word	0x00000082


	//----- nvinfo : EIATTR_KPARAM_INFO
	.align		4
.L_1033:
        /*0008*/ 	.byte	0x04, 0x17
        /*000a*/ 	.short	(.L_1035 - .L_1034)
.L_1034:
        /*000c*/ 	.word	0x00000000
        /*0010*/ 	.short	0x0000
        /*0012*/ 	.short	0x0000
        /*0014*/ 	.byte	0x00, 0xf0, 0xe1, 0x02


	//----- nvinfo : EIATTR_SPARSE_MMA_MASK
	.align		4
.L_1035:
        /*0018*/ 	.byte	0x03, 0x50
        /*001a*/ 	.short	0x0000


	//----- nvinfo : EIATTR_MAXREG_COUNT
	.align		4
        /*001c*/ 	.byte	0x03, 0x1b
        /*001e*/ 	.short	0x00a8


	//----- nvinfo : EIATTR_NUM_BARRIERS
	.align		4
        /*0020*/ 	.byte	0x02, 0x4c
        /*0022*/ 	.byte	0x01
	.zero		1


	//----- nvinfo : EIATTR_MERCURY_ISA_VERSION
	.align		4
        /*0024*/ 	.byte	0x03, 0x5f
        /*0026*/ 	.short	0x0101


	//----- nvinfo : EIATTR_INT_WARP_WIDE_INSTR_OFFSETS
	.align		4
        /*0028*/ 	.byte	0x04, 0x31
        /*002a*/ 	.short	(.L_1037 - .L_1036)


	//   ....[0]....
.L_1036:
        /*002c*/ 	.word	0x00002770


	//   ....[1]....
        /*0030*/ 	.word	0x000027a0


	//   ....[2]....
        /*0034*/ 	.word	0x000027b0


	//   ....[3]....
        /*0038*/ 	.word	0x00002800


	//   ....[4]....
        /*003c*/ 	.word	0x00002990


	//   ....[5]....
        /*0040*/ 	.word	0x000029e0


	//   ....[6]....
        /*0044*/ 	.word	0x000029f0


	//   ....[7]....
        /*0048*/ 	.word	0x00002a40


	//----- nvinfo : EIATTR_COOP_GROUP_MASK_REGIDS
	.align		4
.L_1037:
        /*004c*/ 	.byte	0x04, 0x29
        /*004e*/ 	.short	(.L_1039 - .L_1038)


	//   ....[0]....
.L_1038:
        /*0050*/ 	.word	0xffffffff


	//   ....[1]....
        /*0054*/ 	.word	0xffffffff


	//   ....[2]....
        /*0058*/ 	.word	0xffffffff


	//   ....[3]....
        /*005c*/ 	.word	0xffffffff


	//   ....[4]....
        /*0060*/ 	.word	0xffffffff


	//   ....[5]....
        /*0064*/ 	.word	0xffffffff


	//   ....[6]....
        /*0068*/ 	.word	0xffffffff


	//   ....[7]....
        /*006c*/ 	.word	0xffffffff


	//   ....[8]....
        /*0070*/ 	.word	0xffffffff


	//   ....[9]....
        /*0074*/ 	.word	0xffffffff


	//----- nvinfo : EIATTR_COOP_GROUP_INSTR_OFFSETS
	.align		4
.L_1039:
        /*0078*/ 	.byte	0x04, 0x28
        /*007a*/ 	.short	(.L_1041 - .L_1040)


	//   ....[0]....
.L_1040:
        /*007c*/ 	.word	0x000018e0


	//   ....[1]....
        /*0080*/ 	.word	0x00001920


	//   ....[2]....
        /*0084*/ 	.word	0x00001980


	//   ....[3]....
        /*0088*/ 	.word	0x000019a0


	//   ....[4]....
        /*008c*/ 	.word	0x000019d0


	//   ....[5]....
        /*0090*/ 	.word	0x000019f0


	//   ....[6]....
        /*0094*/ 	.word	0x00001a20


	//   ....[7]....
        /*0098*/ 	.word	0x00001a40


	//   ....[8]....
        /*009c*/ 	.word	0x00001a90


	//   ....[9]....
        /*00a0*/ 	.word	0x00001aa0


	//----- nvinfo : EIATTR_VRC_CTA_INIT_COUNT
	.align		4
.L_1041:
        /*00a4*/ 	.byte	0x02, 0x4a
	.zero		1
	.zero		1


	//----- nvinfo : EIATTR_EXIT_INSTR_OFFSETS
	.align		4
        /*00a8*/ 	.byte	0x04, 0x1c
        /*00aa*/ 	.short	(.L_1043 - .L_1042)


	//   ....[0]....
.L_1042:
        /*00ac*/ 	.word	0x00003e40


	//   ....[1]....
        /*00b0*/ 	.word	0x00003f70


	//   ....[2]....
        /*00b4*/ 	.word	0x00004580


	//   ....[3]....
        /*00b8*/ 	.word	0x00004b80


	//----- nvinfo : EIATTR_MAX_THREADS
	.align		4
.L_1043:
        /*00bc*/ 	.byte	0x04, 0x05
        /*00be*/ 	.short	(.L_1045 - .L_1044)
.L_1044:
        /*00c0*/ 	.word	0x00000180
        /*00c4*/ 	.word	0x00000001
        /*00c8*/ 	.word	0x00000001


	//----- nvinfo : EIATTR_CRS_STACK_SIZE
	.align		4
.L_1045:
        /*00cc*/ 	.byte	0x04, 0x1e
        /*00ce*/ 	.short	(.L_1047 - .L_1046)
.L_1046:
        /*00d0*/ 	.word	0x00000000


	//----- nvinfo : EIATTR_CBANK_PARAM_SIZE
	.align		4
.L_1047:
        /*00d4*/ 	.byte	0x03, 0x19
        /*00d6*/ 	.short	0x00b8


	//----- nvinfo : EIATTR_PARAM_CBANK
	.align		4
        /*00d8*/ 	.byte	0x04, 0x0a
        /*00da*/ 	.short	(.L_1049 - .L_1048)
	.align		4
.L_1048:
        /*00dc*/ 	.word	index@(.nv.constant0._Z35group_norm_nhwc_bwd_one_pass_kernelI11Fp32IOBf16WLi64ELi48ELi384EEv26Group_norm_nhwc_bwd_params)
        /*00e0*/ 	.short	0x0380
        /*00e2*/ 	.short	0x00b8


	//----- nvinfo : EIATTR_SW_WAR
	.align		4
.L_1049:
        /*00e4*/ 	.byte	0x04, 0x36
        /*00e6*/ 	.short	(.L_1051 - .L_1050)
.L_1050:
        /*00e8*/ 	.word	0x00000008
.L_1051:


//--------------------- .nv.info._Z35group_norm_nhwc_bwd_one_pass_kernelI11Fp32IOBf16WLi128ELi48ELi384EEv26Group_norm_nhwc_bwd_params --------------------------
	.section	.nv.info._Z35group_norm_nhwc_bwd_one_pass_kernelI11Fp32IOBf16WLi128ELi48ELi384EEv26Group_norm_nhwc_bwd_params,"",@"SHT_CUDA_INFO"
	.sectionflags	@""
	.align	4


	//----- nvinfo : EIATTR_CUDA_API_VERSION
	.align		4
        /*0000*/ 	.byte	0x04, 0x37
        /*0002*/ 	.short	(.L_1053 - .L_1052)
.L_1052:
        /*0004*/ 	.word	0x00000082


	//----- nvinfo : EIATTR_KPARAM_INFO
	.align		4
.L_1053:
        /*0008*/ 	.byte	0x04, 0x17
        /*000a*/ 	.short	(.L_1055 - .L_1054)
.L_1054:
        /*000c*/ 	.word	0x00000000
        /*0010*/ 	.short	0x0000
        /*0012*/ 	.short	0x0000
        /*0014*/ 	.byte	0x00, 0xf0, 0xe1, 0x02


	//----- nvinfo : EIATTR_SPARSE_MMA_MASK
	.align		4
.L_1055:
        /*0018*/ 	.byte	0x03, 0x50
        /*001a*/ 	.short	0x0000


	//----- nvinfo : EIATTR_MAXREG_COUNT
	.align		4
        /*001c*/ 	.byte	0x03, 0x1b
        /*001e*/ 	.short	0x00a8


	//----- nvinfo : EIATTR_NUM_BARRIERS
	.align		4
        /*0020*/ 	.byte	0x02, 0x4c
        /*0022*/ 	.byte	0x01
	.zero		1


	//----- nvinfo : EIATTR_MERCURY_ISA_VERSION
	.align		4
        /*0024*/ 	.byte	0x03, 0x5f
        /*0026*/ 	.short	0x0101


	//----- nvinfo : EIATTR_INT_WARP_WIDE_INSTR_OFFSETS
	.align		4
        /*0028*/ 	.byte	0x04, 0x31
        /*002a*/ 	.short	(.L_1057 - .L_1056)


	//   ....[0]....
.L_1056:
        /*002c*/ 	.word	0x00002af0


	//----- nvinfo : EIATTR_COOP_GROUP_MASK_REGIDS
	.align		4
.L_1057:
        /*0030*/ 	.byte	0x04, 0x29
        /*0032*/ 	.short	(.L_1059 - .L_1058)


	//   ....[0]....
.L_1058:
        /*0034*/ 	.word	0xffffffff


	//   ....[1]....
        /*0038*/ 	.word	0xffffffff


	//   ....[2]....
        /*003c*/ 	.word	0xffffffff


	//   ....[3]....
        /*0040*/ 	.word	0xffffffff


	//   ....[4]....
        /*0044*/ 	.word	0xffffffff


	//   ....[5]....
        /*0048*/ 	.word	0xffffffff


	//   ....[6]....
        /*004c*/ 	.word	0xffffffff


	//   ....[7]....
        /*0050*/ 	.word	0xffffffff


	//   ....[8]....
        /*0054*/ 	.word	0xffffffff


	//   ....[9]....
        /*0058*/ 	.word	0xffffffff


	//----- nvinfo : EIATTR_COOP_GROUP_INSTR_OFFSETS
	.align		4
.L_1059:
        /*005c*/ 	.byte	0x04, 0x28
        /*005e*/ 	.short	(.L_1061 - .L_1060)


	//   ....[0]....
.L_1060:
        /*0060*/ 	.word	0x00002880


	//   ....[1]....
        /*0064*/ 	.word	0x000028c0


	//   ....[2]....
        /*0068*/ 	.word	0x00002960


	//   ....[3]....
        /*006c*/ 	.word	0x00002990


	//   ....[4]....
        /*0070*/ 	.word	0x000029d0


	//   ....[5]....
        /*0074*/ 	.word	0x000029f0


	//   ....[6]....
        /*0078*/ 	.word	0x00002a20


	//   ....[7]....
        /*007c*/ 	.word	0x00002a40


	//   ....[8]....
        /*0080*/ 	.word	0x00002a90


	//   ....[9]....
        /*0084*/ 	.word	0x00002aa0


	//----- nvinfo : EIATTR_VRC_CTA_INIT_COUNT
	.align		4
.L_1061:
        /*0088*/ 	.byte	0x02, 0x4a
	.zero		1
	.zero		1


	//----- nvinfo : EIATTR_EXIT_INSTR_OFFSETS
	.align		4
        /*008c*/ 	.byte	0x04, 0x1c
        /*008e*/ 	.short	(.L_1063 - .L_1062)


	//   ....[0]....
.L_1062:
        /*0090*/ 	.word	0x00005860


	//   ....[1]....
        /*0094*/ 	.word	0x00005990


	//   ....[2]....
        /*0098*/ 	.word	0x00005fa0


	//   ....[3]....
        /*009c*/ 	.word	0x000065a0


	//----- nvinfo : EIATTR_MAX_THREADS
	.align		4
.L_1063:
        /*00a0*/ 	.byte	0x04, 0x05
        /*00a2*/ 	.short	(.L_1065 - .L_1064)
.L_1064:
        /*00a4*/ 	.word	0x00000180
        /*00a8*/ 	.word	0x00000001
        /*00ac*/ 	.word	0x00000001


	//----- nvinfo : EIATTR_CRS_STACK_SIZE
	.align		4
.L_1065:
        /*00b0*/ 	.byte	0x04, 0x1e
        /*00b2*/ 	.short	(.L_1067 - .L_1066)
.L_1066:
        /*00b4*/ 	.word	0x00000000


	//----- nvinfo : EIATTR_CBANK_PARAM_SIZE
	.align		4
.L_1067:
        /*00b8*/ 	.byte	0x03, 0x19
        /*00ba*/ 	.short	0x00b8


	//----- nvinfo : EIATTR_PARAM_CBANK
	.align		4
        /*00bc*/ 	.byte	0x04, 0x0a
        /*00be*/ 	.short	(.L_1069 - .L_1068)
	.align		4
.L_1068:
        /*00c0*/ 	.word	index@(.nv.constant0._Z35group_norm_nhwc_bwd_one_pass_kernelI11Fp32IOBf16WLi128ELi48ELi384EEv26Group_norm_nhwc_bwd_params)
        /*00c4*/ 	.short	0x0380
        /*00c6*/ 	.short	0x00b8


	//----- nvinfo : EIATTR_SW_WAR
	.align		4
.L_1069:
        /*00c8*/ 	.byte	0x04, 0x36
        /*00ca*/ 	.short	(.L_1071 - .L_1070)
.L_1070:
        /*00cc*/ 	.word	0x00000008
.L_1071:


//--------------------- .nv.info._Z35group_norm_nhwc_bwd_one_pass_kernelI11Fp32IOBf16WLi256ELi48ELi384EEv26Group_norm_nhwc_bwd_params --------------------------
	.section	.nv.info._Z35group_norm_nhwc_bwd_one_pass_kernelI11Fp32IOBf16WLi256ELi48ELi384EEv26Group_norm_nhwc_bwd_params,"",@"SHT_CUDA_INFO"
	.sectionflags	@""
	.align	4


	//----- nvinfo : EIATTR_CUDA_API_VERSION
	.align		4
        /*0000*/ 	.byte	0x04, 0x37
        /*0002*/ 	.short	(.L_1073 - .L_1072)
.L_1072:
        /*0004*/ 	.word	0x00000082


	//----- nvinfo : EIATTR_KPARAM_INFO
	.align		4
.L_1073:
        /*0008*/ 	.byte	0x04, 0x17
        /*000a*/ 	.short	(.L_1075 - .L_1074)
.L_1074:
        /*000c*/ 	.word	0x00000000
        /*0010*/ 	.short	0x0000
        /*0012*/ 	.short	0x0000
        /*0014*/ 	.byte	0x00, 0xf0, 0xe1, 0x02


	//----- nvinfo : EIATTR_SPARSE_MMA_MASK
	.align		4
.L_1075:
        /*0018*/ 	.byte	0x03, 0x50
        /*001a*/ 	.short	0x0000


	//----- nvinfo : EIATTR_MAXREG_COUNT
	.align		4
        /*001c*/ 	.byte	0x03, 0x1b
        /*001e*/ 	.short	0x00a8


	//----- nvinfo : EIATTR_NUM_BARRIERS
	.align		4
        /*0020*/ 	.byte	0x02, 0x4c
        /*0022*/ 	.byte	0x01
	.zero		1


	//----- nvinfo : EIATTR_MERCURY_ISA_VERSION
	.align		4
        /*0024*/ 	.byte	0x03, 0x5f
        /*0026*/ 	.short	0x0101


	//----- nvinfo : EIATTR_INT_WARP_WIDE_INSTR_OFFSETS
	.align		4
        /*0028*/ 	.byte	0x04, 0x31
        /*002a*/ 	.short	(.L_1077 - .L_1076)


	//   ....[0]....
.L_1076:
        /*002c*/ 	.word	0x00004d50


	//----- nvinfo : EIATTR_COOP_GROUP_MASK_REGIDS
	.align		4
.L_1077:
        /*0030*/ 	.byte	0x04, 0x29
        /*0032*/ 	.short	(.L_1079 - .L_1078)


	//   ....[0]....
.L_1078:
        /*0034*/ 	.word	0xffffffff


	//   ....[1]....
        /*0038*/ 	.word	0xffffffff


	//   ....[2]....
        /*003c*/ 	.word	0xffffffff


	//   ....[3]....
        /*0040*/ 	.word	0xffffffff


	//   ....[4]....
        /*0044*/ 	.word	0xffffffff


	//   ....[5]....
        /*0048*/ 	.word	0xffffffff


	//   ....[6]....
        /*004c*/ 	.word	0xffffffff


	//   ....[7]....
        /*0050*/ 	.word	0xffffffff


	//   ....[8]....
        /*0054*/ 	.word	0xffffffff


	//   ....[9]....
        /*0058*/ 	.word	0xffffffff


	//----- nvinfo : EIATTR_COOP_GROUP_INSTR_OFFSETS
	.align		4
.L_1079:
        /*005c*/ 	.byte	0x04, 0x28
        /*005e*/ 	.short	(.L_1081 - .L_1080)


	//   ....[0]....
.L_1080:
        /*0060*/ 	.word	0x00004ae0


	//   ....[1]....
        /*0064*/ 	.word	0x00004b20


	//   ....[2]....
        /*0068*/ 	.word	0x00004bb0


	//   ....[3]....
        /*006c*/ 	.word	0x00004bd0


	//   ....[4]....
        /*0070*/ 	.word	0x00004c30


	//   ....[5]....
        /*0074*/ 	.word	0x00004c50


	//   ....[6]....
        /*0078*/ 	.word	0x00004c80


	//   ....[7]....
        /*007c*/ 	.word	0x00004ca0


	//   ....[8]....
        /*0080*/ 	.word	0x00004cf0


	//   ....[9]....
        /*0084*/ 	.word	0x00004d00


	//----- nvinfo : EIATTR_VRC_CTA_INIT_COUNT
	.align		4
.L_1081:
        /*0088*/ 	.byte	0x02, 0x4a
	.zero		1
	.zero		1


	//----- nvinfo : EIATTR_EXIT_INSTR_OFFSETS
	.align		4
        /*008c*/ 	.byte	0x04, 0x1c
        /*008e*/ 	.short	(.L_1083 - .L_1082)


	//   ....[0]....
.L_1082:
        /*0090*/ 	.word	0x00009d90


	//   ....[1]....
        /*0094*/ 	.word	0x00009ec0


	//   ....[2]....
        /*0098*/ 	.word	0x0000a4d0


	//   ....[3]....
        /*009c*/ 	.word	0x0000aad0


	//----- nvinfo : EIATTR_MAX_THREADS
	.align		4
.L_1083:
        /*00a0*/ 	.byte	0x04, 0x05
        /*00a2*/ 	.short	(.L_1085 - .L_1084)
.L_1084:
        /*00a4*/ 	.word	0x00000180
        /*00a8*/ 	.word	0x00000001
        /*00ac*/ 	.word	0x00000001


	//----- nvinfo : EIATTR_CRS_STACK_SIZE
	.align		4
.L_1085:
        /*00b0*/ 	.byte	0x04, 0x1e
        /*00b2*/ 	.short	(.L_1087 - .L_1086)
.L_1086:
        /*00b4*/ 	.word	0x00000000


	//----- nvinfo : EIATTR_CBANK_PARAM_SIZE
	.align		4
.L_1087:
        /*00b8*/ 	.byte	0x03, 0x19
        /*00ba*/ 	.short	0x00b8


	//----- nvinfo : EIATTR_PARAM_CBANK
	.align		4
        /*00bc*/ 	.byte	0x04, 0x0a
        /*00be*/ 	.short	(.L_1089 - .L_1088)
	.align		4
.L_1088:
        /*00c0*/ 	.word	index@(.nv.constant0._Z35group_norm_nhwc_bwd_one_pass_kernelI11Fp32IOBf16WLi256ELi48ELi384EEv26Group_norm_nhwc_bwd_params)
        /*00c4*/ 	.short	0x0380
        /*00c6*/ 	.short	0x00b8


	//----- nvinfo : EIATTR_SW_WAR
	.align		4
.L_1089:
        /*00c8*/ 	.byte	0x04, 0x36
        /*00ca*/ 	.short	(.L_1091 - .L_1090)
.L_1090:
        /*00cc*/ 	.word	0x00000008
.L_1091:


//--------------------- .nv.info._Z35group_norm_nhwc_bwd_one_pass_kernelI11Fp32IOBf16WLi512ELi48ELi384EEv26Group_norm_nhwc_bwd_params --------------------------
	.section	.nv.info._Z35group_norm_nhwc_bwd_one_pass_kernelI11Fp32IOBf16WLi512ELi48ELi384EEv26Group_norm_nhwc_bwd_params,"",@"SHT_CUDA_INFO"
	.sectionflags	@""
	.align	4


	//----- nvinfo : EIATTR_CUDA_API_VERSION
	.align		4
        /*0000*/ 	.byte	0x04, 0x37
        /*0002*/ 	.short	(.L_1093 - .L_1092)
.L_1092:
        /*0004*/ 	.word	0x00000082


	//----- nvinfo : EIATTR_KPARAM_INFO
	.align		4
.L_1093:
        /*0008*/ 	.byte	0x04, 0x17
        /*000a*/ 	.short	(.L_1095 - .L_1094)
.L_1094:
        /*000c*/ 	.word	0x00000000
        /*0010*/ 	.short	0x0000
        /*0012*/ 	.short	0x0000
        /*0014*/ 	.byte	0x00, 0xf0, 0xe1, 0x02


	//----- nvinfo : EIATTR_SPARSE_MMA_MASK
	.align		4
.L_1095:
        /*0018*/ 	.byte	0x03, 0x50
        /*001a*/ 	.short	0x0000


	//----- nvinfo : EIATTR_MAXREG_COUNT
	.align		4
        /*001c*/ 	.byte	0x03, 0x1b
        /*001e*/ 	.short	0x00a8


	//----- nvinfo : EIATTR_NUM_BARRIERS
	.align		4
        /*0020*/ 	.byte	0x02, 0x4c
        /*0022*/ 	.byte	0x01
	.zero		1


	//----- nvinfo : EIATTR_MERCURY_ISA_VERSION
	.align		4
        /*0024*/ 	.byte	0x03, 0x5f
        /*0026*/ 	.short	0x0101


	//----- nvinfo : EIATTR_INT_WARP_WIDE_INSTR_OFFSETS
	.align		4
        /*0028*/ 	.byte	0x04, 0x31
        /*002a*/ 	.short	(.L_1097 - .L_1096)


	//   ....[0]....
.L_1096:
        /*002c*/ 	.word	0x0000b460


	//   ....[1]....
        /*0030*/ 	.word	0x0000b570


	//   ....[2]....
        /*0034*/ 	.word	0x0000b5b0


	//   ....[3]....
        /*0038*/ 	.word	0x0000b600


	//   ....[4]....
        /*003c*/ 	.word	0x0000b630


	//   ....[5]....
        /*0040*/ 	.word	0x0000b670


	//   ....[6]....
        /*0044*/ 	.word	0x0000b740


	//   ....[7]....
        /*0048*/ 	.word	0x0000b790


	//----- nvinfo : EIATTR_COOP_GROUP_MASK_REGIDS
	.align		4
.L_1097:
        /*004c*/ 	.byte	0x04, 0x29
        /*004e*/ 	.short	(.L_1099 - .L_1098)


	//   ....[0]....
.L_1098:
        /*0050*/ 	.word	0xffffffff


	//   ....[1]....
        /*0054*/ 	.word	0xffffffff


	//   ....[2]....
        /*0058*/ 	.word	0xffffffff


	//   ....[3]....
        /*005c*/ 	.word	0xffffffff


	//   ....[4]....
        /*0060*/ 	.word	0xffffffff


	//   ....[5]....
        /*0064*/ 	.word	0xffffffff


	//   ....[6]....
        /*0068*/ 	.word	0xffffffff


	//   ....[7]....
        /*006c*/ 	.word	0xffffffff


	//   ....[8]....
        /*0070*/ 	.word	0xffffffff


	//   ....[9]....
        /*0074*/ 	.word	0xffffffff


	//----- nvinfo : EIATTR_COOP_GROUP_INSTR_OFFSETS
	.align		4
.L_1099:
        /*0078*/ 	.byte	0x04, 0x28
        /*007a*/ 	.short	(.L_1101 - .L_1100)


	//   ....[0]....
.L_1100:
        /*007c*/ 	.word	0x0000a550


	//   ....[1]....
        /*0080*/ 	.word	0x0000a590


	//   ....[2]....
        /*0084*/ 	.word	0x0000a5f0


	//   ....[3]....
        /*0088*/ 	.word	0x0000a610


	//   ....[4]....
        /*008c*/ 	.word	0x0000a640


	//   ....[5]....
        /*0090*/ 	.word	0x0000a660


	//   ....[6]....
        /*0094*/ 	.word	0x0000a690


	//   ....[7]....
        /*0098*/ 	.word	0x0000a6b0


	//   ....[8]....
        /*009c*/ 	.word	0x0000a700


	//   ....[9]....
        /*00a0*/ 	.word	0x0000a710


	//----- nvinfo : EIATTR_VRC_CTA_INIT_COUNT
	.align		4
.L_1101:
        /*00a4*/ 	.byte	0x02, 0x4a
	.zero		1
	.zero		1


	//----- nvinfo : EIATTR_EXIT_INSTR_OFFSETS
	.align		4
        /*00a8*/ 	.byte	0x04, 0x1c
        /*00aa*/ 	.short	(.L_1103 - .L_1102)


	//   ....[0]....
.L_1102:
        /*00ac*/ 	.word	0x0000c7b0


	//   ....[1]....
        /*00b0*/ 	.word	0x0000c8e0


	//   ....[2]....
        /*00b4*/ 	.word	0x0000cef0


	//   ....[3]....
        /*00b8*/ 	.word	0x0000d4f0


	//----- nvinfo : EIATTR_MAX_THREADS
	.align		4
.L_1103:
        /*00bc*/ 	.byte	0x04, 0x05
        /*00be*/ 	.short	(.L_1105 - .L_1104)
.L_1104:
        /*00c0*/ 	.word	0x00000180
        /*00c4*/ 	.word	0x00000001
        /*00c8*/ 	.word	0x00000001


	//----- nvinfo : EIATTR_CRS_STACK_SIZE
	.align		4
.L_1105:
        /*00cc*/ 	.byte	0x04, 0x1e
        /*00ce*/ 	.short	(.L_1107 - .L_1106)
.L_1106:
        /*00d0*/ 	.word	0x00000000


	//----- nvinfo : EIATTR_CBANK_PARAM_SIZE
	.align		4
.L_1107:
        /*00d4*/ 	.byte	0x03, 0x19
        /*00d6*/ 	.short	0x00b8


	//----- nvinfo : EIATTR_PARAM_CBANK
	.align		4
        /*00d8*/ 	.byte	0x04, 0x0a
        /*00da*/ 	.short	(.L_1109 - .L_1108)
	.align		4
.L_1108:
        /*00dc*/ 	.word	index@(.nv.constant0._Z35group_norm_nhwc_bwd_one_pass_kernelI11Fp32IOBf16WLi512ELi48ELi384EEv26Group_norm_nhwc_bwd_params)
        /*00e0*/ 	.short	0x0380
        /*00e2*/ 	.short	0x00b8


	//----- nvinfo : EIATTR_SW_WAR
	.align		4
.L_1109:
        /*00e4*/ 	.byte	0x04, 0x36
        /*00e6*/ 	.short	(.L_1111 - .L_1110)
.L_1110:
        /*00e8*/ 	.word	0x00000008
.L_1111:


//--------------------- .nv.info._Z35group_norm_nhwc_bwd_one_pass_kernelI11Fp32IOFp16WLi64ELi48ELi384EEv26Group_norm_nhwc_bwd_params --------------------------
	.section	.nv.info._Z35group_norm_nhwc_bwd_one_pass_kernelI11Fp32IOFp16WLi64ELi48ELi384EEv26Group_norm_nhwc_bwd_params,"",@"SHT_CUDA_INFO"
	.sectionflags	@""
	.align	4


	//----- nvinfo : EIATTR_CUDA_API_VERSION
	.align		4
        /*0000*/ 	.byte	0x04, 0x37
        /*0002*/ 	.short	(.L_1113 - .L_1112)
.L_1112:
        /*0004*/ 	.word	0x00000082


	//----- nvinfo : EIATTR_KPARAM_INFO
	.align		4
.L_1113:
        /*0008*/ 	.byte	0x04, 0x17
        /*000a*/ 	.short	(.L_1115 - .L_1114)
.L_1114:
        /*000c*/ 	.word	0x00000000
        /*0010*/ 	.short	0x0000
        /*0012*/ 	.short	0x0000
        /*0014*/ 	.byte	0x00, 0xf0, 0xe1, 0x02


	//----- nvinfo : EIATTR_SPARSE_MMA_MASK
	.align		4
.L_1115:
        /*0018*/ 	.byte	0x03, 0x50
        /*001a*/ 	.short	0x0000


	//----- nvinfo : EIATTR_MAXREG_COUNT
	.align		4
        /*001c*/ 	.byte	0x03, 0x1b
        /*001e*/ 	.short	0x00a8


	//----- nvinfo : EIATTR_NUM_BARRIERS
	.align		4
        /*0020*/ 	.byte	0x02, 0x4c
        /*0022*/ 	.byte	0x01
	.zero		1


	//----- nvinfo : EIATTR_MERCURY_ISA_VERSION
	.align		4
        /*0024*/ 	.byte	0x03, 0x5f
        /*0026*/ 	.short	0x0101


	//----- nvinfo : EIATTR_INT_WARP_WIDE_INSTR_OFFSETS
	.align		4
        /*0028*/ 	.byte	0x04, 0x31
        /*002a*/ 	.short	(.L_1117 - .L_1116)


	//   ....[0]....
.L_1116:
        /*002c*/ 	.word	0x00002770


	//   ....[1]....
        /*0030*/ 	.word	0x000027a0


	//   ....[2]....
        /*0034*/ 	.word	0x000027b0


	//   ....[3]....
        /*0038*/ 	.word	0x00002800


	//   ....[4]....
        /*003c*/ 	.word	0x00002990


	//   ....[5]....
        /*0040*/ 	.word	0x000029e0


	//   ....[6]....
        /*0044*/ 	.word	0x000029f0


	//   ....[7]....
        /*0048*/ 	.word	0x00002a40


	//----- nvinfo : EIATTR_COOP_GROUP_MASK_REGIDS
	.align		4
.L_1117:
        /*004c*/ 	.byte	0x04, 0x29
        /*004e*/ 	.short	(.L_1119 - .L_1118)


	//   ....[0]....
.L_1118:
        /*0050*/ 	.word	0xffffffff


	//   ....[1]....
        /*0054*/ 	.word	0xffffffff


	//   ....[2]....
        /*0058*/ 	.word	0xffffffff


	//   ....[3]....
        /*005c*/ 	.word	0xffffffff


	//   ....[4]....
        /*0060*/ 	.word	0xffffffff


	//   ....[5]....
        /*0064*/ 	.word	0xffffffff


	//   ....[6]....
        /*0068*/ 	.word	0xffffffff


	//   ....[7]....
        /*006c*/ 	.word	0xffffffff


	//   ....[8]....
        /*0070*/ 	.word	0xffffffff


	//   ....[9]....
        /*0074*/ 	.word	0xffffffff


	//----- nvinfo : EIATTR_COOP_GROUP_INSTR_OFFSETS
	.align		4
.L_1119:
        /*0078*/ 	.byte	0x04, 0x28
        /*007a*/ 	.short	(.L_1121 - .L_1120)


	//   ....[0]....
.L_1120:
        /*007c*/ 	.word	0x000018e0


	//   ....[1]....
        /*0080*/ 	.word	0x00001920


	//   ....[2]....
        /*0084*/ 	.word	0x00001980


	//   ....[3]....
        /*0088*/ 	.word	0x000019a0


	//   ....[4]....
        /*008c*/ 	.word	0x000019d0


	//   ....[5]....
        /*0090*/ 	.word	0x000019f0


	//   ....[6]....
        /*0094*/ 	.word	0x00001a20


	//   ....[7]....
        /*0098*/ 	.word	0x00001a40


	//   ....[8]....
        /*009c*/ 	.word	0x00001a90


	//   ....[9]....
        /*00a0*/ 	.word	0x00001aa0


	//----- nvinfo : EIATTR_VRC_CTA_INIT_COUNT
	.align		4
.L_1121:
        /*00a4*/ 	.byte	0x02, 0x4a
	.zero		1
	.zero		1


	//----- nvinfo : EIATTR_EXIT_INSTR_OFFSETS
	.align		4
        /*00a8*/ 	.byte	0x04, 0x1c
        /*00aa*/ 	.short	(.L_1123 - .L_1122)


	//   ....[0]....
.L_1122:
        /*00ac*/ 	.word	0x00003e40


	//   ....[1]....
        /*00b0*/ 	.word	0x00003f70


	//   ....[2]....
        /*00b4*/ 	.word	0x00004580


	//   ....[3]....
        /*00b8*/ 	.word	0x00004b80


	//----- nvinfo : EIATTR_MAX_THREADS
	.align		4
.L_1123:
        /*00bc*/ 	.byte	0x04, 0x05
        /*00be*/ 	.short	(.L_1125 - .L_1124)
.L_1124:
        /*00c0*/ 	.word	0x00000180
        /*00c4*/ 	.word	0x00000001
        /*00c8*/ 	.word	0x00000001


	//----- nvinfo : EIATTR_CRS_STACK_SIZE
	.align		4
.L_1125:
        /*00cc*/ 	.byte	0x04, 0x1e
        /*00ce*/ 	.short	(.L_1127 - .L_1126)
.L_1126:
        /*00d0*/ 	.word	0x00000000


	//----- nvinfo : EIATTR_CBANK_PARAM_SIZE
	.align		4
.L_1127:
        /*00d4*/ 	.byte	0x03, 0x19
        /*00d6*/ 	.short	0x00b8


	//----- nvinfo : EIATTR_PARAM_CBANK
	.align		4
        /*00d8*/ 	.byte	0x04, 0x0a
        /*00da*/ 	.short	(.L_1129 - .L_1128)
	.align		4
.L_1128:
        /*00dc*/ 	.word	index@(.nv.constant0._Z35group_norm_nhwc_bwd_one_pass_kernelI11Fp32IOFp16WLi64ELi48ELi384EEv26Group_norm_nhwc_bwd_params)
        /*00e0*/ 	.short	0x0380
        /*00e2*/ 	.short	0x00b8


	//----- nvinfo : EIATTR_SW_WAR
	.align		4
.L_1129:
        /*00e4*/ 	.byte	0x04, 0x36
        /*00e6*/ 	.short	(.L_1131 - .L_1130)
.L_1130:
        /*00e8*/ 	.word	0x00000008
.L_1131:


//--------------------- .nv.info._Z35group_norm_nhwc_bwd_one_pass_kernelI11Fp32IOFp16WLi128ELi48ELi384EEv26Group_norm_nhwc_bwd_params --------------------------
	.section	.nv.info._Z35group_norm_nhwc_bwd_one_pass_kernelI11Fp32IOFp16WLi128ELi48ELi384EEv26Group_norm_nhwc_bwd_params,"",@"SHT_CUDA_INFO"
	.sectionflags	@""
	.align	4


	//----- nvinfo : EIATTR_CUDA_API_VERSION
	.align		4
        /*0000*/ 	.byte	0x04, 0x37
        /*0002*/ 	.short	(.L_1133 - .L_1132)
.L_1132:
        /*0004*/ 	.word	0x00000082


	//----- nvinfo : EIATTR_KPARAM_INFO
	.align		4
.L_1133:
        /*0008*/ 	.byte	0x04, 0x17
        /*000a*/ 	.short	(.L_1135 - .L_1134)
.L_1134:
        /*000c*/ 	.word	0x00000000
        /*0010*/ 	.short	0x0000
        /*0012*/ 	.short	0x0000
        /*0014*/ 	.byte	0x00, 0xf0, 0xe1, 0x02


	//----- nvinfo : EIATTR_SPARSE_MMA_MASK
	.align		4
.L_1135:
        /*0018*/ 	.byte	0x03, 0x50
        /*001a*/ 	.short	0x0000


	//----- nvinfo : EIATTR_MAXREG_COUNT
	.align		4
        /*001c*/ 	.byte	0x03, 0x1b
        /*001e*/ 	.short	0x00a8


	//----- nvinfo : EIATTR_NUM_BARRIERS
	.align		4
        /*0020*/ 	.byte	0x02, 0x4c
        /*0022*/ 	.byte	0x01
	.zero		1


	//----- nvinfo : EIATTR_MERCURY_ISA_VERSION
	.align		4
        /*0024*/ 	.byte	0x03, 0x5f
        /*0026*/ 	.short	0x0101


	//----- nvinfo : EIATTR_INT_WARP_WIDE_INSTR_OFFSETS
	.align		4
        /*0028*/ 	.byte	0x04, 0x31
        /*002a*/ 	.short	(.L_1137 - .L_1136)


	//   ....[0]....
.L_1136:
        /*002c*/ 	.word	0x00002af0


	//----- nvinfo : EIATTR_COOP_GROUP_MASK_REGIDS
	.align		4
.L_1137:
        /*0030*/ 	.byte	0x04, 0x29
        /*0032*/ 	.short	(.L_1139 - .L_1138)


	//   ....[0]....
.L_1138:
        /*0034*/ 	.word	0xffffffff


	//   ....[1]....
        /*0038*/ 	.word	0xffffffff


	//   ....[2]....
        /*003c*/ 	.word	0xffffffff


	//   ....[3]....
        /*0040*/ 	.word	0xffffffff


	//   ....[4]....
        /*0044*/ 	.word	0xffffffff


	//   ....[5]....
        /*0048*/ 	.word	0xffffffff


	//   ....[6]....
        /*004c*/ 	.word	0xffffffff


	//   ....[7]....
        /*0050*/ 	.word	0xffffffff


	//   ....[8]....
        /*0054*/ 	.word	0xffffffff


	//   ....[9]....
        /*0058*/ 	.word	0xffffffff


	//----- nvinfo : EIATTR_COOP_GROUP_INSTR_OFFSETS
	.align		4
.L_1139:
        /*005c*/ 	.byte	0x04, 0x28
        /*005e*/ 	.short	(.L_1141 - .L_1140)


	//   ....[0]....
.L_1140:
        /*0060*/ 	.word	0x00002880


	//   ....[1]....
        /*0064*/ 	.word	0x000028c0


	//   ....[2]....
        /*0068*/ 	.word	0x00002960


	//   ....[3]....
        /*006c*/ 	.word	0x00002990


	//   ....[4]....
        /*0070*/ 	.word	0x000029d0


	//   ....[5]....
        /*0074*/ 	.word	0x000029f0


	//   ....[6]....
        /*0078*/ 	.word	0x00002a20


	//   ....[7]....
        /*007c*/ 	.word	0x00002a40


	//   ....[8]....
        /*0080*/ 	.word	0x00002a90


	//   ....[9]....
        /*0084*/ 	.word	0x00002aa0


	//----- nvinfo : EIATTR_VRC_CTA_INIT_COUNT
	.align		4
.L_1141:
        /*0088*/ 	.byte	0x02, 0x4a
	.zero		1
	.zero		1


	//----- nvinfo : EIATTR_EXIT_INSTR_OFFSETS
	.align		4
        /*008c*/ 	.byte	0x04, 0x1c
        /*008e*/ 	.short	(.L_1143 - .L_1142)


	//   ....[0]....
.L_1142:
        /*0090*/ 	.word	0x00005860


	//   ....[1]....
        /*0094*/ 	.word	0x00005990


	//   ....[2]....
        /*0098*/ 	.word	0x00005fa0


	//   ....[3]....
        /*009c*/ 	.word	0x000065a0


	//----- nvinfo : EIATTR_MAX_THREADS
	.align		4
.L_1143:
        /*00a0*/ 	.byte	0x04, 0x05
        /*00a2*/ 	.short	(.L_1145 - .L_1144)
.L_1144:
        /*00a4*/ 	.word	0x00000180
        /*00a8*/ 	.word	0x00000001
        /*00ac*/ 	.word	0x00000001


	//----- nvinfo : EIATTR_CRS_STACK_SIZE
	.align		4
.L_1145:
        /*00b0*/ 	.byte	0x04, 0x1e
        /*00b2*/ 	.short	(.L_1147 - .L_1146)
.L_1146:
        /*00b4*/ 	.word	0x00000000


	//----- nvinfo : EIATTR_CBANK_PARAM_SIZE
	.align		4
.L_1147:
        /*00b8*/ 	.byte	0x03, 0x19
        /*00ba*/ 	.short	0x00b8


	//----- nvinfo : EIATTR_PARAM_CBANK
	.align		4
        /*00bc*/ 	.byte	0x04, 0x0a
        /*00be*/ 	.short	(.L_1149 - .L_1148)
	.align		4
.L_1148:
        /*00c0*/ 	.word	index@(.nv.constant0._Z35group_norm_nhwc_bwd_one_pass_kernelI11Fp32IOFp16WLi128ELi48ELi384EEv26Group_norm_nhwc_bwd_params)
        /*00c4*/ 	.short	0x0380
        /*00c6*/ 	.short	0x00b8


	//----- nvinfo : EIATTR_SW_WAR
	.align		4
.L_1149:
        /*00c8*/ 	.byte	0x04, 0x36
        /*00ca*/ 	.short	(.L_1151 - .L_1150)
.L_1150:
        /*00cc*/ 	.word	0x00000008
.L_1151:


//--------------------- .nv.info._Z35group_norm_nhwc_bwd_one_pass_kernelI11Fp32IOFp16WLi256ELi48ELi384EEv26Group_norm_nhwc_bwd_params --------------------------
	.section	.nv.info._Z35group_norm_nhwc_bwd_one_pass_kernelI11Fp32IOFp16WLi256ELi48ELi384EEv26Group_norm_nhwc_bwd_params,"",@"SHT_CUDA_INFO"
	.sectionflags	@""
	.align	4


	//----- nvinfo : EIATTR_CUDA_API_VERSION
	.align		4
        /*0000*/ 	.byte	0x04, 0x37
        /*0002*/ 	.short	(.L_1153 - .L_1152)
.L_1152:
        /*0004*/ 	.word	0x00000082


	//----- nvinfo : EIATTR_KPARAM_INFO
	.align		4
.L_1153:
        /*0008*/ 	.byte	0x04, 0x17
        /*000a*/ 	.short	(.L_1155 - .L_1154)
.L_1154:
        /*000c*/ 	.word	0x00000000
        /*0010*/ 	.short	0x0000
        /*0012*/ 	.short	0x0000
        /*0014*/ 	.byte	0x00, 0xf0, 0xe1, 0x02


	//----- nvinfo : EIATTR_SPARSE_MMA_MASK
	.align		4
.L_1155:
        /*0018*/ 	.byte	0x03, 0x50
        /*001a*/ 	.short	0x0000


	//----- nvinfo : EIATTR_MAXREG_COUNT
	.align		4
        /*001c*/ 	.byte	0x03, 0x1b
        /*001e*/ 	.short	0x00a8


	//----- nvinfo : EIATTR_NUM_BARRIERS
	.align		4
        /*0020*/ 	.byte	0x02, 0x4c
        /*0022*/ 	.byte	0x01
	.zero		1


	//----- nvinfo : EIATTR_MERCURY_ISA_VERSION
	.align		4
        /*0024*/ 	.byte	0x03, 0x5f
        /*0026*/ 	.short	0x0101


	//----- nvinfo : EIATTR_INT_WARP_WIDE_INSTR_OFFSETS
	.align		4
        /*0028*/ 	.byte	0x04, 0x31
        /*002a*/ 	.short	(.L_1157 - .L_1156)


	//   ....[0]....
.L_1156:
        /*002c*/ 	.word	0x00004d50


	//----- nvinfo : EIATTR_COOP_GROUP_MASK_REGIDS
	.align		4
.L_1157:
        /*0030*/ 	.byte	0x04, 0x29
        /*0032*/ 	.short	(.L_1159 - .L_1158)


	//   ....[0]....
.L_1158:
        /*0034*/ 	.word	0xffffffff


	//   ....[1]....
        /*0038*/ 	.word	0xffffffff


	//   ....[2]....
        /*003c*/ 	.word	0xffffffff


	//   ....[3]....
        /*0040*/ 	.word	0xffffffff


	//   ....[4]....
        /*0044*/ 	.word	0xffffffff


	//   ....[5]....
        /*0048*/ 	.word	0xffffffff


	//   ....[6]....
        /*004c*/ 	.word	0xffffffff


	//   ....[7]....
        /*0050*/ 	.word	0xffffffff


	//   ....[8]....
        /*0054*/ 	.word	0xffffffff


	//   ....[9]....
        /*0058*/ 	.word	0xffffffff


	//----- nvinfo : EIATTR_COOP_GROUP_INSTR_OFFSETS
	.align		4
.L_1159:
        /*005c*/ 	.byte	0x04, 0x28
        /*005e*/ 	.short	(.L_1161 - .L_1160)


	//   ....[0]....
.L_1160:
        /*0060*/ 	.word	0x00004ae0


	//   ....[1]....
        /*0064*/ 	.word	0x00004b20


	//   ....[2]....
        /*0068*/ 	.word	0x00004bb0


	//   ....[3]....
        /*006c*/ 	.word	0x00004bd0


	//   ....[4]....
        /*0070*/ 	.word	0x00004c30


	//   ....[5]....
        /*0074*/ 	.word	0x00004c50


	//   ....[6]....
        /*0078*/ 	.word	0x00004c80


	//   ....[7]....
        /*007c*/ 	.word	0x00004ca0


	//   ....[8]....
        /*0080*/ 	.word	0x00004cf0


	//   ....[9]....
        /*0084*/ 	.word	0x00004d00


	//----- nvinfo : EIATTR_VRC_CTA_INIT_COUNT
	.align		4
.L_1161:
        /*0088*/ 	.byte	0x02, 0x4a
	.zero		1
	.zero		1


	//----- nvinfo : EIATTR_EXIT_INSTR_OFFSETS
	.align		4
        /*008c*/ 	.byte	0x04, 0x1c
        /*008e*/ 	.short	(.L_1163 - .L_1162)


	//   ....[0]....
.L_1162:
        /*0090*/ 	.word	0x00009d90


	//   ....[1]....
        /*0094*/ 	.word	0x00009ec0


	//   ....[2]....
        /*0098*/ 	.word	0x0000a4d0


	//   ....[3]....
        /*009c*/ 	.word	0x0000aad0


	//----- nvinfo : EIATTR_MAX_THREADS
	.align		4
.L_1163:
        /*00a0*/ 	.byte	0x04, 0x05
        /*00a2*/ 	.short	(.L_1165 - .L_1164)
.L_1164:
        /*00a4*/ 	.word	0x00000180
        /*00a8*/ 	.word	0x00000001
        /*00ac*/ 	.word	0x00000001


	//----- nvinfo : EIATTR_CRS_STACK_SIZE
	.align		4
.L_1165:
        /*00b0*/ 	.byte	0x04, 0x1e
        /*00b2*/ 	.short	(.L_1167 - .L_1166)
.L_1166:
        /*00b4*/ 	.word	0x00000000


	//----- nvinfo : EIATTR_CBANK_PARAM_SIZE
	.align		4
.L_1167:
        /*00b8*/ 	.byte	0x03, 0x19
        /*00ba*/ 	.short	0x00b8


	//----- nvinfo : EIATTR_PARAM_CBANK
	.align		4
        /*00bc*/ 	.byte	0x04, 0x0a
        /*00be*/ 	.short	(.L_1169 - .L_1168)
	.align		4
.L_1168:
        /*00c0*/ 	.word	index@(.nv.constant0._Z35group_norm_nhwc_bwd_one_pass_kernelI11Fp32IOFp16WLi256ELi48ELi384EEv26Group_norm_nhwc_bwd_params)
        /*00c4*/ 	.short	0x0380
        /*00c6*/ 	.short	0x00b8


	//----- nvinfo : EIATTR_SW_WAR
	.align		4
.L_1169:
        /*00c8*/ 	.byte	0x04, 0x36
        /*00ca*/ 	.short	(.L_1171 - .L_1170)
.L_1170:
        /*00cc*/ 	.word	0x00000008
.L_1171:


//--------------------- .nv.info._Z35group_norm_nhwc_bwd_one_pass_kernelI11Fp32IOFp16WLi512ELi48ELi384EEv26Group_norm_nhwc_bwd_params --------------------------
	.section	.nv.info._Z35group_norm_nhwc_bwd_one_pass_kernelI11Fp32IOFp16WLi512ELi48ELi384EEv26Group_norm_nhwc_bwd_params,"",@"SHT_CUDA_INFO"
	.sectionflags	@""
	.align	4


	//----- nvinfo : EIATTR_CUDA_API_VERSION
	.align		4
        /*0000*/ 	.byte	0x04, 0x37
        /*0002*/ 	.short	(.L_1173 - .L_1172)
.L_1172:
        /*0004*/ 	.word	0x00000082


	//----- nvinfo : EIATTR_KPARAM_INFO
	.align		4
.L_1173:
        /*0008*/ 	.byte	0x04, 0x17
        /*000a*/ 	.short	(.L_1175 - .L_1174)
.L_1174:
        /*000c*/ 	.word	0x00000000
        /*0010*/ 	.short	0x0000
        /*0012*/ 	.short	0x0000
        /*0014*/ 	.byte	0x00, 0xf0, 0xe1, 0x02


	//----- nvinfo : EIATTR_SPARSE_MMA_MASK
	.align		4
.L_1175:
        /*0018*/ 	.byte	0x03, 0x50
        /*001a*/ 	.short	0x0000


	//----- nvinfo : EIATTR_MAXREG_COUNT
	.align		4
        /*001c*/ 	.byte	0x03, 0x1b
        /*001e*/ 	.short	0x00a8


	//----- nvinfo : EIATTR_NUM_BARRIERS
	.align		4
        /*0020*/ 	.byte	0x02, 0x4c
        /*0022*/ 	.byte	0x01
	.zero		1


	//----- nvinfo : EIATTR_MERCURY_ISA_VERSION
	.align		4
        /*0024*/ 	.byte	0x03, 0x5f
        /*0026*/ 	.short	0x0101


	//----- nvinfo : EIATTR_INT_WARP_WIDE_INSTR_OFFSETS
	.align		4
        /*0028*/ 	.byte	0x04, 0x31
        /*002a*/ 	.short	(.L_1177 - .L_1176)


	//   ....[0]....
.L_1176:
        /*002c*/ 	.word	0x0000b470


	//   ....[1]....
        /*0030*/ 	.word	0x0000b580


	//   ....[2]....
        /*0034*/ 	.word	0x0000b5c0


	//   ....[3]....
        /*0038*/ 	.word	0x0000b610


	//   ....[4]....
        /*003c*/ 	.word	0x0000b640


	//   ....[5]....
        /*0040*/ 	.word	0x0000b680


	//   ....[6]....
        /*0044*/ 	.word	0x0000b750


	//   ....[7]....
        /*0048*/ 	.word	0x0000b7a0


	//----- nvinfo : EIATTR_COOP_GROUP_MASK_REGIDS
	.align		4
.L_1177:
        /*004c*/ 	.byte	0x04, 0x29
        /*004e*/ 	.short	(.L_1179 - .L_1178)


	//   ....[0]....
.L_1178:
        /*0050*/ 	.word	0xffffffff


	//   ....[1]....
        /*0054*/ 	.word	0xffffffff


	//   ....[2]....
        /*0058*/ 	.word	0xffffffff


	//   ....[3]....
        /*005c*/ 	.word	0xffffffff


	//   ....[4]....
        /*0060*/ 	.word	0xffffffff


	//   ....[5]....
        /*0064*/ 	.word	0xffffffff


	//   ....[6]....
        /*0068*/ 	.word	0xffffffff


	//   ....[7]....
        /*006c*/ 	.word	0xffffffff


	//   ....[8]....
        /*0070*/ 	.word	0xffffffff


	//   ....[9]....
        /*0074*/ 	.word	0xffffffff


	//----- nvinfo : EIATTR_COOP_GROUP_INSTR_OFFSETS
	.align		4
.L_1179:
        /*0078*/ 	.byte	0x04, 0x28
        /*007a*/ 	.short	(.L_1181 - .L_1180)


	//   ....[0]....
.L_1180:
        /*007c*/ 	.word	0x0000a560


	//   ....[1]....
        /*0080*/ 	.word	0x0000a5a0


	//   ....[2]....
        /*0084*/ 	.word	0x0000a600


	//   ....[3]....
        /*0088*/ 	.word	0x0000a620


	//   ....[4]....
        /*008c*/ 	.word	0x0000a650


	//   ....[5]....
        /*0090*/ 	.word	0x0000a670


	//   ....[6]....
        /*0094*/ 	.word	0x0000a6a0


	//   ....[7]....
        /*0098*/ 	.word	0x0000a6c0


	//   ....[8]....
        /*009c*/ 	.word	0x0000a710


	//   ....[9]....
        /*00a0*/ 	.word	0x0000a720


	//----- nvinfo : EIATTR_VRC_CTA_INIT_COUNT
	.align		4
.L_1181:
        /*00a4*/ 	.byte	0x02, 0x4a
	.zero		1
	.zero		1


	//----- nvinfo : EIATTR_EXIT_INSTR_OFFSETS
	.align		4
        /*00a8*/ 	.byte	0x04, 0x1c
        /*00aa*/ 	.short	(.L_1183 - .L_1182)


	//   ....[0]....
.L_1182:
        /*00ac*/ 	.word	0x0000c7c0


	//   ....[1]....
        /*00b0*/ 	.word	0x0000c8f0


	//   ....[2]....
        /*00b4*/ 	.word	0x0000cf00


	//   ....[3]....
        /*00b8*/ 	.word	0x0000d500


	//----- nvinfo : EIATTR_MAX_THREADS
	.align		4
.L_1183:
        /*00bc*/ 	.byte	0x04, 0x05
        /*00be*/ 	.short	(.L_1185 - .L_1184)
.L_1184:
        /*00c0*/ 	.word	0x00000180
        /*00c4*/ 	.word	0x00000001
        /*00c8*/ 	.word	0x00000001


	//----- nvinfo : EIATTR_CRS_STACK_SIZE
	.align		4
.L_1185:
        /*00cc*/ 	.byte	0x04, 0x1e
        /*00ce*/ 	.short	(.L_1187 - .L_1186)
.L_1186:
        /*00d0*/ 	.word	0x00000000


	//----- nvinfo : EIATTR_CBANK_PARAM_SIZE
	.align		4
.L_1187:
        /*00d4*/ 	.byte	0x03, 0x19
        /*00d6*/ 	.short	0x00b8


	//----- nvinfo : EIATTR_PARAM_CBANK
	.align		4
        /*00d8*/ 	.byte	0x04, 0x0a
        /*00da*/ 	.short	(.L_1189 - .L_1188)
	.align		4
.L_1188:
        /*00dc*/ 	.word	index@(.nv.constant0._Z35group_norm_nhwc_bwd_one_pass_kernelI11Fp32IOFp16WLi512ELi48ELi384EEv26Group_norm_nhwc_bwd_params)
        /*00e0*/ 	.short	0x0380
        /*00e2*/ 	.short	0x00b8


	//----- nvinfo : EIATTR_SW_WAR
	.align		4
.L_1189:
        /*00e4*/ 	.byte	0x04, 0x36
        /*00e6*/ 	.short	(.L_1191 - .L_1190)
.L_1190:
        /*00e8*/ 	.word	0x00000008
.L_1191:


//--------------------- .nv.info._Z35group_norm_nhwc_fwd_one_pass_kernelI11Bf16IOFp32WLi64ELi48ELi384EEv26Group_norm_nhwc_fwd_params --------------------------
	.section	.nv.info._Z35group_norm_nhwc_fwd_one_pass_kernelI11Bf16IOFp32WLi64ELi48ELi384EEv26Group_norm_nhwc_fwd_params,"",@"SHT_CUDA_INFO"
	.sectionflags	@""
	.align	4


	//----- nvinfo : EIATTR_CUDA_API_VERSION
	.align		4
        /*0000*/ 	.byte	0x04, 0x37
        /*0002*/ 	.short	(.L_1193 - .L_1192)
.L_1192:
        /*0004*/ 	.word	0x00000082


	//----- nvinfo : EIATTR_KPARAM_INFO
	.align		4
.L_1193:
        /*0008*/ 	.byte	0x04, 0x17
        /*000a*/ 	.short	(.L_1195 - .L_1194)
.L_1194:
        /*000c*/ 	.word	0x00000000
        /*0010*/ 	.short	0x0000
        /*0012*/ 	.short	0x0000
        /*0014*/ 	.byte	0x00, 0xf0, 0x81, 0x02


	//----- nvinfo : EIATTR_SPARSE_MMA_MASK
	.align		4
.L_1195:
        /*0018*/ 	.byte	0x03, 0x50
        /*001a*/ 	.short	0x0000


	//----- nvinfo : EIATTR_MAXREG_COUNT
	.align		4
        /*001c*/ 	.byte	0x03, 0x1b
        /*001e*/ 	.short	0x00a8


	//----- nvinfo : EIATTR_NUM_BARRIERS
	.align		4
        /*0020*/ 	.byte	0x02, 0x4c
        /*0022*/ 	.byte	0x01
	.zero		1


	//----- nvinfo : EIATTR_MERCURY_ISA_VERSION
	.align		4
        /*0024*/ 	.byte	0x03, 0x5f
        /*0026*/ 	.short	0x0101


	//----- nvinfo : EIATTR_INT_WARP_WIDE_INSTR_OFFSETS
	.align		4
        /*0028*/ 	.byte	0x04, 0x31
        /*002a*/ 	.short	(.L_1197 - .L_1196)


	//   ....[0]....
.L_1196:
        /*002c*/ 	.word	0x000012b0


	//   ....[1]....
        /*0030*/ 	.word	0x00001320


	//   ....[2]....
        /*0034*/ 	.word	0x00001330


	//   ....[3]....
        /*0038*/ 	.word	0x00001360


	//   ....[4]....
        /*003c*/ 	.word	0x00001520


	//   ....[5]....
        /*0040*/ 	.word	0x00001580


	//   ....[6]....
        /*0044*/ 	.word	0x000015b0


	//   ....[7]....
        /*0048*/ 	.word	0x000015d0


	//   ....[8]....
        /*004c*/ 	.word	0x00001900


	//   ....[9]....
        /*0050*/ 	.word	0x00001920


	//   ....[10]....
        /*0054*/ 	.word	0x00001940


	//   ....[11]....
        /*0058*/ 	.word	0x00001960


	//   ....[12]....
        /*005c*/ 	.word	0x00001bc0


	//   ....[13]....
        /*0060*/ 	.word	0x00001be0


	//----- nvinfo : EIATTR_COOP_GROUP_MASK_REGIDS
	.align		4
.L_1197:
        /*0064*/ 	.byte	0x04, 0x29
        /*0066*/ 	.short	(.L_1199 - .L_1198)


	//   ....[0]....
.L_1198:
        /*0068*/ 	.word	0xffffffff


	//   ....[1]....
        /*006c*/ 	.word	0xffffffff


	//   ....[2]....
        /*0070*/ 	.word	0xffffffff


	//   ....[3]....
        /*0074*/ 	.word	0xffffffff


	//   ....[4]....
        /*0078*/ 	.word	0xffffffff


	//   ....[5]....
        /*007c*/ 	.word	0xffffffff


	//   ....[6]....
        /*0080*/ 	.word	0xffffffff


	//   ....[7]....
        /*0084*/ 	.word	0xffffffff


	//   ....[8]....
        /*0088*/ 	.word	0xffffffff


	//   ....[9]....
        /*008c*/ 	.word	0xffffffff


	//----- nvinfo : EIATTR_COOP_GROUP_INSTR_OFFSETS
	.align		4
.L_1199:
        /*0090*/ 	.byte	0x04, 0x28
        /*0092*/ 	.short	(.L_1201 - .L_1200)


	//   ....[0]....
.L_1200:
        /*0094*/ 	.word	0x00000a90


	//   ....[1]....
        /*0098*/ 	.word	0x00000aa0


	//   ....[2]....
        /*009c*/ 	.word	0x00000ad0


	//   ....[3]....
        /*00a0*/ 	.word	0x00000ae0


	//   ....[4]....
        /*00a4*/ 	.word	0x00000b20


	//   ....[5]....
        /*00a8*/ 	.word	0x00000b30


	//   ....[6]....
        /*00ac*/ 	.word	0x00000b70


	//   ....[7]....
        /*00b0*/ 	.word	0x00000b80


	//   ....[8]....
        /*00b4*/ 	.word	0x00000be0


	//   ....[9]....
        /*00b8*/ 	.word	0x00000bf0


	//----- nvinfo : EIATTR_VRC_CTA_INIT_COUNT
	.align		4
.L_1201:
        /*00bc*/ 	.byte	0x02, 0x4a
	.zero		1
	.zero		1


	//----- nvinfo : EIATTR_EXIT_INSTR_OFFSETS
	.align		4
        /*00c0*/ 	.byte	0x04, 0x1c
        /*00c2*/ 	.short	(.L_1203 - .L_1202)


	//   ....[0]....
.L_1202:
        /*00c4*/ 	.word	0x00000070


	//   ....[1]....
        /*00c8*/ 	.word	0x00002f60


	//----- nvinfo : EIATTR_MAX_THREADS
	.align		4
.L_1203:
        /*00cc*/ 	.byte	0x04, 0x05
        /*00ce*/ 	.short	(.L_1205 - .L_1204)
.L_1204:
        /*00d0*/ 	.word	0x00000180
        /*00d4*/ 	.word	0x00000001
        /*00d8*/ 	.word	0x00000001


	//----- nvinfo : EIATTR_CRS_STACK_SIZE
	.align		4
.L_1205:
        /*00dc*/ 	.byte	0x04, 0x1e
        /*00de*/ 	.short	(.L_1207 - .L_1206)
.L_1206:
        /*00e0*/ 	.word	0x00000000


	//----- nvinfo : EIATTR_CBANK_PARAM_SIZE
	.align		4
.L_1207:
        /*00e4*/ 	.byte	0x03, 0x19
        /*00e6*/ 	.short	0x00a0


	//----- nvinfo : EIATTR_PARAM_CBANK
	.align		4
        /*00e8*/ 	.byte	0x04, 0x0a
        /*00ea*/ 	.short	(.L_1209 - .L_1208)
	.align		4
.L_1208:
        /*00ec*/ 	.word	index@(.nv.constant0._Z35group_norm_nhwc_fwd_one_pass_kernelI11Bf16IOFp32WLi64ELi48ELi384EEv26Group_norm_nhwc_fwd_params)
        /*00f0*/ 	.short	0x0380
        /*00f2*/ 	.short	0x00a0


	//----- nvinfo : EIATTR_SW_WAR
	.align		4
.L_1209:
        /*00f4*/ 	.byte	0x04, 0x36
        /*00f6*/ 	.short	(.L_1211 - .L_1210)
.L_1210:
        /*00f8*/ 	.word	0x00000008
.L_1211:


//--------------------- .nv.info._Z35group_norm_nhwc_fwd_one_pass_kernelI11Bf16IOFp32WLi128ELi48ELi384EEv26Group_norm_nhwc_fwd_params --------------------------
	.section	.nv.info._Z35group_norm_nhwc_fwd_one_pass_kernelI11Bf16IOFp32WLi128ELi48ELi384EEv26Group_norm_nhwc_fwd_params,"",@"SHT_CUDA_INFO"
	.sectionflags	@""
	.align	4


	//----- nvinfo : EIATTR_CUDA_API_VERSION
	.align		4
        /*0000*/ 	.byte	0x04, 0x37
        /*0002*/ 	.short	(.L_1213 - .L_1212)
.L_1212:
        /*0004*/ 	.word	0x00000082


	//----- nvinfo : EIATTR_KPARAM_INFO
	.align		4
.L_1213:
        /*0008*/ 	.byte	0x04, 0x17
        /*000a*/ 	.short	(.L_1215 - .L_1214)
.L_1214:
        /*000c*/ 	.word	0x00000000
        /*0010*/ 	.short	0x0000
        /*0012*/ 	.short	0x0000
        /*0014*/ 	.byte	0x00, 0xf0, 0x81, 0x02


	//----- nvinfo : EIATTR_SPARSE_MMA_MASK
	.align		4
.L_1215:
        /*0018*/ 	.byte	0x03, 0x50
        /*001a*/ 	.short	0x0000


	//----- nvinfo : EIATTR_MAXREG_COUNT
	.align		4
        /*001c*/ 	.byte	0x03, 0x1b
        /*001e*/ 	.short	0x00a8


	//----- nvinfo : EIATTR_NUM_BARRIERS
	.align		4
        /*0020*/ 	.byte	0x02, 0x4c
        /*0022*/ 	.byte	0x01
	.zero		1


	//----- nvinfo : EIATTR_MERCURY_ISA_VERSION
	.align		4
        /*0024*/ 	.byte	0x03, 0x5f
        /*0026*/ 	.short	0x0101


	//----- nvinfo : EIATTR_INT_WARP_WIDE_INSTR_OFFSETS
	.align		4
        /*0028*/ 	.byte	0x04, 0x31
        /*002a*/ 	.short	(.L_1217 - .L_1216)


	//   ....[0]....
.L_1216:
        /*002c*/ 	.word	0x000018d0


	//   ....[1]....
        /*0030*/ 	.word	0x00001950


	//   ....[2]....
        /*0034*/ 	.word	0x000019f0


	//   ....[3]....
        /*0038*/ 	.word	0x00001a90


	//   ....[4]....
        /*003c*/ 	.word	0x00001b30


	//   ....[5]....
        /*0040*/ 	.word	0x00001bd0


	//   ....[6]....
        /*0044*/ 	.word	0x00001c70


	//   ....[7]....
        /*0048*/ 	.word	0x00001d10


	//   ....[8]....
        /*004c*/ 	.word	0x00001f20


	//   ....[9]....
        /*0050*/ 	.word	0x00001f80


	//   ....[10]....
        /*0054*/ 	.word	0x00002020


	//   ....[11]....
        /*0058*/ 	.word	0x000020c0


	//   ....[12]....
        /*005c*/ 	.word	0x00002240


	//   ....[13]....
        /*0060*/ 	.word	0x00002270


	//----- nvinfo : EIATTR_COOP_GROUP_MASK_REGIDS
	.align		4
.L_1217:
        /*0064*/ 	.byte	0x04, 0x29
        /*0066*/ 	.short	(.L_1219 - .L_1218)


	//   ....[0]....
.L_1218:
        /*0068*/ 	.word	0xffffffff


	//   ....[1]....
        /*006c*/ 	.word	0xffffffff


	//   ....[2]....
        /*0070*/ 	.word	0xffffffff


	//   ....[3]....
        /*0074*/ 	.word	0xffffffff


	//   ....[4]....
        /*0078*/ 	.word	0xffffffff


	//   ....[5]....
        /*007c*/ 	.word	0xffffffff


	//   ....[6]....
        /*0080*/ 	.word	0xffffffff


	//   ....[7]....
        /*0084*/ 	.word	0xffffffff


	//   ....[8]....
        /*0088*/ 	.word	0xffffffff


	//   ....[9]....
        /*008c*/ 	.word	0xffffffff


	//----- nvinfo : EIATTR_COOP_GROUP_INSTR_OFFSETS
	.align		4
.L_1219:
        /*0090*/ 	.byte	0x04, 0x28
        /*0092*/ 	.short	(.L_1221 - .L_1220)


	//   ....[0]....
.L_1220:
        /*0094*/ 	.word	0x000010f0


	//   ....[1]....
        /*0098*/ 	.word	0x00001100


	//   ....[2]....
        /*009c*/ 	.word	0x00001130


	//   ....[3]....
        /*00a0*/ 	.word	0x00001140


	//   ....[4]....
        /*00a4*/ 	.word	0x00001180


	//   ....[5]....
        /*00a8*/ 	.word	0x00001190


	//   ....[6]....
        /*00ac*/ 	.word	0x000011d0


	//   ....[7]....
        /*00b0*/ 	.word	0x000011e0


	//   ....[8]....
        /*00b4*/ 	.word	0x00001260


	//   ....[9]....
        /*00b8*/ 	.word	0x00001270


	//----- nvinfo : EIATTR_VRC_CTA_INIT_COUNT
	.align		4
.L_1221:
        /*00bc*/ 	.byte	0x02, 0x4a
	.zero		1
	.zero		1


	//----- nvinfo : EIATTR_EXIT_INSTR_OFFSETS
	.align		4
        /*00c0*/ 	.byte	0x04, 0x1c
        /*00c2*/ 	.short	(.L_1223 - .L_1222)


	//   ....[0]....
.L_1222:
        /*00c4*/ 	.word	0x00000070


	//   ....[1]....
        /*00c8*/ 	.word	0x00004470


	//----- nvinfo : EIATTR_MAX_THREADS
	.align		4
.L_1223:
        /*00cc*/ 	.byte	0x04, 0x05
        /*00ce*/ 	.short	(.L_1225 - .L_1224)
.L_1224:
        /*00d0*/ 	.word	0x00000180
        /*00d4*/ 	.word	0x00000001
        /*00d8*/ 	.word	0x00000001


	//----- nvinfo : EIATTR_CRS_STACK_SIZE
	.align		4
.L_1225:
        /*00dc*/ 	.byte	0x04, 0x1e
        /*00de*/ 	.short	(.L_1227 - .L_1226)
.L_1226:
        /*00e0*/ 	.word	0x00000000


	//----- nvinfo : EIATTR_CBANK_PARAM_SIZE
	.align		4
.L_1227:
        /*00e4*/ 	.byte	0x03, 0x19
        /*00e6*/ 	.short	0x00a0


	//----- nvinfo : EIATTR_PARAM_CBANK
	.align		4
        /*00e8*/ 	.byte	0x04, 0x0a
        /*00ea*/ 	.short	(.L_1229 - .L_1228)
	.align		4
.L_1228:
        /*00ec*/ 	.word	index@(.nv.constant0._Z35group_norm_nhwc_fwd_one_pass_kernelI11Bf16IOFp32WLi128ELi48ELi384EEv26Group_norm_nhwc_fwd_params)
        /*00f0*/ 	.short	0x0380
        /*00f2*/ 	.short	0x00a0


	//----- nvinfo : EIATTR_SW_WAR
	.align		4
.L_1229:
        /*00f4*/ 	.byte	0x04, 0x36
        /*00f6*/ 	.short	(.L_1231 - .L_1230)
.L_1230:
        /*00f8*/ 	.word	0x00000008
.L_1231:


//--------------------- .nv.info._Z35group_norm_nhwc_fwd_one_pass_kernelI11Bf16IOFp32WLi256ELi48ELi384EEv26Group_norm_nhwc_fwd_params --------------------------
	.section	.nv.info._Z35group_norm_nhwc_fwd_one_pass_kernelI11Bf16IOFp32WLi256ELi48ELi384EEv26Group_norm_nhwc_fwd_params,"",@"SHT_CUDA_INFO"
	.sectionflags	@""
	.align	4


	//----- nvinfo : EIATTR_CUDA_API_VERSION
	.align		4
        /*0000*/ 	.byte	0x04, 0x37
        /*0002*/ 	.short	(.L_1233 - .L_1232)
.L_1232:
        /*0004*/ 	.word	0x00000082


	//----- nvinfo : EIATTR_KPARAM_INFO
	.align		4
.L_1233:
        /*0008*/ 	.byte	0x04, 0x17
        /*000a*/ 	.short	(.L_1235 - .L_1234)
.L_1234:
        /*000c*/ 	.word	0x00000000
        /*0010*/ 	.short	0x0000
        /*0012*/ 	.short	0x0000
        /*0014*/ 	.byte	0x00, 0xf0, 0x81, 0x02


	//----- nvinfo : EIATTR_SPARSE_MMA_MASK
	.align		4
.L_1235:
        /*0018*/ 	.byte	0x03, 0x50
        /*001a*/ 	.short	0x0000


	//----- nvinfo : EIATTR_MAXREG_COUNT
	.align		4
        /*001c*/ 	.byte	0x03, 0x1b
        /*001e*/ 	.short	0x00a8


	//----- nvinfo : EIATTR_NUM_BARRIERS
	.align		4
        /*0020*/ 	.byte	0x02, 0x4c
        /*0022*/ 	.byte	0x01
	.zero		1


	//----- nvinfo : EIATTR_MERCURY_ISA_VERSION
	.align		4
        /*0024*/ 	.byte	0x03, 0x5f
        /*0026*/ 	.short	0x0101


	//----- nvinfo : EIATTR_COOP_GROUP_MASK_REGIDS
	.align		4
        /*0028*/ 	.byte	0x04, 0x29
        /*002a*/ 	.short	(.L_1237 - .L_1236)


	//   ....[0]....
.L_1236:
        /*002c*/ 	.word	0xffffffff


	//   ....[1]....
        /*0030*/ 	.word	0xffffffff


	//   ....[2]....
        /*0034*/ 	.word	0xffffffff


	//   ....[3]....
        /*0038*/ 	.word	0xffffffff


	//   ....[4]....
        /*003c*/ 	.word	0xffffffff


	//   ....[5]....
        /*0040*/ 	.word	0xffffffff


	//   ....[6]....
        /*0044*/ 	.word	0xffffffff


	//   ....[7]....
        /*0048*/ 	.word	0xffffffff


	//   ....[8]....
        /*004c*/ 	.word	0xffffffff


	//   ....[9]....
        /*0050*/ 	.word	0xffffffff


	//----- nvinfo : EIATTR_COOP_GROUP_INSTR_OFFSETS
	.align		4
.L_1237:
        /*0054*/ 	.byte	0x04, 0x28
        /*0056*/ 	.short	(.L_1239 - .L_1238)


	//   ....[0]....
.L_1238:
        /*0058*/ 	.word	0x00001c10


	//   ....[1]....
        /*005c*/ 	.word	0x00001c20


	//   ....[2]....
        /*0060*/ 	.word	0x00001c60


	//   ....[3]....
        /*0064*/ 	.word	0x00001c70


	//   ....[4]....
        /*0068*/ 	.word	0x00001cb0


	//   ....[5]....
        /*006c*/ 	.word	0x00001cc0


	//   ....[6]....
        /*0070*/ 	.word	0x00001d00


	//   ....[7]....
        /*0074*/ 	.word	0x00001d10


	//   ....[8]....
        /*0078*/ 	.word	0x00001d90


	//   ....[9]....
        /*007c*/ 	.word	0x00001da0


	//----- nvinfo : EIATTR_VRC_CTA_INIT_COUNT
	.align		4
.L_1239:
        /*0080*/ 	.byte	0x02, 0x4a
	.zero		1
	.zero		1


	//----- nvinfo : EIATTR_EXIT_INSTR_OFFSETS
	.align		4
        /*0084*/ 	.byte	0x04, 0x1c
        /*0086*/ 	.short	(.L_1241 - .L_1240)


	//   ....[0]....
.L_1240:
        /*0088*/ 	.word	0x00000060


	//   ....[1]....
        /*008c*/ 	.word	0x000067c0


	//----- nvinfo : EIATTR_MAX_THREADS
	.align		4
.L_1241:
        /*0090*/ 	.byte	0x04, 0x05
        /*0092*/ 	.short	(.L_1243 - .L_1242)
.L_1242:
        /*0094*/ 	.word	0x00000180
        /*0098*/ 	.word	0x00000001
        /*009c*/ 	.word	0x00000001


	//----- nvinfo : EIATTR_CRS_STACK_SIZE
	.align		4
.L_1243:
        /*00a0*/ 	.byte	0x04, 0x1e
        /*00a2*/ 	.short	(.L_1245 - .L_1244)
.L_1244:
        /*00a4*/ 	.word	0x00000000


	//----- nvinfo : EIATTR_CBANK_PARAM_SIZE
	.align		4
.L_1245:
        /*00a8*/ 	.byte	0x03, 0x19
        /*00aa*/ 	.short	0x00a0


	//----- nvinfo : EIATTR_PARAM_CBANK
	.align		4
        /*00ac*/ 	.byte	0x04, 0x0a
        /*00ae*/ 	.short	(.L_1247 - .L_1246)
	.align		4
.L_1246:
        /*00b0*/ 	.word	index@(.nv.constant0._Z35group_norm_nhwc_fwd_one_pass_kernelI11Bf16IOFp32WLi256ELi48ELi384EEv26Group_norm_nhwc_fwd_params)
        /*00b4*/ 	.short	0x0380
        /*00b6*/ 	.short	0x00a0


	//----- nvinfo : EIATTR_SW_WAR
	.align		4
.L_1247:
        /*00b8*/ 	.byte	0x04, 0x36
        /*00ba*/ 	.short	(.L_1249 - .L_1248)
.L_1248:
        /*00bc*/ 	.word	0x00000008
.L_1249:


//--------------------- .nv.info._Z35group_norm_nhwc_fwd_one_pass_kernelI11Bf16IOFp32WLi512ELi48ELi384EEv26Group_norm_nhwc_fwd_params --------------------------
	.section	.nv.info._Z35group_norm_nhwc_fwd_one_pass_kernelI11Bf16IOFp32WLi512ELi48ELi384EEv26Group_norm_nhwc_fwd_params,"",@"SHT_CUDA_INFO"
	.sectionflags	@""
	.align	4


	//----- nvinfo : EIATTR_CUDA_API_VERSION
	.align		4
        /*0000*/ 	.byte	0x04, 0x37
        /*0002*/ 	.short	(.L_1251 - .L_1250)
.L_1250:
        /*0004*/ 	.word	0x00000082


	//----- nvinfo : EIATTR_KPARAM_INFO
	.align		4
.L_1251:
        /*0008*/ 	.byte	0x04, 0x17
        /*000a*/ 	.short	(.L_1253 - .L_1252)
.L_1252:
        /*000c*/ 	.word	0x00000000
        /*0010*/ 	.short	0x0000
        /*0012*/ 	.short	0x0000
        /*0014*/ 	.byte	0x00, 0xf0, 0x81, 0x02


	//----- nvinfo : EIATTR_SPARSE_MMA_MASK
	.align		4
.L_1253:
        /*0018*/ 	.byte	0x03, 0x50
        /*001a*/ 	.short	0x0000


	//----- nvinfo : EIATTR_MAXREG_COUNT
	.align		4
        /*001c*/ 	.byte	0x03, 0x1b
        /*001e*/ 	.short	0x00a8


	//----- nvinfo : EIATTR_NUM_BARRIERS
	.align		4
        /*0020*/ 	.byte	0x02, 0x4c
        /*0022*/ 	.byte	0x01
	.zero		1


	//----- nvinfo : EIATTR_MERCURY_ISA_VERSION
	.align		4
        /*0024*/ 	.byte	0x03, 0x5f
        /*0026*/ 	.short	0x0101


	//----- nvinfo : EIATTR_COOP_GROUP_MASK_REGIDS
	.align		4
        /*0028*/ 	.byte	0x04, 0x29
        /*002a*/ 	.short	(.L_1255 - .L_1254)


	//   ....[0]....
.L_1254:
        /*002c*/ 	.word	0xffffffff


	//   ....[1]....
        /*0030*/ 	.word	0xffffffff


	//   ....[2]....
        /*0034*/ 	.word	0xffffffff


	//   ....[3]....
        /*0038*/ 	.word	0xffffffff


	//   ....[4]....
        /*003c*/ 	.word	0xffffffff


	//   ....[5]....
        /*0040*/ 	.word	0xffffffff


	//   ....[6]....
        /*0044*/ 	.word	0xffffffff


	//   ....[7]....
        /*0048*/ 	.word	0xffffffff


	//   ....[8]....
        /*004c*/ 	.word	0xffffffff


	//   ....[9]....
        /*0050*/ 	.word	0xffffffff


	//----- nvinfo : EIATTR_COOP_GROUP_INSTR_OFFSETS
	.align		4
.L_1255:
        /*0054*/ 	.byte	0x04, 0x28
        /*0056*/ 	.short	(.L_1257 - .L_1256)


	//   ....[0]....
.L_1256:
        /*0058*/ 	.word	0x00003410


	//   ....[1]....
        /*005c*/ 	.word	0x00003420


	//   ....[2]....
        /*0060*/ 	.word	0x00003460


	//   ....[3]....
        /*0064*/ 	.word	0x00003470


	//   ....[4]....
        /*0068*/ 	.word	0x000034b0


	//   ....[5]....
        /*006c*/ 	.word	0x000034c0


	//   ....[6]....
        /*0070*/ 	.word	0x00003500


	//   ....[7]....
        /*0074*/ 	.word	0x00003510


	//   ....[8]....
        /*0078*/ 	.word	0x000035a0


	//   ....[9]....
        /*007c*/ 	.word	0x000035b0


	//----- nvinfo : EIATTR_VRC_CTA_INIT_COUNT
	.align		4
.L_1257:
        /*0080*/ 	.byte	0x02, 0x4a
	.zero		1
	.zero		1


	//----- nvinfo : EIATTR_EXIT_INSTR_OFFSETS
	.align		4
        /*0084*/ 	.byte	0x04, 0x1c
        /*0086*/ 	.short	(.L_1259 - .L_1258)


	//   ....[0]....
.L_1258:
        /*0088*/ 	.word	0x00000060


	//   ....[1]....
        /*008c*/ 	.word	0x0000b790


	//----- nvinfo : EIATTR_MAX_THREADS
	.align		4
.L_1259:
        /*0090*/ 	.byte	0x04, 0x05
        /*0092*/ 	.short	(.L_1261 - .L_1260)
.L_1260:
        /*0094*/ 	.word	0x00000180
        /*0098*/ 	.word	0x00000001
        /*009c*/ 	.word	0x00000001


	//----- nvinfo : EIATTR_CRS_STACK_SIZE
	.align		4
.L_1261:
        /*00a0*/ 	.byte	0x04, 0x1e
        /*00a2*/ 	.short	(.L_1263 - .L_1262)
.L_1262:
        /*00a4*/ 	.word	0x00000000


	//----- nvinfo : EIATTR_CBANK_PARAM_SIZE
	.align		4
.L_1263:
        /*00a8*/ 	.byte	0x03, 0x19
        /*00aa*/ 	.short	0x00a0


	//----- nvinfo : EIATTR_PARAM_CBANK
	.align		4
        /*00ac*/ 	.byte	0x04, 0x0a
        /*00ae*/ 	.short	(.L_1265 - .L_1264)
	.align		4
.L_1264:
        /*00b0*/ 	.word	index@(.nv.constant0._Z35group_norm_nhwc_fwd_one_pass_kernelI11Bf16IOFp32WLi512ELi48ELi384EEv26Group_norm_nhwc_fwd_params)
        /*00b4*/ 	.short	0x0380
        /*00b6*/ 	.short	0x00a0


	//----- nvinfo : EIATTR_SW_WAR
	.align		4
.L_1265:
        /*00b8*/ 	.byte	0x04, 0x36
        /*00ba*/ 	.short	(.L_1267 - .L_1266)
.L_1266:
        /*00bc*/ 	.word	0x00000008
.L_1267:


//--------------------- .nv.info._Z35group_norm_nhwc_fwd_one_pass_kernelI11Bf16IOBf16WLi64ELi48ELi384EEv26Group_norm_nhwc_fwd_params --------------------------
	.section	.nv.info._Z35group_norm_nhwc_fwd_one_pass_kernelI11Bf16IOBf16WLi64ELi48ELi384EEv26Group_norm_nhwc_fwd_params,"",@"SHT_CUDA_INFO"
	.sectionflags	@""
	.align	4


	//----- nvinfo : EIATTR_CUDA_API_VERSION
	.align		4
        /*0000*/ 	.byte	0x04, 0x37
        /*0002*/ 	.short	(.L_1269 - .L_1268)
.L_1268:
        /*0004*/ 	.word	0x00000082


	//----- nvinfo : EIATTR_KPARAM_INFO
	.align		4
.L_1269:
        /*0008*/ 	.byte	0x04, 0x17
        /*000a*/ 	.short	(.L_1271 - .L_1270)
.L_1270:
        /*000c*/ 	.word	0x00000000
        /*0010*/ 	.short	0x0000
        /*0012*/ 	.short	0x0000
        /*0014*/ 	.byte	0x00, 0xf0, 0x81, 0x02


	//----- nvinfo : EIATTR_SPARSE_MMA_MASK
	.align		4
.L_1271:
        /*0018*/ 	.byte	0x03, 0x50
        /*001a*/ 	.short	0x0000


	//----- nvinfo : EIATTR_MAXREG_COUNT
	.align		4
        /*001c*/ 	.byte	0x03, 0x1b
        /*001e*/ 	.short	0x00a8


	//----- nvinfo : EIATTR_NUM_BARRIERS
	.align		4
        /*0020*/ 	.byte	0x02, 0x4c
        /*0022*/ 	.byte	0x01
	.zero		1


	//----- nvinfo : EIATTR_MERCURY_ISA_VERSION
	.align		4
        /*0024*/ 	.byte	0x03, 0x5f
        /*0026*/ 	.short	0x0101


	//----- nvinfo : EIATTR_INT_WARP_WIDE_INSTR_OFFSETS
	.align		4
        /*0028*/ 	.byte	0x04, 0x31
        /*002a*/ 	.short	(.L_1273 - .L_1272)


	//   ....[0]....
.L_1272:
        /*002c*/ 	.word	0x000012b0


	//   ....[1]....
        /*0030*/ 	.word	0x00001320


	//   ....[2]....
        /*0034*/ 	.word	0x00001330


	//   ....[3]....
        /*0038*/ 	.word	0x00001360


	//   ....[4]....
        /*003c*/ 	.word	0x00001520


	//   ....[5]....
        /*0040*/ 	.word	0x00001580


	//   ....[6]....
        /*0044*/ 	.word	0x000015b0


	//   ....[7]....
        /*0048*/ 	.word	0x000015d0


	//   ....[8]....
        /*004c*/ 	.word	0x00001900


	//   ....[9]....
        /*0050*/ 	.word	0x00001920


	//   ....[10]....
        /*0054*/ 	.word	0x00001930


	//   ....[11]....
        /*0058*/ 	.word	0x00001960


	//   ....[12]....
        /*005c*/ 	.word	0x00001bc0


	//   ....[13]....
        /*0060*/ 	.word	0x00001be0


	//----- nvinfo : EIATTR_COOP_GROUP_MASK_REGIDS
	.align		4
.L_1273:
        /*0064*/ 	.byte	0x04, 0x29
        /*0066*/ 	.short	(.L_1275 - .L_1274)


	//   ....[0]....
.L_1274:
        /*0068*/ 	.word	0xffffffff


	//   ....[1]....
        /*006c*/ 	.word	0xffffffff


	//   ....[2]....
        /*0070*/ 	.word	0xffffffff


	//   ....[3]....
        /*0074*/ 	.word	0xffffffff


	//   ....[4]....
        /*0078*/ 	.word	0xffffffff


	//   ....[5]....
        /*007c*/ 	.word	0xffffffff


	//   ....[6]....
        /*0080*/ 	.word	0xffffffff


	//   ....[7]....
        /*0084*/ 	.word	0xffffffff


	//   ....[8]....
        /*0088*/ 	.word	0xffffffff


	//   ....[9]....
        /*008c*/ 	.word	0xffffffff


	//----- nvinfo : EIATTR_COOP_GROUP_INSTR_OFFSETS
	.align		4
.L_1275:
        /*0090*/ 	.byte	0x04, 0x28
        /*0092*/ 	.short	(.L_1277 - .L_1276)


	//   ....[0]....
.L_1276:
        /*0094*/ 	.word	0x00000a90


	//   ....[1]....
        /*0098*/ 	.word	0x00000aa0


	//   ....[2]....
        /*009c*/ 	.word	0x00000ad0


	//   ....[3]....
        /*00a0*/ 	.word	0x00000ae0


	//   ....[4]....
        /*00a4*/ 	.word	0x00000b20


	//   ....[5]....
        /*00a8*/ 	.word	0x00000b30


	//   ....[6]....
        /*00ac*/ 	.word	0x00000b70


	//   ....[7]....
        /*00b0*/ 	.word	0x00000b80


	//   ....[8]....
        /*00b4*/ 	.word	0x00000be0


	//   ....[9]....
        /*00b8*/ 	.word	0x00000bf0


	//----- nvinfo : EIATTR_VRC_CTA_INIT_COUNT
	.align		4
.L_1277:
        /*00bc*/ 	.byte	0x02, 0x4a
	.zero		1
	.zero		1


	//----- nvinfo : EIATTR_EXIT_INSTR_OFFSETS
	.align		4
        /*00c0*/ 	.byte	0x04, 0x1c
        /*00c2*/ 	.short	(.L_1279 - .L_1278)


	//   ....[0]....
.L_1278:
        /*00c4*/ 	.word	0x00000070


	//   ....[1]....
        /*00c8*/ 	.word	0x00002fc0


	//----- nvinfo : EIATTR_MAX_THREADS
	.align		4
.L_1279:
        /*00cc*/ 	.byte	0x04, 0x05
        /*00ce*/ 	.short	(.L_1281 - .L_1280)
.L_1280:
        /*00d0*/ 	.word	0x00000180
        /*00d4*/ 	.word	0x00000001
        /*00d8*/ 	.word	0x00000001


	//----- nvinfo : EIATTR_CRS_STACK_SIZE
	.align		4
.L_1281:
        /*00dc*/ 	.byte	0x04, 0x1e
        /*00de*/ 	.short	(.L_1283 - .L_1282)
.L_1282:
        /*00e0*/ 	.word	0x00000000


	//----- nvinfo : EIATTR_CBANK_PARAM_SIZE
	.align		4
.L_1283:
        /*00e4*/ 	.byte	0x03, 0x19
        /*00e6*/ 	.short	0x00a0


	//----- nvinfo : EIATTR_PARAM_CBANK
	.align		4
        /*00e8*/ 	.byte	0x04, 0x0a
        /*00ea*/ 	.short	(.L_1285 - .L_1284)
	.align		4
.L_1284:
        /*00ec*/ 	.word	index@(.nv.constant0._Z35group_norm_nhwc_fwd_one_pass_kernelI11Bf16IOBf16WLi64ELi48ELi384EEv26Group_norm_nhwc_fwd_params)
        /*00f0*/ 	.short	0x0380
        /*00f2*/ 	.short	0x00a0


	//----- nvinfo : EIATTR_SW_WAR
	.align		4
.L_1285:
        /*00f4*/ 	.byte	0x04, 0x36
        /*00f6*/ 	.short	(.L_1287 - .L_1286)
.L_1286:
        /*00f8*/ 	.word	0x00000008
.L_1287:


//--------------------- .nv.info._Z35group_norm_nhwc_fwd_one_pass_kernelI11Bf16IOBf16WLi128ELi48ELi384EEv26Group_norm_nhwc_fwd_params --------------------------
	.section	.nv.info._Z35group_norm_nhwc_fwd_one_pass_kernelI11Bf16IOBf16WLi128ELi48ELi384EEv26Group_norm_nhwc_fwd_params,"",@"SHT_CUDA_INFO"
	.sectionflags	@""
	.align	4


	//----- nvinfo : EIATTR_CUDA_API_VERSION
	.align		4
        /*0000*/ 	.byte	0x04, 0x37
        /*0002*/ 	.short	(.L_1289 - .L_1288)
.L_1288:
        /*0004*/ 	.word	0x00000082


	//----- nvinfo : EIATTR_KPARAM_INFO
	.align		4
.L_1289:
        /*0008*/ 	.byte	0x04, 0x17
        /*000a*/ 	.short	(.L_1291 - .L_1290)
.L_1290:
        /*000c*/ 	.word	0x00000000
        /*0010*/ 	.short	0x0000
        /*0012*/ 	.short	0x0000
        /*0014*/ 	.byte	0x00, 0xf0, 0x81, 0x02


	//----- nvinfo : EIATTR_SPARSE_MMA_MASK
	.align		4
.L_1291:
        /*0018*/ 	.byte	0x03, 0x50
        /*001a*/ 	.short	0x0000


	//----- nvinfo : EIATTR_MAXREG_COUNT
	.align		4
        /*001c*/ 	.byte	0x03, 0x1b
        /*001e*/ 	.short	0x00a8


	//----- nvinfo : EIATTR_NUM_BARRIERS
	.align		4
        /*0020*/ 	.byte	0x02, 0x4c
        /*0022*/ 	.byte	0x01
	.zero		1


	//----- nvinfo : EIATTR_MERCURY_ISA_VERSION
	.align		4
        /*0024*/ 	.byte	0x03, 0x5f
        /*0026*/ 	.short	0x0101


	//----- nvinfo : EIATTR_INT_WARP_WIDE_INSTR_OFFSETS
	.align		4
        /*0028*/ 	.byte	0x04, 0x31
        /*002a*/ 	.short	(.L_1293 - .L_1292)


	//   ....[0]....
.L_1292:
        /*002c*/ 	.word	0x000018c0


	//   ....[1]....
        /*0030*/ 	.word	0x00001940


	//   ....[2]....
        /*0034*/ 	.word	0x000019e0


	//   ....[3]....
        /*0038*/ 	.word	0x00001a80


	//   ....[4]....
        /*003c*/ 	.word	0x00001b20


	//   ....[5]....
        /*0040*/ 	.word	0x00001bc0


	//   ....[6]....
        /*0044*/ 	.word	0x00001c60


	//   ....[7]....
        /*0048*/ 	.word	0x00001d00


	//   ....[8]....
        /*004c*/ 	.word	0x00001f10


	//   ....[9]....
        /*0050*/ 	.word	0x00001f70


	//   ....[10]....
        /*0054*/ 	.word	0x00002010


	//   ....[11]....
        /*0058*/ 	.word	0x000020b0


	//   ....[12]....
        /*005c*/ 	.word	0x00002230


	//   ....[13]....
        /*0060*/ 	.word	0x00002260


	//----- nvinfo : EIATTR_COOP_GROUP_MASK_REGIDS
	.align		4
.L_1293:
        /*0064*/ 	.byte	0x04, 0x29
        /*0066*/ 	.short	(.L_1295 - .L_1294)


	//   ....[0]....
.L_1294:
        /*0068*/ 	.word	0xffffffff


	//   ....[1]....
        /*006c*/ 	.word	0xffffffff


	//   ....[2]....
        /*0070*/ 	.word	0xffffffff


	//   ....[3]....
        /*0074*/ 	.word	0xffffffff


	//   ....[4]....
        /*0078*/ 	.word	0xffffffff


	//   ....[5]....
        /*007c*/ 	.word	0xffffffff


	//   ....[6]....
        /*0080*/ 	.word	0xffffffff


	//   ....[7]....
        /*0084*/ 	.word	0xffffffff


	//   ....[8]....
        /*0088*/ 	.word	0xffffffff


	//   ....[9]....
        /*008c*/ 	.word	0xffffffff


	//----- nvinfo : EIATTR_COOP_GROUP_INSTR_OFFSETS
	.align		4
.L_1295:
        /*0090*/ 	.byte	0x04, 0x28
        /*0092*/ 	.short	(.L_1297 - .L_1296)


	//   ....[0]....
.L_1296:
        /*0094*/ 	.word	0x000010e0


	//   ....[1]....
        /*0098*/ 	.word	0x000010f0


	//   ....[2]....
        /*009c*/ 	.word	0x00001120


	//   ....[3]....
        /*00a0*/ 	.word	0x00001130


	//   ....[4]....
        /*00a4*/ 	.word	0x00001170


	//   ....[5]....
        /*00a8*/ 	.word	0x00001180


	//   ....[6]....
        /*00ac*/ 	.word	0x000011c0


	//   ....[7]....
        /*00b0*/ 	.word	0x000011d0


	//   ....[8]....
        /*00b4*/ 	.word	0x00001250


	//   ....[9]....
        /*00b8*/ 	.word	0x00001260


	//----- nvinfo : EIATTR_VRC_CTA_INIT_COUNT
	.align		4
.L_1297:
        /*00bc*/ 	.byte	0x02, 0x4a
	.zero		1
	.zero		1


	//----- nvinfo : EIATTR_EXIT_INSTR_OFFSETS
	.align		4
        /*00c0*/ 	.byte	0x04, 0x1c
        /*00c2*/ 	.short	(.L_1299 - .L_1298)


	//   ....[0]....
.L_1298:
        /*00c4*/ 	.word	0x00000070


	//   ....[1]....
        /*00c8*/ 	.word	0x000044c0


	//----- nvinfo : EIATTR_MAX_THREADS
	.align		4
.L_1299:
        /*00cc*/ 	.byte	0x04, 0x05
        /*00ce*/ 	.short	(.L_1301 - .L_1300)
.L_1300:
        /*00d0*/ 	.word	0x00000180
        /*00d4*/ 	.word	0x00000001
        /*00d8*/ 	.word	0x00000001


	//----- nvinfo : EIATTR_CRS_STACK_SIZE
	.align		4
.L_1301:
        /*00dc*/ 	.byte	0x04, 0x1e
        /*00de*/ 	.short	(.L_1303 - .L_1302)
.L_1302:
        /*00e0*/ 	.word	0x00000000


	//----- nvinfo : EIATTR_CBANK_PARAM_SIZE
	.align		4
.L_1303:
        /*00e4*/ 	.byte	0x03, 0x19
        /*00e6*/ 	.short	0x00a0


	//----- nvinfo : EIATTR_PARAM_CBANK
	.align		4
        /*00e8*/ 	.byte	0x04, 0x0a
        /*00ea*/ 	.short	(.L_1305 - .L_1304)
	.align		4
.L_1304:
        /*00ec*/ 	.word	index@(.nv.constant0._Z35group_norm_nhwc_fwd_one_pass_kernelI11Bf16IOBf16WLi128ELi48ELi384EEv26Group_norm_nhwc_fwd_params)
        /*00f0*/ 	.short	0x0380
        /*00f2*/ 	.short	0x00a0


	//----- nvinfo : EIATTR_SW_WAR
	.align		4
.L_1305:
        /*00f4*/ 	.byte	0x04, 0x36
        /*00f6*/ 	.short	(.L_1307 - .L_1306)
.L_1306:
        /*00f8*/ 	.word	0x00000008
.L_1307:


//--------------------- .nv.info._Z35group_norm_nhwc_fwd_one_pass_kernelI11Bf16IOBf16WLi256ELi48ELi384EEv26Group_norm_nhwc_fwd_params --------------------------
	.section	.nv.info._Z35group_norm_nhwc_fwd_one_pass_kernelI11Bf16IOBf16WLi256ELi48ELi384EEv26Group_norm_nhwc_fwd_params,"",@"SHT_CUDA_INFO"
	.sectionflags	@""
	.align	4


	//----- nvinfo : EIATTR_CUDA_API_VERSION
	.align		4
        /*0000*/ 	.byte	0x04, 0x37
        /*0002*/ 	.short	(.L_1309 - .L_1308)
.L_1308:
        /*0004*/ 	.word	0x00000082


	//----- nvinfo : EIATTR_KPARAM_INFO
	.align		4
.L_1309:
        /*0008*/ 	.byte	0x04, 0x17
        /*000a*/ 	.short	(.L_1311 - .L_1310)
.L_1310:
        /*000c*/ 	.word	0x00000000
        /*0010*/ 	.short	0x0000
        /*0012*/ 	.short	0x0000
        /*0014*/ 	.byte	0x00, 0xf0, 0x81, 0x02


	//----- nvinfo : EIATTR_SPARSE_MMA_MASK
	.align		4
.L_1311:
        /*0018*/ 	.byte	0x03, 0x50
        /*001a*/ 	.short	0x0000


	//----- nvinfo : EIATTR_MAXREG_COUNT
	.align		4
        /*001c*/ 	.byte	0x03, 0x1b
        /*001e*/ 	.short	0x00a8


	//----- nvinfo : EIATTR_NUM_BARRIERS
	.align		4
        /*0020*/ 	.byte	0x02, 0x4c
        /*0022*/ 	.byte	0x01
	.zero		1


	//----- nvinfo : EIATTR_MERCURY_ISA_VERSION
	.align		4
        /*0024*/ 	.byte	0x03, 0x5f
        /*0026*/ 	.short	0x0101


	//----- nvinfo : EIATTR_COOP_GROUP_MASK_REGIDS
	.align		4
        /*0028*/ 	.byte	0x04, 0x29
        /*002a*/ 	.short	(.L_1313 - .L_1312)


	//   ....[0]....
.L_1312:
        /*002c*/ 	.word	0xffffffff


	//   ....[1]....
        /*0030*/ 	.word	0xffffffff


	//   ....[2]....
        /*0034*/ 	.word	0xffffffff


	//   ....[3]....
        /*0038*/ 	.word	0xffffffff


	//   ....[4]....
        /*003c*/ 	.word	0xffffffff


	//   ....[5]....
        /*0040*/ 	.word	0xffffffff


	//   ....[6]....
        /*0044*/ 	.word	0xffffffff


	//   ....[7]....
        /*0048*/ 	.word	0xffffffff


	//   ....[8]....
        /*004c*/ 	.word	0xffffffff


	//   ....[9]....
        /*0050*/ 	.word	0xffffffff


	//----- nvinfo : EIATTR_COOP_GROUP_INSTR_OFFSETS
	.align		4
.L_1313:
        /*0054*/ 	.byte	0x04, 0x28
        /*0056*/ 	.short	(.L_1315 - .L_1314)


	//   ....[0]....
.L_1314:
        /*0058*/ 	.word	0x00001c10


	//   ....[1]....
        /*005c*/ 	.word	0x00001c20


	//   ....[2]....
        /*0060*/ 	.word	0x00001c60


	//   ....[3]....
        /*0064*/ 	.word	0x00001c70


	//   ....[4]....
        /*0068*/ 	.word	0x00001cb0


	//   ....[5]....
        /*006c*/ 	.word	0x00001cc0


	//   ....[6]....
        /*0070*/ 	.word	0x00001d00


	//   ....[7]....
        /*0074*/ 	.word	0x00001d10


	//   ....[8]....
        /*0078*/ 	.word	0x00001d90


	//   ....[9]....
        /*007c*/ 	.word	0x00001da0


	//----- nvinfo : EIATTR_VRC_CTA_INIT_COUNT
	.align		4
.L_1315:
        /*0080*/ 	.byte	0x02, 0x4a
	.zero		1
	.zero		1


	//----- nvinfo : EIATTR_EXIT_INSTR_OFFSETS
	.align		4
        /*0084*/ 	.byte	0x04, 0x1c
        /*0086*/ 	.short	(.L_1317 - .L_1316)


	//   ....[0]....
.L_1316:
        /*0088*/ 	.word	0x00000060


	//   ....[1]....
        /*008c*/ 	.word	0x00006820


	//----- nvinfo : EIATTR_MAX_THREADS
	.align		4
.L_1317:
        /*0090*/ 	.byte	0x04, 0x05
        /*0092*/ 	.short	(.L_1319 - .L_1318)
.L_1318:
        /*0094*/ 	.word	0x00000180
        /*0098*/ 	.word	0x00000001
        /*009c*/ 	.word	0x00000001


	//----- nvinfo : EIATTR_CRS_STACK_SIZE
	.align		4
.L_1319:
        /*00a0*/ 	.byte	0x04, 0x1e
        /*00a2*/ 	.short	(.L_1321 - .L_1320)
.L_1320:
        /*00a4*/ 	.word	0x00000000


	//----- nvinfo : EIATTR_CBANK_PARAM_SIZE
	.align		4
.L_1321:
        /*00a8*/ 	.byte	0x03, 0x19
        /*00aa*/ 	.short	0x00a0


	//----- nvinfo : EIATTR_PARAM_CBANK
	.align		4
        /*00ac*/ 	.byte	0x04, 0x0a
        /*00ae*/ 	.short	(.L_1323 - .L_1322)
	.align		4
.L_1322:
        /*00b0*/ 	.word	index@(.nv.constant0._Z35group_norm_nhwc_fwd_one_pass_kernelI11Bf16IOBf16WLi256ELi48ELi384EEv26Group_norm_nhwc_fwd_params)
        /*00b4*/ 	.short	0x0380
        /*00b6*/ 	.short	0x00a0


	//----- nvinfo : EIATTR_SW_WAR
	.align		4
.L_1323:
        /*00b8*/ 	.byte	0x04, 0x36
        /*00ba*/ 	.short	(.L_1325 - .L_1324)
.L_1324:
        /*00bc*/ 	.word	0x00000008
.L_1325:


//--------------------- .nv.info._Z35group_norm_nhwc_fwd_one_pass_kernelI11Bf16IOBf16WLi512ELi48ELi384EEv26Group_norm_nhwc_fwd_params --------------------------
	.section	.nv.info._Z35group_norm_nhwc_fwd_one_pass_kernelI11Bf16IOBf16WLi512ELi48ELi384EEv26Group_norm_nhwc_fwd_params,"",@"SHT_CUDA_INFO"
	.sectionflags	@""
	.align	4


	//----- nvinfo : EIATTR_CUDA_API_VERSION
	.align		4
        /*0000*/ 	.byte	0x04, 0x37
        /*0002*/ 	.short	(.L_1327 - .L_1326)
.L_1326:
        /*0004*/ 	.word	0x00000082


	//----- nvinfo : EIATTR_KPARAM_INFO
	.align		4
.L_1327:
        /*0008*/ 	.byte	0x04, 0x17
        /*000a*/ 	.short	(.L_1329 - .L_1328)
.L_1328:
        /*000c*/ 	.word	0x00000000
        /*0010*/ 	.short	0x0000
        /*0012*/ 	.short	0x0000
        /*0014*/ 	.byte	0x00, 0xf0, 0x81, 0x02


	//----- nvinfo : EIATTR_SPARSE_MMA_MASK
	.align		4
.L_1329:
        /*0018*/ 	.byte	0x03, 0x50
        /*001a*/ 	.short	0x0000


	//----- nvinfo : EIATTR_MAXREG_COUNT
	.align		4
        /*001c*/ 	.byte	0x03, 0x1b
        /*001e*/ 	.short	0x00a8


	//----- nvinfo : EIATTR_NUM_BARRIERS
	.align		4
        /*0020*/ 	.byte	0x02, 0x4c
        /*0022*/ 	.byte	0x01
	.zero		1


	//----- nvinfo : EIATTR_MERCURY_ISA_VERSION
	.align		4
        /*0024*/ 	.byte	0x03, 0x5f
        /*0026*/ 	.short	0x0101


	//----- nvinfo : EIATTR_COOP_GROUP_MASK_REGIDS
	.align		4
        /*0028*/ 	.byte	0x04, 0x29
        /*002a*/ 	.short	(.L_1331 - .L_1330)


	//   ....[0]....
.L_1330:
        /*002c*/ 	.word	0xffffffff


	//   ....[1]....
        /*0030*/ 	.word	0xffffffff


	//   ....[2]....
        /*0034*/ 	.word	0xffffffff


	//   ....[3]....
        /*0038*/ 	.word	0xffffffff


	//   ....[4]....
        /*003c*/ 	.word	0xffffffff


	//   ....[5]....
        /*0040*/ 	.word	0xffffffff


	//   ....[6]....
        /*0044*/ 	.word	0xffffffff


	//   ....[7]....
        /*0048*/ 	.word	0xffffffff


	//   ....[8]....
        /*004c*/ 	.word	0xffffffff


	//   ....[9]....
        /*0050*/ 	.word	0xffffffff


	//----- nvinfo : EIATTR_COOP_GROUP_INSTR_OFFSETS
	.align		4
.L_1331:
        /*0054*/ 	.byte	0x04, 0x28
        /*0056*/ 	.short	(.L_1333 - .L_1332)


	//   ....[0]....
.L_1332:
        /*0058*/ 	.word	0x00003410


	//   ....[1]....
        /*005c*/ 	.word	0x00003420


	//   ....[2]....
        /*0060*/ 	.word	0x00003460


	//   ....[3]....
        /*0064*/ 	.word	0x00003470


	//   ....[4]....
        /*0068*/ 	.word	0x000034b0


	//   ....[5]....
        /*006c*/ 	.word	0x000034c0


	//   ....[6]....
        /*0070*/ 	.word	0x00003500


	//   ....[7]....
        /*0074*/ 	.word	0x00003510


	//   ....[8]....
        /*0078*/ 	.word	0x000035a0


	//   ....[9]....
        /*007c*/ 	.word	0x000035b0


	//----- nvinfo : EIATTR_VRC_CTA_INIT_COUNT
	.align		4
.L_1333:
        /*0080*/ 	.byte	0x02, 0x4a
	.zero		1
	.zero		1


	//----- nvinfo : EIATTR_EXIT_INSTR_OFFSETS
	.align		4
        /*0084*/ 	.byte	0x04, 0x1c
        /*0086*/ 	.short	(.L_1335 - .L_1334)


	//   ....[0]....
.L_1334:
        /*0088*/ 	.word	0x00000060


	//   ....[1]....
        /*008c*/ 	.word	0x0000b7f0


	//----- nvinfo : EIATTR_MAX_THREADS
	.align		4
.L_1335:
        /*0090*/ 	.byte	0x04, 0x05
        /*0092*/ 	.short	(.L_1337 - .L_1336)
.L_1336:
        /*0094*/ 	.word	0x00000180
        /*0098*/ 	.word	0x00000001
        /*009c*/ 	.word	0x00000001


	//----- nvinfo : EIATTR_CRS_STACK_SIZE
	.align		4
.L_1337:
        /*00a0*/ 	.byte	0x04, 0x1e
        /*00a2*/ 	.short	(.L_1339 - .L_1338)
.L_1338:
        /*00a4*/ 	.word	0x00000000


	//----- nvinfo : EIATTR_CBANK_PARAM_SIZE
	.align		4
.L_1339:
        /*00a8*/ 	.byte	0x03, 0x19
        /*00aa*/ 	.short	0x00a0


	//----- nvinfo : EIATTR_PARAM_CBANK
	.align		4
        /*00ac*/ 	.byte	0x04, 0x0a
        /*00ae*/ 	.short	(.L_1341 - .L_1340)
	.align		4
.L_1340:
        /*00b0*/ 	.word	index@(.nv.constant0._Z35group_norm_nhwc_fwd_one_pass_kernelI11Bf16IOBf16WLi512ELi48ELi384EEv26Group_norm_nhwc_fwd_params)
        /*00b4*/ 	.short	0x0380
        /*00b6*/ 	.short	0x00a0


	//----- nvinfo : EIATTR_SW_WAR
	.align		4
.L_1341:
        /*00b8*/ 	.byte	0x04, 0x36
        /*00ba*/ 	.short	(.L_1343 - .L_1342)
.L_1342:
        /*00bc*/ 	.word	0x00000008
.L_1343:


//--------------------- .nv.info._Z35group_norm_nhwc_fwd_one_pass_kernelI11Bf16IOFp16WLi64ELi48ELi384EEv26Group_norm_nhwc_fwd_params --------------------------
	.section	.nv.info._Z35group_norm_nhwc_fwd_one_pass_kernelI11Bf16IOFp16WLi64ELi48ELi384EEv26Group_norm_nhwc_fwd_params,"",@"SHT_CUDA_INFO"
	.sectionflags	@""
	.align	4


	//----- nvinfo : EIATTR_CUDA_API_VERSION
	.align		4
        /*0000*/ 	.byte	0x04, 0x37
        /*0002*/ 	.short	(.L_1345 - .L_1344)
.L_1344:
        /*0004*/ 	.word	0x00000082


	//----- nvinfo : EIATTR_KPARAM_INFO
	.align		4
.L_1345:
        /*0008*/ 	.byte	0x04, 0x17
        /*000a*/ 	.short	(.L_1347 - .L_1346)
.L_1346:
        /*000c*/ 	.word	0x00000000
        /*0010*/ 	.short	0x0000
        /*0012*/ 	.short	0x0000
        /*0014*/ 	.byte	0x00, 0xf0, 0x81, 0x02


	//----- nvinfo : EIATTR_SPARSE_MMA_MASK
	.align		4
.L_1347:
        /*0018*/ 	.byte	0x03, 0x50
        /*001a*/ 	.short	0x0000


	//----- nvinfo : EIATTR_MAXREG_COUNT
	.align		4
        /*001c*/ 	.byte	0x03, 0x1b
        /*001e*/ 	.short	0x00a8


	//----- nvinfo : EIATTR_NUM_BARRIERS
	.align		4
        /*0020*/ 	.byte	0x02, 0x4c
        /*0022*/ 	.byte	0x01
	.zero		1


	//----- nvinfo : EIATTR_MERCURY_ISA_VERSION
	.align		4
        /*0024*/ 	.byte	0x03, 0x5f
        /*0026*/ 	.short	0x0101


	//----- nvinfo : EIATTR_INT_WARP_WIDE_INSTR_OFFSETS
	.align		4
        /*0028*/ 	.byte	0x04, 0x31
        /*002a*/ 	.short	(.L_1349 - .L_1348)


	//   ....[0]....
.L_1348:
        /*002c*/ 	.word	0x000012b0


	//   ....[1]....
        /*0030*/ 	.word	0x00001320


	//   ....[2]....
        /*0034*/ 	.word	0x00001330


	//   ....[3]....
        /*0038*/ 	.word	0x00001360


	//   ....[4]....
        /*003c*/ 	.word	0x00001520


	//   ....[5]....
        /*0040*/ 	.word	0x00001580


	//   ....[6]....
        /*0044*/ 	.word	0x000015a0


	//   ....[7]....
        /*0048*/ 	.word	0x000015d0


	//   ....[8]....
        /*004c*/ 	.word	0x00001900


	//   ....[9]....
        /*0050*/ 	.word	0x00001920


	//   ....[10]....
        /*0054*/ 	.word	0x00001940


	//   ....[11]....
        /*0058*/ 	.word	0x00001960


	//   ....[12]....
        /*005c*/ 	.word	0x00001bc0


	//   ....[13]....
        /*0060*/ 	.word	0x00001be0


	//----- nvinfo : EIATTR_COOP_GROUP_MASK_REGIDS
	.align		4
.L_1349:
        /*0064*/ 	.byte	0x04, 0x29
        /*0066*/ 	.short	(.L_1351 - .L_1350)


	//   ....[0]....
.L_1350:
        /*0068*/ 	.word	0xffffffff


	//   ....[1]....
        /*006c*/ 	.word	0xffffffff


	//   ....[2]....
        /*0070*/ 	.word	0xffffffff


	//   ....[3]....
        /*0074*/ 	.word	0xffffffff


	//   ....[4]....
        /*0078*/ 	.word	0xffffffff


	//   ....[5]....
        /*007c*/ 	.word	0xffffffff


	//   ....[6]....
        /*0080*/ 	.word	0xffffffff


	//   ....[7]....
        /*0084*/ 	.word	0xffffffff


	//   ....[8]....
        /*0088*/ 	.word	0xffffffff


	//   ....[9]....
        /*008c*/ 	.word	0xffffffff


	//----- nvinfo : EIATTR_COOP_GROUP_INSTR_OFFSETS
	.align		4
.L_1351:
        /*0090*/ 	.byte	0x04, 0x28
        /*0092*/ 	.short	(.L_1353 - .L_1352)


	//   ....[0]....
.L_1352:
        /*0094*/ 	.word	0x00000a90


	//   ....[1]....
        /*0098*/ 	.word	0x00000aa0


	//   ....[2]....
        /*009c*/ 	.word	0x00000ad0


	//   ....[3]....
        /*00a0*/ 	.word	0x00000ae0


	//   ....[4]....
        /*00a4*/ 	.word	0x00000b20


	//   ....[5]....
        /*00a8*/ 	.word	0x00000b30


	//   ....[6]....
        /*00ac*/ 	.word	0x00000b70


	//   ....[7]....
        /*00b0*/ 	.word	0x00000b80


	//   ....[8]....
        /*00b4*/ 	.word	0x00000be0


	//   ....[9]....
        /*00b8*/ 	.word	0x00000bf0


	//----- nvinfo : EIATTR_VRC_CTA_INIT_COUNT
	.align		4
.L_1353:
        /*00bc*/ 	.byte	0x02, 0x4a
	.zero		1
	.zero		1


	//----- nvinfo : EIATTR_EXIT_INSTR_OFFSETS
	.align		4
        /*00c0*/ 	.byte	0x04, 0x1c
        /*00c2*/ 	.short	(.L_1355 - .L_1354)


	//   ....[0]....
.L_1354:
        /*00c4*/ 	.word	0x00000070


	//   ....[1]....
        /*00c8*/ 	.word	0x00002fc0


	//----- nvinfo : EIATTR_MAX_THREADS
	.align		4
.L_1355:
        /*00cc*/ 	.byte	0x04, 0x05
        /*00ce*/ 	.short	(.L_1357 - .L_1356)
.L_1356:
        /*00d0*/ 	.word	0x00000180
        /*00d4*/ 	.word	0x00000001
        /*00d8*/ 	.word	0x00000001


	//----- nvinfo : EIATTR_CRS_STACK_SIZE
	.align		4
.L_1357:
        /*00dc*/ 	.byte	0x04, 0x1e
        /*00de*/ 	.short	(.L_1359 - .L_1358)
.L_1358:
        /*00e0*/ 	.word	0x00000000


	//----- nvinfo : EIATTR_CBANK_PARAM_SIZE
	.align		4
.L_1359:
        /*00e4*/ 	.byte	0x03, 0x19
        /*00e6*/ 	.short	0x00a0


	//----- nvinfo : EIATTR_PARAM_CBANK
	.align		4
        /*00e8*/ 	.byte	0x04, 0x0a
        /*00ea*/ 	.short	(.L_1361 - .L_1360)
	.align		4
.L_1360:
        /*00ec*/ 	.word	index@(.nv.constant0._Z35group_norm_nhwc_fwd_one_pass_kernelI11Bf16IOFp16WLi64ELi48ELi384EEv26Group_norm_nhwc_fwd_params)
        /*00f0*/ 	.short	0x0380
        /*00f2*/ 	.short	0x00a0


	//----- nvinfo : EIATTR_SW_WAR
	.align		4
.L_1361:
        /*00f4*/ 	.byte	0x04, 0x36
        /*00f6*/ 	.short	(.L_1363 - .L_1362)
.L_1362:
        /*00f8*/ 	.word	0x00000008
.L_1363:


//--------------------- .nv.info._Z35group_norm_nhwc_fwd_one_pass_kernelI11Bf16IOFp16WLi128ELi48ELi384EEv26Group_norm_nhwc_fwd_params --------------------------
	.section	.nv.info._Z35group_norm_nhwc_fwd_one_pass_kernelI11Bf16IOFp16WLi128ELi48ELi384EEv26Group_norm_nhwc_fwd_params,"",@"SHT_CUDA_INFO"
	.sectionflags	@""
	.align	4


	//----- nvinfo : EIATTR_CUDA_API_VERSION
	.align		4
        /*0000*/ 	.byte	0x04, 0x37
        /*0002*/ 	.short	(.L_1365 - .L_1364)
.L_1364:
        /*0004*/ 	.word	0x00000082


	//----- nvinfo : EIATTR_KPARAM_INFO
	.align		4
.L_1365:
        /*0008*/ 	.byte	0x04, 0x17
        /*000a*/ 	.short	(.L_1367 - .L_1366)
.L_1366:
        /*000c*/ 	.word	0x00000000
        /*0010*/ 	.short	0x0000
        /*0012*/ 	.short	0x0000
        /*0014*/ 	.byte	0x00, 0xf0, 0x81, 0x02


	//----- nvinfo : EIATTR_SPARSE_MMA_MASK
	.align		4
.L_1367:
        /*0018*/ 	.byte	0x03, 0x50
        /*001a*/ 	.short	0x0000


	//----- nvinfo : EIATTR_MAXREG_COUNT
	.align		4
        /*001c*/ 	.byte	0x03, 0x1b
        /*001e*/ 	.short	0x00a8


	//----- nvinfo : EIATTR_NUM_BARRIERS
	.align		4
        /*0020*/ 	.byte	0x02, 0x4c
        /*0022*/ 	.byte	0x01
	.zero		1


	//----- nvinfo : EIATTR_MERCURY_ISA_VERSION
	.align		4
        /*0024*/ 	.byte	0x03, 0x5f
        /*0026*/ 	.short	0x0101


	//----- nvinfo : EIATTR_INT_WARP_WIDE_INSTR_OFFSETS
	.align		4
        /*0028*/ 	.byte	0x04, 0x31
        /*002a*/ 	.short	(.L_1369 - .L_1368)


	//   ....[0]....
.L_1368:
        /*002c*/ 	.word	0x000018c0


	//   ....[1]....
        /*0030*/ 	.word	0x00001940


	//   ....[2]....
        /*0034*/ 	.word	0x000019e0


	//   ....[3]....
        /*0038*/ 	.word	0x00001a80


	//   ....[4]....
        /*003c*/ 	.word	0x00001b20


	//   ....[5]....
        /*0040*/ 	.word	0x00001bc0


	//   ....[6]....
        /*0044*/ 	.word	0x00001c60


	//   ....[7]....
        /*0048*/ 	.word	0x00001d00


	//   ....[8]....
        /*004c*/ 	.word	0x00001f10


	//   ....[9]....
        /*0050*/ 	.word	0x00001f70


	//   ....[10]....
        /*0054*/ 	.word	0x00002010


	//   ....[11]....
        /*0058*/ 	.word	0x000020b0


	//   ....[12]....
        /*005c*/ 	.word	0x00002230


	//   ....[13]....
        /*0060*/ 	.word	0x00002260


	//----- nvinfo : EIATTR_COOP_GROUP_MASK_REGIDS
	.align		4
.L_1369:
        /*0064*/ 	.byte	0x04, 0x29
        /*0066*/ 	.short	(.L_1371 - .L_1370)


	//   ....[0]....
.L_1370:
        /*0068*/ 	.word	0xffffffff


	//   ....[1]....
        /*006c*/ 	.word	0xffffffff


	//   ....[2]....
        /*0070*/ 	.word	0xffffffff


	//   ....[3]....
        /*0074*/ 	.word	0xffffffff


	//   ....[4]....
        /*0078*/ 	.word	0xffffffff


	//   ....[5]....
        /*007c*/ 	.word	0xffffffff


	//   ....[6]....
        /*0080*/ 	.word	0xffffffff


	//   ....[7]....
        /*0084*/ 	.word	0xffffffff


	//   ....[8]....
        /*0088*/ 	.word	0xffffffff


	//   ....[9]....
        /*008c*/ 	.word	0xffffffff


	//----- nvinfo : EIATTR_COOP_GROUP_INSTR_OFFSETS
	.align		4
.L_1371:
        /*0090*/ 	.byte	0x04, 0x28
        /*0092*/ 	.short	(.L_1373 - .L_1372)


	//   ....[0]....
.L_1372:
        /*0094*/ 	.word	0x000010e0


	//   ....[1]....
        /*0098*/ 	.word	0x000010f0


	//   ....[2]....
        /*009c*/ 	.word	0x00001120


	//   ....[3]....
        /*00a0*/ 	.word	0x00001130


	//   ....[4]....
        /*00a4*/ 	.word	0x00001170


	//   ....[5]....
        /*00a8*/ 	.word	0x00001180


	//   ....[6]....
        /*00ac*/ 	.word	0x000011c0


	//   ....[7]....
        /*00b0*/ 	.word	0x000011d0


	//   ....[8]....
        /*00b4*/ 	.word	0x00001250


	//   ....[9]....
        /*00b8*/ 	.word	0x00001260


	//----- nvinfo : EIATTR_VRC_CTA_INIT_COUNT
	.align		4
.L_1373:
        /*00bc*/ 	.byte	0x02, 0x4a
	.zero		1
	.zero		1


	//----- nvinfo : EIATTR_EXIT_INSTR_OFFSETS
	.align		4
        /*00c0*/ 	.byte	0x04, 0x1c
        /*00c2*/ 	.short	(.L_1375 - .L_1374)


	//   ....[0]....
.L_1374:
        /*00c4*/ 	.word	0x00000070


	//   ....[1]....
        /*00c8*/ 	.word	0x000044c0


	//----- nvinfo : EIATTR_MAX_THREADS
	.align		4
.L_1375:
        /*00cc*/ 	.byte	0x04, 0x05
        /*00ce*/ 	.short	(.L_1377 - .L_1376)
.L_1376:
        /*00d0*/ 	.word	0x00000180
        /*00d4*/ 	.word	0x00000001
        /*00d8*/ 	.word	0x00000001


	//----- nvinfo : EIATTR_CRS_STACK_SIZE
	.align		4
.L_1377:
        /*00dc*/ 	.byte	0x04, 0x1e
        /*00de*/ 	.short	(.L_1379 - .L_1378)
.L_1378:
        /*00e0*/ 	.word	0x00000000


	//----- nvinfo : EIATTR_CBANK_PARAM_SIZE
	.align		4
.L_1379:
        /*00e4*/ 	.byte	0x03, 0x19
        /*00e6*/ 	.short	0x00a0


	//----- nvinfo : EIATTR_PARAM_CBANK
	.align		4
        /*00e8*/ 	.byte	0x04, 0x0a
        /*00ea*/ 	.short	(.L_1381 - .L_1380)
	.align		4
.L_1380:
        /*00ec*/ 	.word	index@(.nv.constant0._Z35group_norm_nhwc_fwd_one_pass_kernelI11Bf16IOFp16WLi128ELi48ELi384EEv26Group_norm_nhwc_fwd_params)
        /*00f0*/ 	.short	0x0380
        /*00f2*/ 	.short	0x00a0


	//----- nvinfo : EIATTR_SW_WAR
	.align		4
.L_1381:
        /*00f4*/ 	.byte	0x04, 0x36
        /*00f6*/ 	.short	(.L_1383 - .L_1382)
.L_1382:
        /*00f8*/ 	.word	0x00000008
.L_1383:


//--------------------- .nv.info._Z35group_norm_nhwc_fwd_one_pass_kernelI11Bf16IOFp16WLi256ELi48ELi384EEv26Group_norm_nhwc_fwd_params --------------------------
	.section	.nv.info._Z35group_norm_nhwc_fwd_one_pass_kernelI11Bf16IOFp16WLi256ELi48ELi384EEv26Group_norm_nhwc_fwd_params,"",@"SHT_CUDA_INFO"
	.sectionflags	@""
	.align	4


	//----- nvinfo : EIATTR_CUDA_API_VERSION
	.align		4
        /*0000*/ 	.byte	0x04, 0x37
        /*0002*/ 	.short	(.L_1385 - .L_1384)
.L_1384:
        /*0004*/ 	.word	0x00000082


	//----- nvinfo : EIATTR_KPARAM_INFO
	.align		4
.L_1385:
        /*0008*/ 	.byte	0x04, 0x17
        /*000a*/ 	.short	(.L_1387 - .L_1386)
.L_1386:
        /*000c*/ 	.word	0x00000000
        /*0010*/ 	.short	0x0000
        /*0012*/ 	.short	0x0000
        /*0014*/ 	.byte	0x00, 0xf0, 0x81, 0x02


	//----- nvinfo : EIATTR_SPARSE_MMA_MASK
	.align		4
.L_1387:
        /*0018*/ 	.byte	0x03, 0x50
        /*001a*/ 	.short	0x0000


	//----- nvinfo : EIATTR_MAXREG_COUNT
	.align		4
        /*001c*/ 	.byte	0x03, 0x1b
        /*001e*/ 	.short	0x00a8


	//----- nvinfo : EIATTR_NUM_BARRIERS
	.align		4
        /*0020*/ 	.byte	0x02, 0x4c
        /*0022*/ 	.byte	0x01
	.zero		1


	//----- nvinfo : EIATTR_MERCURY_ISA_VERSION
	.align		4
        /*0024*/ 	.byte	0x03, 0x5f
        /*0026*/ 	.short	0x0101


	//----- nvinfo : EIATTR_COOP_GROUP_MASK_REGIDS
	.align		4
        /*0028*/ 	.byte	0x04, 0x29
        /*002a*/ 	.short	(.L_1389 - .L_1388)


	//   ....[0]....
.L_1388:
        /*002c*/ 	.word	0xffffffff


	//   ....[1]....
        /*0030*/ 	.word	0xffffffff


	//   ....[2]....
        /*0034*/ 	.word	0xffffffff


	//   ....[3]....
        /*0038*/ 	.word	0xffffffff


	//   ....[4]....
        /*003c*/ 	.word	0xffffffff


	//   ....[5]....
        /*0040*/ 	.word	0xffffffff


	//   ....[6]....
        /*0044*/ 	.word	0xffffffff


	//   ....[7]....
        /*0048*/ 	.word	0xffffffff


	//   ....[8]....
        /*004c*/ 	.word	0xffffffff


	//   ....[9]....
        /*0050*/ 	.word	0xffffffff


	//----- nvinfo : EIATTR_COOP_GROUP_INSTR_OFFSETS
	.align		4
.L_1389:
        /*0054*/ 	.byte	0x04, 0x28
        /*0056*/ 	.short	(.L_1391 - .L_1390)


	//   ....[0]....
.L_1390:
        /*0058*/ 	.word	0x00001c10


	//   ....[1]....
        /*005c*/ 	.word	0x00001c20


	//   ....[2]....
        /*0060*/ 	.word	0x00001c60


	//   ....[3]....
        /*0064*/ 	.word	0x00001c70


	//   ....[4]....
        /*0068*/ 	.word	0x00001cb0


	//   ....[5]....
        /*006c*/ 	.word	0x00001cc0


	//   ....[6]....
        /*0070*/ 	.word	0x00001d00


	//   ....[7]....
        /*0074*/ 	.word	0x00001d10


	//   ....[8]....
        /*0078*/ 	.word	0x00001d90


	//   ....[9]....
        /*007c*/ 	.word	0x00001da0


	//----- nvinfo : EIATTR_VRC_CTA_INIT_COUNT
	.align		4
.L_1391:
        /*0080*/ 	.byte	0x02, 0x4a
	.zero		1
	.zero		1


	//----- nvinfo : EIATTR_EXIT_INSTR_OFFSETS
	.align		4
        /*0084*/ 	.byte	0x04, 0x1c
        /*0086*/ 	.short	(.L_1393 - .L_1392)


	//   ....[0]....
.L_1392:
        /*0088*/ 	.word	0x00000060


	//   ....[1]....
        /*008c*/ 	.word	0x00006820


	//----- nvinfo : EIATTR_MAX_THREADS
	.align		4
.L_1393:
        /*0090*/ 	.byte	0x04, 0x05
        /*0092*/ 	.short	(.L_1395 - .L_1394)
.L_1394:
        /*0094*/ 	.word	0x00000180
        /*0098*/ 	.word	0x00000001
        /*009c*/ 	.word	0x00000001


	//----- nvinfo : EIATTR_CRS_STACK_SIZE
	.align		4
.L_1395:
        /*00a0*/ 	.byte	0x04, 0x1e
        /*00a2*/ 	.short	(.L_1397 - .L_1396)
.L_1396:
        /*00a4*/ 	.word	0x00000000


	//----- nvinfo : EIATTR_CBANK_PARAM_SIZE
	.align		4
.L_1397:
        /*00a8*/ 	.byte	0x03, 0x19
        /*00aa*/ 	.short	0x00a0


	//----- nvinfo : EIATTR_PARAM_CBANK
	.align		4
        /*00ac*/ 	.byte	0x04, 0x0a
        /*00ae*/ 	.short	(.L_1399 - .L_1398)
	.align		4
.L_1398:
        /*00b0*/ 	.word	index@(.nv.constant0._Z35group_norm_nhwc_fwd_one_pass_kernelI11Bf16IOFp16WLi256ELi48ELi384EEv26Group_norm_nhwc_fwd_params)
        /*00b4*/ 	.short	0x0380
        /*00b6*/ 	.short	0x00a0


	//----- nvinfo : EIATTR_SW_WAR
	.align		4
.L_1399:
        /*00b8*/ 	.byte	0x04, 0x36
        /*00ba*/ 	.short	(.L_1401 - .L_1400)
.L_1400:
        /*00bc*/ 	.word	0x00000008
.L_1401:


//--------------------- .nv.info._Z35group_norm_nhwc_fwd_one_pass_kernelI11Bf16IOFp16WLi512ELi48ELi384EEv26Group_norm_nhwc_fwd_params --------------------------
	.section	.nv.info._Z35group_norm_nhwc_fwd_one_pass_kernelI11Bf16IOFp16WLi512ELi48ELi384EEv26Group_norm_nhwc_fwd_params,"",@"SHT_CUDA_INFO"
	.sectionflags	@""
	.align	4


	//----- nvinfo : EIATTR_CUDA_API_VERSION
	.align		4
        /*0000*/ 	.byte	0x04, 0x37
        /*0002*/ 	.short	(.L_1403 - .L_1402)
.L_1402:
        /*0004*/ 	.word	0x00000082


	//----- nvinfo : EIATTR_KPARAM_INFO
	.align		4
.L_1403:
        /*0008*/ 	.byte	0x04, 0x17
        /*000a*/ 	.short	(.L_1405 - .L_1404)
.L_1404:
        /*000c*/ 	.word	0x00000000
        /*0010*/ 	.short	0x0000
        /*0012*/ 	.short	0x0000
        /*0014*/ 	.byte	0x00, 0xf0, 0x81, 0x02


	//----- nvinfo : EIATTR_SPARSE_MMA_MASK
	.align		4
.L_1405:
        /*0018*/ 	.byte	0x03, 0x50
        /*001a*/ 	.short	0x0000


	//----- nvinfo : EIATTR_MAXREG_COUNT
	.align		4
        /*001c*/ 	.byte	0x03, 0x1b
        /*001e*/ 	.short	0x00a8


	//----- nvinfo : EIATTR_NUM_BARRIERS
	.align		4
        /*0020*/ 	.byte	0x02, 0x4c
        /*0022*/ 	.byte	0x01
	.zero		1


	//----- nvinfo : EIATTR_MERCURY_ISA_VERSION
	.align		4
        /*0024*/ 	.byte	0x03, 0x5f
        /*0026*/ 	.short	0x0101


	//----- nvinfo : EIATTR_COOP_GROUP_MASK_REGIDS
	.align		4
        /*0028*/ 	.byte	0x04, 0x29
        /*002a*/ 	.short	(.L_1407 - .L_1406)


	//   ....[0]....
.L_1406:
        /*002c*/ 	.word	0xffffffff


	//   ....[1]....
        /*0030*/ 	.word	0xffffffff


	//   ....[2]....
        /*0034*/ 	.word	0xffffffff


	//   ....[3]....
        /*0038*/ 	.word	0xffffffff


	//   ....[4]....
        /*003c*/ 	.word	0xffffffff


	//   ....[5]....
        /*0040*/ 	.word	0xffffffff


	//   ....[6]....
        /*0044*/ 	.word	0xffffffff


	//   ....[7]....
        /*0048*/ 	.word	0xffffffff


	//   ....[8]....
        /*004c*/ 	.word	0xffffffff


	//   ....[9]....
        /*0050*/ 	.word	0xffffffff


	//----- nvinfo : EIATTR_COOP_GROUP_INSTR_OFFSETS
	.align		4
.L_1407:
        /*0054*/ 	.byte	0x04, 0x28
        /*0056*/ 	.short	(.L_1409 - .L_1408)


	//   ....[0]....
.L_1408:
        /*0058*/ 	.word	0x00003410


	//   ....[1]....
        /*005c*/ 	.word	0x00003420


	//   ....[2]....
        /*0060*/ 	.word	0x00003460


	//   ....[3]....
        /*0064*/ 	.word	0x00003470


	//   ....[4]....
        /*0068*/ 	.word	0x000034b0


	//   ....[5]....
        /*006c*/ 	.word	0x000034c0


	//   ....[6]....
        /*0070*/ 	.word	0x00003500


	//   ....[7]....
        /*0074*/ 	.word	0x00003510


	//   ....[8]....
        /*0078*/ 	.word	0x000035a0


	//   ....[9]....
        /*007c*/ 	.word	0x000035b0


	//----- nvinfo : EIATTR_VRC_CTA_INIT_COUNT
	.align		4
.L_1409:
        /*0080*/ 	.byte	0x02, 0x4a
	.zero		1
	.zero		1


	//----- nvinfo : EIATTR_EXIT_INSTR_OFFSETS
	.align		4
        /*0084*/ 	.byte	0x04, 0x1c
        /*0086*/ 	.short	(.L_1411 - .L_1410)


	//   ....[0]....
.L_1410:
        /*0088*/ 	.word	0x00000060


	//   ....[1]....
        /*008c*/ 	.word	0x0000b7f0


	//----- nvinfo : EIATTR_MAX_THREADS
	.align		4
.L_1411:
        /*0090*/ 	.byte	0x04, 0x05
        /*0092*/ 	.short	(.L_1413 - .L_1412)
.L_1412:
        /*0094*/ 	.word	0x00000180
        /*0098*/ 	.word	0x00000001
        /*009c*/ 	.word	0x00000001


	//----- nvinfo : EIATTR_CRS_STACK_SIZE
	.align		4
.L_1413:
        /*00a0*/ 	.byte	0x04, 0x1e
        /*00a2*/ 	.short	(.L_1415 - .L_1414)
.L_1414:
        /*00a4*/ 	.word	0x00000000


	//----- nvinfo : EIATTR_CBANK_PARAM_SIZE
	.align		4
.L_1415:
        /*00a8*/ 	.byte	0x03, 0x19
        /*00aa*/ 	.short	0x00a0


	//----- nvinfo : EIATTR_PARAM_CBANK
	.align		4
        /*00ac*/ 	.byte	0x04, 0x0a
        /*00ae*/ 	.short	(.L_1417 - .L_1416)
	.align		4
.L_1416:
        /*00b0*/ 	.word	index@(.nv.constant0._Z35group_norm_nhwc_fwd_one_pass_kernelI11Bf16IOFp16WLi512ELi48ELi384EEv26Group_norm_nhwc_fwd_params)
        /*00b4*/ 	.short	0x0380
        /*00b6*/ 	.short	0x00a0


	//----- nvinfo : EIATTR_SW_WAR
	.align		4
.L_1417:
        /*00b8*/ 	.byte	0x04, 0x36
        /*00ba*/ 	.short	(.L_1419 - .L_1418)
.L_1418:
        /*00bc*/ 	.word	0x00000008
.L_1419:


//--------------------- .nv.info._Z35group_norm_nhwc_fwd_one_pass_kernelI11Fp16IOFp32WLi64ELi48ELi384EEv26Group_norm_nhwc_fwd_params --------------------------
	.section	.nv.info._Z35group_norm_nhwc_fwd_one_pass_kernelI11Fp16IOFp32WLi64ELi48ELi384EEv26Group_norm_nhwc_fwd_params,"",@"SHT_CUDA_INFO"
	.sectionflags	@""
	.align	4


	//----- nvinfo : EIATTR_CUDA_API_VERSION
	.align		4
        /*0000*/ 	.byte	0x04, 0x37
        /*0002*/ 	.short	(.L_1421 - .L_1420)
.L_1420:
        /*0004*/ 	.word	0x00000082


	//----- nvinfo : EIATTR_KPARAM_INFO
	.align		4
.L_1421:
        /*0008*/ 	.byte	0x04, 0x17
        /*000a*/ 	.short	(.L_1423 - .L_1422)
.L_1422:
        /*000c*/ 	.word	0x00000000
        /*0010*/ 	.short	0x0000
        /*0012*/ 	.short	0x0000
        /*0014*/ 	.byte	0x00, 0xf0, 0x81, 0x02


	//----- nvinfo : EIATTR_SPARSE_MMA_MASK
	.align		4
.L_1423:
        /*0018*/ 	.byte	0x03, 0x50
        /*001a*/ 	.short	0x0000


	//----- nvinfo : EIATTR_MAXREG_COUNT
	.align		4
        /*001c*/ 	.byte	0x03, 0x1b
        /*001e*/ 	.short	0x00a8


	//----- nvinfo : EIATTR_NUM_BARRIERS
	.align		4
        /*0020*/ 	.byte	0x02, 0x4c
        /*0022*/ 	.byte	0x01
	.zero		1


	//----- nvinfo : EIATTR_MERCURY_ISA_VERSION
	.align		4
        /*0024*/ 	.byte	0x03, 0x5f
        /*0026*/ 	.short	0x0101


	//----- nvinfo : EIATTR_INT_WARP_WIDE_INSTR_OFFSETS
	.align		4
        /*0028*/ 	.byte	0x04, 0x31
        /*002a*/ 	.short	(.L_1425 - .L_1424)


	//   ....[0]....
.L_1424:
        /*002c*/ 	.word	0x00001280


	//   ....[1]....
        /*0030*/ 	.word	0x000012f0


	//   ....[2]....
        /*0034*/ 	.word	0x00001300


	//   ....[3]....
        /*0038*/ 	.word	0x00001330


	//   ....[4]....
        /*003c*/ 	.word	0x000014f0


	//   ....[5]....
        /*0040*/ 	.word	0x00001550


	//   ....[6]....
        /*0044*/ 	.word	0x00001580


	//   ....[7]....
        /*0048*/ 	.word	0x000015a0


	//   ....[8]....
        /*004c*/ 	.word	0x000018d0


	//   ....[9]....
        /*0050*/ 	.word	0x000018f0


	//   ....[10]....
        /*0054*/ 	.word	0x00001900


	//   ....[11]....
        /*0058*/ 	.word	0x00001930


	//   ....[12]....
        /*005c*/ 	.word	0x00001b90


	//   ....[13]....
        /*0060*/ 	.word	0x00001bb0


	//----- nvinfo : EIATTR_COOP_GROUP_MASK_REGIDS
	.align		4
.L_1425:
        /*0064*/ 	.byte	0x04, 0x29
        /*0066*/ 	.short	(.L_1427 - .L_1426)


	//   ....[0]....
.L_1426:
        /*0068*/ 	.word	0xffffffff


	//   ....[1]....
        /*006c*/ 	.word	0xffffffff


	//   ....[2]....
        /*0070*/ 	.word	0xffffffff


	//   ....[3]....
        /*0074*/ 	.word	0xffffffff


	//   ....[4]....
        /*0078*/ 	.word	0xffffffff


	//   ....[5]....
        /*007c*/ 	.word	0xffffffff


	//   ....[6]....
        /*0080*/ 	.word	0xffffffff


	//   ....[7]....
        /*0084*/ 	.word	0xffffffff


	//   ....[8]....
        /*0088*/ 	.word	0xffffffff


	//   ....[9]....
        /*008c*/ 	.word	0xffffffff


	//----- nvinfo : EIATTR_COOP_GROUP_INSTR_OFFSETS
	.align		4
.L_1427:
        /*0090*/ 	.byte	0x04, 0x28
        /*0092*/ 	.short	(.L_1429 - .L_1428)


	//   ....[0]....
.L_1428:
        /*0094*/ 	.word	0x00000a60


	//   ....[1]....
        /*0098*/ 	.word	0x00000a70


	//   ....[2]....
        /*009c*/ 	.word	0x00000aa0


	//   ....[3]....
        /*00a0*/ 	.word	0x00000ab0


	//   ....[4]....
        /*00a4*/ 	.word	0x00000af0


	//   ....[5]....
        /*00a8*/ 	.word	0x00000b00


	//   ....[6]....
        /*00ac*/ 	.word	0x00000b40


	//   ....[7]....
        /*00b0*/ 	.word	0x00000b50


	//   ....[8]....
        /*00b4*/ 	.word	0x00000bb0


	//   ....[9]....
        /*00b8*/ 	.word	0x00000bc0


	//----- nvinfo : EIATTR_VRC_CTA_INIT_COUNT
	.align		4
.L_1429:
        /*00bc*/ 	.byte	0x02, 0x4a
	.zero		1
	.zero		1


	//----- nvinfo : EIATTR_EXIT_INSTR_OFFSETS
	.align		4
        /*00c0*/ 	.byte	0x04, 0x1c
        /*00c2*/ 	.short	(.L_1431 - .L_1430)


	//   ....[0]....
.L_1430:
        /*00c4*/ 	.word	0x00000070


	//   ....[1]....
        /*00c8*/ 	.word	0x00002f30


	//----- nvinfo : EIATTR_MAX_THREADS
	.align		4
.L_1431:
        /*00cc*/ 	.byte	0x04, 0x05
        /*00ce*/ 	.short	(.L_1433 - .L_1432)
.L_1432:
        /*00d0*/ 	.word	0x00000180
        /*00d4*/ 	.word	0x00000001
        /*00d8*/ 	.word	0x00000001


	//----- nvinfo : EIATTR_CRS_STACK_SIZE
	.align		4
.L_1433:
        /*00dc*/ 	.byte	0x04, 0x1e
        /*00de*/ 	.short	(.L_1435 - .L_1434)
.L_1434:
        /*00e0*/ 	.word	0x00000000


	//----- nvinfo : EIATTR_CBANK_PARAM_SIZE
	.align		4
.L_1435:
        /*00e4*/ 	.byte	0x03, 0x19
        /*00e6*/ 	.short	0x00a0


	//----- nvinfo : EIATTR_PARAM_CBANK
	.align		4
        /*00e8*/ 	.byte	0x04, 0x0a
        /*00ea*/ 	.short	(.L_1437 - .L_1436)
	.align		4
.L_1436:
        /*00ec*/ 	.word	index@(.nv.constant0._Z35group_norm_nhwc_fwd_one_pass_kernelI11Fp16IOFp32WLi64ELi48ELi384EEv26Group_norm_nhwc_fwd_params)
        /*00f0*/ 	.short	0x0380
        /*00f2*/ 	.short	0x00a0


	//----- nvinfo : EIATTR_SW_WAR
	.align		4
.L_1437:
        /*00f4*/ 	.byte	0x04, 0x36
        /*00f6*/ 	.short	(.L_1439 - .L_1438)
.L_1438:
        /*00f8*/ 	.word	0x00000008
.L_1439:


//--------------------- .nv.info._Z35group_norm_nhwc_fwd_one_pass_kernelI11Fp16IOFp32WLi128ELi48ELi384EEv26Group_norm_nhwc_fwd_params --------------------------
	.section	.nv.info._Z35group_norm_nhwc_fwd_one_pass_kernelI11Fp16IOFp32WLi128ELi48ELi384EEv26Group_norm_nhwc_fwd_params,"",@"SHT_CUDA_INFO"
	.sectionflags	@""
	.align	4


	//----- nvinfo : EIATTR_CUDA_API_VERSION
	.align		4
        /*0000*/ 	.byte	0x04, 0x37
        /*0002*/ 	.short	(.L_1441 - .L_1440)
.L_1440:
        /*0004*/ 	.word	0x00000082


	//----- nvinfo : EIATTR_KPARAM_INFO
	.align		4
.L_1441:
        /*0008*/ 	.byte	0x04, 0x17
        /*000a*/ 	.short	(.L_1443 - .L_1442)
.L_1442:
        /*000c*/ 	.word	0x00000000
        /*0010*/ 	.short	0x0000
        /*0012*/ 	.short	0x0000
        /*0014*/ 	.byte	0x00, 0xf0, 0x81, 0x02


	//----- nvinfo : EIATTR_SPARSE_MMA_MASK
	.align		4
.L_1443:
        /*0018*/ 	.byte	0x03, 0x50
        /*001a*/ 	.short	0x0000


	//----- nvinfo : EIATTR_MAXREG_COUNT
	.align		4
        /*001c*/ 	.byte	0x03, 0x1b
        /*001e*/ 	.short	0x00a8


	//----- nvinfo : EIATTR_NUM_BARRIERS
	.align		4
        /*0020*/ 	.byte	0x02, 0x4c
        /*0022*/ 	.byte	0x01
	.zero		1


	//----- nvinfo : EIATTR_MERCURY_ISA_VERSION
	.align		4
        /*0024*/ 	.byte	0x03, 0x5f
        /*0026*/ 	.short	0x0101


	//----- nvinfo : EIATTR_INT_WARP_WIDE_INSTR_OFFSETS
	.align		4
        /*0028*/ 	.byte	0x04, 0x31
        /*002a*/ 	.short	(.L_1445 - .L_1444)


	//   ....[0]....
.L_1444:
        /*002c*/ 	.word	0x00001850


	//   ....[1]....
        /*0030*/ 	.word	0x000018d0


	//   ....[2]....
        /*0034*/ 	.word	0x00001970


	//   ....[3]....
        /*0038*/ 	.word	0x00001a10


	//   ....[4]....
        /*003c*/ 	.word	0x00001ab0


	//   ....[5]....
        /*0040*/ 	.word	0x00001b50


	//   ....[6]....
        /*0044*/ 	.word	0x00001bf0


	//   ....[7]....
        /*0048*/ 	.word	0x00001c90


	//   ....[8]....
        /*004c*/ 	.word	0x00001ea0


	//   ....[9]....
        /*0050*/ 	.word	0x00001f00


	//   ....[10]....
        /*0054*/ 	.word	0x00001fa0


	//   ....[11]....
        /*0058*/ 	.word	0x00002040


	//   ....[12]....
        /*005c*/ 	.word	0x000021c0


	//   ....[13]....
        /*0060*/ 	.word	0x000021f0


	//----- nvinfo : EIATTR_COOP_GROUP_MASK_REGIDS
	.align		4
.L_1445:
        /*0064*/ 	.byte	0x04, 0x29
        /*0066*/ 	.short	(.L_1447 - .L_1446)


	//   ....[0]....
.L_1446:
        /*0068*/ 	.word	0xffffffff


	//   ....[1]....
        /*006c*/ 	.word	0xffffffff


	//   ....[2]....
        /*0070*/ 	.word	0xffffffff


	//   ....[3]....
        /*0074*/ 	.word	0xffffffff


	//   ....[4]....
        /*0078*/ 	.word	0xffffffff


	//   ....[5]....
        /*007c*/ 	.word	0xffffffff


	//   ....[6]....
        /*0080*/ 	.word	0xffffffff


	//   ....[7]....
        /*0084*/ 	.word	0xffffffff


	//   ....[8]....
        /*0088*/ 	.word	0xffffffff


	//   ....[9]....
        /*008c*/ 	.word	0xffffffff


	//----- nvinfo : EIATTR_COOP_GROUP_INSTR_OFFSETS
	.align		4
.L_1447:
        /*0090*/ 	.byte	0x04, 0x28
        /*0092*/ 	.short	(.L_1449 - .L_1448)


	//   ....[0]....
.L_1448:
        /*0094*/ 	.word	0x00001070


	//   ....[1]....
        /*0098*/ 	.word	0x00001080


	//   ....[2]....
        /*009c*/ 	.word	0x000010b0


	//   ....[3]....
        /*00a0*/ 	.word	0x000010c0


	//   ....[4]....
        /*00a4*/ 	.word	0x00001100


	//   ....[5]....
        /*00a8*/ 	.word	0x00001110


	//   ....[6]....
        /*00ac*/ 	.word	0x00001150


	//   ....[7]....
        /*00b0*/ 	.word	0x00001160


	//   ....[8]....
        /*00b4*/ 	.word	0x000011e0


	//   ....[9]....
        /*00b8*/ 	.word	0x000011f0


	//----- nvinfo : EIATTR_VRC_CTA_INIT_COUNT
	.align		4
.L_1449:
        /*00bc*/ 	.byte	0x02, 0x4a
	.zero		1
	.zero		1


	//----- nvinfo : EIATTR_EXIT_INSTR_OFFSETS
	.align		4
        /*00c0*/ 	.byte	0x04, 0x1c
        /*00c2*/ 	.short	(.L_1451 - .L_1450)


	//   ....[0]....
.L_1450:
        /*00c4*/ 	.word	0x00000070


	//   ....[1]....
        /*00c8*/ 	.word	0x000043f0


	//----- nvinfo : EIATTR_MAX_THREADS
	.align		4
.L_1451:
        /*00cc*/ 	.byte	0x04, 0x05
        /*00ce*/ 	.short	(.L_1453 - .L_1452)
.L_1452:
        /*00d0*/ 	.word	0x00000180
        /*00d4*/ 	.word	0x00000001
        /*00d8*/ 	.word	0x00000001


	//----- nvinfo : EIATTR_CRS_STACK_SIZE
	.align		4
.L_1453:
        /*00dc*/ 	.byte	0x04, 0x1e
        /*00de*/ 	.short	(.L_1455 - .L_1454)
.L_1454:
        /*00e0*/ 	.word	0x00000000


	//----- nvinfo : EIATTR_CBANK_PARAM_SIZE
	.align		4
.L_1455:
        /*00e4*/ 	.byte	0x03, 0x19
        /*00e6*/ 	.short	0x00a0


	//----- nvinfo : EIATTR_PARAM_CBANK
	.align		4
        /*00e8*/ 	.byte	0x04, 0x0a
        /*00ea*/ 	.short	(.L_1457 - .L_1456)
	.align		4
.L_1456:
        /*00ec*/ 	.word	index@(.nv.constant0._Z35group_norm_nhwc_fwd_one_pass_kernelI11Fp16IOFp32WLi128ELi48ELi384EEv26Group_norm_nhwc_fwd_params)
        /*00f0*/ 	.short	0x0380
        /*00f2*/ 	.short	0x00a0


	//----- nvinfo : EIATTR_SW_WAR
	.align		4
.L_1457:
        /*00f4*/ 	.byte	0x04, 0x36
        /*00f6*/ 	.short	(.L_1459 - .L_1458)
.L_1458:
        /*00f8*/ 	.word	0x00000008
.L_1459:


//--------------------- .nv.info._Z35group_norm_nhwc_fwd_one_pass_kernelI11Fp16IOFp32WLi256ELi48ELi384EEv26Group_norm_nhwc_fwd_params --------------------------
	.section	.nv.info._Z35group_norm_nhwc_fwd_one_pass_kernelI11Fp16IOFp32WLi256ELi48ELi384EEv26Group_norm_nhwc_fwd_params,"",@"SHT_CUDA_INFO"
	.sectionflags	@""
	.align	4


	//----- nvinfo : EIATTR_CUDA_API_VERSION
	.align		4
        /*0000*/ 	.byte	0x04, 0x37
        /*0002*/ 	.short	(.L_1461 - .L_1460)
.L_1460:
        /*0004*/ 	.word	0x00000082


	//----- nvinfo : EIATTR_KPARAM_INFO
	.align		4
.L_1461:
        /*0008*/ 	.byte	0x04, 0x17
        /*000a*/ 	.short	(.L_1463 - .L_1462)
.L_1462:
        /*000c*/ 	.word	0x00000000
        /*0010*/ 	.short	0x0000
        /*0012*/ 	.short	0x0000
        /*0014*/ 	.byte	0x00, 0xf0, 0x81, 0x02


	//----- nvinfo : EIATTR_SPARSE_MMA_MASK
	.align		4
.L_1463:
        /*0018*/ 	.byte	0x03, 0x50
        /*001a*/ 	.short	0x0000


	//----- nvinfo : EIATTR_MAXREG_COUNT
	.align		4
        /*001c*/ 	.byte	0x03, 0x1b
        /*001e*/ 	.short	0x00a8


	//----- nvinfo : EIATTR_NUM_BARRIERS
	.align		4
        /*0020*/ 	.byte	0x02, 0x4c
        /*0022*/ 	.byte	0x01
	.zero		1


	//----- nvinfo : EIATTR_MERCURY_ISA_VERSION
	.align		4
        /*0024*/ 	.byte	0x03, 0x5f
        /*0026*/ 	.short	0x0101


	//----- nvinfo : EIATTR_COOP_GROUP_MASK_REGIDS
	.align		4
        /*0028*/ 	.byte	0x04, 0x29
        /*002a*/ 	.short	(.L_1465 - .L_1464)


	//   ....[0]....
.L_1464:
        /*002c*/ 	.word	0xffffffff


	//   ....[1]....
        /*0030*/ 	.word	0xffffffff


	//   ....[2]....
        /*0034*/ 	.word	0xffffffff


	//   ....[3]....
        /*0038*/ 	.word	0xffffffff


	//   ....[4]....
        /*003c*/ 	.word	0xffffffff


	//   ....[5]....
        /*0040*/ 	.word	0xffffffff


	//   ....[6]....
        /*0044*/ 	.word	0xffffffff


	//   ....[7]....
        /*0048*/ 	.word	0xffffffff


	//   ....[8]....
        /*004c*/ 	.word	0xffffffff


	//   ....[9]....
        /*0050*/ 	.word	0xffffffff


	//----- nvinfo : EIATTR_COOP_GROUP_INSTR_OFFSETS
	.align		4
.L_1465:
        /*0054*/ 	.byte	0x04, 0x28
        /*0056*/ 	.short	(.L_1467 - .L_1466)


	//   ....[0]....
.L_1466:
        /*0058*/ 	.word	0x00001b10


	//   ....[1]....
        /*005c*/ 	.word	0x00001b20


	//   ....[2]....
        /*0060*/ 	.word	0x00001b60


	//   ....[3]....
        /*0064*/ 	.word	0x00001b70


	//   ....[4]....
        /*0068*/ 	.word	0x00001bb0


	//   ....[5]....
        /*006c*/ 	.word	0x00001bc0


	//   ....[6]....
        /*0070*/ 	.word	0x00001c00


	//   ....[7]....
        /*0074*/ 	.word	0x00001c10


	//   ....[8]....
        /*0078*/ 	.word	0x00001c90


	//   ....[9]....
        /*007c*/ 	.word	0x00001ca0


	//----- nvinfo : EIATTR_VRC_CTA_INIT_COUNT
	.align		4
.L_1467:
        /*0080*/ 	.byte	0x02, 0x4a
	.zero		1
	.zero		1


	//----- nvinfo : EIATTR_EXIT_INSTR_OFFSETS
	.align		4
        /*0084*/ 	.byte	0x04, 0x1c
        /*0086*/ 	.short	(.L_1469 - .L_1468)


	//   ....[0]....
.L_1468:
        /*0088*/ 	.word	0x00000060


	//   ....[1]....
        /*008c*/ 	.word	0x000066c0


	//----- nvinfo : EIATTR_MAX_THREADS
	.align		4
.L_1469:
        /*0090*/ 	.byte	0x04, 0x05
        /*0092*/ 	.short	(.L_1471 - .L_1470)
.L_1470:
        /*0094*/ 	.word	0x00000180
        /*0098*/ 	.word	0x00000001
        /*009c*/ 	.word	0x00000001


	//----- nvinfo : EIATTR_CRS_STACK_SIZE
	.align		4
.L_1471:
        /*00a0*/ 	.byte	0x04, 0x1e
        /*00a2*/ 	.short	(.L_1473 - .L_1472)
.L_1472:
        /*00a4*/ 	.word	0x00000000


	//----- nvinfo : EIATTR_CBANK_PARAM_SIZE
	.align		4
.L_1473:
        /*00a8*/ 	.byte	0x03, 0x19
        /*00aa*/ 	.short	0x00a0


	//----- nvinfo : EIATTR_PARAM_CBANK
	.align		4
        /*00ac*/ 	.byte	0x04, 0x0a
        /*00ae*/ 	.short	(.L_1475 - .L_1474)
	.align		4
.L_1474:
        /*00b0*/ 	.word	index@(.nv.constant0._Z35group_norm_nhwc_fwd_one_pass_kernelI11Fp16IOFp32WLi256ELi48ELi384EEv26Group_norm_nhwc_fwd_params)
        /*00b4*/ 	.short	0x0380
        /*00b6*/ 	.short	0x00a0


	//----- nvinfo : EIATTR_SW_WAR
	.align		4
.L_1475:
        /*00b8*/ 	.byte	0x04, 0x36
        /*00ba*/ 	.short	(.L_1477 - .L_1476)
.L_1476:
        /*00bc*/ 	.word	0x00000008
.L_1477:


//--------------------- .nv.info._Z35group_norm_nhwc_fwd_one_pass_kernelI11Fp16IOFp32WLi512ELi48ELi384EEv26Group_norm_nhwc_fwd_params --------------------------
	.section	.nv.info._Z35group_norm_nhwc_fwd_one_pass_kernelI11Fp16IOFp32WLi512ELi48ELi384EEv26Group_norm_nhwc_fwd_params,"",@"SHT_CUDA_INFO"
	.sectionflags	@""
	.align	4


	//----- nvinfo : EIATTR_CUDA_API_VERSION
	.align		4
        /*0000*/ 	.byte	0x04, 0x37
        /*0002*/ 	.short	(.L_1479 - .L_1478)
.L_1478:
        /*0004*/ 	.word	0x00000082


	//----- nvinfo : EIATTR_KPARAM_INFO
	.align		4
.L_1479:
        /*0008*/ 	.byte	0x04, 0x17
        /*000a*/ 	.short	(.L_1481 - .L_1480)
.L_1480:
        /*000c*/ 	.word	0x00000000
        /*0010*/ 	.short	0x0000
        /*0012*/ 	.short	0x0000
        /*0014*/ 	.byte	0x00, 0xf0, 0x81, 0x02


	//----- nvinfo : EIATTR_SPARSE_MMA_MASK
	.align		4
.L_1481:
        /*0018*/ 	.byte	0x03, 0x50
        /*001a*/ 	.short	0x0000


	//----- nvinfo : EIATTR_MAXREG_COUNT
	.align		4
        /*001c*/ 	.byte	0x03, 0x1b
        /*001e*/ 	.short	0x00a8


	//----- nvinfo : EIATTR_NUM_BARRIERS
	.align		4
        /*0020*/ 	.byte	0x02, 0x4c
        /*0022*/ 	.byte	0x01
	.zero		1


	//----- nvinfo : EIATTR_MERCURY_ISA_VERSION
	.align		4
        /*0024*/ 	.byte	0x03, 0x5f
        /*0026*/ 	.short	0x0101


	//----- nvinfo : EIATTR_COOP_GROUP_MASK_REGIDS
	.align		4
        /*0028*/ 	.byte	0x04, 0x29
        /*002a*/ 	.short	(.L_1483 - .L_1482)


	//   ....[0]....
.L_1482:
        /*002c*/ 	.word	0xffffffff


	//   ....[1]....
        /*0030*/ 	.word	0xffffffff


	//   ....[2]....
        /*0034*/ 	.word	0xffffffff


	//   ....[3]....
        /*0038*/ 	.word	0xffffffff


	//   ....[4]....
        /*003c*/ 	.word	0xffffffff


	//   ....[5]....
        /*0040*/ 	.word	0xffffffff


	//   ....[6]....
        /*0044*/ 	.word	0xffffffff


	//   ....[7]....
        /*0048*/ 	.word	0xffffffff


	//   ....[8]....
        /*004c*/ 	.word	0xffffffff


	//   ....[9]....
        /*0050*/ 	.word	0xffffffff


	//----- nvinfo : EIATTR_COOP_GROUP_INSTR_OFFSETS
	.align		4
.L_1483:
        /*0054*/ 	.byte	0x04, 0x28
        /*0056*/ 	.short	(.L_1485 - .L_1484)


	//   ....[0]....
.L_1484:
        /*0058*/ 	.word	0x00003220


	//   ....[1]....
        /*005c*/ 	.word	0x00003230


	//   ....[2]....
        /*0060*/ 	.word	0x00003270


	//   ....[3]....
        /*0064*/ 	.word	0x00003280


	//   ....[4]....
        /*0068*/ 	.word	0x000032c0


	//   ....[5]....
        /*006c*/ 	.word	0x000032d0


	//   ....[6]....
        /*0070*/ 	.word	0x00003310


	//   ....[7]....
        /*0074*/ 	.word	0x00003320


	//   ....[8]....
        /*0078*/ 	.word	0x000033b0


	//   ....[9]....
        /*007c*/ 	.word	0x000033c0


	//----- nvinfo : EIATTR_VRC_CTA_INIT_COUNT
	.align		4
.L_1485:
        /*0080*/ 	.byte	0x02, 0x4a
	.zero		1
	.zero		1


	//----- nvinfo : EIATTR_EXIT_INSTR_OFFSETS
	.align		4
        /*0084*/ 	.byte	0x04, 0x1c
        /*0086*/ 	.short	(.L_1487 - .L_1486)


	//   ....[0]....
.L_1486:
        /*0088*/ 	.word	0x00000060


	//   ....[1]....
        /*008c*/ 	.word	0x0000b5a0


	//----- nvinfo : EIATTR_MAX_THREADS
	.align		4
.L_1487:
        /*0090*/ 	.byte	0x04, 0x05
        /*0092*/ 	.short	(.L_1489 - .L_1488)
.L_1488:
        /*0094*/ 	.word	0x00000180
        /*0098*/ 	.word	0x00000001
        /*009c*/ 	.word	0x00000001


	//----- nvinfo : EIATTR_CRS_STACK_SIZE
	.align		4
.L_1489:
        /*00a0*/ 	.byte	0x04, 0x1e
        /*00a2*/ 	.short	(.L_1491 - .L_1490)
.L_1490:
        /*00a4*/ 	.word	0x00000000


	//----- nvinfo : EIATTR_CBANK_PARAM_SIZE
	.align		4
.L_1491:
        /*00a8*/ 	.byte	0x03, 0x19
        /*00aa*/ 	.short	0x00a0


	//----- nvinfo : EIATTR_PARAM_CBANK
	.align		4
        /*00ac*/ 	.byte	0x04, 0x0a
        /*00ae*/ 	.short	(.L_1493 - .L_1492)
	.align		4
.L_1492:
        /*00b0*/ 	.word	index@(.nv.constant0._Z35group_norm_nhwc_fwd_one_pass_kernelI11Fp16IOFp32WLi512ELi48ELi384EEv26Group_norm_nhwc_fwd_params)
        /*00b4*/ 	.short	0x0380
        /*00b6*/ 	.short	0x00a0


	//----- nvinfo : EIATTR_SW_WAR
	.align		4
.L_1493:
        /*00b8*/ 	.byte	0x04, 0x36
        /*00ba*/ 	.short	(.L_1495 - .L_1494)
.L_1494:
        /*00bc*/ 	.word	0x00000008
.L_1495:


//--------------------- .nv.info._Z35group_norm_nhwc_fwd_one_pass_kernelI11Fp16IOBf16WLi64ELi48ELi384EEv26Group_norm_nhwc_fwd_params --------------------------
	.section	.nv.info._Z35group_norm_nhwc_fwd_one_pass_kernelI11Fp16IOBf16WLi64ELi48ELi384EEv26Group_norm_nhwc_fwd_params,"",@"SHT_CUDA_INFO"
	.sectionflags	@""
	.align	4


	//----- nvinfo : EIATTR_CUDA_API_VERSION
	.align		4
        /*0000*/ 	.byte	0x04, 0x37
        /*0002*/ 	.short	(.L_1497 - .L_1496)
.L_1496:
        /*0004*/ 	.word	0x00000082


	//----- nvinfo : EIATTR_KPARAM_INFO
	.align		4
.L_1497:
        /*0008*/ 	.byte	0x04, 0x17
        /*000a*/ 	.short	(.L_1499 - .L_1498)
.L_1498:
        /*000c*/ 	.word	0x00000000
        /*0010*/ 	.short	0x0000
        /*0012*/ 	.short	0x0000
        /*0014*/ 	.byte	0x00, 0xf0, 0x81, 0x02


	//----- nvinfo : EIATTR_SPARSE_MMA_MASK
	.align		4
.L_1499:
        /*0018*/ 	.byte	0x03, 0x50
        /*001a*/ 	.short	0x0000


	//----- nvinfo : EIATTR_MAXREG_COUNT
	.align		4
        /*001c*/ 	.byte	0x03, 0x1b
        /*001e*/ 	.short	0x00a8


	//----- nvinfo : EIATTR_NUM_BARRIERS
	.align		4
        /*0020*/ 	.byte	0x02, 0x4c
        /*0022*/ 	.byte	0x01
	.zero		1


	//----- nvinfo : EIATTR_MERCURY_ISA_VERSION
	.align		4
        /*0024*/ 	.byte	0x03, 0x5f
        /*0026*/ 	.short	0x0101


	//----- nvinfo : EIATTR_INT_WARP_WIDE_INSTR_OFFSETS
	.align		4
        /*0028*/ 	.byte	0x04, 0x31
        /*002a*/ 	.short	(.L_1501 - .L_1500)


	//   ....[0]....
.L_1500:
        /*002c*/ 	.word	0x00001280


	//   ....[1]....
        /*0030*/ 	.word	0x000012f0


	//   ....[2]....
        /*0034*/ 	.word	0x00001300


	//   ....[3]....
        /*0038*/ 	.word	0x00001330


	//   ....[4]....
        /*003c*/ 	.word	0x000014f0


	//   ....[5]....
        /*0040*/ 	.word	0x00001550


	//   ....[6]....
        /*0044*/ 	.word	0x00001580


	//   ....[7]....
        /*0048*/ 	.word	0x000015a0


	//   ....[8]....
        /*004c*/ 	.word	0x000018d0


	//   ....[9]....
        /*0050*/ 	.word	0x000018f0


	//   ....[10]....
        /*0054*/ 	.word	0x00001900


	//   ....[11]....
        /*0058*/ 	.word	0x00001930


	//   ....[12]....
        /*005c*/ 	.word	0x00001b90


	//   ....[13]....
        /*0060*/ 	.word	0x00001bb0


	//----- nvinfo : EIATTR_COOP_GROUP_MASK_REGIDS
	.align		4
.L_1501:
        /*0064*/ 	.byte	0x04, 0x29
        /*0066*/ 	.short	(.L_1503 - .L_1502)


	//   ....[0]....
.L_1502:
        /*0068*/ 	.word	0xffffffff


	//   ....[1]....
        /*006c*/ 	.word	0xffffffff


	//   ....[2]....
        /*0070*/ 	.word	0xffffffff


	//   ....[3]....
        /*0074*/ 	.word	0xffffffff


	//   ....[4]....
        /*0078*/ 	.word	0xffffffff


	//   ....[5]....
        /*007c*/ 	.word	0xffffffff


	//   ....[6]....
        /*0080*/ 	.word	0xffffffff


	//   ....[7]....
        /*0084*/ 	.word	0xffffffff


	//   ....[8]....
        /*0088*/ 	.word	0xffffffff


	//   ....[9]....
        /*008c*/ 	.word	0xffffffff


	//----- nvinfo : EIATTR_COOP_GROUP_INSTR_OFFSETS
	.align		4
.L_1503:
        /*0090*/ 	.byte	0x04, 0x28
        /*0092*/ 	.short	(.L_1505 - .L_1504)


	//   ....[0]....
.L_1504:
        /*0094*/ 	.word	0x00000a60


	//   ....[1]....
        /*0098*/ 	.word	0x00000a70


	//   ....[2]....
        /*009c*/ 	.word	0x00000aa0


	//   ....[3]....
        /*00a0*/ 	.word	0x00000ab0


	//   ....[4]....
        /*00a4*/ 	.word	0x00000af0


	//   ....[5]....
        /*00a8*/ 	.word	0x00000b00


	//   ....[6]....
        /*00ac*/ 	.word	0x00000b40


	//   ....[7]....
        /*00b0*/ 	.word	0x00000b50


	//   ....[8]....
        /*00b4*/ 	.word	0x00000bb0


	//   ....[9]....
        /*00b8*/ 	.word	0x00000bc0


	//----- nvinfo : EIATTR_VRC_CTA_INIT_COUNT
	.align		4
.L_1505:
        /*00bc*/ 	.byte	0x02, 0x4a
	.zero		1
	.zero		1


	//----- nvinfo : EIATTR_EXIT_INSTR_OFFSETS
	.align		4
        /*00c0*/ 	.byte	0x04, 0x1c
        /*00c2*/ 	.short	(.L_1507 - .L_1506)


	//   ....[0]....
.L_1506:
        /*00c4*/ 	.word	0x00000070


	//   ....[1]....
        /*00c8*/ 	.word	0x00002f90


	//----- nvinfo : EIATTR_MAX_THREADS
	.align		4
.L_1507:
        /*00cc*/ 	.byte	0x04, 0x05
        /*00ce*/ 	.short	(.L_1509 - .L_1508)
.L_1508:
        /*00d0*/ 	.word	0x00000180
        /*00d4*/ 	.word	0x00000001
        /*00d8*/ 	.word	0x00000001


	//----- nvinfo : EIATTR_CRS_STACK_SIZE
	.align		4
.L_1509:
        /*00dc*/ 	.byte	0x04, 0x1e
        /*00de*/ 	.short	(.L_1511 - .L_1510)
.L_1510:
        /*00e0*/ 	.word	0x00000000


	//----- nvinfo : EIATTR_CBANK_PARAM_SIZE
	.align		4
.L_1511:
        /*00e4*/ 	.byte	0x03, 0x19
        /*00e6*/ 	.short	0x00a0


	//----- nvinfo : EIATTR_PARAM_CBANK
	.align		4
        /*00e8*/ 	.byte	0x04, 0x0a
        /*00ea*/ 	.short	(.L_1513 - .L_1512)
	.align		4
.L_1512:
        /*00ec*/ 	.word	index@(.nv.constant0._Z35group_norm_nhwc_fwd_one_pass_kernelI11Fp16IOBf16WLi64ELi48ELi384EEv26Group_norm_nhwc_fwd_params)
        /*00f0*/ 	.short	0x0380
        /*00f2*/ 	.short	0x00a0


	//----- nvinfo : EIATTR_SW_WAR
	.align		4
.L_1513:
        /*00f4*/ 	.byte	0x04, 0x36
        /*00f6*/ 	.short	(.L_1515 - .L_1514)
.L_1514:
        /*00f8*/ 	.word	0x00000008
.L_1515:


//--------------------- .nv.info._Z35group_norm_nhwc_fwd_one_pass_kernelI11Fp16IOBf16WLi128ELi48ELi384EEv26Group_norm_nhwc_fwd_params --------------------------
	.section	.nv.info._Z35group_norm_nhwc_fwd_one_pass_kernelI11Fp16IOBf16WLi128ELi48ELi384EEv26Group_norm_nhwc_fwd_params,"",@"SHT_CUDA_INFO"
	.sectionflags	@""
	.align	4


	//----- nvinfo : EIATTR_CUDA_API_VERSION
	.align		4
        /*0000*/ 	.byte	0x04, 0x37
        /*0002*/ 	.short	(.L_1517 - .L_1516)
.L_1516:
        /*0004*/ 	.word	0x00000082


	//----- nvinfo : EIATTR_KPARAM_INFO
	.align		4
.L_1517:
        /*0008*/ 	.byte	0x04, 0x17
        /*000a*/ 	.short	(.L_1519 - .L_1518)
.L_1518:
        /*000c*/ 	.word	0x00000000
        /*0010*/ 	.short	0x0000
        /*0012*/ 	.short	0x0000
        /*0014*/ 	.byte	0x00, 0xf0, 0x81, 0x02


	//----- nvinfo : EIATTR_SPARSE_MMA_MASK
	.align		4
.L_1519:
        /*0018*/ 	.byte	0x03, 0x50
        /*001a*/ 	.short	0x0000


	//----- nvinfo : EIATTR_MAXREG_COUNT
	.align		4
        /*001c*/ 	.byte	0x03, 0x1b
        /*001e*/ 	.short	0x00a8


	//----- nvinfo : EIATTR_NUM_BARRIERS
	.align		4
        /*0020*/ 	.byte	0x02, 0x4c
        /*0022*/ 	.byte	0x01
	.zero		1


	//----- nvinfo : EIATTR_MERCURY_ISA_VERSION
	.align		4
        /*0024*/ 	.byte	0x03, 0x5f
        /*0026*/ 	.short	0x0101


	//----- nvinfo : EIATTR_INT_WARP_WIDE_INSTR_OFFSETS
	.align		4
        /*0028*/ 	.byte	0x04, 0x31
        /*002a*/ 	.short	(.L_1521 - .L_1520)


	//   ....[0]....
.L_1520:
        /*002c*/ 	.word	0x00001840


	//   ....[1]....
        /*0030*/ 	.word	0x000018c0


	//   ....[2]....
        /*0034*/ 	.word	0x00001960


	//   ....[3]....
        /*0038*/ 	.word	0x00001a00


	//   ....[4]....
        /*003c*/ 	.word	0x00001aa0


	//   ....[5]....
        /*0040*/ 	.word	0x00001b40


	//   ....[6]....
        /*0044*/ 	.word	0x00001be0


	//   ....[7]....
        /*0048*/ 	.word	0x00001c80


	//   ....[8]....
        /*004c*/ 	.word	0x00001e90


	//   ....[9]....
        /*0050*/ 	.word	0x00001ef0


	//   ....[10]....
        /*0054*/ 	.word	0x00001f90


	//   ....[11]....
        /*0058*/ 	.word	0x00002030


	//   ....[12]....
        /*005c*/ 	.word	0x000021b0


	//   ....[13]....
        /*0060*/ 	.word	0x000021e0


	//----- nvinfo : EIATTR_COOP_GROUP_MASK_REGIDS
	.align		4
.L_1521:
        /*0064*/ 	.byte	0x04, 0x29
        /*0066*/ 	.short	(.L_1523 - .L_1522)


	//   ....[0]....
.L_1522:
        /*0068*/ 	.word	0xffffffff


	//   ....[1]....
        /*006c*/ 	.word	0xffffffff


	//   ....[2]....
        /*0070*/ 	.word	0xffffffff


	//   ....[3]....
        /*0074*/ 	.word	0xffffffff


	//   ....[4]....
        /*0078*/ 	.word	0xffffffff


	//   ....[5]....
        /*007c*/ 	.word	0xffffffff


	//   ....[6]....
        /*0080*/ 	.word	0xffffffff


	//   ....[7]....
        /*0084*/ 	.word	0xffffffff


	//   ....[8]....
        /*0088*/ 	.word	0xffffffff


	//   ....[9]....
        /*008c*/ 	.word	0xffffffff


	//----- nvinfo : EIATTR_COOP_GROUP_INSTR_OFFSETS
	.align		4
.L_1523:
        /*0090*/ 	.byte	0x04, 0x28
        /*0092*/ 	.short	(.L_1525 - .L_1524)


	//   ....[0]....
.L_1524:
        /*0094*/ 	.word	0x00001060


	//   ....[1]....
        /*0098*/ 	.word	0x00001070


	//   ....[2]....
        /*009c*/ 	.word	0x000010a0


	//   ....[3]....
        /*00a0*/ 	.word	0x000010b0


	//   ....[4]....
        /*00a4*/ 	.word	0x000010f0


	//   ....[5]....
        /*00a8*/ 	.word	0x00001100


	//   ....[6]....
        /*00ac*/ 	.word	0x00001140


	//   ....[7]....
        /*00b0*/ 	.word	0x00001150


	//   ....[8]....
        /*00b4*/ 	.word	0x000011d0


	//   ....[9]....
        /*00b8*/ 	.word	0x000011e0


	//----- nvinfo : EIATTR_VRC_CTA_INIT_COUNT
	.align		4
.L_1525:
        /*00bc*/ 	.byte	0x02, 0x4a
	.zero		1
	.zero		1


	//----- nvinfo : EIATTR_EXIT_INSTR_OFFSETS
	.align		4
        /*00c0*/ 	.byte	0x04, 0x1c
        /*00c2*/ 	.short	(.L_1527 - .L_1526)


	//   ....[0]....
.L_1526:
        /*00c4*/ 	.word	0x00000070


	//   ....[1]....
        /*00c8*/ 	.word	0x00004440


	//----- nvinfo : EIATTR_MAX_THREADS
	.align		4
.L_1527:
        /*00cc*/ 	.byte	0x04, 0x05
        /*00ce*/ 	.short	(.L_1529 - .L_1528)
.L_1528:
        /*00d0*/ 	.word	0x00000180
        /*00d4*/ 	.word	0x00000001
        /*00d8*/ 	.word	0x00000001


	//----- nvinfo : EIATTR_CRS_STACK_SIZE
	.align		4
.L_1529:
        /*00dc*/ 	.byte	0x04, 0x1e
        /*00de*/ 	.short	(.L_1531 - .L_1530)
.L_1530:
        /*00e0*/ 	.word	0x00000000


	//----- nvinfo : EIATTR_CBANK_PARAM_SIZE
	.align		4
.L_1531:
        /*00e4*/ 	.byte	0x03, 0x19
        /*00e6*/ 	.short	0x00a0


	//----- nvinfo : EIATTR_PARAM_CBANK
	.align		4
        /*00e8*/ 	.byte	0x04, 0x0a
        /*00ea*/ 	.short	(.L_1533 - .L_1532)
	.align		4
.L_1532:
        /*00ec*/ 	.word	index@(.nv.constant0._Z35group_norm_nhwc_fwd_one_pass_kernelI11Fp16IOBf16WLi128ELi48ELi384EEv26Group_norm_nhwc_fwd_params)
        /*00f0*/ 	.short	0x0380
        /*00f2*/ 	.short	0x00a0


	//----- nvinfo : EIATTR_SW_WAR
	.align		4
.L_1533:
        /*00f4*/ 	.byte	0x04, 0x36
        /*00f6*/ 	.short	(.L_1535 - .L_1534)
.L_1534:
        /*00f8*/ 	.word	0x00000008
.L_1535:


//--------------------- .nv.info._Z35group_norm_nhwc_fwd_one_pass_kernelI11Fp16IOBf16WLi256ELi48ELi384EEv26Group_norm_nhwc_fwd_params --------------------------
	.section	.nv.info._Z35group_norm_nhwc_fwd_one_pass_kernelI11Fp16IOBf16WLi256ELi48ELi384EEv26Group_norm_nhwc_fwd_params,"",@"SHT_CUDA_INFO"
	.sectionflags	@""
	.align	4


	//----- nvinfo : EIATTR_CUDA_API_VERSION
	.align		4
        /*0000*/ 	.byte	0x04, 0x37
        /*0002*/ 	.short	(.L_1537 - .L_1536)
.L_1536:
        /*0004*/ 	.word	0x00000082


	//----- nvinfo : EIATTR_KPARAM_INFO
	.align		4
.L_1537:
        /*0008*/ 	.byte	0x04, 0x17
        /*000a*/ 	.short	(.L_1539 - .L_1538)
.L_1538:
        /*000c*/ 	.word	0x00000000
        /*0010*/ 	.short	0x0000
        /*0012*/ 	.short	0x0000
        /*0014*/ 	.byte	0x00, 0xf0, 0x81, 0x02


	//----- nvinfo : EIATTR_SPARSE_MMA_MASK
	.align		4
.L_1539:
        /*0018*/ 	.byte	0x03, 0x50
        /*001a*/ 	.short	0x0000


	//----- nvinfo : EIATTR_MAXREG_COUNT
	.align		4
        /*001c*/ 	.byte	0x03, 0x1b
        /*001e*/ 	.short	0x00a8


	//----- nvinfo : EIATTR_NUM_BARRIERS
	.align		4
        /*0020*/ 	.byte	0x02, 0x4c
        /*0022*/ 	.byte	0x01
	.zero		1


	//----- nvinfo : EIATTR_MERCURY_ISA_VERSION
	.align		4
        /*0024*/ 	.byte	0x03, 0x5f
        /*0026*/ 	.short	0x0101


	//----- nvinfo : EIATTR_COOP_GROUP_MASK_REGIDS
	.align		4
        /*0028*/ 	.byte	0x04, 0x29
        /*002a*/ 	.short	(.L_1541 - .L_1540)


	//   ....[0]....
.L_1540:
        /*002c*/ 	.word	0xffffffff


	//   ....[1]....
        /*0030*/ 	.word	0xffffffff


	//   ....[2]....
        /*0034*/ 	.word	0xffffffff


	//   ....[3]....
        /*0038*/ 	.word	0xffffffff


	//   ....[4]....
        /*003c*/ 	.word	0xffffffff


	//   ....[5]....
        /*0040*/ 	.word	0xffffffff


	//   ....[6]....
        /*0044*/ 	.word	0xffffffff


	//   ....[7]....
        /*0048*/ 	.word	0xffffffff


	//   ....[8]....
        /*004c*/ 	.word	0xffffffff


	//   ....[9]....
        /*0050*/ 	.word	0xffffffff


	//----- nvinfo : EIATTR_COOP_GROUP_INSTR_OFFSETS
	.align		4
.L_1541:
        /*0054*/ 	.byte	0x04, 0x28
        /*0056*/ 	.short	(.L_1543 - .L_1542)


	//   ....[0]....
.L_1542:
        /*0058*/ 	.word	0x00001b10


	//   ....[1]....
        /*005c*/ 	.word	0x00001b20


	//   ....[2]....
        /*0060*/ 	.word	0x00001b60


	//   ....[3]....
        /*0064*/ 	.word	0x00001b70


	//   ....[4]....
        /*0068*/ 	.word	0x00001bb0


	//   ....[5]....
        /*006c*/ 	.word	0x00001bc0


	//   ....[6]....
        /*0070*/ 	.word	0x00001c00


	//   ....[7]....
        /*0074*/ 	.word	0x00001c10


	//   ....[8]....
        /*0078*/ 	.word	0x00001c90


	//   ....[9]....
        /*007c*/ 	.word	0x00001ca0


	//----- nvinfo : EIATTR_VRC_CTA_INIT_COUNT
	.align		4
.L_1543:
        /*0080*/ 	.byte	0x02, 0x4a
	.zero		1
	.zero		1


	//----- nvinfo : EIATTR_EXIT_INSTR_OFFSETS
	.align		4
        /*0084*/ 	.byte	0x04, 0x1c
        /*0086*/ 	.short	(.L_1545 - .L_1544)


	//   ....[0]....
.L_1544:
        /*0088*/ 	.word	0x00000060


	//   ....[1]....
        /*008c*/ 	.word	0x00006720


	//----- nvinfo : EIATTR_MAX_THREADS
	.align		4
.L_1545:
        /*0090*/ 	.byte	0x04, 0x05
        /*0092*/ 	.short	(.L_1547 - .L_1546)
.L_1546:
        /*0094*/ 	.word	0x00000180
        /*0098*/ 	.word	0x00000001
        /*009c*/ 	.word	0x00000001


	//----- nvinfo : EIATTR_CRS_STACK_SIZE
	.align		4
.L_1547:
        /*00a0*/ 	.byte	0x04, 0x1e
        /*00a2*/ 	.short	(.L_1549 - .L_1548)
.L_1548:
        /*00a4*/ 	.word	0x00000000


	//----- nvinfo : EIATTR_CBANK_PARAM_SIZE
	.align		4
.L_1549:
        /*00a8*/ 	.byte	0x03, 0x19
        /*00aa*/ 	.short	0x00a0


	//----- nvinfo : EIATTR_PARAM_CBANK
	.align		4
        /*00ac*/ 	.byte	0x04, 0x0a
        /*00ae*/ 	.short	(.L_1551 - .L_1550)
	.align		4
.L_1550:
        /*00b0*/ 	.word	index@(.nv.constant0._Z35group_norm_nhwc_fwd_one_pass_kernelI11Fp16IOBf16WLi256ELi48ELi384EEv26Group_norm_nhwc_fwd_params)
        /*00b4*/ 	.short	0x0380
        /*00b6*/ 	.short	0x00a0


	//----- nvinfo : EIATTR_SW_WAR
	.align		4
.L_1551:
        /*00b8*/ 	.byte	0x04, 0x36
        /*00ba*/ 	.short	(.L_1553 - .L_1552)
.L_1552:
        /*00bc*/ 	.word	0x00000008
.L_1553:


//--------------------- .nv.info._Z35group_norm_nhwc_fwd_one_pass_kernelI11Fp16IOBf16WLi512ELi48ELi384EEv26Group_norm_nhwc_fwd_params --------------------------
	.section	.nv.info._Z35group_norm_nhwc_fwd_one_pass_kernelI11Fp16IOBf16WLi512ELi48ELi384EEv26Group_norm_nhwc_fwd_params,"",@"SHT_CUDA_INFO"
	.sectionflags	@""
	.align	4


	//----- nvinfo : EIATTR_CUDA_API_VERSION
	.align		4
        /*0000*/ 	.byte	0x04, 0x37
        /*0002*/ 	.short	(.L_1555 - .L_1554)
.L_1554:
        /*0004*/ 	.word	0x00000082


	//----- nvinfo : EIATTR_KPARAM_INFO
	.align		4
.L_1555:
        /*0008*/ 	.byte	0x04, 0x17
        /*000a*/ 	.short	(.L_1557 - .L_1556)
.L_1556:
        /*000c*/ 	.word	0x00000000
        /*0010*/ 	.short	0x0000
        /*0012*/ 	.short	0x0000
        /*0014*/ 	.byte	0x00, 0xf0, 0x81, 0x02


	//----- nvinfo : EIATTR_SPARSE_MMA_MASK
	.align		4
.L_1557:
        /*0018*/ 	.byte	0x03, 0x50
        /*001a*/ 	.short	0x0000


	//----- nvinfo : EIATTR_MAXREG_COUNT
	.align		4
        /*001c*/ 	.byte	0x03, 0x1b
        /*001e*/ 	.short	0x00a8


	//----- nvinfo : EIATTR_NUM_BARRIERS
	.align		4
        /*0020*/ 	.byte	0x02, 0x4c
        /*0022*/ 	.byte	0x01
	.zero		1


	//----- nvinfo : EIATTR_MERCURY_ISA_VERSION
	.align		4
        /*0024*/ 	.byte	0x03, 0x5f
        /*0026*/ 	.short	0x0101


	//----- nvinfo : EIATTR_COOP_GROUP_MASK_REGIDS
	.align		4
        /*0028*/ 	.byte	0x04, 0x29
        /*002a*/ 	.short	(.L_1559 - .L_1558)


	//   ....[0]....
.L_1558:
        /*002c*/ 	.word	0xffffffff


	//   ....[1]....
        /*0030*/ 	.word	0xffffffff


	//   ....[2]....
        /*0034*/ 	.word	0xffffffff


	//   ....[3]....
        /*0038*/ 	.word	0xffffffff


	//   ....[4]....
        /*003c*/ 	.word	0xffffffff


	//   ....[5]....
        /*0040*/ 	.word	0xffffffff


	//   ....[6]....
        /*0044*/ 	.word	0xffffffff


	//   ....[7]....
        /*0048*/ 	.word	0xffffffff


	//   ....[8]....
        /*004c*/ 	.word	0xffffffff


	//   ....[9]....
        /*0050*/ 	.word	0xffffffff


	//----- nvinfo : EIATTR_COOP_GROUP_INSTR_OFFSETS
	.align		4
.L_1559:
        /*0054*/ 	.byte	0x04, 0x28
        /*0056*/ 	.short	(.L_1561 - .L_1560)


	//   ....[0]....
.L_1560:
        /*0058*/ 	.word	0x00003230


	//   ....[1]....
        /*005c*/ 	.word	0x00003240


	//   ....[2]....
        /*0060*/ 	.word	0x00003280


	//   ....[3]....
        /*0064*/ 	.word	0x00003290


	//   ....[4]....
        /*0068*/ 	.word	0x000032d0


	//   ....[5]....
        /*006c*/ 	.word	0x000032e0


	//   ....[6]....
        /*0070*/ 	.word	0x00003320


	//   ....[7]....
        /*0074*/ 	.word	0x00003330


	//   ....[8]....
        /*0078*/ 	.word	0x000033c0


	//   ....[9]....
        /*007c*/ 	.word	0x000033d0


	//----- nvinfo : EIATTR_VRC_CTA_INIT_COUNT
	.align		4
.L_1561:
        /*0080*/ 	.byte	0x02, 0x4a
	.zero		1
	.zero		1


	//----- nvinfo : EIATTR_EXIT_INSTR_OFFSETS
	.align		4
        /*0084*/ 	.byte	0x04, 0x1c
        /*0086*/ 	.short	(.L_1563 - .L_1562)


	//   ....[0]....
.L_1562:
        /*0088*/ 	.word	0x00000060


	//   ....[1]....
        /*008c*/ 	.word	0x0000b610


	//----- nvinfo : EIATTR_MAX_THREADS
	.align		4
.L_1563:
        /*0090*/ 	.byte	0x04, 0x05
        /*0092*/ 	.short	(.L_1565 - .L_1564)
.L_1564:
        /*0094*/ 	.word	0x00000180
        /*0098*/ 	.word	0x00000001
        /*009c*/ 	.word	0x00000001


	//----- nvinfo : EIATTR_CRS_STACK_SIZE
	.align		4
.L_1565:
        /*00a0*/ 	.byte	0x04, 0x1e
        /*00a2*/ 	.short	(.L_1567 - .L_1566)
.L_1566:
        /*00a4*/ 	.word	0x00000000


	//----- nvinfo : EIATTR_CBANK_PARAM_SIZE
	.align		4
.L_1567:
        /*00a8*/ 	.byte	0x03, 0x19
        /*00aa*/ 	.short	0x00a0


	//----- nvinfo : EIATTR_PARAM_CBANK
	.align		4
        /*00ac*/ 	.byte	0x04, 0x0a
        /*00ae*/ 	.short	(.L_1569 - .L_1568)
	.align		4
.L_1568:
        /*00b0*/ 	.word	index@(.nv.constant0._Z35group_norm_nhwc_fwd_one_pass_kernelI11Fp16IOBf16WLi512ELi48ELi384EEv26Group_norm_nhwc_fwd_params)
        /*00b4*/ 	.short	0x0380
        /*00b6*/ 	.short	0x00a0


	//----- nvinfo : EIATTR_SW_WAR
	.align		4
.L_1569:
        /*00b8*/ 	.byte	0x04, 0x36
        /*00ba*/ 	.short	(.L_1571 - .L_1570)
.L_1570:
        /*00bc*/ 	.word	0x00000008
.L_1571:


//--------------------- .nv.info._Z35group_norm_nhwc_fwd_one_pass_kernelI11Fp16IOFp16WLi64ELi48ELi384EEv26Group_norm_nhwc_fwd_params --------------------------
	.section	.nv.info._Z35group_norm_nhwc_fwd_one_pass_kernelI11Fp16IOFp16WLi64ELi48ELi384EEv26Group_norm_nhwc_fwd_params,"",@"SHT_CUDA_INFO"
	.sectionflags	@""
	.align	4


	//----- nvinfo : EIATTR_CUDA_API_VERSION
	.align		4
        /*0000*/ 	.byte	0x04, 0x37
        /*0002*/ 	.short	(.L_1573 - .L_1572)
.L_1572:
        /*0004*/ 	.word	0x00000082


	//----- nvinfo : EIATTR_KPARAM_INFO
	.align		4
.L_1573:
        /*0008*/ 	.byte	0x04, 0x17
        /*000a*/ 	.short	(.L_1575 - .L_1574)
.L_1574:
        /*000c*/ 	.word	0x00000000
        /*0010*/ 	.short	0x0000
        /*0012*/ 	.short	0x0000
        /*0014*/ 	.byte	0x00, 0xf0, 0x81, 0x02


	//----- nvinfo : EIATTR_SPARSE_MMA_MASK
	.align		4
.L_1575:
        /*0018*/ 	.byte	0x03, 0x50
        /*001a*/ 	.short	0x0000


	//----- nvinfo : EIATTR_MAXREG_COUNT
	.align		4
        /*001c*/ 	.byte	0x03, 0x1b
        /*001e*/ 	.short	0x00a8


	//----- nvinfo : EIATTR_NUM_BARRIERS
	.align		4
        /*0020*/ 	.byte	0x02, 0x4c
        /*0022*/ 	.byte	0x01
	.zero		1


	//----- nvinfo : EIATTR_MERCURY_ISA_VERSION
	.align		4
        /*0024*/ 	.byte	0x03, 0x5f
        /*0026*/ 	.short	0x0101


	//----- nvinfo : EIATTR_INT_WARP_WIDE_INSTR_OFFSETS
	.align		4
        /*0028*/ 	.byte	0x04, 0x31
        /*002a*/ 	.short	(.L_1577 - .L_1576)


	//   ....[0]....
.L_1576:
        /*002c*/ 	.word	0x00001280


	//   ....[1]....
        /*0030*/ 	.word	0x000012f0


	//   ....[2]....
        /*0034*/ 	.word	0x00001300


	//   ....[3]....
        /*0038*/ 	.word	0x00001330


	//   ....[4]....
        /*003c*/ 	.word	0x000014f0


	//   ....[5]....
        /*0040*/ 	.word	0x00001550


	//   ....[6]....
        /*0044*/ 	.word	0x00001570


	//   ....[7]....
        /*0048*/ 	.word	0x000015a0


	//   ....[8]....
        /*004c*/ 	.word	0x000018d0


	//   ....[9]....
        /*0050*/ 	.word	0x000018f0


	//   ....[10]....
        /*0054*/ 	.word	0x00001910


	//   ....[11]....
        /*0058*/ 	.word	0x00001930


	//   ....[12]....
        /*005c*/ 	.word	0x00001b90


	//   ....[13]....
        /*0060*/ 	.word	0x00001bb0


	//----- nvinfo : EIATTR_COOP_GROUP_MASK_REGIDS
	.align		4
.L_1577:
        /*0064*/ 	.byte	0x04, 0x29
        /*0066*/ 	.short	(.L_1579 - .L_1578)


	//   ....[0]....
.L_1578:
        /*0068*/ 	.word	0xffffffff


	//   ....[1]....
        /*006c*/ 	.word	0xffffffff


	//   ....[2]....
        /*0070*/ 	.word	0xffffffff


	//   ....[3]....
        /*0074*/ 	.word	0xffffffff


	//   ....[4]....
        /*0078*/ 	.word	0xffffffff


	//   ....[5]....
        /*007c*/ 	.word	0xffffffff


	//   ....[6]....
        /*0080*/ 	.word	0xffffffff


	//   ....[7]....
        /*0084*/ 	.word	0xffffffff


	//   ....[8]....
        /*0088*/ 	.word	0xffffffff


	//   ....[9]....
        /*008c*/ 	.word	0xffffffff


	//----- nvinfo : EIATTR_COOP_GROUP_INSTR_OFFSETS
	.align		4
.L_1579:
        /*0090*/ 	.byte	0x04, 0x28
        /*0092*/ 	.short	(.L_1581 - .L_1580)


	//   ....[0]....
.L_1580:
        /*0094*/ 	.word	0x00000a60


	//   ....[1]....
        /*0098*/ 	.word	0x00000a70


	//   ....[2]....
        /*009c*/ 	.word	0x00000aa0


	//   ....[3]....
        /*00a0*/ 	.word	0x00000ab0


	//   ....[4]....
        /*00a4*/ 	.word	0x00000af0


	//   ....[5]....
        /*00a8*/ 	.word	0x00000b00


	//   ....[6]....
        /*00ac*/ 	.word	0x00000b40


	//   ....[7]....
        /*00b0*/ 	.word	0x00000b50


	//   ....[8]....
        /*00b4*/ 	.word	0x00000bb0


	//   ....[9]....
        /*00b8*/ 	.word	0x00000bc0


	//----- nvinfo : EIATTR_VRC_CTA_INIT_COUNT
	.align		4
.L_1581:
        /*00bc*/ 	.byte	0x02, 0x4a
	.zero		1
	.zero		1


	//----- nvinfo : EIATTR_EXIT_INSTR_OFFSETS
	.align		4
        /*00c0*/ 	.byte	0x04, 0x1c
        /*00c2*/ 	.short	(.L_1583 - .L_1582)


	//   ....[0]....
.L_1582:
        /*00c4*/ 	.word	0x00000070


	//   ....[1]....
        /*00c8*/ 	.word	0x00002f90


	//----- nvinfo : EIATTR_MAX_THREADS
	.align		4
.L_1583:
        /*00cc*/ 	.byte	0x04, 0x05
        /*00ce*/ 	.short	(.L_1585 - .L_1584)
.L_1584:
        /*00d0*/ 	.word	0x00000180
        /*00d4*/ 	.word	0x00000001
        /*00d8*/ 	.word	0x00000001


	//----- nvinfo : EIATTR_CRS_STACK_SIZE
	.align		4
.L_1585:
        /*00dc*/ 	.byte	0x04, 0x1e
        /*00de*/ 	.short	(.L_1587 - .L_1586)
.L_1586:
        /*00e0*/ 	.word	0x00000000


	//----- nvinfo : EIATTR_CBANK_PARAM_SIZE
	.align		4
.L_1587:
        /*00e4*/ 	.byte	0x03, 0x19
        /*00e6*/ 	.short	0x00a0


	//----- nvinfo : EIATTR_PARAM_CBANK
	.align		4
        /*00e8*/ 	.byte	0x04, 0x0a
        /*00ea*/ 	.short	(.L_1589 - .L_1588)
	.align		4
.L_1588:
        /*00ec*/ 	.word	index@(.nv.constant0._Z35group_norm_nhwc_fwd_one_pass_kernelI11Fp16IOFp16WLi64ELi48ELi384EEv26Group_norm_nhwc_fwd_params)
        /*00f0*/ 	.short	0x0380
        /*00f2*/ 	.short	0x00a0


	//----- nvinfo : EIATTR_SW_WAR
	.align		4
.L_1589:
        /*00f4*/ 	.byte	0x04, 0x36
        /*00f6*/ 	.short	(.L_1591 - .L_1590)
.L_1590:
        /*00f8*/ 	.word	0x00000008
.L_1591:


//--------------------- .nv.info._Z35group_norm_nhwc_fwd_one_pass_kernelI11Fp16IOFp16WLi128ELi48ELi384EEv26Group_norm_nhwc_fwd_params --------------------------
	.section	.nv.info._Z35group_norm_nhwc_fwd_one_pass_kernelI11Fp16IOFp16WLi128ELi48ELi384EEv26Group_norm_nhwc_fwd_params,"",@"SHT_CUDA_INFO"
	.sectionflags	@""
	.align	4


	//----- nvinfo : EIATTR_CUDA_API_VERSION
	.align		4
        /*0000*/ 	.byte	0x04, 0x37
        /*0002*/ 	.short	(.L_1593 - .L_1592)
.L_1592:
        /*0004*/ 	.word	0x00000082


	//----- nvinfo : EIATTR_KPARAM_INFO
	.align		4
.L_1593:
        /*0008*/ 	.byte	0x04, 0x17
        /*000a*/ 	.short	(.L_1595 - .L_1594)
.L_1594:
        /*000c*/ 	.word	0x00000000
        /*0010*/ 	.short	0x0000
        /*0012*/ 	.short	0x0000
        /*0014*/ 	.byte	0x00, 0xf0, 0x81, 0x02


	//----- nvinfo : EIATTR_SPARSE_MMA_MASK
	.align		4
.L_1595:
        /*0018*/ 	.byte	0x03, 0x50
        /*001a*/ 	.short	0x0000


	//----- nvinfo : EIATTR_MAXREG_COUNT
	.align		4
        /*001c*/ 	.byte	0x03, 0x1b
        /*001e*/ 	.short	0x00a8


	//----- nvinfo : EIATTR_NUM_BARRIERS
	.align		4
        /*0020*/ 	.byte	0x02, 0x4c
        /*0022*/ 	.byte	0x01
	.zero		1


	//----- nvinfo : EIATTR_MERCURY_ISA_VERSION
	.align		4
        /*0024*/ 	.byte	0x03, 0x5f
        /*0026*/ 	.short	0x0101


	//----- nvinfo : EIATTR_INT_WARP_WIDE_INSTR_OFFSETS
	.align		4
        /*0028*/ 	.byte	0x04, 0x31
        /*002a*/ 	.short	(.L_1597 - .L_1596)


	//   ....[0]....
.L_1596:
        /*002c*/ 	.word	0x00001840


	//   ....[1]....
        /*0030*/ 	.word	0x000018c0


	//   ....[2]....
        /*0034*/ 	.word	0x00001960


	//   ....[3]....
        /*0038*/ 	.word	0x00001a00


	//   ....[4]....
        /*003c*/ 	.word	0x00001aa0


	//   ....[5]....
        /*0040*/ 	.word	0x00001b40


	//   ....[6]....
        /*0044*/ 	.word	0x00001be0


	//   ....[7]....
        /*0048*/ 	.word	0x00001c80


	//   ....[8]....
        /*004c*/ 	.word	0x00001e90


	//   ....[9]....
        /*0050*/ 	.word	0x00001ef0


	//   ....[10]....
        /*0054*/ 	.word	0x00001f90


	//   ....[11]....
        /*0058*/ 	.word	0x00002030


	//   ....[12]....
        /*005c*/ 	.word	0x000021b0


	//   ....[13]....
        /*0060*/ 	.word	0x000021e0


	//----- nvinfo : EIATTR_COOP_GROUP_MASK_REGIDS
	.align		4
.L_1597:
        /*0064*/ 	.byte	0x04, 0x29
        /*0066*/ 	.short	(.L_1599 - .L_1598)


	//   ....[0]....
.L_1598:
        /*0068*/ 	.word	0xffffffff


	//   ....[1]....
        /*006c*/ 	.word	0xffffffff


	//   ....[2]....
        /*0070*/ 	.word	0xffffffff


	//   ....[3]....
        /*0074*/ 	.word	0xffffffff


	//   ....[4]....
        /*0078*/ 	.word	0xffffffff


	//   ....[5]....
        /*007c*/ 	.word	0xffffffff


	//   ....[6]....
        /*0080*/ 	.word	0xffffffff


	//   ....[7]....
        /*0084*/ 	.word	0xffffffff


	//   ....[8]....
        /*0088*/ 	.word	0xffffffff


	//   ....[9]....
        /*008c*/ 	.word	0xffffffff


	//----- nvinfo : EIATTR_COOP_GROUP_INSTR_OFFSETS
	.align		4
.L_1599:
        /*0090*/ 	.byte	0x04, 0x28
        /*0092*/ 	.short	(.L_1601 - .L_1600)


	//   ....[0]....
.L_1600:
        /*0094*/ 	.word	0x00001060


	//   ....[1]....
        /*0098*/ 	.word	0x00001070


	//   ....[2]....
        /*009c*/ 	.word	0x000010a0


	//   ....[3]....
        /*00a0*/ 	.word	0x000010b0


	//   ....[4]....
        /*00a4*/ 	.word	0x000010f0


	//   ....[5]....
        /*00a8*/ 	.word	0x00001100


	//   ....[6]....
        /*00ac*/ 	.word	0x00001140


	//   ....[7]....
        /*00b0*/ 	.word	0x00001150


	//   ....[8]....
        /*00b4*/ 	.word	0x000011d0


	//   ....[9]....
        /*00b8*/ 	.word	0x000011e0


	//----- nvinfo : EIATTR_VRC_CTA_INIT_COUNT
	.align		4
.L_1601:
        /*00bc*/ 	.byte	0x02, 0x4a
	.zero		1
	.zero		1


	//----- nvinfo : EIATTR_EXIT_INSTR_OFFSETS
	.align		4
        /*00c0*/ 	.byte	0x04, 0x1c
        /*00c2*/ 	.short	(.L_1603 - .L_1602)


	//   ....[0]....
.L_1602:
        /*00c4*/ 	.word	0x00000070


	//   ....[1]....
        /*00c8*/ 	.word	0x00004440


	//----- nvinfo : EIATTR_MAX_THREADS
	.align		4
.L_1603:
        /*00cc*/ 	.byte	0x04, 0x05
        /*00ce*/ 	.short	(.L_1605 - .L_1604)
.L_1604:
        /*00d0*/ 	.word	0x00000180
        /*00d4*/ 	.word	0x00000001
        /*00d8*/ 	.word	0x00000001


	//----- nvinfo : EIATTR_CRS_STACK_SIZE
	.align		4
.L_1605:
        /*00dc*/ 	.byte	0x04, 0x1e
        /*00de*/ 	.short	(.L_1607 - .L_1606)
.L_1606:
        /*00e0*/ 	.word	0x00000000


	//----- nvinfo : EIATTR_CBANK_PARAM_SIZE
	.align		4
.L_1607:
        /*00e4*/ 	.byte	0x03, 0x19
        /*00e6*/ 	.short	0x00a0


	//----- nvinfo : EIATTR_PARAM_CBANK
	.align		4
        /*00e8*/ 	.byte	0x04, 0x0a
        /*00ea*/ 	.short	(.L_1609 - .L_1608)
	.align		4
.L_1608:
        /*00ec*/ 	.word	index@(.nv.constant0._Z35group_norm_nhwc_fwd_one_pass_kernelI11Fp16IOFp16WLi128ELi48ELi384EEv26Group_norm_nhwc_fwd_params)
        /*00f0*/ 	.short	0x0380
        /*00f2*/ 	.short	0x00a0


	//----- nvinfo : EIATTR_SW_WAR
	.align		4
.L_1609:
        /*00f4*/ 	.byte	0x04, 0x36
        /*00f6*/ 	.short	(.L_1611 - .L_1610)
.L_1610:
        /*00f8*/ 	.word	0x00000008
.L_1611:


//--------------------- .nv.info._Z35group_norm_nhwc_fwd_one_pass_kernelI11Fp16IOFp16WLi256ELi48ELi384EEv26Group_norm_nhwc_fwd_params --------------------------
	.section	.nv.info._Z35group_norm_nhwc_fwd_one_pass_kernelI11Fp16IOFp16WLi256ELi48ELi384EEv26Group_norm_nhwc_fwd_params,"",@"SHT_CUDA_INFO"
	.sectionflags	@""
	.align	4


	//----- nvinfo : EIATTR_CUDA_API_VERSION
	.align		4
        /*0000*/ 	.byte	0x04, 0x37
        /*0002*/ 	.short	(.L_1613 - .L_1612)
.L_1612:
        /*0004*/ 	.word	0x00000082


	//----- nvinfo : EIATTR_KPARAM_INFO
	.align		4
.L_1613:
        /*0008*/ 	.byte	0x04, 0x17
        /*000a*/ 	.short	(.L_1615 - .L_1614)
.L_1614:
        /*000c*/ 	.word	0x00000000
        /*0010*/ 	.short	0x0000
        /*0012*/ 	.short	0x0000
        /*0014*/ 	.byte	0x00, 0xf0, 0x81, 0x02


	//----- nvinfo : EIATTR_SPARSE_MMA_MASK
	.align		4
.L_1615:
        /*0018*/ 	.byte	0x03, 0x50
        /*001a*/ 	.short	0x0000


	//----- nvinfo : EIATTR_MAXREG_COUNT
	.align		4
        /*001c*/ 	.byte	0x03, 0x1b
        /*001e*/ 	.short	0x00a8


	//----- nvinfo : EIATTR_NUM_BARRIERS
	.align		4
        /*0020*/ 	.byte	0x02, 0x4c
        /*0022*/ 	.byte	0x01
	.zero		1


	//----- nvinfo : EIATTR_MERCURY_ISA_VERSION
	.align		4
        /*0024*/ 	.byte	0x03, 0x5f
        /*0026*/ 	.short	0x0101


	//----- nvinfo : EIATTR_COOP_GROUP_MASK_REGIDS
	.align		4
        /*0028*/ 	.byte	0x04, 0x29
        /*002a*/ 	.short	(.L_1617 - .L_1616)


	//   ....[0]....
.L_1616:
        /*002c*/ 	.word	0xffffffff


	//   ....[1]....
        /*0030*/ 	.word	0xffffffff


	//   ....[2]....
        /*0034*/ 	.word	0xffffffff


	//   ....[3]....
        /*0038*/ 	.word	0xffffffff


	//   ....[4]....
        /*003c*/ 	.word	0xffffffff


	//   ....[5]....
        /*0040*/ 	.word	0xffffffff


	//   ....[6]....
        /*0044*/ 	.word	0xffffffff


	//   ....[7]....
        /*0048*/ 	.word	0xffffffff


	//   ....[8]....
        /*004c*/ 	.word	0xffffffff


	//   ....[9]....
        /*0050*/ 	.word	0xffffffff


	//----- nvinfo : EIATTR_COOP_GROUP_INSTR_OFFSETS
	.align		4
.L_1617:
        /*0054*/ 	.byte	0x04, 0x28
        /*0056*/ 	.short	(.L_1619 - .L_1618)


	//   ....[0]....
.L_1618:
        /*0058*/ 	.word	0x00001b10


	//   ....[1]....
        /*005c*/ 	.word	0x00001b20


	//   ....[2]....
        /*0060*/ 	.word	0x00001b60


	//   ....[3]....
        /*0064*/ 	.word	0x00001b70


	//   ....[4]....
        /*0068*/ 	.word	0x00001bb0


	//   ....[5]....
        /*006c*/ 	.word	0x00001bc0


	//   ....[6]....
        /*0070*/ 	.word	0x00001c00


	//   ....[7]....
        /*0074*/ 	.word	0x00001c10


	//   ....[8]....
        /*0078*/ 	.word	0x00001c90


	//   ....[9]....
        /*007c*/ 	.word	0x00001ca0


	//----- nvinfo : EIATTR_VRC_CTA_INIT_COUNT
	.align		4
.L_1619:
        /*0080*/ 	.byte	0x02, 0x4a
	.zero		1
	.zero		1


	//----- nvinfo : EIATTR_EXIT_INSTR_OFFSETS
	.align		4
        /*0084*/ 	.byte	0x04, 0x1c
        /*0086*/ 	.short	(.L_1621 - .L_1620)


	//   ....[0]....
.L_1620:
        /*0088*/ 	.word	0x00000060


	//   ....[1]....
        /*008c*/ 	.word	0x00006720


	//----- nvinfo : EIATTR_MAX_THREADS
	.align		4
.L_1621:
        /*0090*/ 	.byte	0x04, 0x05
        /*0092*/ 	.short	(.L_1623 - .L_1622)
.L_1622:
        /*0094*/ 	.word	0x00000180
        /*0098*/ 	.word	0x00000001
        /*009c*/ 	.word	0x00000001


	//----- nvinfo : EIATTR_CRS_STACK_SIZE
	.align		4
.L_1623:
        /*00a0*/ 	.byte	0x04, 0x1e
        /*00a2*/ 	.short	(.L_1625 - .L_1624)
.L_1624:
        /*00a4*/ 	.word	0x00000000


	//----- nvinfo : EIATTR_CBANK_PARAM_SIZE
	.align		4
.L_1625:
        /*00a8*/ 	.byte	0x03, 0x19
        /*00aa*/ 	.short	0x00a0


	//----- nvinfo : EIATTR_PARAM_CBANK
	.align		4
        /*00ac*/ 	.byte	0x04, 0x0a
        /*00ae*/ 	.short	(.L_1627 - .L_1626)
	.align		4
.L_1626:
        /*00b0*/ 	.word	index@(.nv.constant0._Z35group_norm_nhwc_fwd_one_pass_kernelI11Fp16IOFp16WLi256ELi48ELi384EEv26Group_norm_nhwc_fwd_params)
        /*00b4*/ 	.short	0x0380
        /*00b6*/ 	.short	0x00a0


	//----- nvinfo : EIATTR_SW_WAR
	.align		4
.L_1627:
        /*00b8*/ 	.byte	0x04, 0x36
        /*00ba*/ 	.short	(.L_1629 - .L_1628)
.L_1628:
        /*00bc*/ 	.word	0x00000008
.L_1629:


//--------------------- .nv.info._Z35group_norm_nhwc_fwd_one_pass_kernelI11Fp16IOFp16WLi512ELi48ELi384EEv26Group_norm_nhwc_fwd_params --------------------------
	.section	.nv.info._Z35group_norm_nhwc_fwd_one_pass_kernelI11Fp16IOFp16WLi512ELi48ELi384EEv26Group_norm_nhwc_fwd_params,"",@"SHT_CUDA_INFO"
	.sectionflags	@""
	.align	4


	//----- nvinfo : EIATTR_CUDA_API_VERSION
	.align		4
        /*0000*/ 	.byte	0x04, 0x37
        /*0002*/ 	.short	(.L_1631 - .L_1630)
.L_1630:
        /*0004*/ 	.word	0x00000082


	//----- nvinfo : EIATTR_KPARAM_INFO
	.align		4
.L_1631:
        /*0008*/ 	.byte	0x04, 0x17
        /*000a*/ 	.short	(.L_1633 - .L_1632)
.L_1632:
        /*000c*/ 	.word	0x00000000
        /*0010*/ 	.short	0x0000
        /*0012*/ 	.short	0x0000
        /*0014*/ 	.byte	0x00, 0xf0, 0x81, 0x02


	//----- nvinfo : EIATTR_SPARSE_MMA_MASK
	.align		4
.L_1633:
        /*0018*/ 	.byte	0x03, 0x50
        /*001a*/ 	.short	0x0000


	//----- nvinfo : EIATTR_MAXREG_COUNT
	.align		4
        /*001c*/ 	.byte	0x03, 0x1b
        /*001e*/ 	.short	0x00a8


	//----- nvinfo : EIATTR_NUM_BARRIERS
	.align		4
        /*0020*/ 	.byte	0x02, 0x4c
        /*0022*/ 	.byte	0x01
	.zero		1


	//----- nvinfo : EIATTR_MERCURY_ISA_VERSION
	.align		4
        /*0024*/ 	.byte	0x03, 0x5f
        /*0026*/ 	.short	0x0101


	//----- nvinfo : EIATTR_COOP_GROUP_MASK_REGIDS
	.align		4
        /*0028*/ 	.byte	0x04, 0x29
        /*002a*/ 	.short	(.L_1635 - .L_1634)


	//   ....[0]....
.L_1634:
        /*002c*/ 	.word	0xffffffff


	//   ....[1]....
        /*0030*/ 	.word	0xffffffff


	//   ....[2]....
        /*0034*/ 	.word	0xffffffff


	//   ....[3]....
        /*0038*/ 	.word	0xffffffff


	//   ....[4]....
        /*003c*/ 	.word	0xffffffff


	//   ....[5]....
        /*0040*/ 	.word	0xffffffff


	//   ....[6]....
        /*0044*/ 	.word	0xffffffff


	//   ....[7]....
        /*0048*/ 	.word	0xffffffff


	//   ....[8]....
        /*004c*/ 	.word	0xffffffff


	//   ....[9]....
        /*0050*/ 	.word	0xffffffff


	//----- nvinfo : EIATTR_COOP_GROUP_INSTR_OFFSETS
	.align		4
.L_1635:
        /*0054*/ 	.byte	0x04, 0x28
        /*0056*/ 	.short	(.L_1637 - .L_1636)


	//   ....[0]....
.L_1636:
        /*0058*/ 	.word	0x00003230


	//   ....[1]....
        /*005c*/ 	.word	0x00003240


	//   ....[2]....
        /*0060*/ 	.word	0x00003280


	//   ....[3]....
        /*0064*/ 	.word	0x00003290


	//   ....[4]....
        /*0068*/ 	.word	0x000032d0


	//   ....[5]....
        /*006c*/ 	.word	0x000032e0


	//   ....[6]....
        /*0070*/ 	.word	0x00003320


	//   ....[7]....
        /*0074*/ 	.word	0x00003330


	//   ....[8]....
        /*0078*/ 	.word	0x000033c0


	//   ....[9]....
        /*007c*/ 	.word	0x000033d0


	//----- nvinfo : EIATTR_VRC_CTA_INIT_COUNT
	.align		4
.L_1637:
        /*0080*/ 	.byte	0x02, 0x4a
	.zero		1
	.zero		1


	//----- nvinfo : EIATTR_EXIT_INSTR_OFFSETS
	.align		4
        /*0084*/ 	.byte	0x04, 0x1c
        /*0086*/ 	.short	(.L_1639 - .L_1638)


	//   ....[0]....
.L_1638:
        /*0088*/ 	.word	0x00000060


	//   ....[1]....
        /*008c*/ 	.word	0x0000b610


	//----- nvinfo : EIATTR_MAX_THREADS
	.align		4
.L_1639:
        /*0090*/ 	.byte	0x04, 0x05
        /*0092*/ 	.short	(.L_1641 - .L_1640)
.L_1640:
        /*0094*/ 	.word	0x00000180
        /*0098*/ 	.word	0x00000001
        /*009c*/ 	.word	0x00000001


	//----- nvinfo : EIATTR_CRS_STACK_SIZE
	.align		4
.L_1641:
        /*00a0*/ 	.byte	0x04, 0x1e
        /*00a2*/ 	.short	(.L_1643 - .L_1642)
.L_1642:
        /*00a4*/ 	.word	0x00000000


	//----- nvinfo : EIATTR_CBANK_PARAM_SIZE
	.align		4
.L_1643:
        /*00a8*/ 	.byte	0x03, 0x19
        /*00aa*/ 	.short	0x00a0


	//----- nvinfo : EIATTR_PARAM_CBANK
	.align		4
        /*00ac*/ 	.byte	0x04, 0x0a
        /*00ae*/ 	.short	(.L_1645 - .L_1644)
	.align		4
.L_1644:
        /*00b0*/ 	.word	index@(.nv.constant0._Z35group_norm_nhwc_fwd_one_pass_kernelI11Fp16IOFp16WLi512ELi48ELi384EEv26Group_norm_nhwc_fwd_params)
        /*00b4*/ 	.short	0x0380
        /*00b6*/ 	.short	0x00a0


	//----- nvinfo : EIATTR_SW_WAR
	.align		4
.L_1645:
        /*00b8*/ 	.byte	0x04, 0x36
        /*00ba*/ 	.short	(.L_1647 - .L_1646)
.L_1646:
        /*00bc*/ 	.word	0x00000008
.L_1647:


//--------------------- .nv.info._Z35group_norm_nhwc_fwd_one_pass_kernelI11Fp32IOFp32WLi64ELi48ELi384EEv26Group_norm_nhwc_fwd_params --------------------------
	.section	.nv.info._Z35group_norm_nhwc_fwd_one_pass_kernelI11Fp32IOFp32WLi64ELi48ELi384EEv26Group_norm_nhwc_fwd_params,"",@"SHT_CUDA_INFO"
	.sectionflags	@""
	.align	4


	//----- nvinfo : EIATTR_CUDA_API_VERSION
	.align		4
        /*0000*/ 	.byte	0x04, 0x37
        /*0002*/ 	.short	(.L_1649 - .L_1648)
.L_1648:
        /*0004*/ 	.word	0x00000082


	//----- nvinfo : EIATTR_KPARAM_INFO
	.align		4
.L_1649:
        /*0008*/ 	.byte	0x04, 0x17
        /*000a*/ 	.short	(.L_1651 - .L_1650)
.L_1650:
        /*000c*/ 	.word	0x00000000
        /*0010*/ 	.short	0x0000
        /*0012*/ 	.short	0x0000
        /*0014*/ 	.byte	0x00, 0xf0, 0x81, 0x02


	//----- nvinfo : EIATTR_SPARSE_MMA_MASK
	.align		4
.L_1651:
        /*0018*/ 	.byte	0x03, 0x50
        /*001a*/ 	.short	0x0000


	//----- nvinfo : EIATTR_MAXREG_COUNT
	.align		4
        /*001c*/ 	.byte	0x03, 0x1b
        /*001e*/ 	.short	0x00a8


	//----- nvinfo : EIATTR_NUM_BARRIERS
	.align		4
        /*0020*/ 	.byte	0x02, 0x4c
        /*0022*/ 	.byte	0x01
	.zero		1


	//----- nvinfo : EIATTR_MERCURY_ISA_VERSION
	.align		4
        /*0024*/ 	.byte	0x03, 0x5f
        /*0026*/ 	.short	0x0101


	//----- nvinfo : EIATTR_INT_WARP_WIDE_INSTR_OFFSETS
	.align		4
        /*0028*/ 	.byte	0x04, 0x31
        /*002a*/ 	.short	(.L_1653 - .L_1652)


	//   ....[0]....
.L_1652:
        /*002c*/ 	.word	0x00001230


	//   ....[1]....
        /*0030*/ 	.word	0x00001260


	//   ....[2]....
        /*0034*/ 	.word	0x00001270


	//   ....[3]....
        /*0038*/ 	.word	0x000012b0


	//   ....[4]....
        /*003c*/ 	.word	0x00001480


	//   ....[5]....
        /*0040*/ 	.word	0x000014e0


	//   ....[6]....
        /*0044*/ 	.word	0x00001500


	//   ....[7]....
        /*0048*/ 	.word	0x00001530


	//   ....[8]....
        /*004c*/ 	.word	0x00001860


	//   ....[9]....
        /*0050*/ 	.word	0x00001880


	//   ....[10]....
        /*0054*/ 	.word	0x000018a0


	//   ....[11]....
        /*0058*/ 	.word	0x000018c0


	//   ....[12]....
        /*005c*/ 	.word	0x00001b20


	//   ....[13]....
        /*0060*/ 	.word	0x00001b40


	//----- nvinfo : EIATTR_COOP_GROUP_MASK_REGIDS
	.align		4
.L_1653:
        /*0064*/ 	.byte	0x04, 0x29
        /*0066*/ 	.short	(.L_1655 - .L_1654)


	//   ....[0]....
.L_1654:
        /*0068*/ 	.word	0xffffffff


	//   ....[1]....
        /*006c*/ 	.word	0xffffffff


	//   ....[2]....
        /*0070*/ 	.word	0xffffffff


	//   ....[3]....
        /*0074*/ 	.word	0xffffffff


	//   ....[4]....
        /*0078*/ 	.word	0xffffffff


	//   ....[5]....
        /*007c*/ 	.word	0xffffffff


	//   ....[6]....
        /*0080*/ 	.word	0xffffffff


	//   ....[7]....
        /*0084*/ 	.word	0xffffffff


	//   ....[8]....
        /*0088*/ 	.word	0xffffffff


	//   ....[9]....
        /*008c*/ 	.word	0xffffffff


	//----- nvinfo : EIATTR_COOP_GROUP_INSTR_OFFSETS
	.align		4
.L_1655:
        /*0090*/ 	.byte	0x04, 0x28
        /*0092*/ 	.short	(.L_1657 - .L_1656)


	//   ....[0]....
.L_1656:
        /*0094*/ 	.word	0x000009f0


	//   ....[1]....
        /*0098*/ 	.word	0x00000a00


	//   ....[2]....
        /*009c*/ 	.word	0x00000a30


	//   ....[3]....
        /*00a0*/ 	.word	0x00000a40


	//   ....[4]....
        /*00a4*/ 	.word	0x00000a80


	//   ....[5]....
        /*00a8*/ 	.word	0x00000a90


	//   ....[6]....
        /*00ac*/ 	.word	0x00000ad0


	//   ....[7]....
        /*00b0*/ 	.word	0x00000ae0


	//   ....[8]....
        /*00b4*/ 	.word	0x00000b40


	//   ....[9]....
        /*00b8*/ 	.word	0x00000b50


	//----- nvinfo : EIATTR_VRC_CTA_INIT_COUNT
	.align		4
.L_1657:
        /*00bc*/ 	.byte	0x02, 0x4a
	.zero		1
	.zero		1


	//----- nvinfo : EIATTR_EXIT_INSTR_OFFSETS
	.align		4
        /*00c0*/ 	.byte	0x04, 0x1c
        /*00c2*/ 	.short	(.L_1659 - .L_1658)


	//   ....[0]....
.L_1658:
        /*00c4*/ 	.word	0x00000070


	//   ....[1]....
        /*00c8*/ 	.word	0x00002e50


	//----- nvinfo : EIATTR_MAX_THREADS
	.align		4
.L_1659:
        /*00cc*/ 	.byte	0x04, 0x05
        /*00ce*/ 	.short	(.L_1661 - .L_1660)
.L_1660:
        /*00d0*/ 	.word	0x00000180
        /*00d4*/ 	.word	0x00000001
        /*00d8*/ 	.word	0x00000001


	//----- nvinfo : EIATTR_CRS_STACK_SIZE
	.align		4
.L_1661:
        /*00dc*/ 	.byte	0x04, 0x1e
        /*00de*/ 	.short	(.L_1663 - .L_1662)
.L_1662:
        /*00e0*/ 	.word	0x00000000


	//----- nvinfo : EIATTR_CBANK_PARAM_SIZE
	.align		4
.L_1663:
        /*00e4*/ 	.byte	0x03, 0x19
        /*00e6*/ 	.short	0x00a0


	//----- nvinfo : EIATTR_PARAM_CBANK
	.align		4
        /*00e8*/ 	.byte	0x04, 0x0a
        /*00ea*/ 	.short	(.L_1665 - .L_1664)
	.align		4
.L_1664:
        /*00ec*/ 	.word	index@(.nv.constant0._Z35group_norm_nhwc_fwd_one_pass_kernelI11Fp32IOFp32WLi64ELi48ELi384EEv26Group_norm_nhwc_fwd_params)
        /*00f0*/ 	.short	0x0380
        /*00f2*/ 	.short	0x00a0


	//----- nvinfo : EIATTR_SW_WAR
	.align		4
.L_1665:
        /*00f4*/ 	.byte	0x04, 0x36
        /*00f6*/ 	.short	(.L_1667 - .L_1666)
.L_1666:
        /*00f8*/ 	.word	0x00000008
.L_1667:


//--------------------- .nv.info._Z35group_norm_nhwc_fwd_one_pass_kernelI11Fp32IOFp32WLi128ELi48ELi384EEv26Group_norm_nhwc_fwd_params --------------------------
	.section	.nv.info._Z35group_norm_nhwc_fwd_one_pass_kernelI11Fp32IOFp32WLi128ELi48ELi384EEv26Group_norm_nhwc_fwd_params,"",@"SHT_CUDA_INFO"
	.sectionflags	@""
	.align	4


	//----- nvinfo : EIATTR_CUDA_API_VERSION
	.align		4
        /*0000*/ 	.byte	0x04, 0x37
        /*0002*/ 	.short	(.L_1669 - .L_1668)
.L_1668:
        /*0004*/ 	.word	0x00000082


	//----- nvinfo : EIATTR_KPARAM_INFO
	.align		4
.L_1669:
        /*0008*/ 	.byte	0x04, 0x17
        /*000a*/ 	.short	(.L_1671 - .L_1670)
.L_1670:
        /*000c*/ 	.word	0x00000000
        /*0010*/ 	.short	0x0000
        /*0012*/ 	.short	0x0000
        /*0014*/ 	.byte	0x00, 0xf0, 0x81, 0x02


	//----- nvinfo : EIATTR_SPARSE_MMA_MASK
	.align		4
.L_1671:
        /*0018*/ 	.byte	0x03, 0x50
        /*001a*/ 	.short	0x0000


	//----- nvinfo : EIATTR_MAXREG_COUNT
	.align		4
        /*001c*/ 	.byte	0x03, 0x1b
        /*001e*/ 	.short	0x00a8


	//----- nvinfo : EIATTR_NUM_BARRIERS
	.align		4
        /*0020*/ 	.byte	0x02, 0x4c
        /*0022*/ 	.byte	0x01
	.zero		1


	//----- nvinfo : EIATTR_MERCURY_ISA_VERSION
	.align		4
        /*0024*/ 	.byte	0x03, 0x5f
        /*0026*/ 	.short	0x0101


	//----- nvinfo : EIATTR_INT_WARP_WIDE_INSTR_OFFSETS
	.align		4
        /*0028*/ 	.byte	0x04, 0x31
        /*002a*/ 	.short	(.L_1673 - .L_1672)


	//   ....[0]....
.L_1672:
        /*002c*/ 	.word	0x00001760


	//   ....[1]....
        /*0030*/ 	.word	0x000017e0


	//   ....[2]....
        /*0034*/ 	.word	0x00001880


	//   ....[3]....
        /*0038*/ 	.word	0x00001920


	//   ....[4]....
        /*003c*/ 	.word	0x000019c0


	//   ....[5]....
        /*0040*/ 	.word	0x00001a60


	//   ....[6]....
        /*0044*/ 	.word	0x00001b00


	//   ....[7]....
        /*0048*/ 	.word	0x00001ba0


	//   ....[8]....
        /*004c*/ 	.word	0x00001db0


	//   ....[9]....
        /*0050*/ 	.word	0x00001e10


	//   ....[10]....
        /*0054*/ 	.word	0x00001eb0


	//   ....[11]....
        /*0058*/ 	.word	0x00001f50


	//   ....[12]....
        /*005c*/ 	.word	0x000020d0


	//   ....[13]....
        /*0060*/ 	.word	0x00002100


	//----- nvinfo : EIATTR_COOP_GROUP_MASK_REGIDS
	.align		4
.L_1673:
        /*0064*/ 	.byte	0x04, 0x29
        /*0066*/ 	.short	(.L_1675 - .L_1674)


	//   ....[0]....
.L_1674:
        /*0068*/ 	.word	0xffffffff


	//   ....[1]....
        /*006c*/ 	.word	0xffffffff


	//   ....[2]....
        /*0070*/ 	.word	0xffffffff


	//   ....[3]....
        /*0074*/ 	.word	0xffffffff


	//   ....[4]....
        /*0078*/ 	.word	0xffffffff


	//   ....[5]....
        /*007c*/ 	.word	0xffffffff


	//   ....[6]....
        /*0080*/ 	.word	0xffffffff


	//   ....[7]....
        /*0084*/ 	.word	0xffffffff


	//   ....[8]....
        /*0088*/ 	.word	0xffffffff


	//   ....[9]....
        /*008c*/ 	.word	0xffffffff


	//----- nvinfo : EIATTR_COOP_GROUP_INSTR_OFFSETS
	.align		4
.L_1675:
        /*0090*/ 	.byte	0x04, 0x28
        /*0092*/ 	.short	(.L_1677 - .L_1676)


	//   ....[0]....
.L_1676:
        /*0094*/ 	.word	0x00000f80


	//   ....[1]....
        /*0098*/ 	.word	0x00000f90


	//   ....[2]....
        /*009c*/ 	.word	0x00000fc0


	//   ....[3]....
        /*00a0*/ 	.word	0x00000fd0


	//   ....[4]....
        /*00a4*/ 	.word	0x00001010


	//   ....[5]....
        /*00a8*/ 	.word	0x00001020


	//   ....[6]....
        /*00ac*/ 	.word	0x00001060


	//   ....[7]....
        /*00b0*/ 	.word	0x00001070


	//   ....[8]....
        /*00b4*/ 	.word	0x000010f0


	//   ....[9]....
        /*00b8*/ 	.word	0x00001100


	//----- nvinfo : EIATTR_VRC_CTA_INIT_COUNT
	.align		4
.L_1677:
        /*00bc*/ 	.byte	0x02, 0x4a
	.zero		1
	.zero		1


	//----- nvinfo : EIATTR_EXIT_INSTR_OFFSETS
	.align		4
        /*00c0*/ 	.byte	0x04, 0x1c
        /*00c2*/ 	.short	(.L_1679 - .L_1678)


	//   ....[0]....
.L_1678:
        /*00c4*/ 	.word	0x00000070


	//   ....[1]....
        /*00c8*/ 	.word	0x000041f0


	//----- nvinfo : EIATTR_MAX_THREADS
	.align		4
.L_1679:
        /*00cc*/ 	.byte	0x04, 0x05
        /*00ce*/ 	.short	(.L_1681 - .L_1680)
.L_1680:
        /*00d0*/ 	.word	0x00000180
        /*00d4*/ 	.word	0x00000001
        /*00d8*/ 	.word	0x00000001


	//----- nvinfo : EIATTR_CRS_STACK_SIZE
	.align		4
.L_1681:
        /*00dc*/ 	.byte	0x04, 0x1e
        /*00de*/ 	.short	(.L_1683 - .L_1682)
.L_1682:
        /*00e0*/ 	.word	0x00000000


	//----- nvinfo : EIATTR_CBANK_PARAM_SIZE
	.align		4
.L_1683:
        /*00e4*/ 	.byte	0x03, 0x19
        /*00e6*/ 	.short	0x00a0


	//----- nvinfo : EIATTR_PARAM_CBANK
	.align		4
        /*00e8*/ 	.byte	0x04, 0x0a
        /*00ea*/ 	.short	(.L_1685 - .L_1684)
	.align		4
.L_1684:
        /*00ec*/ 	.word	index@(.nv.constant0._Z35group_norm_nhwc_fwd_one_pass_kernelI11Fp32IOFp32WLi128ELi48ELi384EEv26Group_norm_nhwc_fwd_params)
        /*00f0*/ 	.short	0x0380
        /*00f2*/ 	.short	0x00a0


	//----- nvinfo : EIATTR_SW_WAR
	.align		4
.L_1685:
        /*00f4*/ 	.byte	0x04, 0x36
        /*00f6*/ 	.short	(.L_1687 - .L_1686)
.L_1686:
        /*00f8*/ 	.word	0x00000008
.L_1687:


//--------------------- .nv.info._Z35group_norm_nhwc_fwd_one_pass_kernelI11Fp32IOFp32WLi256ELi48ELi384EEv26Group_norm_nhwc_fwd_params --------------------------
	.section	.nv.info._Z35group_norm_nhwc_fwd_one_pass_kernelI11Fp32IOFp32WLi256ELi48ELi384EEv26Group_norm_nhwc_fwd_params,"",@"SHT_CUDA_INFO"
	.sectionflags	@""
	.align	4


	//----- nvinfo : EIATTR_CUDA_API_VERSION
	.align		4
        /*0000*/ 	.byte	0x04, 0x37
        /*0002*/ 	.short	(.L_1689 - .L_1688)
.L_1688:
        /*0004*/ 	.word	0x00000082


	//----- nvinfo : EIATTR_KPARAM_INFO
	.align		4
.L_1689:
        /*0008*/ 	.byte	0x04, 0x17
        /*000a*/ 	.short	(.L_1691 - .L_1690)
.L_1690:
        /*000c*/ 	.word	0x00000000
        /*0010*/ 	.short	0x0000
        /*0012*/ 	.short	0x0000
        /*0014*/ 	.byte	0x00, 0xf0, 0x81, 0x02


	//----- nvinfo : EIATTR_SPARSE_MMA_MASK
	.align		4
.L_1691:
        /*0018*/ 	.byte	0x03, 0x50
        /*001a*/ 	.short	0x0000


	//----- nvinfo : EIATTR_MAXREG_COUNT
	.align		4
        /*001c*/ 	.byte	0x03, 0x1b
        /*001e*/ 	.short	0x00a8


	//----- nvinfo : EIATTR_NUM_BARRIERS
	.align		4
        /*0020*/ 	.byte	0x02, 0x4c
        /*0022*/ 	.byte	0x01
	.zero		1


	//----- nvinfo : EIATTR_MERCURY_ISA_VERSION
	.align		4
        /*0024*/ 	.byte	0x03, 0x5f
        /*0026*/ 	.short	0x0101


	//----- nvinfo : EIATTR_COOP_GROUP_MASK_REGIDS
	.align		4
        /*0028*/ 	.byte	0x04, 0x29
        /*002a*/ 	.short	(.L_1693 - .L_1692)


	//   ....[0]....
.L_1692:
        /*002c*/ 	.word	0xffffffff


	//   ....[1]....
        /*0030*/ 	.word	0xffffffff


	//   ....[2]....
        /*0034*/ 	.word	0xffffffff


	//   ....[3]....
        /*0038*/ 	.word	0xffffffff


	//   ....[4]....
        /*003c*/ 	.word	0xffffffff


	//   ....[5]....
        /*0040*/ 	.word	0xffffffff


	//   ....[6]....
        /*0044*/ 	.word	0xffffffff


	//   ....[7]....
        /*0048*/ 	.word	0xffffffff


	//   ....[8]....
        /*004c*/ 	.word	0xffffffff


	//   ....[9]....
        /*0050*/ 	.word	0xffffffff


	//----- nvinfo : EIATTR_COOP_GROUP_INSTR_OFFSETS
	.align		4
.L_1693:
        /*0054*/ 	.byte	0x04, 0x28
        /*0056*/ 	.short	(.L_1695 - .L_1694)


	//   ....[0]....
.L_1694:
        /*0058*/ 	.word	0x00001930


	//   ....[1]....
        /*005c*/ 	.word	0x00001940


	//   ....[2]....
        /*0060*/ 	.word	0x00001970


	//   ....[3]....
        /*0064*/ 	.word	0x00001980


	//   ....[4]....
        /*0068*/ 	.word	0x000019c0


	//   ....[5]....
        /*006c*/ 	.word	0x000019d0


	//   ....[6]....
        /*0070*/ 	.word	0x00001a10


	//   ....[7]....
        /*0074*/ 	.word	0x00001a20


	//   ....[8]....
        /*0078*/ 	.word	0x00001aa0


	//   ....[9]....
        /*007c*/ 	.word	0x00001ab0


	//----- nvinfo : EIATTR_VRC_CTA_INIT_COUNT
	.align		4
.L_1695:
        /*0080*/ 	.byte	0x02, 0x4a
	.zero		1
	.zero		1


	//----- nvinfo : EIATTR_EXIT_INSTR_OFFSETS
	.align		4
        /*0084*/ 	.byte	0x04, 0x1c
        /*0086*/ 	.short	(.L_1697 - .L_1696)


	//   ....[0]....
.L_1696:
        /*0088*/ 	.word	0x00000060


	//   ....[1]....
        /*008c*/ 	.word	0x000062d0


	//----- nvinfo : EIATTR_MAX_THREADS
	.align		4
.L_1697:
        /*0090*/ 	.byte	0x04, 0x05
        /*0092*/ 	.short	(.L_1699 - .L_1698)
.L_1698:
        /*0094*/ 	.word	0x00000180
        /*0098*/ 	.word	0x00000001
        /*009c*/ 	.word	0x00000001


	//----- nvinfo : EIATTR_CRS_STACK_SIZE
	.align		4
.L_1699:
        /*00a0*/ 	.byte	0x04, 0x1e
        /*00a2*/ 	.short	(.L_1701 - .L_1700)
.L_1700:
        /*00a4*/ 	.word	0x00000000


	//----- nvinfo : EIATTR_CBANK_PARAM_SIZE
	.align		4
.L_1701:
        /*00a8*/ 	.byte	0x03, 0x19
        /*00aa*/ 	.short	0x00a0


	//----- nvinfo : EIATTR_PARAM_CBANK
	.align		4
        /*00ac*/ 	.byte	0x04, 0x0a
        /*00ae*/ 	.short	(.L_1703 - .L_1702)
	.align		4
.L_1702:
        /*00b0*/ 	.word	index@(.nv.constant0._Z35group_norm_nhwc_fwd_one_pass_kernelI11Fp32IOFp32WLi256ELi48ELi384EEv26Group_norm_nhwc_fwd_params)
        /*00b4*/ 	.short	0x0380
        /*00b6*/ 	.short	0x00a0


	//----- nvinfo : EIATTR_SW_WAR
	.align		4
.L_1703:
        /*00b8*/ 	.byte	0x04, 0x36
        /*00ba*/ 	.short	(.L_1705 - .L_1704)
.L_1704:
        /*00bc*/ 	.word	0x00000008
.L_1705:


//--------------------- .nv.info._Z35group_norm_nhwc_fwd_one_pass_kernelI11Fp32IOFp32WLi512ELi48ELi384EEv26Group_norm_nhwc_fwd_params --------------------------
	.section	.nv.info._Z35group_norm_nhwc_fwd_one_pass_kernelI11Fp32IOFp32WLi512ELi48ELi384EEv26Group_norm_nhwc_fwd_params,"",@"SHT_CUDA_INFO"
	.sectionflags	@""
	.align	4


	//----- nvinfo : EIATTR_CUDA_API_VERSION
	.align		4
        /*0000*/ 	.byte	0x04, 0x37
        /*0002*/ 	.short	(.L_1707 - .L_1706)
.L_1706:
        /*0004*/ 	.word	0x00000082


	//----- nvinfo : EIATTR_KPARAM_INFO
	.align		4
.L_1707:
        /*0008*/ 	.byte	0x04, 0x17
        /*000a*/ 	.short	(.L_1709 - .L_1708)
.L_1708:
        /*000c*/ 	.word	0x00000000
        /*0010*/ 	.short	0x0000
        /*0012*/ 	.short	0x0000
        /*0014*/ 	.byte	0x00, 0xf0, 0x81, 0x02


	//----- nvinfo : EIATTR_SPARSE_MMA_MASK
	.align		4
.L_1709:
        /*0018*/ 	.byte	0x03, 0x50
        /*001a*/ 	.short	0x0000


	//----- nvinfo : EIATTR_MAXREG_COUNT
	.align		4
        /*001c*/ 	.byte	0x03, 0x1b
        /*001e*/ 	.short	0x00a8


	//----- nvinfo : EIATTR_NUM_BARRIERS
	.align		4
        /*0020*/ 	.byte	0x02, 0x4c
        /*0022*/ 	.byte	0x01
	.zero		1


	//----- nvinfo : EIATTR_MERCURY_ISA_VERSION
	.align		4
        /*0024*/ 	.byte	0x03, 0x5f
        /*0026*/ 	.short	0x0101


	//----- nvinfo : EIATTR_COOP_GROUP_MASK_REGIDS
	.align		4
        /*0028*/ 	.byte	0x04, 0x29
        /*002a*/ 	.short	(.L_1711 - .L_1710)


	//   ....[0]....
.L_1710:
        /*002c*/ 	.word	0xffffffff


	//   ....[1]....
        /*0030*/ 	.word	0xffffffff


	//   ....[2]....
        /*0034*/ 	.word	0xffffffff


	//   ....[3]....
        /*0038*/ 	.word	0xffffffff


	//   ....[4]....
        /*003c*/ 	.word	0xffffffff


	//   ....[5]....
        /*0040*/ 	.word	0xffffffff


	//   ....[6]....
        /*0044*/ 	.word	0xffffffff


	//   ....[7]....
        /*0048*/ 	.word	0xffffffff


	//   ....[8]....
        /*004c*/ 	.word	0xffffffff


	//   ....[9]....
        /*0050*/ 	.word	0xffffffff


	//----- nvinfo : EIATTR_COOP_GROUP_INSTR_OFFSETS
	.align		4
.L_1711:
        /*0054*/ 	.byte	0x04, 0x28
        /*0056*/ 	.short	(.L_1713 - .L_1712)


	//   ....[0]....
.L_1712:
        /*0058*/ 	.word	0x00002e20


	//   ....[1]....
        /*005c*/ 	.word	0x00002e30


	//   ....[2]....
        /*0060*/ 	.word	0x00002e70


	//   ....[3]....
        /*0064*/ 	.word	0x00002e80


	//   ....[4]....
        /*0068*/ 	.word	0x00002ec0


	//   ....[5]....
        /*006c*/ 	.word	0x00002ed0


	//   ....[6]....
        /*0070*/ 	.word	0x00002f10


	//   ....[7]....
        /*0074*/ 	.word	0x00002f20


	//   ....[8]....
        /*0078*/ 	.word	0x00002fb0


	//   ....[9]....
        /*007c*/ 	.word	0x00002fc0


	//----- nvinfo : EIATTR_VRC_CTA_INIT_COUNT
	.align		4
.L_1713:
        /*0080*/ 	.byte	0x02, 0x4a
	.zero		1
	.zero		1


	//----- nvinfo : EIATTR_EXIT_INSTR_OFFSETS
	.align		4
        /*0084*/ 	.byte	0x04, 0x1c
        /*0086*/ 	.short	(.L_1715 - .L_1714)


	//   ....[0]....
.L_1714:
        /*0088*/ 	.word	0x00000060


	//   ....[1]....
        /*008c*/ 	.word	0x0000ada0


	//----- nvinfo : EIATTR_MAX_THREADS
	.align		4
.L_1715:
        /*0090*/ 	.byte	0x04, 0x05
        /*0092*/ 	.short	(.L_1717 - .L_1716)
.L_1716:
        /*0094*/ 	.word	0x00000180
        /*0098*/ 	.word	0x00000001
        /*009c*/ 	.word	0x00000001


	//----- nvinfo : EIATTR_CRS_STACK_SIZE
	.align		4
.L_1717:
        /*00a0*/ 	.byte	0x04, 0x1e
        /*00a2*/ 	.short	(.L_1719 - .L_1718)
.L_1718:
        /*00a4*/ 	.word	0x00000000


	//----- nvinfo : EIATTR_CBANK_PARAM_SIZE
	.align		4
.L_1719:
        /*00a8*/ 	.byte	0x03, 0x19
        /*00aa*/ 	.short	0x00a0


	//----- nvinfo : EIATTR_PARAM_CBANK
	.align		4
        /*00ac*/ 	.byte	0x04, 0x0a
        /*00ae*/ 	.short	(.L_1721 - .L_1720)
	.align		4
.L_1720:
        /*00b0*/ 	.word	index@(.nv.constant0._Z35group_norm_nhwc_fwd_one_pass_kernelI11Fp32IOFp32WLi512ELi48ELi384EEv26Group_norm_nhwc_fwd_params)
        /*00b4*/ 	.short	0x0380
        /*00b6*/ 	.short	0x00a0


	//----- nvinfo : EIATTR_SW_WAR
	.align		4
.L_1721:
        /*00b8*/ 	.byte	0x04, 0x36
        /*00ba*/ 	.short	(.L_1723 - .L_1722)
.L_1722:
        /*00bc*/ 	.word	0x00000008
.L_1723:


//--------------------- .nv.info._Z35group_norm_nhwc_fwd_one_pass_kernelI11Fp32IOBf16WLi64ELi48ELi384EEv26Group_norm_nhwc_fwd_params --------------------------
	.section	.nv.info._Z35group_norm_nhwc_fwd_one_pass_kernelI11Fp32IOBf16WLi64ELi48ELi384EEv26Group_norm_nhwc_fwd_params,"",@"SHT_CUDA_INFO"
	.sectionflags	@""
	.align	4


	//----- nvinfo : EIATTR_CUDA_API_VERSION
	.align		4
        /*0000*/ 	.byte	0x04, 0x37
        /*0002*/ 	.short	(.L_1725 - .L_1724)
.L_1724:
        /*0004*/ 	.word	0x00000082


	//----- nvinfo : EIATTR_KPARAM_INFO
	.align		4
.L_1725:
        /*0008*/ 	.byte	0x04, 0x17
        /*000a*/ 	.short	(.L_1727 - .L_1726)
.L_1726:
        /*000c*/ 	.word	0x00000000
        /*0010*/ 	.short	0x0000
        /*0012*/ 	.short	0x0000
        /*0014*/ 	.byte	0x00, 0xf0, 0x81, 0x02


	//----- nvinfo : EIATTR_SPARSE_MMA_MASK
	.align		4
.L_1727:
        /*0018*/ 	.byte	0x03, 0x50
        /*001a*/ 	.short	0x0000


	//----- nvinfo : EIATTR_MAXREG_COUNT
	.align		4
        /*001c*/ 	.byte	0x03, 0x1b
        /*001e*/ 	.short	0x00a8


	//----- nvinfo : EIATTR_NUM_BARRIERS
	.align		4
        /*0020*/ 	.byte	0x02, 0x4c
        /*0022*/ 	.byte	0x01
	.zero		1


	//----- nvinfo : EIATTR_MERCURY_ISA_VERSION
	.align		4
        /*0024*/ 	.byte	0x03, 0x5f
        /*0026*/ 	.short	0x0101


	//----- nvinfo : EIATTR_INT_WARP_WIDE_INSTR_OFFSETS
	.align		4
        /*0028*/ 	.byte	0x04, 0x31
        /*002a*/ 	.short	(.L_1729 - .L_1728)


	//   ....[0]....
.L_1728:
        /*002c*/ 	.word	0x00001230


	//   ....[1]....
        /*0030*/ 	.word	0x00001260


	//   ....[2]....
        /*0034*/ 	.word	0x00001270


	//   ....[3]....
        /*0038*/ 	.word	0x000012c0


	//   ....[4]....
        /*003c*/ 	.word	0x00001480


	//   ....[5]....
        /*0040*/ 	.word	0x000014e0


	//   ....[6]....
        /*0044*/ 	.word	0x00001510


	//   ....[7]....
        /*0048*/ 	.word	0x00001530


	//   ....[8]....
        /*004c*/ 	.word	0x00001860


	//   ....[9]....
        /*0050*/ 	.word	0x00001880


	//   ....[10]....
        /*0054*/ 	.word	0x000018a0


	//   ....[11]....
        /*0058*/ 	.word	0x000018c0


	//   ....[12]....
        /*005c*/ 	.word	0x00001b20


	//   ....[13]....
        /*0060*/ 	.word	0x00001b40


	//----- nvinfo : EIATTR_COOP_GROUP_MASK_REGIDS
	.align		4
.L_1729:
        /*0064*/ 	.byte	0x04, 0x29
        /*0066*/ 	.short	(.L_1731 - .L_1730)


	//   ....[0]....
.L_1730:
        /*0068*/ 	.word	0xffffffff


	//   ....[1]....
        /*006c*/ 	.word	0xffffffff


	//   ....[2]....
        /*0070*/ 	.word	0xffffffff


	//   ....[3]....
        /*0074*/ 	.word	0xffffffff


	//   ....[4]....
        /*0078*/ 	.word	0xffffffff


	//   ....[5]....
        /*007c*/ 	.word	0xffffffff


	//   ....[6]....
        /*0080*/ 	.word	0xffffffff


	//   ....[7]....
        /*0084*/ 	.word	0xffffffff


	//   ....[8]....
        /*0088*/ 	.word	0xffffffff


	//   ....[9]....
        /*008c*/ 	.word	0xffffffff


	//----- nvinfo : EIATTR_COOP_GROUP_INSTR_OFFSETS
	.align		4
.L_1731:
        /*0090*/ 	.byte	0x04, 0x28
        /*0092*/ 	.short	(.L_1733 - .L_1732)


	//   ....[0]....
.L_1732:
        /*0094*/ 	.word	0x000009f0


	//   ....[1]....
        /*0098*/ 	.word	0x00000a00


	//   ....[2]....
        /*009c*/ 	.word	0x00000a30


	//   ....[3]....
        /*00a0*/ 	.word	0x00000a40


	//   ....[4]....
        /*00a4*/ 	.word	0x00000a80


	//   ....[5]....
        /*00a8*/ 	.word	0x00000a90


	//   ....[6]....
        /*00ac*/ 	.word	0x00000ad0


	//   ....[7]....
        /*00b0*/ 	.word	0x00000ae0


	//   ....[8]....
        /*00b4*/ 	.word	0x00000b40


	//   ....[9]....
        /*00b8*/ 	.word	0x00000b50


	//----- nvinfo : EIATTR_VRC_CTA_INIT_COUNT
	.align		4
.L_1733:
        /*00bc*/ 	.byte	0x02, 0x4a
	.zero		1
	.zero		1


	//----- nvinfo : EIATTR_EXIT_INSTR_OFFSETS
	.align		4
        /*00c0*/ 	.byte	0x04, 0x1c
        /*00c2*/ 	.short	(.L_1735 - .L_1734)


	//   ....[0]....
.L_1734:
        /*00c4*/ 	.word	0x00000070


	//   ....[1]....
        /*00c8*/ 	.word	0x00002eb0


	//----- nvinfo : EIATTR_MAX_THREADS
	.align		4
.L_1735:
        /*00cc*/ 	.byte	0x04, 0x05
        /*00ce*/ 	.short	(.L_1737 - .L_1736)
.L_1736:
        /*00d0*/ 	.word	0x00000180
        /*00d4*/ 	.word	0x00000001
        /*00d8*/ 	.word	0x00000001


	//----- nvinfo : EIATTR_CRS_STACK_SIZE
	.align		4
.L_1737:
        /*00dc*/ 	.byte	0x04, 0x1e
        /*00de*/ 	.short	(.L_1739 - .L_1738)
.L_1738:
        /*00e0*/ 	.word	0x00000000


	//----- nvinfo : EIATTR_CBANK_PARAM_SIZE
	.align		4
.L_1739:
        /*00e4*/ 	.byte	0x03, 0x19
        /*00e6*/ 	.short	0x00a0


	//----- nvinfo : EIATTR_PARAM_CBANK
	.align		4
        /*00e8*/ 	.byte	0x04, 0x0a
        /*00ea*/ 	.short	(.L_1741 - .L_1740)
	.align		4
.L_1740:
        /*00ec*/ 	.word	index@(.nv.constant0._Z35group_norm_nhwc_fwd_one_pass_kernelI11Fp32IOBf16WLi64ELi48ELi384EEv26Group_norm_nhwc_fwd_params)
        /*00f0*/ 	.short	0x0380
        /*00f2*/ 	.short	0x00a0


	//----- nvinfo : EIATTR_SW_WAR
	.align		4
.L_1741:
        /*00f4*/ 	.byte	0x04, 0x36
        /*00f6*/ 	.short	(.L_1743 - .L_1742)
.L_1742:
        /*00f8*/ 	.word	0x00000008
.L_1743:


//--------------------- .nv.info._Z35group_norm_nhwc_fwd_one_pass_kernelI11Fp32IOBf16WLi128ELi48ELi384EEv26Group_norm_nhwc_fwd_params --------------------------
	.section	.nv.info._Z35group_norm_nhwc_fwd_one_pass_kernelI11Fp32IOBf16WLi128ELi48ELi384EEv26Group_norm_nhwc_fwd_params,"",@"SHT_CUDA_INFO"
	.sectionflags	@""
	.align	4


	//----- nvinfo : EIATTR_CUDA_API_VERSION
	.align		4
        /*0000*/ 	.byte	0x04, 0x37
        /*0002*/ 	.short	(.L_1745 - .L_1744)
.L_1744:
        /*0004*/ 	.word	0x00000082


	//----- nvinfo : EIATTR_KPARAM_INFO
	.align		4
.L_1745:
        /*0008*/ 	.byte	0x04, 0x17
        /*000a*/ 	.short	(.L_1747 - .L_1746)
.L_1746:
        /*000c*/ 	.word	0x00000000
        /*0010*/ 	.short	0x0000
        /*0012*/ 	.short	0x0000
        /*0014*/ 	.byte	0x00, 0xf0, 0x81, 0x02


	//----- nvinfo : EIATTR_SPARSE_MMA_MASK
	.align		4
.L_1747:
        /*0018*/ 	.byte	0x03, 0x50
        /*001a*/ 	.short	0x0000


	//----- nvinfo : EIATTR_MAXREG_COUNT
	.align		4
        /*001c*/ 	.byte	0x03, 0x1b
        /*001e*/ 	.short	0x00a8


	//----- nvinfo : EIATTR_NUM_BARRIERS
	.align		4
        /*0020*/ 	.byte	0x02, 0x4c
        /*0022*/ 	.byte	0x01
	.zero		1


	//----- nvinfo : EIATTR_MERCURY_ISA_VERSION
	.align		4
        /*0024*/ 	.byte	0x03, 0x5f
        /*0026*/ 	.short	0x0101


	//----- nvinfo : EIATTR_INT_WARP_WIDE_INSTR_OFFSETS
	.align		4
        /*0028*/ 	.byte	0x04, 0x31
        /*002a*/ 	.short	(.L_1749 - .L_1748)


	//   ....[0]....
.L_1748:
        /*002c*/ 	.word	0x00001760


	//   ....[1]....
        /*0030*/ 	.word	0x000017e0


	//   ....[2]....
        /*0034*/ 	.word	0x00001880


	//   ....[3]....
        /*0038*/ 	.word	0x00001920


	//   ....[4]....
        /*003c*/ 	.word	0x000019c0


	//   ....[5]....
        /*0040*/ 	.word	0x00001a60


	//   ....[6]....
        /*0044*/ 	.word	0x00001b00


	//   ....[7]....
        /*0048*/ 	.word	0x00001ba0


	//   ....[8]....
        /*004c*/ 	.word	0x00001db0


	//   ....[9]....
        /*0050*/ 	.word	0x00001e10


	//   ....[10]....
        /*0054*/ 	.word	0x00001eb0


	//   ....[11]....
        /*0058*/ 	.word	0x00001f50


	//   ....[12]....
        /*005c*/ 	.word	0x000020d0


	//   ....[13]....
        /*0060*/ 	.word	0x00002100


	//----- nvinfo : EIATTR_COOP_GROUP_MASK_REGIDS
	.align		4
.L_1749:
        /*0064*/ 	.byte	0x04, 0x29
        /*0066*/ 	.short	(.L_1751 - .L_1750)


	//   ....[0]....
.L_1750:
        /*0068*/ 	.word	0xffffffff


	//   ....[1]....
        /*006c*/ 	.word	0xffffffff


	//   ....[2]....
        /*0070*/ 	.word	0xffffffff


	//   ....[3]....
        /*0074*/ 	.word	0xffffffff


	//   ....[4]....
        /*0078*/ 	.word	0xffffffff


	//   ....[5]....
        /*007c*/ 	.word	0xffffffff


	//   ....[6]....
        /*0080*/ 	.word	0xffffffff


	//   ....[7]....
        /*0084*/ 	.word	0xffffffff


	//   ....[8]....
        /*0088*/ 	.word	0xffffffff


	//   ....[9]....
        /*008c*/ 	.word	0xffffffff


	//----- nvinfo : EIATTR_COOP_GROUP_INSTR_OFFSETS
	.align		4
.L_1751:
        /*0090*/ 	.byte	0x04, 0x28
        /*0092*/ 	.short	(.L_1753 - .L_1752)


	//   ....[0]....
.L_1752:
        /*0094*/ 	.word	0x00000f80


	//   ....[1]....
        /*0098*/ 	.word	0x00000f90


	//   ....[2]....
        /*009c*/ 	.word	0x00000fc0


	//   ....[3]....
        /*00a0*/ 	.word	0x00000fd0


	//   ....[4]....
        /*00a4*/ 	.word	0x00001010


	//   ....[5]....
        /*00a8*/ 	.word	0x00001020


	//   ....[6]....
        /*00ac*/ 	.word	0x00001060


	//   ....[7]....
        /*00b0*/ 	.word	0x00001070


	//   ....[8]....
        /*00b4*/ 	.word	0x000010f0


	//   ....[9]....
        /*00b8*/ 	.word	0x00001100


	//----- nvinfo : EIATTR_VRC_CTA_INIT_COUNT
	.align		4
.L_1753:
        /*00bc*/ 	.byte	0x02, 0x4a
	.zero		1
	.zero		1


	//----- nvinfo : EIATTR_EXIT_INSTR_OFFSETS
	.align		4
        /*00c0*/ 	.byte	0x04, 0x1c
        /*00c2*/ 	.short	(.L_1755 - .L_1754)


	//   ....[0]....
.L_1754:
        /*00c4*/ 	.word	0x00000070


	//   ....[1]....
        /*00c8*/ 	.word	0x00004250


	//----- nvinfo : EIATTR_MAX_THREADS
	.align		4
.L_1755:
        /*00cc*/ 	.byte	0x04, 0x05
        /*00ce*/ 	.short	(.L_1757 - .L_1756)
.L_1756:
        /*00d0*/ 	.word	0x00000180
        /*00d4*/ 	.word	0x00000001
        /*00d8*/ 	.word	0x00000001


	//----- nvinfo : EIATTR_CRS_STACK_SIZE
	.align		4
.L_1757:
        /*00dc*/ 	.byte	0x04, 0x1e
        /*00de*/ 	.short	(.L_1759 - .L_1758)
.L_1758:
        /*00e0*/ 	.word	0x00000000


	//----- nvinfo : EIATTR_CBANK_PARAM_SIZE
	.align		4
.L_1759:
        /*00e4*/ 	.byte	0x03, 0x19
        /*00e6*/ 	.short	0x00a0


	//----- nvinfo : EIATTR_PARAM_CBANK
	.align		4
        /*00e8*/ 	.byte	0x04, 0x0a
        /*00ea*/ 	.short	(.L_1761 - .L_1760)
	.align		4
.L_1760:
        /*00ec*/ 	.word	index@(.nv.constant0._Z35group_norm_nhwc_fwd_one_pass_kernelI11Fp32IOBf16WLi128ELi48ELi384EEv26Group_norm_nhwc_fwd_params)
        /*00f0*/ 	.short	0x0380
        /*00f2*/ 	.short	0x00a0


	//----- nvinfo : EIATTR_SW_WAR
	.align		4
.L_1761:
        /*00f4*/ 	.byte	0x04, 0x36
        /*00f6*/ 	.short	(.L_1763 - .L_1762)
.L_1762:
        /*00f8*/ 	.word	0x00000008
.L_1763:


//--------------------- .nv.info._Z35group_norm_nhwc_fwd_one_pass_kernelI11Fp32IOBf16WLi256ELi48ELi384EEv26Group_norm_nhwc_fwd_params --------------------------
	.section	.nv.info._Z35group_norm_nhwc_fwd_one_pass_kernelI11Fp32IOBf16WLi256ELi48ELi384EEv26Group_norm_nhwc_fwd_params,"",@"SHT_CUDA_INFO"
	.sectionflags	@""
	.align	4


	//----- nvinfo : EIATTR_CUDA_API_VERSION
	.align		4
        /*0000*/ 	.byte	0x04, 0x37
        /*0002*/ 	.short	(.L_1765 - .L_1764)
.L_1764:
        /*0004*/ 	.word	0x00000082


	//----- nvinfo : EIATTR_KPARAM_INFO
	.align		4
.L_1765:
        /*0008*/ 	.byte	0x04, 0x17
        /*000a*/ 	.short	(.L_1767 - .L_1766)
.L_1766:
        /*000c*/ 	.word	0x00000000
        /*0010*/ 	.short	0x0000
        /*0012*/ 	.short	0x0000
        /*0014*/ 	.byte	0x00, 0xf0, 0x81, 0x02


	//----- nvinfo : EIATTR_SPARSE_MMA_MASK
	.align		4
.L_1767:
        /*0018*/ 	.byte	0x03, 0x50
        /*001a*/ 	.short	0x0000


	//----- nvinfo : EIATTR_MAXREG_COUNT
	.align		4
        /*001c*/ 	.byte	0x03, 0x1b
        /*001e*/ 	.short	0x00a8


	//----- nvinfo : EIATTR_NUM_BARRIERS
	.align		4
        /*0020*/ 	.byte	0x02, 0x4c
        /*0022*/ 	.byte	0x01
	.zero		1


	//----- nvinfo : EIATTR_MERCURY_ISA_VERSION
	.align		4
        /*0024*/ 	.byte	0x03, 0x5f
        /*0026*/ 	.short	0x0101


	//----- nvinfo : EIATTR_COOP_GROUP_MASK_REGIDS
	.align		4
        /*0028*/ 	.byte	0x04, 0x29
        /*002a*/ 	.short	(.L_1769 - .L_1768)


	//   ....[0]....
.L_1768:
        /*002c*/ 	.word	0xffffffff


	//   ....[1]....
        /*0030*/ 	.word	0xffffffff


	//   ....[2]....
        /*0034*/ 	.word	0xffffffff


	//   ....[3]....
        /*0038*/ 	.word	0xffffffff


	//   ....[4]....
        /*003c*/ 	.word	0xffffffff


	//   ....[5]....
        /*0040*/ 	.word	0xffffffff


	//   ....[6]....
        /*0044*/ 	.word	0xffffffff


	//   ....[7]....
        /*0048*/ 	.word	0xffffffff


	//   ....[8]....
        /*004c*/ 	.word	0xffffffff


	//   ....[9]....
        /*0050*/ 	.word	0xffffffff


	//----- nvinfo : EIATTR_COOP_GROUP_INSTR_OFFSETS
	.align		4
.L_1769:
        /*0054*/ 	.byte	0x04, 0x28
        /*0056*/ 	.short	(.L_1771 - .L_1770)


	//   ....[0]....
.L_1770:
        /*0058*/ 	.word	0x00001930


	//   ....[1]....
        /*005c*/ 	.word	0x00001940


	//   ....[2]....
        /*0060*/ 	.word	0x00001970


	//   ....[3]....
        /*0064*/ 	.word	0x00001980


	//   ....[4]....
        /*0068*/ 	.word	0x000019c0


	//   ....[5]....
        /*006c*/ 	.word	0x000019d0


	//   ....[6]....
        /*0070*/ 	.word	0x00001a10


	//   ....[7]....
        /*0074*/ 	.word	0x00001a20


	//   ....[8]....
        /*0078*/ 	.word	0x00001aa0


	//   ....[9]....
        /*007c*/ 	.word	0x00001ab0


	//----- nvinfo : EIATTR_VRC_CTA_INIT_COUNT
	.align		4
.L_1771:
        /*0080*/ 	.byte	0x02, 0x4a
	.zero		1
	.zero		1


	//----- nvinfo : EIATTR_EXIT_INSTR_OFFSETS
	.align		4
        /*0084*/ 	.byte	0x04, 0x1c
        /*0086*/ 	.short	(.L_1773 - .L_1772)


	//   ....[0]....
.L_1772:
        /*0088*/ 	.word	0x00000060


	//   ....[1]....
        /*008c*/ 	.word	0x00006330


	//----- nvinfo : EIATTR_MAX_THREADS
	.align		4
.L_1773:
        /*0090*/ 	.byte	0x04, 0x05
        /*0092*/ 	.short	(.L_1775 - .L_1774)
.L_1774:
        /*0094*/ 	.word	0x00000180
        /*0098*/ 	.word	0x00000001
        /*009c*/ 	.word	0x00000001


	//----- nvinfo : EIATTR_CRS_STACK_SIZE
	.align		4
.L_1775:
        /*00a0*/ 	.byte	0x04, 0x1e
        /*00a2*/ 	.short	(.L_1777 - .L_1776)
.L_1776:
        /*00a4*/ 	.word	0x00000000


	//----- nvinfo : EIATTR_CBANK_PARAM_SIZE
	.align		4
.L_1777:
        /*00a8*/ 	.byte	0x03, 0x19
        /*00aa*/ 	.short	0x00a0


	//----- nvinfo : EIATTR_PARAM_CBANK
	.align		4
        /*00ac*/ 	.byte	0x04, 0x0a
        /*00ae*/ 	.short	(.L_1779 - .L_1778)
	.align		4
.L_1778:
        /*00b0*/ 	.word	index@(.nv.constant0._Z35group_norm_nhwc_fwd_one_pass_kernelI11Fp32IOBf16WLi256ELi48ELi384EEv26Group_norm_nhwc_fwd_params)
        /*00b4*/ 	.short	0x0380
        /*00b6*/ 	.short	0x00a0


	//----- nvinfo : EIATTR_SW_WAR
	.align		4
.L_1779:
        /*00b8*/ 	.byte	0x04, 0x36
        /*00ba*/ 	.short	(.L_1781 - .L_1780)
.L_1780:
        /*00bc*/ 	.word	0x00000008
.L_1781:


//--------------------- .nv.info._Z35group_norm_nhwc_fwd_one_pass_kernelI11Fp32IOBf16WLi512ELi48ELi384EEv26Group_norm_nhwc_fwd_params --------------------------
	.section	.nv.info._Z35group_norm_nhwc_fwd_one_pass_kernelI11Fp32IOBf16WLi512ELi48ELi384EEv26Group_norm_nhwc_fwd_params,"",@"SHT_CUDA_INFO"
	.sectionflags	@""
	.align	4


	//----- nvinfo : EIATTR_CUDA_API_VERSION
	.align		4
        /*0000*/ 	.byte	0x04, 0x37
        /*0002*/ 	.short	(.L_1783 - .L_1782)
.L_1782:
        /*0004*/ 	.word	0x00000082


	//----- nvinfo : EIATTR_KPARAM_INFO
	.align		4
.L_1783:
        /*0008*/ 	.byte	0x04, 0x17
        /*000a*/ 	.short	(.L_1785 - .L_1784)
.L_1784:
        /*000c*/ 	.word	0x00000000
        /*0010*/ 	.short	0x0000
        /*0012*/ 	.short	0x0000
        /*0014*/ 	.byte	0x00, 0xf0, 0x81, 0x02


	//----- nvinfo : EIATTR_SPARSE_MMA_MASK
	.align		4
.L_1785:
        /*0018*/ 	.byte	0x03, 0x50
        /*001a*/ 	.short	0x0000


	//----- nvinfo : EIATTR_MAXREG_COUNT
	.align		4
        /*001c*/ 	.byte	0x03, 0x1b
        /*001e*/ 	.short	0x00a8


	//----- nvinfo : EIATTR_NUM_BARRIERS
	.align		4
        /*0020*/ 	.byte	0x02, 0x4c
        /*0022*/ 	.byte	0x01
	.zero		1


	//----- nvinfo : EIATTR_MERCURY_ISA_VERSION
	.align		4
        /*0024*/ 	.byte	0x03, 0x5f
        /*0026*/ 	.short	0x0101


	//----- nvinfo : EIATTR_COOP_GROUP_MASK_REGIDS
	.align		4
        /*0028*/ 	.byte	0x04, 0x29
        /*002a*/ 	.short	(.L_1787 - .L_1786)


	//   ....[0]....
.L_1786:
        /*002c*/ 	.word	0xffffffff


	//   ....[1]....
        /*0030*/ 	.word	0xffffffff


	//   ....[2]....
        /*0034*/ 	.word	0xffffffff


	//   ....[3]....
        /*0038*/ 	.word	0xffffffff


	//   ....[4]....
        /*003c*/ 	.word	0xffffffff


	//   ....[5]....
        /*0040*/ 	.word	0xffffffff


	//   ....[6]....
        /*0044*/ 	.word	0xffffffff


	//   ....[7]....
        /*0048*/ 	.word	0xffffffff


	//   ....[8]....
        /*004c*/ 	.word	0xffffffff


	//   ....[9]....
        /*0050*/ 	.word	0xffffffff


	//----- nvinfo : EIATTR_COOP_GROUP_INSTR_OFFSETS
	.align		4
.L_1787:
        /*0054*/ 	.byte	0x04, 0x28
        /*0056*/ 	.short	(.L_1789 - .L_1788)


	//   ....[0]....
.L_1788:
        /*0058*/ 	.word	0x00002e20


	//   ....[1]....
        /*005c*/ 	.word	0x00002e30


	//   ....[2]....
        /*0060*/ 	.word	0x00002e70


	//   ....[3]....
        /*0064*/ 	.word	0x00002e80


	//   ....[4]....
        /*0068*/ 	.word	0x00002ec0


	//   ....[5]....
        /*006c*/ 	.word	0x00002ed0


	//   ....[6]....
        /*0070*/ 	.word	0x00002f10


	//   ....[7]....
        /*0074*/ 	.word	0x00002f20


	//   ....[8]....
        /*0078*/ 	.word	0x00002fb0


	//   ....[9]....
        /*007c*/ 	.word	0x00002fc0


	//----- nvinfo : EIATTR_VRC_CTA_INIT_COUNT
	.align		4
.L_1789:
        /*0080*/ 	.byte	0x02, 0x4a
	.zero		1
	.zero		1


	//----- nvinfo : EIATTR_EXIT_INSTR_OFFSETS
	.align		4
        /*0084*/ 	.byte	0x04, 0x1c
        /*0086*/ 	.short	(.L_1791 - .L_1790)


	//   ....[0]....
.L_1790:
        /*0088*/ 	.word	0x00000060


	//   ....[1]....
        /*008c*/ 	.word	0x0000ae00


	//----- nvinfo : EIATTR_MAX_THREADS
	.align		4
.L_1791:
        /*0090*/ 	.byte	0x04, 0x05
        /*0092*/ 	.short	(.L_1793 - .L_1792)
.L_1792:
        /*0094*/ 	.word	0x00000180
        /*0098*/ 	.word	0x00000001
        /*009c*/ 	.word	0x00000001


	//----- nvinfo : EIATTR_CRS_STACK_SIZE
	.align		4
.L_1793:
        /*00a0*/ 	.byte	0x04, 0x1e
        /*00a2*/ 	.short	(.L_1795 - .L_1794)
.L_1794:
        /*00a4*/ 	.word	0x00000000


	//----- nvinfo : EIATTR_CBANK_PARAM_SIZE
	.align		4
.L_1795:
        /*00a8*/ 	.byte	0x03, 0x19
        /*00aa*/ 	.short	0x00a0


	//----- nvinfo : EIATTR_PARAM_CBANK
	.align		4
        /*00ac*/ 	.byte	0x04, 0x0a
        /*00ae*/ 	.short	(.L_1797 - .L_1796)
	.align		4
.L_1796:
        /*00b0*/ 	.word	index@(.nv.constant0._Z35group_norm_nhwc_fwd_one_pass_kernelI11Fp32IOBf16WLi512ELi48ELi384EEv26Group_norm_nhwc_fwd_params)
        /*00b4*/ 	.short	0x0380
        /*00b6*/ 	.short	0x00a0


	//----- nvinfo : EIATTR_SW_WAR
	.align		4
.L_1797:
        /*00b8*/ 	.byte	0x04, 0x36
        /*00ba*/ 	.short	(.L_1799 - .L_1798)
.L_1798:
        /*00bc*/ 	.word	0x00000008
.L_1799:


//--------------------- .nv.info._Z35group_norm_nhwc_fwd_one_pass_kernelI11Fp32IOFp16WLi64ELi48ELi384EEv26Group_norm_nhwc_fwd_params --------------------------
	.section	.nv.info._Z35group_norm_nhwc_fwd_one_pass_kernelI11Fp32IOFp16WLi64ELi48ELi384EEv26Group_norm_nhwc_fwd_params,"",@"SHT_CUDA_INFO"
	.sectionflags	@""
	.align	4


	//----- nvinfo : EIATTR_CUDA_API_VERSION
	.align		4
        /*0000*/ 	.byte	0x04, 0x37
        /*0002*/ 	.short	(.L_1801 - .L_1800)
.L_1800:
        /*0004*/ 	.word	0x00000082


	//----- nvinfo : EIATTR_KPARAM_INFO
	.align		4
.L_1801:
        /*0008*/ 	.byte	0x04, 0x17
        /*000a*/ 	.short	(.L_1803 - .L_1802)
.L_1802:
        /*000c*/ 	.word	0x00000000
        /*0010*/ 	.short	0x0000
        /*0012*/ 	.short	0x0000
        /*0014*/ 	.byte	0x00, 0xf0, 0x81, 0x02


	//----- nvinfo : EIATTR_SPARSE_MMA_MASK
	.align		4
.L_1803:
        /*0018*/ 	.byte	0x03, 0x50
        /*001a*/ 	.short	0x0000


	//----- nvinfo : EIATTR_MAXREG_COUNT
	.align		4
        /*001c*/ 	.byte	0x03, 0x1b
        /*001e*/ 	.short	0x00a8


	//----- nvinfo : EIATTR_NUM_BARRIERS
	.align		4
        /*0020*/ 	.byte	0x02, 0x4c
        /*0022*/ 	.byte	0x01
	.zero		1


	//----- nvinfo : EIATTR_MERCURY_ISA_VERSION
	.align		4
        /*0024*/ 	.byte	0x03, 0x5f
        /*0026*/ 	.short	0x0101


	//----- nvinfo : EIATTR_INT_WARP_WIDE_INSTR_OFFSETS
	.align		4
        /*0028*/ 	.byte	0x04, 0x31
        /*002a*/ 	.short	(.L_1805 - .L_1804)


	//   ....[0]....
.L_1804:
        /*002c*/ 	.word	0x00001220


	//   ....[1]....
        /*0030*/ 	.word	0x00001260


	//   ....[2]....
        /*0034*/ 	.word	0x00001280


	//   ....[3]....
        /*0038*/ 	.word	0x000012b0


	//   ....[4]....
        /*003c*/ 	.word	0x00001490


	//   ....[5]....
        /*0040*/ 	.word	0x000014e0


	//   ....[6]....
        /*0044*/ 	.word	0x00001500


	//   ....[7]....
        /*0048*/ 	.word	0x00001530


	//   ....[8]....
        /*004c*/ 	.word	0x00001860


	//   ....[9]....
        /*0050*/ 	.word	0x00001880


	//   ....[10]....
        /*0054*/ 	.word	0x000018a0


	//   ....[11]....
        /*0058*/ 	.word	0x000018c0


	//   ....[12]....
        /*005c*/ 	.word	0x00001b20


	//   ....[13]....
        /*0060*/ 	.word	0x00001b40


	//----- nvinfo : EIATTR_COOP_GROUP_MASK_REGIDS
	.align		4
.L_1805:
        /*0064*/ 	.byte	0x04, 0x29
        /*0066*/ 	.short	(.L_1807 - .L_1806)


	//   ....[0]....
.L_1806:
        /*0068*/ 	.word	0xffffffff


	//   ....[1]....
        /*006c*/ 	.word	0xffffffff


	//   ....[2]....
        /*0070*/ 	.word	0xffffffff


	//   ....[3]....
        /*0074*/ 	.word	0xffffffff


	//   ....[4]....
        /*0078*/ 	.word	0xffffffff


	//   ....[5]....
        /*007c*/ 	.word	0xffffffff


	//   ....[6]....
        /*0080*/ 	.word	0xffffffff


	//   ....[7]....
        /*0084*/ 	.word	0xffffffff


	//   ....[8]....
        /*0088*/ 	.word	0xffffffff


	//   ....[9]....
        /*008c*/ 	.word	0xffffffff


	//----- nvinfo : EIATTR_COOP_GROUP_INSTR_OFFSETS
	.align		4
.L_1807:
        /*0090*/ 	.byte	0x04, 0x28
        /*0092*/ 	.short	(.L_1809 - .L_1808)


	//   ....[0]....
.L_1808:
        /*0094*/ 	.word	0x000009f0


	//   ....[1]....
        /*0098*/ 	.word	0x00000a00


	//   ....[2]....
        /*009c*/ 	.word	0x00000a30


	//   ....[3]....
        /*00a0*/ 	.word	0x00000a40


	//   ....[4]....
        /*00a4*/ 	.word	0x00000a80


	//   ....[5]....
        /*00a8*/ 	.word	0x00000a90


	//   ....[6]....
        /*00ac*/ 	.word	0x00000ad0


	//   ....[7]....
        /*00b0*/ 	.word	0x00000ae0


	//   ....[8]....
        /*00b4*/ 	.word	0x00000b40


	//   ....[9]....
        /*00b8*/ 	.word	0x00000b50


	//----- nvinfo : EIATTR_VRC_CTA_INIT_COUNT
	.align		4
.L_1809:
        /*00bc*/ 	.byte	0x02, 0x4a
	.zero		1
	.zero		1


	//----- nvinfo : EIATTR_EXIT_INSTR_OFFSETS
	.align		4
        /*00c0*/ 	.byte	0x04, 0x1c
        /*00c2*/ 	.short	(.L_1811 - .L_1810)


	//   ....[0]....
.L_1810:
        /*00c4*/ 	.word	0x00000070


	//   ....[1]....
        /*00c8*/ 	.word	0x00002eb0


	//----- nvinfo : EIATTR_MAX_THREADS
	.align		4
.L_1811:
        /*00cc*/ 	.byte	0x04, 0x05
        /*00ce*/ 	.short	(.L_1813 - .L_1812)
.L_1812:
        /*00d0*/ 	.word	0x00000180
        /*00d4*/ 	.word	0x00000001
        /*00d8*/ 	.word	0x00000001


	//----- nvinfo : EIATTR_CRS_STACK_SIZE
	.align		4
.L_1813:
        /*00dc*/ 	.byte	0x04, 0x1e
        /*00de*/ 	.short	(.L_1815 - .L_1814)
.L_1814:
        /*00e0*/ 	.word	0x00000000


	//----- nvinfo : EIATTR_CBANK_PARAM_SIZE
	.align		4
.L_1815:
        /*00e4*/ 	.byte	0x03, 0x19
        /*00e6*/ 	.short	0x00a0


	//----- nvinfo : EIATTR_PARAM_CBANK
	.align		4
        /*00e8*/ 	.byte	0x04, 0x0a
        /*00ea*/ 	.short	(.L_1817 - .L_1816)
	.align		4
.L_1816:
        /*00ec*/ 	.word	index@(.nv.constant0._Z35group_norm_nhwc_fwd_one_pass_kernelI11Fp32IOFp16WLi64ELi48ELi384EEv26Group_norm_nhwc_fwd_params)
        /*00f0*/ 	.short	0x0380
        /*00f2*/ 	.short	0x00a0


	//----- nvinfo : EIATTR_SW_WAR
	.align		4
.L_1817:
        /*00f4*/ 	.byte	0x04, 0x36
        /*00f6*/ 	.short	(.L_1819 - .L_1818)
.L_1818:
        /*00f8*/ 	.word	0x00000008
.L_1819:


//--------------------- .nv.info._Z35group_norm_nhwc_fwd_one_pass_kernelI11Fp32IOFp16WLi128ELi48ELi384EEv26Group_norm_nhwc_fwd_params --------------------------
	.section	.nv.info._Z35group_norm_nhwc_fwd_one_pass_kernelI11Fp32IOFp16WLi128ELi48ELi384EEv26Group_norm_nhwc_fwd_params,"",@"SHT_CUDA_INFO"
	.sectionflags	@""
	.align	4


	//----- nvinfo : EIATTR_CUDA_API_VERSION
	.align		4
        /*0000*/ 	.byte	0x04, 0x37
        /*0002*/ 	.short	(.L_1821 - .L_1820)
.L_1820:
        /*0004*/ 	.word	0x00000082


	//----- nvinfo : EIATTR_KPARAM_INFO
	.align		4
.L_1821:
        /*0008*/ 	.byte	0x04, 0x17
        /*000a*/ 	.short	(.L_1823 - .L_1822)
.L_1822:
        /*000c*/ 	.word	0x00000000
        /*0010*/ 	.short	0x0000
        /*0012*/ 	.short	0x0000
        /*0014*/ 	.byte	0x00, 0xf0, 0x81, 0x02


	//----- nvinfo : EIATTR_SPARSE_MMA_MASK
	.align		4
.L_1823:
        /*0018*/ 	.byte	0x03, 0x50
        /*001a*/ 	.short	0x0000


	//----- nvinfo : EIATTR_MAXREG_COUNT
	.align		4
        /*001c*/ 	.byte	0x03, 0x1b
        /*001e*/ 	.short	0x00a8


	//----- nvinfo : EIATTR_NUM_BARRIERS
	.align		4
        /*0020*/ 	.byte	0x02, 0x4c
        /*0022*/ 	.byte	0x01
	.zero		1


	//----- nvinfo : EIATTR_MERCURY_ISA_VERSION
	.align		4
        /*0024*/ 	.byte	0x03, 0x5f
        /*0026*/ 	.short	0x0101


	//----- nvinfo : EIATTR_INT_WARP_WIDE_INSTR_OFFSETS
	.align		4
        /*0028*/ 	.byte	0x04, 0x31
        /*002a*/ 	.short	(.L_1825 - .L_1824)


	//   ....[0]....
.L_1824:
        /*002c*/ 	.word	0x00001760


	//   ....[1]....
        /*0030*/ 	.word	0x000017e0


	//   ....[2]....
        /*0034*/ 	.word	0x00001880


	//   ....[3]....
        /*0038*/ 	.word	0x00001920


	//   ....[4]....
        /*003c*/ 	.word	0x000019c0


	//   ....[5]....
        /*0040*/ 	.word	0x00001a60


	//   ....[6]....
        /*0044*/ 	.word	0x00001b00


	//   ....[7]....
        /*0048*/ 	.word	0x00001ba0


	//   ....[8]....
        /*004c*/ 	.word	0x00001db0


	//   ....[9]....
        /*0050*/ 	.word	0x00001e10


	//   ....[10]....
        /*0054*/ 	.word	0x00001eb0


	//   ....[11]....
        /*0058*/ 	.word	0x00001f50


	//   ....[12]....
        /*005c*/ 	.word	0x000020d0


	//   ....[13]....
        /*0060*/ 	.word	0x00002100


	//----- nvinfo : EIATTR_COOP_GROUP_MASK_REGIDS
	.align		4
.L_1825:
        /*0064*/ 	.byte	0x04, 0x29
        /*0066*/ 	.short	(.L_1827 - .L_1826)


	//   ....[0]....
.L_1826:
        /*0068*/ 	.word	0xffffffff


	//   ....[1]....
        /*006c*/ 	.word	0xffffffff


	//   ....[2]....
        /*0070*/ 	.word	0xffffffff


	//   ....[3]....
        /*0074*/ 	.word	0xffffffff


	//   ....[4]....
        /*0078*/ 	.word	0xffffffff


	//   ....[5]....
        /*007c*/ 	.word	0xffffffff


	//   ....[6]....
        /*0080*/ 	.word	0xffffffff


	//   ....[7]....
        /*0084*/ 	.word	0xffffffff


	//   ....[8]....
        /*0088*/ 	.word	0xffffffff


	//   ....[9]....
        /*008c*/ 	.word	0xffffffff


	//----- nvinfo : EIATTR_COOP_GROUP_INSTR_OFFSETS
	.align		4
.L_1827:
        /*0090*/ 	.byte	0x04, 0x28
        /*0092*/ 	.short	(.L_1829 - .L_1828)


	//   ....[0]....
.L_1828:
        /*0094*/ 	.word	0x00000f80


	//   ....[1]....
        /*0098*/ 	.word	0x00000f90


	//   ....[2]....
        /*009c*/ 	.word	0x00000fc0


	//   ....[3]....
        /*00a0*/ 	.word	0x00000fd0


	//   ....[4]....
        /*00a4*/ 	.word	0x00001010


	//   ....[5]....
        /*00a8*/ 	.word	0x00001020


	//   ....[6]....
        /*00ac*/ 	.word	0x00001060


	//   ....[7]....
        /*00b0*/ 	.word	0x00001070


	//   ....[8]....
        /*00b4*/ 	.word	0x000010f0


	//   ....[9]....
        /*00b8*/ 	.word	0x00001100


	//----- nvinfo : EIATTR_VRC_CTA_INIT_COUNT
	.align		4
.L_1829:
        /*00bc*/ 	.byte	0x02, 0x4a
	.zero		1
	.zero		1


	//----- nvinfo : EIATTR_EXIT_INSTR_OFFSETS
	.align		4
        /*00c0*/ 	.byte	0x04, 0x1c
        /*00c2*/ 	.short	(.L_1831 - .L_1830)


	//   ....[0]....
.L_1830:
        /*00c4*/ 	.word	0x00000070


	//   ....[1]....
        /*00c8*/ 	.word	0x00004250


	//----- nvinfo : EIATTR_MAX_THREADS
	.align		4
.L_1831:
        /*00cc*/ 	.byte	0x04, 0x05
        /*00ce*/ 	.short	(.L_1833 - .L_1832)
.L_1832:
        /*00d0*/ 	.word	0x00000180
        /*00d4*/ 	.word	0x00000001
        /*00d8*/ 	.word	0x00000001


	//----- nvinfo : EIATTR_CRS_STACK_SIZE
	.align		4
.L_1833:
        /*00dc*/ 	.byte	0x04, 0x1e
        /*00de*/ 	.short	(.L_1835 - .L_1834)
.L_1834:
        /*00e0*/ 	.word	0x00000000


	//----- nvinfo : EIATTR_CBANK_PARAM_SIZE
	.align		4
.L_1835:
        /*00e4*/ 	.byte	0x03, 0x19
        /*00e6*/ 	.short	0x00a0


	//----- nvinfo : EIATTR_PARAM_CBANK
	.align		4
        /*00e8*/ 	.byte	0x04, 0x0a
        /*00ea*/ 	.short	(.L_1837 - .L_1836)
	.align		4
.L_1836:
        /*00ec*/ 	.word	index@(.nv.constant0._Z35group_norm_nhwc_fwd_one_pass_kernelI11Fp32IOFp16WLi128ELi48ELi384EEv26Group_norm_nhwc_fwd_params)
        /*00f0*/ 	.short	0x0380
        /*00f2*/ 	.short	0x00a0


	//----- nvinfo : EIATTR_SW_WAR
	.align		4
.L_1837:
        /*00f4*/ 	.byte	0x04, 0x36
        /*00f6*/ 	.short	(.L_1839 - .L_1838)
.L_1838:
        /*00f8*/ 	.word	0x00000008
.L_1839:


//--------------------- .nv.info._Z35group_norm_nhwc_fwd_one_pass_kernelI11Fp32IOFp16WLi256ELi48ELi384EEv26Group_norm_nhwc_fwd_params --------------------------
	.section	.nv.info._Z35group_norm_nhwc_fwd_one_pass_kernelI11Fp32IOFp16WLi256ELi48ELi384EEv26Group_norm_nhwc_fwd_params,"",@"SHT_CUDA_INFO"
	.sectionflags	@""
	.align	4


	//----- nvinfo : EIATTR_CUDA_API_VERSION
	.align		4
        /*0000*/ 	.byte	0x04, 0x37
        /*0002*/ 	.short	(.L_1841 - .L_1840)
.L_1840:
        /*0004*/ 	.word	0x00000082


	//----- nvinfo : EIATTR_KPARAM_INFO
	.align		4
.L_1841:
        /*0008*/ 	.byte	0x04, 0x17
        /*000a*/ 	.short	(.L_1843 - .L_1842)
.L_1842:
        /*000c*/ 	.word	0x00000000
        /*0010*/ 	.short	0x0000
        /*0012*/ 	.short	0x0000
        /*0014*/ 	.byte	0x00, 0xf0, 0x81, 0x02


	//----- nvinfo : EIATTR_SPARSE_MMA_MASK
	.align		4
.L_1843:
        /*0018*/ 	.byte	0x03, 0x50
        /*001a*/ 	.short	0x0000


	//----- nvinfo : EIATTR_MAXREG_COUNT
	.align		4
        /*001c*/ 	.byte	0x03, 0x1b
        /*001e*/ 	.short	0x00a8


	//----- nvinfo : EIATTR_NUM_BARRIERS
	.align		4
        /*0020*/ 	.byte	0x02, 0x4c
        /*0022*/ 	.byte	0x01
	.zero		1


	//----- nvinfo : EIATTR_MERCURY_ISA_VERSION
	.align		4
        /*0024*/ 	.byte	0x03, 0x5f
        /*0026*/ 	.short	0x0101


	//----- nvinfo : EIATTR_COOP_GROUP_MASK_REGIDS
	.align		4
        /*0028*/ 	.byte	0x04, 0x29
        /*002a*/ 	.short	(.L_1845 - .L_1844)


	//   ....[0]....
.L_1844:
        /*002c*/ 	.word	0xffffffff


	//   ....[1]....
        /*0030*/ 	.word	0xffffffff


	//   ....[2]....
        /*0034*/ 	.word	0xffffffff


	//   ....[3]....
        /*0038*/ 	.word	0xffffffff


	//   ....[4]....
        /*003c*/ 	.word	0xffffffff


	//   ....[5]....
        /*0040*/ 	.word	0xffffffff


	//   ....[6]....
        /*0044*/ 	.word	0xffffffff


	//   ....[7]....
        /*0048*/ 	.word	0xffffffff


	//   ....[8]....
        /*004c*/ 	.word	0xffffffff


	//   ....[9]....
        /*0050*/ 	.word	0xffffffff


	//----- nvinfo : EIATTR_COOP_GROUP_INSTR_OFFSETS
	.align		4
.L_1845:
        /*0054*/ 	.byte	0x04, 0x28
        /*0056*/ 	.short	(.L_1847 - .L_1846)


	//   ....[0]....
.L_1846:
        /*0058*/ 	.word	0x00001930


	//   ....[1]....
        /*005c*/ 	.word	0x00001940


	//   ....[2]....
        /*0060*/ 	.word	0x00001970


	//   ....[3]....
        /*0064*/ 	.word	0x00001980


	//   ....[4]....
        /*0068*/ 	.word	0x000019c0


	//   ....[5]....
        /*006c*/ 	.word	0x000019d0


	//   ....[6]....
        /*0070*/ 	.word	0x00001a10


	//   ....[7]....
        /*0074*/ 	.word	0x00001a20


	//   ....[8]....
        /*0078*/ 	.word	0x00001aa0


	//   ....[9]....
        /*007c*/ 	.word	0x00001ab0


	//----- nvinfo : EIATTR_VRC_CTA_INIT_COUNT
	.align		4
.L_1847:
        /*0080*/ 	.byte	0x02, 0x4a
	.zero		1
	.zero		1


	//----- nvinfo : EIATTR_EXIT_INSTR_OFFSETS
	.align		4
        /*0084*/ 	.byte	0x04, 0x1c
        /*0086*/ 	.short	(.L_1849 - .L_1848)


	//   ....[0]....
.L_1848:
        /*0088*/ 	.word	0x00000060


	//   ....[1]....
        /*008c*/ 	.word	0x00006330


	//----- nvinfo : EIATTR_MAX_THREADS
	.align		4
.L_1849:
        /*0090*/ 	.byte	0x04, 0x05
        /*0092*/ 	.short	(.L_1851 - .L_1850)
.L_1850:
        /*0094*/ 	.word	0x00000180
        /*0098*/ 	.word	0x00000001
        /*009c*/ 	.word	0x00000001


	//----- nvinfo : EIATTR_CRS_STACK_SIZE
	.align		4
.L_1851:
        /*00a0*/ 	.byte	0x04, 0x1e
        /*00a2*/ 	.short	(.L_1853 - .L_1852)
.L_1852:
        /*00a4*/ 	.word	0x00000000


	//----- nvinfo : EIATTR_CBANK_PARAM_SIZE
	.align		4
.L_1853:
        /*00a8*/ 	.byte	0x03, 0x19
        /*00aa*/ 	.short	0x00a0


	//----- nvinfo : EIATTR_PARAM_CBANK
	.align		4
        /*00ac*/ 	.byte	0x04, 0x0a
        /*00ae*/ 	.short	(.L_1855 - .L_1854)
	.align		4
.L_1854:
        /*00b0*/ 	.word	index@(.nv.constant0._Z35group_norm_nhwc_fwd_one_pass_kernelI11Fp32IOFp16WLi256ELi48ELi384EEv26Group_norm_nhwc_fwd_params)
        /*00b4*/ 	.short	0x0380
        /*00b6*/ 	.short	0x00a0


	//----- nvinfo : EIATTR_SW_WAR
	.align		4
.L_1855:
        /*00b8*/ 	.byte	0x04, 0x36
        /*00ba*/ 	.short	(.L_1857 - .L_1856)
.L_1856:
        /*00bc*/ 	.word	0x00000008
.L_1857:


//--------------------- .nv.info._Z35group_norm_nhwc_fwd_one_pass_kernelI11Fp32IOFp16WLi512ELi48ELi384EEv26Group_norm_nhwc_fwd_params --------------------------
	.section	.nv.info._Z35group_norm_nhwc_fwd_one_pass_kernelI11Fp32IOFp16WLi512ELi48ELi384EEv26Group_norm_nhwc_fwd_params,"",@"SHT_CUDA_INFO"
	.sectionflags	@""
	.align	4


	//----- nvinfo : EIATTR_CUDA_API_VERSION
	.align		4
        /*0000*/ 	.byte	0x04, 0x37
        /*0002*/ 	.short	(.L_1859 - .L_1858)
.L_1858:
        /*0004*/ 	.word	0x00000082


	//----- nvinfo : EIATTR_KPARAM_INFO
	.align		4
.L_1859:
        /*0008*/ 	.byte	0x04, 0x17
        /*000a*/ 	.short	(.L_1861 - .L_1860)
.L_1860:
        /*000c*/ 	.word	0x00000000
        /*0010*/ 	.short	0x0000
        /*0012*/ 	.short	0x0000
        /*0014*/ 	.byte	0x00, 0xf0, 0x81, 0x02


	//----- nvinfo : EIATTR_SPARSE_MMA_MASK
	.align		4
.L_1861:
        /*0018*/ 	.byte	0x03, 0x50
        /*001a*/ 	.short	0x0000


	//----- nvinfo : EIATTR_MAXREG_COUNT
	.align		4
        /*001c*/ 	.byte	0x03, 0x1b
        /*001e*/ 	.short	0x00a8


	//----- nvinfo : EIATTR_NUM_BARRIERS
	.align		4
        /*0020*/ 	.byte	0x02, 0x4c
        /*0022*/ 	.byte	0x01
	.zero		1


	//----- nvinfo : EIATTR_MERCURY_ISA_VERSION
	.align		4
        /*0024*/ 	.byte	0x03, 0x5f
        /*0026*/ 	.short	0x0101


	//----- nvinfo : EIATTR_COOP_GROUP_MASK_REGIDS
	.align		4
        /*0028*/ 	.byte	0x04, 0x29
        /*002a*/ 	.short	(.L_1863 - .L_1862)


	//   ....[0]....
.L_1862:
        /*002c*/ 	.word	0xffffffff


	//   ....[1]....
        /*0030*/ 	.word	0xffffffff


	//   ....[2]....
        /*0034*/ 	.word	0xffffffff


	//   ....[3]....
        /*0038*/ 	.word	0xffffffff


	//   ....[4]....
        /*003c*/ 	.word	0xffffffff


	//   ....[5]....
        /*0040*/ 	.word	0xffffffff


	//   ....[6]....
        /*0044*/ 	.word	0xffffffff


	//   ....[7]....
        /*0048*/ 	.word	0xffffffff


	//   ....[8]....
        /*004c*/ 	.word	0xffffffff


	//   ....[9]....
        /*0050*/ 	.word	0xffffffff


	//----- nvinfo : EIATTR_COOP_GROUP_INSTR_OFFSETS
	.align		4
.L_1863:
        /*0054*/ 	.byte	0x04, 0x28
        /*0056*/ 	.short	(.L_1865 - .L_1864)


	//   ....[0]....
.L_1864:
        /*0058*/ 	.word	0x00002e20


	//   ....[1]....
        /*005c*/ 	.word	0x00002e30


	//   ....[2]....
        /*0060*/ 	.word	0x00002e70


	//   ....[3]....
        /*0064*/ 	.word	0x00002e80


	//   ....[4]....
        /*0068*/ 	.word	0x00002ec0


	//   ....[5]....
        /*006c*/ 	.word	0x00002ed0


	//   ....[6]....
        /*0070*/ 	.word	0x00002f10


	//   ....[7]....
        /*0074*/ 	.word	0x00002f20


	//   ....[8]....
        /*0078*/ 	.word	0x00002fb0


	//   ....[9]....
        /*007c*/ 	.word	0x00002fc0


	//----- nvinfo : EIATTR_VRC_CTA_INIT_COUNT
	.align		4
.L_1865:
        /*0080*/ 	.byte	0x02, 0x4a
	.zero		1
	.zero		1


	//----- nvinfo : EIATTR_EXIT_INSTR_OFFSETS
	.align		4
        /*0084*/ 	.byte	0x04, 0x1c
        /*0086*/ 	.short	(.L_1867 - .L_1866)


	//   ....[0]....
.L_1866:
        /*0088*/ 	.word	0x00000060


	//   ....[1]....
        /*008c*/ 	.word	0x0000ae00


	//----- nvinfo : EIATTR_MAX_THREADS
	.align		4
.L_1867:
        /*0090*/ 	.byte	0x04, 0x05
        /*0092*/ 	.short	(.L_1869 - .L_1868)
.L_1868:
        /*0094*/ 	.word	0x00000180
        /*0098*/ 	.word	0x00000001
        /*009c*/ 	.word	0x00000001


	//----- nvinfo : EIATTR_CRS_STACK_SIZE
	.align		4
.L_1869:
        /*00a0*/ 	.byte	0x04, 0x1e
        /*00a2*/ 	.short	(.L_1871 - .L_1870)
.L_1870:
        /*00a4*/ 	.word	0x00000000


	//----- nvinfo : EIATTR_CBANK_PARAM_SIZE
	.align		4
.L_1871:
        /*00a8*/ 	.byte	0x03, 0x19
        /*00aa*/ 	.short	0x00a0


	//----- nvinfo : EIATTR_PARAM_CBANK
	.align		4
        /*00ac*/ 	.byte	0x04, 0x0a
        /*00ae*/ 	.short	(.L_1873 - .L_1872)
	.align		4
.L_1872:
        /*00b0*/ 	.word	index@(.nv.constant0._Z35group_norm_nhwc_fwd_one_pass_kernelI11Fp32IOFp16WLi512ELi48ELi384EEv26Group_norm_nhwc_fwd_params)
        /*00b4*/ 	.short	0x0380
        /*00b6*/ 	.short	0x00a0


	//----- nvinfo : EIATTR_SW_WAR
	.align		4
.L_1873:
        /*00b8*/ 	.byte	0x04, 0x36
        /*00ba*/ 	.short	(.L_1875 - .L_1874)
.L_1874:
        /*00bc*/ 	.word	0x00000008
.L_1875:


//--------------------- .nv.callgraph             --------------------------
	.section	.nv.callgraph,"",@"SHT_CUDA_CALLGRAPH"
	.align	4
	.sectionentsize	8
	.align		4
        /*0000*/ 	.word	0x00000000
	.align		4
        /*0004*/ 	.word	0xffffffff
	.align		4
        /*0008*/ 	.word	0x00000000
	.align		4
        /*000c*/ 	.word	0xfffffffe
	.align		4
        /*0010*/ 	.word	0x00000000
	.align		4
        /*0014*/ 	.word	0xfffffffd
	.align		4
        /*0018*/ 	.word	0x00000000
	.align		4
        /*001c*/ 	.word	0xfffffffc


//--------------------- .nv.constant4             --------------------------
	.section	.nv.constant4,"a",@progbits
	.align	8
	.align		8
.nv.constant4:
        /*0000*/ 	.dword	_ZN61_INTERNAL_cc668ceb_30_group_norm_nhwc_one_pass_48_cu_b3a0362b4cuda3std3__45__cpo5beginE
	.align		8
        /*0008*/ 	.dword	_ZN61_INTERNAL_cc668ceb_30_group_norm_nhwc_one_pass_48_cu_b3a0362b4cuda3std3__45__cpo3endE
	.align		8
        /*0010*/ 	.dword	_ZN61_INTERNAL_cc668ceb_30_group_norm_nhwc_one_pass_48_cu_b3a0362b4cuda3std3__45__cpo6cbeginE
	.align		8
        /*0018*/ 	.dword	_ZN61_INTERNAL_cc668ceb_30_group_norm_nhwc_one_pass_48_cu_b3a0362b4cuda3std3__45__cpo4cendE
	.align		8
        /*0020*/ 	.dword	_ZN61_INTERNAL_cc668ceb_30_group_norm_nhwc_one_pass_48_cu_b3a0362b4cuda3std3__45__cpo6rbeginE
	.align		8
        /*0028*/ 	.dword	_ZN61_INTERNAL_cc668ceb_30_group_norm_nhwc_one_pass_48_cu_b3a0362b4cuda3std3__45__cpo4rendE
	.align		8
        /*0030*/ 	.dword	_ZN61_INTERNAL_cc668ceb_30_group_norm_nhwc_one_pass_48_cu_b3a0362b4cuda3std3__45__cpo7crbeginE
	.align		8
        /*0038*/ 	.dword	_ZN61_INTERNAL_cc668ceb_30_group_norm_nhwc_one_pass_48_cu_b3a0362b4cuda3std3__45__cpo5crendE
	.align		8
        /*0040*/ 	.dword	_ZN61_INTERNAL_cc668ceb_30_group_norm_nhwc_one_pass_48_cu_b3a0362b4cuda3std3__463_GLOBAL__N__cc668ceb_30_group_norm_nhwc_one_pass_48_cu_b3a0362b6ignoreE
	.align		8
        /*0048*/ 	.dword	_ZN61_INTERNAL_cc668ceb_30_group_norm_nhwc_one_pass_48_cu_b3a0362b4cuda3std3__419piecewise_constructE
	.align		8
        /*0050*/ 	.dword	_ZN61_INTERNAL_cc668ceb_30_group_norm_nhwc_one_pass_48_cu_b3a0362b4cuda3std3__48in_placeE
	.align		8
        /*0058*/ 	.dword	_ZN61_INTERNAL_cc668ceb_30_group_norm_nhwc_one_pass_48_cu_b3a0362b4cuda3std3__420unreachable_sentinelE
	.align		8
        /*0060*/ 	.dword	_ZN61_INTERNAL_cc668ceb_30_group_norm_nhwc_one_pass_48_cu_b3a0362b4cuda3std3__47nulloptE
	.align		8
        /*0068*/ 	.dword	_ZN61_INTERNAL_cc668ceb_30_group_norm_nhwc_one_pass_48_cu_b3a0362b4cuda3std3__48unexpectE
	.align		8
        /*0070*/ 	.dword	_ZN61_INTERNAL_cc668ceb_30_group_norm_nhwc_one_pass_48_cu_b3a0362b4cuda3std6ranges3__45__cpo4swapE
	.align		8
        /*0078*/ 	.dword	_ZN61_INTERNAL_cc668ceb_30_group_norm_nhwc_one_pass_48_cu_b3a0362b4cuda3std6ranges3__45__cpo9iter_moveE
	.align		8
        /*0080*/ 	.dword	_ZN61_INTERNAL_cc668ceb_30_group_norm_nhwc_one_pass_48_cu_b3a0362b4cuda3std6ranges3__45__cpo5beginE
	.align		8
        /*0088*/ 	.dword	_ZN61_INTERNAL_cc668ceb_30_group_norm_nhwc_one_pass_48_cu_b3a0362b4cuda3std6ranges3__45__cpo3endE
	.align		8
        /*0090*/ 	.dword	_ZN61_INTERNAL_cc668ceb_30_group_norm_nhwc_one_pass_48_cu_b3a0362b4cuda3std6ranges3__45__cpo6cbeginE
	.align		8
        /*0098*/ 	.dword	_ZN61_INTERNAL_cc668ceb_30_group_norm_nhwc_one_pass_48_cu_b3a0362b4cuda3std6ranges3__45__cpo4cendE
	.align		8
        /*00a0*/ 	.dword	_ZN61_INTERNAL_cc668ceb_30_group_norm_nhwc_one_pass_48_cu_b3a0362b4cuda3std6ranges3__45__cpo7advanceE
	.align		8
        /*00a8*/ 	.dword	_ZN61_INTERNAL_cc668ceb_30_group_norm_nhwc_one_pass_48_cu_b3a0362b4cuda3std6ranges3__45__cpo9iter_swapE
	.align		8
        /*00b0*/ 	.dword	_ZN61_INTERNAL_cc668ceb_30_group_norm_nhwc_one_pass_48_cu_b3a0362b4cuda3std6ranges3__45__cpo4nextE
	.align		8
        /*00b8*/ 	.dword	_ZN61_INTERNAL_cc668ceb_30_group_norm_nhwc_one_pass_48_cu_b3a0362b4cuda3std6ranges3__45__cpo4prevE
	.align		8
        /*00c0*/ 	.dword	_ZN61_INTERNAL_cc668ceb_30_group_norm_nhwc_one_pass_48_cu_b3a0362b4cuda3std6ranges3__45__cpo4dataE
	.align		8
        /*00c8*/ 	.dword	_ZN61_INTERNAL_cc668ceb_30_group_norm_nhwc_one_pass_48_cu_b3a0362b4cuda3std6ranges3__45__cpo5cdataE
	.align		8
        /*00d0*/ 	.dword	_ZN61_INTERNAL_cc668ceb_30_group_norm_nhwc_one_pass_48_cu_b3a0362b4cuda3std6ranges3__45__cpo4sizeE
	.align		8
        /*00d8*/ 	.dword	_ZN61_INTERNAL_cc668ceb_30_group_norm_nhwc_one_pass_48_cu_b3a0362b4cuda3std6ranges3__45__cpo5ssizeE
	.align		8
        /*00e0*/ 	.dword	_ZN61_INTERNAL_cc668ceb_30_group_norm_nhwc_one_pass_48_cu_b3a0362b4cuda3std6ranges3__45__cpo8distanceE
	.align		8
        /*00e8*/ 	.dword	_ZN61_INTERNAL_cc668ceb_30_group_norm_nhwc_one_pass_48_cu_b3a0362b6thrust24THRUST_300001_SM_1030_NS6system6detail10sequential3seqE
	.align		8
        /*00f0*/ 	.dword	_ZN61_INTERNAL_cc668ceb_30_group_norm_nhwc_one_pass_48_cu_b3a0362b6thrust24THRUST_300001_SM_1030_NS12placeholders2_1E
	.align		8
        /*00f8*/ 	.dword	_ZN61_INTERNAL_cc668ceb_30_group_norm_nhwc_one_pass_48_cu_b3a0362b6thrust24THRUST_300001_SM_1030_NS12placeholders2_2E
	.align		8
        /*0100*/ 	.dword	_ZN61_INTERNAL_cc668ceb_30_group_norm_nhwc_one_pass_48_cu_b3a0362b6thrust24THRUST_300001_SM_1030_NS12placeholders2_3E
	.align		8
        /*0108*/ 	.dword	_ZN61_INTERNAL_cc668ceb_30_group_norm_nhwc_one_pass_48_cu_b3a0362b6thrust24THRUST_300001_SM_1030_NS12placeholders2_4E
	.align		8
        /*0110*/ 	.dword	_ZN61_INTERNAL_cc668ceb_30_group_norm_nhwc_one_pass_48_cu_b3a0362b6thrust24THRUST_300001_SM_1030_NS12placeholders2_5E
	.align		8
        /*0118*/ 	.dword	_ZN61_INTERNAL_cc668ceb_30_group_norm_nhwc_one_pass_48_cu_b3a0362b6thrust24THRUST_300001_SM_1030_NS12placeholders2_6E
	.align		8
        /*0120*/ 	.dword	_ZN61_INTERNAL_cc668ceb_30_group_norm_nhwc_one_pass_48_cu_b3a0362b6thrust24THRUST_300001_SM_1030_NS12placeholders2_7E
	.align		8
        /*0128*/ 	.dword	_ZN61_INTERNAL_cc668ceb_30_group_norm_nhwc_one_pass_48_cu_b3a0362b6thrust24THRUST_300001_SM_1030_NS12placeholders2_8E
	.align		8
        /*0130*/ 	.dword	_ZN61_INTERNAL_cc668ceb_30_group_norm_nhwc_one_pass_48_cu_b3a0362b6thrust24THRUST_300001_SM_1030_NS12placeholders2_9E
	.align		8
        /*0138*/ 	.dword	_ZN61_INTERNAL_cc668ceb_30_group_norm_nhwc_one_pass_48_cu_b3a0362b6thrust24THRUST_300001_SM_1030_NS12placeholders3_10E


//--------------------- .text._ZN3cub18CUB_300001_SM_10306detail11EmptyKernelIvEEvv --------------------------
	.section	.text._ZN3cub18CUB_300001_SM_10306detail11EmptyKernelIvEEvv,"ax",@progbits
	.align	128
        .global         _ZN3cub18CUB_300001_SM_10306detail11EmptyKernelIvEEvv
        .type           _ZN3cub18CUB_300001_SM_10306detail11EmptyKernelIvEEvv,@function
        .size           _ZN3cub18CUB_300001_SM_10306detail11EmptyKernelIvEEvv,(.L_x_4492 - _ZN3cub18CUB_300001_SM_10306detail11EmptyKernelIvEEvv)
        .other          _ZN3cub18CUB_300001_SM_10306detail11EmptyKernelIvEEvv,@"STO_CUDA_ENTRY STV_DEFAULT"
_ZN3cub18CUB_300001_SM_10306detail11EmptyKernelIvEEvv:
.text._ZN3cub18CUB_300001_SM_10306detail11EmptyKernelIvEEvv:
[----:B------:R-:W-:Y:S01]  /*0000*/  LDC R1, c[0x0][0x37c] ;  /* 0x0000df00ff017b82 */ /* 0x000fe20000000800 */
[----:B------:R-:W-:Y:S05]  /*0010*/  EXIT ;  /* 0x000000000000794d */ /* 0x000fea0003800000 */
.L_x_0:
[----:B------:R-:W-:-:S00]  /*0020*/  BRA `(.L_x_0) ;  /* 0xfffffffc00fc7947 */ /* 0x000fc0000383ffff */
[----:B------:R-:W-:-:S00]  /*0030*/  NOP ;  /* 0x0000000000007918 */ /* 0x000fc00000000000 */
        /* <DEDUP_REMOVED lines=12> */
.L_x_4492:


//--------------------- .text._Z35group_norm_nhwc_bwd_one_pass_kernelI11Bf16IOFp32WLi64ELi48ELi384EEv26Group_norm_nhwc_bwd_params --------------------------
	.section	.text._Z35group_norm_nhwc_bwd_one_pass_kernelI11Bf16IOFp32WLi64ELi48ELi384EEv26Group_norm_nhwc_bwd_params,"ax",@progbits
	.align	128
        .global         _Z35group_norm_nhwc_bwd_one_pass_kernelI11Bf16IOFp32WLi64ELi48ELi384EEv26Group_norm_nhwc_bwd_params
        .type           _Z35group_norm_nhwc_bwd_one_pass_kernelI11Bf16IOFp32WLi64ELi48ELi384EEv26Group_norm_nhwc_bwd_params,@function
        .size           _Z35group_norm_nhwc_bwd_one_pass_kernelI11Bf16IOFp32WLi64ELi48ELi384EEv26Group_norm_nhwc_bwd_params,(.L_x_4493 - _Z35group_norm_nhwc_bwd_one_pass_kernelI11Bf16IOFp32WLi64ELi48ELi384EEv26Group_norm_nhwc_bwd_params)
        .other          _Z35group_norm_nhwc_bwd_one_pass_kernelI11Bf16IOFp32WLi64ELi48ELi384EEv26Group_norm_nhwc_bwd_params,@"STO_CUDA_ENTRY STV_DEFAULT"
_Z35group_norm_nhwc_bwd_one_pass_kernelI11Bf16IOFp32WLi64ELi48ELi384EEv26Group_norm_nhwc_bwd_params:
.text._Z35group_norm_nhwc_bwd_one_pass_kernelI11Bf16IOFp32WLi64ELi48ELi384EEv26Group_norm_nhwc_bwd_params:
[----:B------:R-:W-:Y:S01]  /*0000*/  LDC R1, c[0x0][0x37c] ;  /* 0x0000df00ff017b82 */ /* 0x000fe20000000800 */
[----:B------:R-:W0:Y:S01]  /*0010*/  S2R R0, SR_CTAID.Y ;  /* 0x0000000000007919 */ /* 0x000e220000002600 */
[----:B------:R-:W1:Y:S06]  /*0020*/  LDCU UR4, c[0x0][0x410] ;  /* 0x00008200ff0477ac */ /* 0x000e6c0008000800 */
[----:B------:R-:W2:Y:S01]  /*0030*/  S2UR UR10, SR_CTAID.X ;  /* 0x00000000000a79c3 */ /* 0x000ea20000002500 */
[----:B------:R-:W3:Y:S01]  /*0040*/  S2R R30, SR_TID.X ;  /* 0x00000000001e7919 */ /* 0x000ee20000002100 */
[----:B------:R-:W1:Y:S01]  /*0050*/  LDCU UR5, c[0x0][0x3e0] ;  /* 0x00007c00ff0577ac */ /* 0x000e620008000800 */
[----:B------:R-:W4:Y:S01]  /*0060*/  LDCU.64 UR8, c[0x0][0x358] ;  /* 0x00006b00ff0877ac */ /* 0x000f220008000a00 */
[----:B-1----:R-:W-:-:S06]  /*0070*/  UIMAD UR4, UR4, UR5, URZ ;  /* 0x00000005040472a4 */ /* 0x002fcc000f8e02ff */
[----:B0-----:R-:W-:-:S13]  /*0080*/  ISETP.GE.AND P0, PT, R0, UR4, PT ;  /* 0x0000000400007c0c */ /* 0x001fda000bf06270 */
[----:B--234-:R-:W-:Y:S05]  /*0090*/  @P0 BRA `(.L_x_1) ;  /* 0x0000003c00600947 */ /* 0x01cfea0003800000 */
[----:B------:R-:W-:Y:S01]  /*00a0*/  LOP3.LUT R2, R30, 0xffff, RZ, 0xc0, !PT ;  /* 0x0000ffff1e027812 */ /* 0x000fe200078ec0ff */
[----:B------:R-:W0:Y:S01]  /*00b0*/  LDC R8, c[0x0][0x41c] ;  /* 0x00010700ff087b82 */ /* 0x000e220000000800 */
[----:B------:R-:W-:Y:S01]  /*00c0*/  HFMA2 R40, -RZ, RZ, 0, 0 ;  /* 0x00000000ff287431 */ /* 0x000fe200000001ff */
[----:B------:R-:W-:Y:S01]  /*00d0*/  MOV R39, R0 ;  /* 0x0000000000277202 */ /* 0x000fe20000000f00 */
[----:B------:R-:W1:Y:S01]  /*00e0*/  LDCU.U8 UR11, c[0x0][0x414] ;  /* 0x00008280ff0b77ac */ /* 0x000e620008000000 */
[----:B------:R-:W-:-:S04]  /*00f0*/  IMAD R2, R2, 0xaab, RZ ;  /* 0x00000aab02027824 */ /* 0x000fc800078e02ff */
[----:B------:R-:W2:Y:S01]  /*0100*/  LDC R3, c[0x0][0x374] ;  /* 0x0000dd00ff037b82 */ /* 0x000ea20000000800 */
[----:B------:R-:W-:Y:S02]  /*0110*/  SHF.R.U32.HI R5, RZ, 0x10, R2 ;  /* 0x00000010ff057819 */ /* 0x000fe40000011602 */
[----:B------:R-:W3:Y:S02]  /*0120*/  S2R R2, SR_LANEID ;  /* 0x0000000000027919 */ /* 0x000ee40000000000 */
[----:B------:R-:W-:-:S03]  /*0130*/  PRMT R6, R5, 0x9910, RZ ;  /* 0x0000991005067816 */ /* 0x000fc600000000ff */
[----:B------:R-:W4:Y:S02]  /*0140*/  LDC R4, c[0x0][0x370] ;  /* 0x0000dc00ff047b82 */ /* 0x000f240000000800 */
[----:B------:R-:W-:-:S05]  /*0150*/  IMAD R6, R6, 0x18, RZ ;  /* 0x0000001806067824 */ /* 0x000fca00078e02ff */
[----:B------:R-:W-:Y:S01]  /*0160*/  IADD3 R6, PT, PT, RZ, -R6, RZ ;  /* 0x80000006ff067210 */ /* 0x000fe20007ffe0ff */
[----:B0-----:R-:W-:-:S03]  /*0170*/  IMAD R5, R8, UR10, R5 ;  /* 0x0000000a08057c24 */ /* 0x001fc6000f8e0205 */
[----:B------:R-:W-:Y:S02]  /*0180*/  PRMT R7, R6, 0x7710, RZ ;  /* 0x0000771006077816 */ /* 0x000fe400000000ff */
[----:B------:R-:W-:Y:S02]  /*0190*/  IADD3 R42, PT, PT, R5, 0x20, RZ ;  /* 0x00000020052a7810 */ /* 0x000fe40007ffe0ff */
[----:B------:R-:W-:Y:S02]  /*01a0*/  IADD3 R6, PT, PT, R7, R30, RZ ;  /* 0x0000001e07067210 */ /* 0x000fe40007ffe0ff */
[----:B------:R-:W-:Y:S02]  /*01b0*/  IADD3 R41, PT, PT, R5, 0x30, RZ ;  /* 0x0000003005297810 */ /* 0x000fe40007ffe0ff */
[----:B------:R-:W-:-:S04]  /*01c0*/  SHF.L.U32 R6, R6, 0x1, RZ ;  /* 0x0000000106067819 */ /* 0x000fc800000006ff */
[----:B-123--:R-:W-:-:S07]  /*01d0*/  LOP3.LUT R5, R6, 0xffff, RZ, 0xc0, !PT ;  /* 0x0000ffff06057812 */ /* 0x00efce00078ec0ff */
.L_x_32:
[----:B0-----:R-:W0:Y:S01]  /*01e0*/  LDC R12, c[0x0][0x410] ;  /* 0x00010400ff0c7b82 */ /* 0x001e220000000800 */
[----:B-1----:R-:W1:Y:S01]  /*01f0*/  LDCU.128 UR12, c[0x0][0x400] ;  /* 0x00008000ff0c77ac */ /* 0x002e620008000c00 */
[----:B------:R-:W-:Y:S02]  /*0200*/  ISETP.GE.AND P2, PT, R39, RZ, PT ;  /* 0x000000ff2700720c */ /* 0x000fe40003f46270 */
[----:B------:R-:W-:Y:S02]  /*0210*/  SHF.R.S32.HI R23, RZ, 0x1f, R42 ;  /* 0x0000001fff177819 */ /* 0x000fe4000001142a */
[----:B------:R-:W-:Y:S02]  /*0220*/  MOV R38, RZ ;  /* 0x000000ff00267202 */ /* 0x000fe40000000f00 */
[----:B0-2---:R-:W-:-:S04]  /*0230*/  IABS R9, R12 ;  /* 0x0000000c00097213 */ /* 0x005fc80000000000 */
[----:B------:R-:W0:Y:S08]  /*0240*/  I2F.RP R8, R9 ;  /* 0x0000000900087306 */ /* 0x000e300000209400 */
[----:B0-----:R-:W0:Y:S02]  /*0250*/  MUFU.RCP R8, R8 ;  /* 0x0000000800087308 */ /* 0x001e240000001000 */
[----:B0-----:R-:W-:-:S06]  /*0260*/  IADD3 R6, PT, PT, R8, 0xffffffe, RZ ;  /* 0x0ffffffe08067810 */ /* 0x001fcc0007ffe0ff */
[----:B------:R0:W2:Y:S02]  /*0270*/  F2I.FTZ.U32.TRUNC.NTZ R7, R6 ;  /* 0x0000000600077305 */ /* 0x0000a4000021f000 */
[----:B0-----:R-:W-:Y:S02]  /*0280*/  MOV R6, RZ ;  /* 0x000000ff00067202 */ /* 0x001fe40000000f00 */
[----:B--2---:R-:W-:-:S05]  /*0290*/  IADD3 R10, PT, PT, RZ, -R7, RZ ;  /* 0x80000007ff0a7210 */ /* 0x004fca0007ffe0ff */
[----:B------:R-:W-:Y:S01]  /*02a0*/  IMAD R11, R10, R9, RZ ;  /* 0x000000090a0b7224 */ /* 0x000fe200078e02ff */
[----:B------:R-:W-:-:S03]  /*02b0*/  IABS R10, R39 ;  /* 0x00000027000a7213 */ /* 0x000fc60000000000 */
[----:B------:R-:W-:Y:S02]  /*02c0*/  IMAD.HI.U32 R7, R7, R11, R6 ;  /* 0x0000000b07077227 */ /* 0x000fe400078e0006 */
[----:B------:R-:W0:Y:S04]  /*02d0*/  LDC R11, c[0x0][0x41c] ;  /* 0x00010700ff0b7b82 */ /* 0x000e280000000800 */
[----:B------:R-:W-:-:S05]  /*02e0*/  IMAD.HI.U32 R7, R7, R10, RZ ;  /* 0x0000000a07077227 */ /* 0x000fca00078e00ff */
[----:B------:R-:W-:-:S05]  /*02f0*/  IADD3 R8, PT, PT, -R7, RZ, RZ ;  /* 0x000000ff07087210 */ /* 0x000fca0007ffe1ff */
[----:B------:R-:W-:Y:S01]  /*0300*/  IMAD R6, R9, R8, R10 ;  /* 0x0000000809067224 */ /* 0x000fe200078e020a */
[----:B------:R-:W-:-:S04]  /*0310*/  LOP3.LUT R8, R30, 0xffff, RZ, 0xc0, !PT ;  /* 0x0000ffff1e087812 */ /* 0x000fc800078ec0ff */
[----:B------:R-:W-:Y:S01]  /*0320*/  ISETP.GT.U32.AND P4, PT, R9, R6, PT ;  /* 0x000000060900720c */ /* 0x000fe20003f84070 */
[----:B------:R-:W-:-:S05]  /*0330*/  IMAD R8, R8, 0xaab, RZ ;  /* 0x00000aab08087824 */ /* 0x000fca00078e02ff */
[----:B------:R-:W-:Y:S02]  /*0340*/  SHF.R.U32.HI R22, RZ, 0x10, R8 ;  /* 0x00000010ff167819 */ /* 0x000fe40000011608 */
[----:B------:R-:W-:-:S03]  /*0350*/  LOP3.LUT R8, R39, R12, RZ, 0x3c, !PT ;  /* 0x0000000c27087212 */ /* 0x000fc600078e3cff */
[----:B0-----:R-:W-:Y:S01]  /*0360*/  IMAD R17, R11, UR10, R22 ;  /* 0x0000000a0b117c24 */ /* 0x001fe2000f8e0216 */
[----:B------:R-:W-:Y:S02]  /*0370*/  ISETP.GE.AND P3, PT, R8, RZ, PT ;  /* 0x000000ff0800720c */ /* 0x000fe40003f66270 */
[-C--:B------:R-:W-:Y:S02]  /*0380*/  @!P4 IADD3 R6, PT, PT, R6, -R9.reuse, RZ ;  /* 0x800000090606c210 */ /* 0x080fe40007ffe0ff */
[----:B-1----:R-:W-:Y:S02]  /*0390*/  ISETP.GE.U32.AND P1, PT, R17, UR12, PT ;  /* 0x0000000c11007c0c */ /* 0x002fe4000bf26070 */
[----:B------:R-:W-:Y:S02]  /*03a0*/  ISETP.GE.U32.AND P0, PT, R6, R9, PT ;  /* 0x000000090600720c */ /* 0x000fe40003f06070 */
[----:B------:R-:W-:Y:S02]  /*03b0*/  SHF.R.S32.HI R13, RZ, 0x1f, R17 ;  /* 0x0000001fff0d7819 */ /* 0x000fe40000011411 */
[----:B------:R-:W-:-:S02]  /*03c0*/  ISETP.GT.U32.AND P5, PT, R9, R6, PT ;  /* 0x000000060900720c */ /* 0x000fc40003fa4070 */
[----:B------:R-:W-:Y:S02]  /*03d0*/  IADD3 R9, PT, PT, R6, -R9, RZ ;  /* 0x8000000906097210 */ /* 0x000fe40007ffe0ff */
[----:B------:R-:W-:Y:S02]  /*03e0*/  ISETP.GE.AND.EX P1, PT, R13, UR13, PT, P1 ;  /* 0x0000000d0d007c0c */ /* 0x000fe4000bf26310 */
[----:B------:R-:W-:Y:S02]  /*03f0*/  @!P4 IADD3 R7, PT, PT, R7, 0x1, RZ ;  /* 0x000000010707c810 */ /* 0x000fe40007ffe0ff */
[----:B------:R-:W-:Y:S02]  /*0400*/  SEL R6, R9, R6, !P5 ;  /* 0x0000000609067207 */ /* 0x000fe40006800000 */
[----:B------:R-:W-:Y:S02]  /*0410*/  @P0 IADD3 R7, PT, PT, R7, 0x1, RZ ;  /* 0x0000000107070810 */ /* 0x000fe40007ffe0ff */
[----:B------:R-:W-:-:S02]  /*0420*/  @!P2 IADD3 R6, PT, PT, -R6, RZ, RZ ;  /* 0x000000ff0606a210 */ /* 0x000fc40007ffe1ff */
[----:B------:R-:W-:Y:S02]  /*0430*/  ISETP.NE.AND P4, PT, R12, RZ, PT ;  /* 0x000000ff0c00720c */ /* 0x000fe40003f85270 */
[----:B------:R-:W-:Y:S02]  /*0440*/  LOP3.LUT R9, RZ, R12, RZ, 0x33, !PT ;  /* 0x0000000cff097212 */ /* 0x000fe400078e33ff */
[----:B------:R-:W-:Y:S02]  /*0450*/  MOV R8, R7 ;  /* 0x0000000700087202 */ /* 0x000fe40000000f00 */
[----:B------:R-:W-:Y:S02]  /*0460*/  SEL R47, R9, R6, !P4 ;  /* 0x00000006092f7207 */ /* 0x000fe40006000000 */
[----:B------:R-:W0:Y:S01]  /*0470*/  @!P1 LDC.64 R6, c[0x0][0x3f8] ;  /* 0x0000fe00ff069b82 */ /* 0x000e220000000a00 */
[----:B------:R-:W-:Y:S02]  /*0480*/  @!P3 IADD3 R8, PT, PT, -R8, RZ, RZ ;  /* 0x000000ff0808b210 */ /* 0x000fe40007ffe1ff */
[----:B------:R-:W-:Y:S01]  /*0490*/  IMAD R10, R47, 0x30, RZ ;  /* 0x000000302f0a7824 */ /* 0x000fe200078e02ff */
[----:B------:R-:W-:-:S02]  /*04a0*/  IADD3 R14, PT, PT, R17, 0x10, RZ ;  /* 0x00000010110e7810 */ /* 0x000fc40007ffe0ff */
[----:B------:R-:W-:Y:S02]  /*04b0*/  SEL R9, R9, R8, !P4 ;  /* 0x0000000809097207 */ /* 0x000fe40006000000 */
[----:B------:R-:W-:Y:S02]  /*04c0*/  ISETP.GE.U32.AND P2, PT, R14, UR12, PT ;  /* 0x0000000c0e007c0c */ /* 0x000fe4000bf46070 */
[----:B------:R-:W-:Y:S02]  /*04d0*/  SHF.R.S32.HI R15, RZ, 0x1f, R14 ;  /* 0x0000001fff0f7819 */ /* 0x000fe4000001140e */
[----:B------:R-:W-:Y:S02]  /*04e0*/  IADD3 R50, P0, PT, R10, R5, RZ ;  /* 0x000000050a327210 */ /* 0x000fe40007f1e0ff */
[----:B------:R-:W-:Y:S02]  /*04f0*/  SHF.R.S32.HI R5, RZ, 0x1f, R9 ;  /* 0x0000001fff057819 */ /* 0x000fe40000011409 */
[----:B------:R-:W-:-:S02]  /*0500*/  ISETP.GE.AND.EX P2, PT, R15, UR13, PT, P2 ;  /* 0x0000000d0f007c0c */ /* 0x000fc4000bf46320 */
[----:B------:R-:W-:Y:S01]  /*0510*/  LEA.HI.X.SX32 R51, R10, RZ, 0x1, P0 ;  /* 0x000000ff0a337211 */ /* 0x000fe200000f0eff */
[----:B------:R-:W-:Y:S01]  /*0520*/  IMAD R8, R5, UR14, RZ ;  /* 0x0000000e05087c24 */ /* 0x000fe2000f8e02ff */
[----:B------:R-:W-:-:S03]  /*0530*/  ISETP.GE.U32.AND P0, PT, R42, UR12, PT ;  /* 0x0000000c2a007c0c */ /* 0x000fc6000bf06070 */
[----:B------:R-:W-:Y:S01]  /*0540*/  IMAD R53, R9, UR15, R8 ;  /* 0x0000000f09357c24 */ /* 0x000fe2000f8e0208 */
[----:B------:R-:W-:Y:S01]  /*0550*/  ISETP.GE.AND.EX P0, PT, R23, UR13, PT, P0 ;  /* 0x0000000d17007c0c */ /* 0x000fe2000bf06300 */
[----:B------:R-:W-:Y:S02]  /*0560*/  IMAD.WIDE.U32 R50, R9, UR14, R50 ;  /* 0x0000000e09327c25 */ /* 0x000fe4000f8e0032 */
[----:B------:R-:W1:Y:S02]  /*0570*/  @!P1 LDC.64 R8, c[0x0][0x3a0] ;  /* 0x0000e800ff089b82 */ /* 0x000e640000000a00 */
[----:B0-----:R-:W-:Y:S01]  /*0580*/  @!P1 IMAD R12, R13, R6, RZ ;  /* 0x000000060d0c9224 */ /* 0x001fe200078e02ff */
[----:B------:R-:W-:Y:S02]  /*0590*/  IADD3 R53, PT, PT, R51, R53, RZ ;  /* 0x0000003533357210 */ /* 0x000fe40007ffe0ff */
[-C--:B------:R-:W-:Y:S01]  /*05a0*/  @!P1 MOV R52, R50.reuse ;  /* 0x0000003200349202 */ /* 0x080fe20000000f00 */
[C---:B------:R-:W-:Y:S01]  /*05b0*/  @!P1 IMAD R5, R17.reuse, R7, R12 ;  /* 0x0000000711059224 */ /* 0x040fe200078e020c */
[----:B------:R-:W-:Y:S01]  /*05c0*/  @!P2 MOV R24, R50 ;  /* 0x000000320018a202 */ /* 0x000fe20000000f00 */
[----:B------:R-:W0:Y:S01]  /*05d0*/  @!P2 LDC.64 R10, c[0x0][0x3f8] ;  /* 0x0000fe00ff0aab82 */ /* 0x000e220000000a00 */
[----:B------:R-:W-:Y:S01]  /*05e0*/  @!P2 MOV R25, R53 ;  /* 0x000000350019a202 */ /* 0x000fe20000000f00 */
[----:B------:R-:W-:-:S05]  /*05f0*/  @!P1 IMAD.WIDE.U32 R6, R17, R6, R52 ;  /* 0x0000000611069225 */ /* 0x000fca00078e0034 */
[----:B------:R-:W-:Y:S01]  /*0600*/  @!P1 IADD3 R5, PT, PT, R7, R5, RZ ;  /* 0x0000000507059210 */ /* 0x000fe20007ffe0ff */
[----:B------:R-:W2:Y:S01]  /*0610*/  @!P1 LDC.64 R16, c[0x0][0x398] ;  /* 0x0000e600ff109b82 */ /* 0x000ea20000000a00 */
[C---:B------:R-:W-:Y:S02]  /*0620*/  @!P1 SHF.L.U32 R27, R6.reuse, 0x1, RZ ;  /* 0x00000001061b9819 */ /* 0x040fe400000006ff */
[----:B------:R-:W-:Y:S02]  /*0630*/  @!P1 SHF.L.U64.HI R26, R6, 0x1, R5 ;  /* 0x00000001061a9819 */ /* 0x000fe40000010205 */
[----:B------:R-:W-:-:S03]  /*0640*/  SHF.R.S32.HI R5, RZ, 0x1f, R41 ;  /* 0x0000001fff057819 */ /* 0x000fc60000011429 */
[----:B------:R-:W3:Y:S01]  /*0650*/  LDC.64 R6, c[0x0][0x3b8] ;  /* 0x0000ee00ff067b82 */ /* 0x000ee20000000a00 */
[----:B-1----:R-:W-:-:S04]  /*0660*/  @!P1 IADD3 R8, P3, PT, R27, R8, RZ ;  /* 0x000000081b089210 */ /* 0x002fc80007f7e0ff */
[----:B------:R-:W-:Y:S02]  /*0670*/  @!P1 IADD3.X R9, PT, PT, R26, R9, RZ, P3, !PT ;  /* 0x000000091a099210 */ /* 0x000fe40001ffe4ff */
[----:B------:R-:W-:Y:S01]  /*0680*/  ISETP.GE.U32.AND P3, PT, R41, UR12, PT ;  /* 0x0000000c29007c0c */ /* 0x000fe2000bf66070 */
[----:B------:R-:W1:Y:S01]  /*0690*/  @!P0 LDC.64 R20, c[0x0][0x3f8] ;  /* 0x0000fe00ff148b82 */ /* 0x000e620000000a00 */
[-C--:B0-----:R-:W-:Y:S01]  /*06a0*/  @!P2 IMAD R15, R15, R10.reuse, RZ ;  /* 0x0000000a0f0fa224 */ /* 0x081fe200078e02ff */
[----:B------:R0:W4:Y:S01]  /*06b0*/  @!P1 LDG.E R38, desc[UR8][R8.64] ;  /* 0x0000000808269981 */ /* 0x000122000c1e1900 */
[----:B------:R-:W-:Y:S02]  /*06c0*/  ISETP.GE.AND.EX P3, PT, R5, UR13, PT, P3 ;  /* 0x0000000d05007c0c */ /* 0x000fe4000bf66330 */
[C---:B------:R-:W-:Y:S02]  /*06d0*/  @!P2 IMAD R15, R14.reuse, R11, R15 ;  /* 0x0000000b0e0fa224 */ /* 0x040fe400078e020f */
[----:B------:R-:W-:Y:S01]  /*06e0*/  @!P2 IMAD.WIDE.U32 R10, R14, R10, R24 ;  /* 0x0000000a0e0aa225 */ /* 0x000fe200078e0018 */
[----:B------:R-:W0:Y:S01]  /*06f0*/  @!P2 LDC.64 R12, c[0x0][0x3a0] ;  /* 0x0000e800ff0cab82 */ /* 0x000e220000000a00 */
[----:B--2---:R-:W-:-:S07]  /*0700*/  @!P1 IADD3 R16, P4, PT, R27, R16, RZ ;  /* 0x000000101b109210 */ /* 0x004fce0007f9e0ff */
[----:B------:R-:W2:Y:S01]  /*0710*/  @!P2 LDC.64 R18, c[0x0][0x398] ;  /* 0x0000e600ff12ab82 */ /* 0x000ea20000000a00 */
[----:B------:R-:W-:Y:S01]  /*0720*/  @!P2 IADD3 R25, PT, PT, R11, R15, RZ ;  /* 0x0000000f0b19a210 */ /* 0x000fe20007ffe0ff */
[----:B---3--:R-:W-:Y:S01]  /*0730*/  IMAD.WIDE R6, R39, 0x8, R6 ;  /* 0x0000000827067825 */ /* 0x008fe200078e0206 */
[----:B------:R-:W-:-:S05]  /*0740*/  @!P2 SHF.L.U32 R11, R10, 0x1, RZ ;  /* 0x000000010a0ba819 */ /* 0x000fca00000006ff */
[----:B------:R-:W3:Y:S01]  /*0750*/  @!P0 LDC.64 R14, c[0x0][0x3a0] ;  /* 0x0000e800ff0e8b82 */ /* 0x000ee20000000a00 */
[----:B------:R-:W-:Y:S01]  /*0760*/  @!P1 IADD3.X R17, PT, PT, R26, R17, RZ, P4, !PT ;  /* 0x000000111a119210 */ /* 0x000fe200027fe4ff */
[----:B------:R-:W4:Y:S01]  /*0770*/  LDG.E.64 R6, desc[UR8][R6.64] ;  /* 0x0000000806067981 */ /* 0x000f22000c1e1b00 */
[----:B------:R-:W-:Y:S01]  /*0780*/  @!P2 SHF.L.U64.HI R24, R10, 0x1, R25 ;  /* 0x000000010a18a819 */ /* 0x000fe20000010219 */
[----:B-1----:R-:W-:Y:S01]  /*0790*/  @!P0 IMAD R23, R23, R20, RZ ;  /* 0x0000001417178224 */ /* 0x002fe200078e02ff */
[----:B0-----:R-:W-:Y:S02]  /*07a0*/  @!P0 MOV R8, R50 ;  /* 0x0000003200088202 */ /* 0x001fe40000000f00 */
[----:B------:R-:W-:Y:S02]  /*07b0*/  @!P0 MOV R9, R53 ;  /* 0x0000003500098202 */ /* 0x000fe40000000f00 */
[C---:B------:R-:W-:Y:S01]  /*07c0*/  @!P2 IADD3 R12, P4, PT, R11.reuse, R12, RZ ;  /* 0x0000000c0b0ca210 */ /* 0x040fe20007f9e0ff */
[----:B------:R-:W-:Y:S01]  /*07d0*/  @!P0 IMAD R23, R42, R21, R23 ;  /* 0x000000152a178224 */ /* 0x000fe200078e0217 */
[----:B--2---:R-:W-:-:S02]  /*07e0*/  @!P2 IADD3 R18, P5, PT, R11, R18, RZ ;  /* 0x000000120b12a210 */ /* 0x004fc40007fbe0ff */
[----:B------:R-:W0:Y:S01]  /*07f0*/  @!P3 LDC.64 R10, c[0x0][0x3f8] ;  /* 0x0000fe00ff0abb82 */ /* 0x000e220000000a00 */
[----:B------:R-:W-:Y:S01]  /*0800*/  @!P0 IMAD.WIDE.U32 R20, R42, R20, R8 ;  /* 0x000000142a148225 */ /* 0x000fe200078e0008 */
[----:B------:R-:W-:Y:S02]  /*0810*/  CS2R R36, SRZ ;  /* 0x0000000000247805 */ /* 0x000fe4000001ff00 */
[----:B------:R-:W-:Y:S02]  /*0820*/  @!P2 IADD3.X R13, PT, PT, R24, R13, RZ, P4, !PT ;  /* 0x0000000d180da210 */ /* 0x000fe400027fe4ff */
[----:B------:R-:W-:Y:S02]  /*0830*/  @!P0 IADD3 R21, PT, PT, R21, R23, RZ ;  /* 0x0000001715158210 */ /* 0x000fe40007ffe0ff */
[----:B------:R-:W-:Y:S01]  /*0840*/  @!P0 SHF.L.U32 R23, R20, 0x1, RZ ;  /* 0x0000000114178819 */ /* 0x000fe200000006ff */
[----:B------:R1:W2:Y:S01]  /*0850*/  @!P1 LDG.E R37, desc[UR8][R16.64] ;  /* 0x0000000810259981 */ /* 0x0002a2000c1e1900 */
[----:B------:R-:W-:Y:S01]  /*0860*/  @!P2 IADD3.X R19, PT, PT, R24, R19, RZ, P5, !PT ;  /* 0x000000131813a210 */ /* 0x000fe20002ffe4ff */
[----:B------:R-:W0:Y:S01]  /*0870*/  @!P0 LDC.64 R8, c[0x0][0x398] ;  /* 0x0000e600ff088b82 */ /* 0x000e220000000a00 */
[----:B------:R-:W-:-:S02]  /*0880*/  @!P0 SHF.L.U64.HI R24, R20, 0x1, R21 ;  /* 0x0000000114188819 */ /* 0x000fc40000010215 */
[----:B------:R-:W-:Y:S02]  /*0890*/  CS2R R34, SRZ ;  /* 0x0000000000227805 */ /* 0x000fe4000001ff00 */
[----:B---3--:R-:W-:Y:S01]  /*08a0*/  @!P0 IADD3 R20, P1, PT, R23, R14, RZ ;  /* 0x0000000e17148210 */ /* 0x008fe20007f3e0ff */
[----:B------:R-:W3:Y:S01]  /*08b0*/  @!P2 LDG.E R36, desc[UR8][R12.64] ;  /* 0x000000080c24a981 */ /* 0x000ee2000c1e1900 */
[----:B------:R-:W-:Y:S02]  /*08c0*/  ISETP.NE.AND P4, PT, RZ, UR11, PT ;  /* 0x0000000bff007c0c */ /* 0x000fe4000bf85270 */
[----:B------:R-:W-:Y:S01]  /*08d0*/  @!P0 IADD3.X R21, PT, PT, R24, R15, RZ, P1, !PT ;  /* 0x0000000f18158210 */ /* 0x000fe20000ffe4ff */
[----:B-1----:R-:W1:Y:S01]  /*08e0*/  @!P3 LDC.64 R16, c[0x0][0x3a0] ;  /* 0x0000e800ff10bb82 */ /* 0x002e620000000a00 */
[----:B------:R-:W-:Y:S01]  /*08f0*/  PRMT R25, R22, 0x9910, RZ ;  /* 0x0000991016197816 */ /* 0x000fe200000000ff */
[----:B------:R0:W3:Y:S06]  /*0900*/  @!P2 LDG.E R35, desc[UR8][R18.64] ;  /* 0x000000081223a981 */ /* 0x0000ec000c1e1900 */
[----:B------:R-:W1:Y:S01]  /*0910*/  @!P3 LDC.64 R14, c[0x0][0x398] ;  /* 0x0000e600ff0ebb82 */ /* 0x000e620000000a00 */
[----:B------:R-:W-:Y:S01]  /*0920*/  IMAD R25, R25, 0x18, RZ ;  /* 0x0000001819197824 */ /* 0x000fe200078e02ff */
[----:B------:R0:W3:Y:S02]  /*0930*/  @!P0 LDG.E R34, desc[UR8][R20.64] ;  /* 0x0000000814228981 */ /* 0x0000e4000c1e1900 */
[----:B0-----:R-:W-:Y:S01]  /*0940*/  @!P3 IMAD R22, R5, R10, RZ ;  /* 0x0000000a0516b224 */ /* 0x001fe200078e02ff */
[----:B------:R-:W-:-:S02]  /*0950*/  @!P3 MOV R18, R50 ;  /* 0x000000320012b202 */ /* 0x000fc40000000f00 */
[----:B------:R-:W-:Y:S01]  /*0960*/  @!P3 MOV R19, R53 ;  /* 0x000000350013b202 */ /* 0x000fe20000000f00 */
[C---:B------:R-:W-:Y:S01]  /*0970*/  @!P3 IMAD R5, R41.reuse, R11, R22 ;  /* 0x0000000b2905b224 */ /* 0x040fe200078e0216 */
[----:B------:R-:W-:Y:S01]  /*0980*/  IADD3 R25, PT, PT, RZ, -R25, RZ ;  /* 0x80000019ff197210 */ /* 0x000fe20007ffe0ff */
[----:B------:R-:W0:Y:S01]  /*0990*/  LDC.64 R12, c[0x0][0x3a8] ;  /* 0x0000ea00ff0c7b82 */ /* 0x000e220000000a00 */
[----:B------:R-:W-:Y:S02]  /*09a0*/  @!P3 IMAD.WIDE.U32 R18, R41, R10, R18 ;  /* 0x0000000a2912b225 */ /* 0x000fe400078e0012 */
[----:B------:R-:W-:-:S05]  /*09b0*/  PRMT R21, R25, 0x7710, RZ ;  /* 0x0000771019157816 */ /* 0x000fca00000000ff */
[----:B------:R-:W0:Y:S01]  /*09c0*/  @P4 LDC.64 R10, c[0x0][0x3b0] ;  /* 0x0000ec00ff0a4b82 */ /* 0x000e220000000a00 */
[----:B------:R-:W-:Y:S02]  /*09d0*/  IADD3 R21, PT, PT, R21, R30, RZ ;  /* 0x0000001e15157210 */ /* 0x000fe40007ffe0ff */
[----:B------:R-:W-:Y:S02]  /*09e0*/  @!P0 IADD3 R8, P1, PT, R23, R8, RZ ;  /* 0x0000000817088210 */ /* 0x000fe40007f3e0ff */
[----:B------:R-:W-:Y:S02]  /*09f0*/  @!P3 IADD3 R19, PT, PT, R19, R5, RZ ;  /* 0x000000051313b210 */ /* 0x000fe40007ffe0ff */
[----:B------:R-:W-:Y:S02]  /*0a00*/  @!P3 SHF.L.U32 R5, R18, 0x1, RZ ;  /* 0x000000011205b819 */ /* 0x000fe400000006ff */
[----:B------:R-:W-:Y:S02]  /*0a10*/  SHF.L.U32 R21, R21, 0x1, RZ ;  /* 0x0000000115157819 */ /* 0x000fe400000006ff */
[----:B------:R-:W-:-:S02]  /*0a20*/  @!P0 IADD3.X R9, PT, PT, R24, R9, RZ, P1, !PT ;  /* 0x0000000918098210 */ /* 0x000fc40000ffe4ff */
[C---:B-1----:R-:W-:Y:S02]  /*0a30*/  @!P3 IADD3 R16, P1, PT, R5.reuse, R16, RZ ;  /* 0x000000100510b210 */ /* 0x042fe40007f3e0ff */
[----:B------:R-:W-:Y:S02]  /*0a40*/  @!P3 IADD3 R14, P2, PT, R5, R14, RZ ;  /* 0x0000000e050eb210 */ /* 0x000fe40007f5e0ff */
[----:B------:R-:W-:Y:S02]  /*0a50*/  LOP3.LUT R5, R21, 0xffff, RZ, 0xc0, !PT ;  /* 0x0000ffff15057812 */ /* 0x000fe400078ec0ff */
[----:B------:R-:W-:Y:S02]  /*0a60*/  @!P3 SHF.L.U64.HI R18, R18, 0x1, R19 ;  /* 0x000000011212b819 */ /* 0x000fe40000010213 */
[----:B------:R-:W-:Y:S02]  /*0a70*/  CS2R R32, SRZ ;  /* 0x0000000000207805 */ /* 0x000fe4000001ff00 */
[----:B------:R-:W-:Y:S01]  /*0a80*/  MOV R31, RZ ;  /* 0x000000ff001f7202 */ /* 0x000fe20000000f00 */
[----:B------:R-:W-:Y:S01]  /*0a90*/  IMAD R21, R47, 0x30, R5 ;  /* 0x000000302f157824 */ /* 0x000fe200078e0205 */
[----:B------:R-:W-:-:S02]  /*0aa0*/  @!P3 IADD3.X R17, PT, PT, R18, R17, RZ, P1, !PT ;  /* 0x000000111211b210 */ /* 0x000fc40000ffe4ff */
[----:B------:R-:W-:Y:S01]  /*0ab0*/  @!P3 IADD3.X R15, PT, PT, R18, R15, RZ, P2, !PT ;  /* 0x0000000f120fb210 */ /* 0x000fe200017fe4ff */
[C---:B0-----:R-:W-:Y:S01]  /*0ac0*/  @P4 IMAD.WIDE R18, R21.reuse, 0x4, R10 ;  /* 0x0000000415124825 */ /* 0x041fe200078e020a */
[----:B------:R0:W3:Y:S03]  /*0ad0*/  @!P0 LDG.E R33, desc[UR8][R8.64] ;  /* 0x0000000808218981 */ /* 0x0000e6000c1e1900 */
[----:B------:R-:W-:Y:S01]  /*0ae0*/  IMAD.WIDE R10, R21, 0x4, R12 ;  /* 0x00000004150a7825 */ /* 0x000fe200078e020c */
[----:B------:R-:W3:Y:S04]  /*0af0*/  @!P3 LDG.E R32, desc[UR8][R16.64] ;  /* 0x000000081020b981 */ /* 0x000ee8000c1e1900 */
[----:B------:R1:W3:Y:S04]  /*0b00*/  @!P3 LDG.E R31, desc[UR8][R14.64] ;  /* 0x000000080e1fb981 */ /* 0x0002e8000c1e1900 */
[----:B------:R-:W5:Y:S01]  /*0b10*/  LDG.E.64 R10, desc[UR8][R10.64] ;  /* 0x000000080a0a7981 */ /* 0x000f62000c1e1b00 */
[----:B------:R-:W-:Y:S01]  /*0b20*/  MOV R46, 0x3f800000 ;  /* 0x3f800000002e7802 */ /* 0x000fe20000000f00 */
[----:B------:R-:W-:Y:S01]  /*0b30*/  UISETP.NE.AND UP0, UPT, UR11, URZ, UPT ;  /* 0x000000ff0b00728c */ /* 0x000fe2000bf05270 */
[----:B0-----:R-:W-:-:S06]  /*0b40*/  CS2R R8, SRZ ;  /* 0x0000000000087805 */ /* 0x001fcc000001ff00 */
[----:B------:R0:W5:Y:S01]  /*0b50*/  @P4 LDG.E.64 R8, desc[UR8][R18.64] ;  /* 0x0000000812084981 */ /* 0x000162000c1e1b00 */
[----:B----4-:R-:W-:-:S05]  /*0b60*/  FFMA.FTZ R7, -R6, R6, R7 ;  /* 0x0000000606077223 */ /* 0x010fca0000010107 */
[----:B------:R-:W-:-:S13]  /*0b70*/  FSETP.GTU.FTZ.AND P1, PT, R7, RZ, PT ;  /* 0x000000ff0700720b */ /* 0x000fda0003f3c000 */
[----:B------:R-:W4:Y:S01]  /*0b80*/  @P1 LDC R12, c[0x0][0x3c0] ;  /* 0x0000f000ff0c1b82 */ /* 0x000f220000000800 */
[----:B------:R-:W-:Y:S02]  /*0b90*/  PRMT R13, R38, 0x7632, R13 ;  /* 0x00007632260d7816 */ /* 0x000fe4000000000d */
[----:B--2---:R-:W-:Y:S01]  /*0ba0*/  PRMT R45, R37, 0x7632, R45 ;  /* 0x00007632252d7816 */ /* 0x004fe2000000002d */
[----:B----4-:R-:W-:-:S04]  /*0bb0*/  @P1 FADD.FTZ R12, R7, R12 ;  /* 0x0000000c070c1221 */ /* 0x010fc80000010000 */
[----:B------:R2:W4:Y:S01]  /*0bc0*/  @P1 MUFU.RSQ R46, R12 ;  /* 0x0000000c002e1308 */ /* 0x0005220000001400 */
[----:B---3--:R-:W-:Y:S02]  /*0bd0*/  PRMT R20, R36, 0x7632, R20 ;  /* 0x0000763224147816 */ /* 0x008fe40000000014 */
[----:B------:R-:W-:Y:S02]  /*0be0*/  PRMT R44, R35, 0x7632, R44 ;  /* 0x00007632232c7816 */ /* 0x000fe4000000002c */
[----:B-1----:R-:W-:Y:S02]  /*0bf0*/  PRMT R15, R34, 0x7632, R15 ;  /* 0x00007632220f7816 */ /* 0x002fe4000000000f */
[----:B------:R-:W-:Y:S02]  /*0c00*/  PRMT R43, R33, 0x7632, R43 ;  /* 0x00007632212b7816 */ /* 0x000fe4000000002b */
[----:B0-----:R-:W-:Y:S02]  /*0c10*/  PRMT R19, R32, 0x7632, R19 ;  /* 0x0000763220137816 */ /* 0x001fe40000000013 */
[----:B------:R-:W-:Y:S01]  /*0c20*/  PRMT R7, R31, 0x7632, R7 ;  /* 0x000076321f077816 */ /* 0x000fe20000000007 */
[----:B--2-4-:R-:W-:Y:S06]  /*0c30*/  BRA.U UP0, `(.L_x_2) ;  /* 0x0000000500247547 */ /* 0x014fec000b800000 */
[----:B------:R-:W-:Y:S02]  /*0c40*/  SHF.L.U32 R17, R38, 0x10, RZ ;  /* 0x0000001026117819 */ /* 0x000fe400000006ff */
[----:B------:R-:W-:Y:S02]  /*0c50*/  SHF.L.U32 R21, R13, 0x10, RZ ;  /* 0x000000100d157819 */ /* 0x000fe400000006ff */
[----:B------:R-:W-:Y:S01]  /*0c60*/  SHF.L.U32 R13, R37, 0x10, RZ ;  /* 0x00000010250d7819 */ /* 0x000fe200000006ff */
[C---:B------:R-:W-:Y:S01]  /*0c70*/  FADD.FTZ R17, -R6.reuse, R17 ;  /* 0x0000001106117221 */ /* 0x040fe20000010100 */
[----:B------:R-:W-:Y:S01]  /*0c80*/  SHF.L.U32 R12, R45, 0x10, RZ ;  /* 0x000000102d0c7819 */ /* 0x000fe200000006ff */
[----:B------:R-:W-:Y:S01]  /*0c90*/  FADD.FTZ R21, -R6, R21 ;  /* 0x0000001506157221 */ /* 0x000fe20000010100 */
[----:B------:R-:W-:Y:S01]  /*0ca0*/  SHF.L.U32 R49, R32, 0x10, RZ ;  /* 0x0000001020317819 */ /* 0x000fe200000006ff */
[----:B-----5:R-:W-:Y:S01]  /*0cb0*/  FMUL.FTZ R23, R10, R13 ;  /* 0x0000000d0a177220 */ /* 0x020fe20000410000 */
[-C--:B------:R-:W-:Y:S01]  /*0cc0*/  FMUL.FTZ R14, R17, R46.reuse ;  /* 0x0000002e110e7220 */ /* 0x080fe20000410000 */
[----:B------:R-:W-:Y:S01]  /*0cd0*/  FMUL.FTZ R17, R21, R46 ;  /* 0x0000002e15117220 */ /* 0x000fe20000410000 */
[----:B------:R-:W-:Y:S01]  /*0ce0*/  FMUL.FTZ R18, R11, R12 ;  /* 0x0000000c0b127220 */ /* 0x000fe20000410000 */
[----:B------:R-:W-:Y:S01]  /*0cf0*/  FADD.FTZ R21, RZ, R23 ;  /* 0x00000017ff157221 */ /* 0x000fe20000010000 */
[----:B------:R-:W-:Y:S01]  /*0d00*/  FFMA.FTZ R22, R14, R23, RZ ;  /* 0x000000170e167223 */ /* 0x000fe200000100ff */
[----:B------:R-:W-:Y:S01]  /*0d10*/  SHF.L.U32 R23, R36, 0x10, RZ ;  /* 0x0000001024177819 */ /* 0x000fe200000006ff */
[----:B------:R-:W-:Y:S01]  /*0d20*/  FFMA.FTZ R14, R13, R14, RZ ;  /* 0x0000000e0d0e7223 */ /* 0x000fe200000100ff */
[----:B------:R-:W-:Y:S01]  /*0d30*/  FADD.FTZ R16, R18, R21 ;  /* 0x0000001512107221 */ /* 0x000fe20000010000 */
[----:B------:R-:W-:Y:S01]  /*0d40*/  SHF.L.U32 R21, R20, 0x10, RZ ;  /* 0x0000001014157819 */ /* 0x000fe200000006ff */
[----:B------:R-:W-:Y:S01]  /*0d50*/  FFMA.FTZ R18, R17, R18, R22 ;  /* 0x0000001211127223 */ /* 0x000fe20000010016 */
[C---:B------:R-:W-:Y:S01]  /*0d60*/  FADD.FTZ R25, -R6.reuse, R23 ;  /* 0x0000001706197221 */ /* 0x040fe20000010100 */
[----:B------:R-:W-:Y:S01]  /*0d70*/  SHF.L.U32 R23, R35, 0x10, RZ ;  /* 0x0000001023177819 */ /* 0x000fe200000006ff */
[----:B------:R-:W-:Y:S01]  /*0d80*/  FADD.FTZ R22, RZ, R13 ;  /* 0x0000000dff167221 */ /* 0x000fe20000010000 */
[----:B------:R-:W-:Y:S01]  /*0d90*/  FADD.FTZ R21, -R6, R21 ;  /* 0x0000001506157221 */ /* 0x000fe20000010100 */
[-C--:B------:R-:W-:Y:S01]  /*0da0*/  FMUL.FTZ R25, R25, R46.reuse ;  /* 0x0000002e19197220 */ /* 0x080fe20000410000 */
[----:B------:R-:W-:Y:S01]  /*0db0*/  SHF.L.U32 R20, R44, 0x10, RZ ;  /* 0x000000102c147819 */ /* 0x000fe200000006ff */
[----:B------:R-:W-:Y:S01]  /*0dc0*/  FMUL.FTZ R27, R10, R23 ;  /* 0x000000170a1b7220 */ /* 0x000fe20000410000 */
[C---:B------:R-:W-:Y:S01]  /*0dd0*/  FADD.FTZ R13, R23.reuse, R22 ;  /* 0x00000016170d7221 */ /* 0x040fe20000010000 */
[----:B------:R-:W-:Y:S01]  /*0de0*/  FFMA.FTZ R14, R23, R25, R14 ;  /* 0x00000019170e7223 */ /* 0x000fe2000001000e */
[----:B------:R-:W-:Y:S01]  /*0df0*/  FFMA.FTZ R17, R12, R17, RZ ;  /* 0x000000110c117223 */ /* 0x000fe200000100ff */
[----:B------:R-:W-:Y:S01]  /*0e00*/  FADD.FTZ R23, RZ, R12 ;  /* 0x0000000cff177221 */ /* 0x000fe20000010000 */
[----:B------:R-:W-:Y:S01]  /*0e10*/  FMUL.FTZ R21, R21, R46 ;  /* 0x0000002e15157220 */ /* 0x000fe20000410000 */
[----:B------:R-:W-:Y:S01]  /*0e20*/  FFMA.FTZ R18, R25, R27, R18 ;  /* 0x0000001b19127223 */ /* 0x000fe20000010012 */
[----:B------:R-:W-:Y:S01]  /*0e30*/  SHF.L.U32 R25, R34, 0x10, RZ ;  /* 0x0000001022197819 */ /* 0x000fe200000006ff */
[----:B------:R-:W-:Y:S01]  /*0e40*/  FADD.FTZ R29, R16, R27 ;  /* 0x0000001b101d7221 */ /* 0x000fe20000010000 */
[C---:B------:R-:W-:Y:S01]  /*0e50*/  FADD.FTZ R12, R20.reuse, R23 ;  /* 0x00000017140c7221 */ /* 0x040fe20000010000 */
[----:B------:R-:W-:Y:S01]  /*0e60*/  FFMA.FTZ R16, R20, R21, R17 ;  /* 0x0000001514107223 */ /* 0x000fe20000010011 */
[----:B------:R-:W-:Y:S01]  /*0e70*/  FMUL.FTZ R20, R11, R20 ;  /* 0x000000140b147220 */ /* 0x000fe20000410000 */
[----:B------:R-:W-:Y:S01]  /*0e80*/  SHF.L.U32 R17, R33, 0x10, RZ ;  /* 0x0000001021117819 */ /* 0x000fe200000006ff */
[----:B------:R-:W-:Y:S01]  /*0e90*/  FADD.FTZ R25, -R6, R25 ;  /* 0x0000001906197221 */ /* 0x000fe20000010100 */
[----:B------:R-:W-:Y:S01]  /*0ea0*/  SHF.L.U32 R23, R15, 0x10, RZ ;  /* 0x000000100f177819 */ /* 0x000fe200000006ff */
[----:B------:R-:W-:Y:S01]  /*0eb0*/  FADD.FTZ R29, R20, R29 ;  /* 0x0000001d141d7221 */ /* 0x000fe20000010000 */
[----:B------:R-:W-:Y:S01]  /*0ec0*/  FFMA.FTZ R18, R21, R20, R18 ;  /* 0x0000001415127223 */ /* 0x000fe20000010012 */
[----:B------:R-:W-:Y:S01]  /*0ed0*/  FMUL.FTZ R20, R10, R17 ;  /* 0x000000110a147220 */ /* 0x000fe20000410000 */
[----:B------:R-:W-:Y:S01]  /*0ee0*/  SHF.L.U32 R15, R43, 0x10, RZ ;  /* 0x000000102b0f7819 */ /* 0x000fe200000006ff */
[----:B------:R-:W-:Y:S01]  /*0ef0*/  FMUL.FTZ R25, R25, R46 ;  /* 0x0000002e19197220 */ /* 0x000fe20000410000 */
[C---:B------:R-:W-:Y:S01]  /*0f00*/  FADD.FTZ R23, -R6.reuse, R23 ;  /* 0x0000001706177221 */ /* 0x040fe20000010100 */
[----:B------:R-:W-:Y:S01]  /*0f10*/  FADD.FTZ R22, R29, R20 ;  /* 0x000000141d167221 */ /* 0x000fe20000010000 */
[----:B------:R-:W-:Y:S01]  /*0f20*/  SHF.L.U32 R21, R31, 0x10, RZ ;  /* 0x000000101f157819 */ /* 0x000fe200000006ff */
[----:B------:R-:W-:Y:S01]  /*0f30*/  FFMA.FTZ R29, R25, R20, R18 ;  /* 0x00000014191d7223 */ /* 0x000fe20000010012 */
[----:B------:R-:W-:Y:S01]  /*0f40*/  FMUL.FTZ R27, R11, R15 ;  /* 0x0000000f0b1b7220 */ /* 0x000fe20000410000 */
[-C--:B------:R-:W-:Y:S01]  /*0f50*/  FMUL.FTZ R20, R23, R46.reuse ;  /* 0x0000002e17147220 */ /* 0x080fe20000410000 */
[----:B------:R-:W-:Y:S01]  /*0f60*/  FADD.FTZ R49, -R6, R49 ;  /* 0x0000003106317221 */ /* 0x000fe20000010100 */
[----:B------:R-:W-:Y:S01]  /*0f70*/  SHF.L.U32 R23, R19, 0x10, RZ ;  /* 0x0000001013177819 */ /* 0x000fe200000006ff */
[----:B------:R-:W-:Y:S01]  /*0f80*/  FFMA.FTZ R18, R17, R25, R14 ;  /* 0x0000001911127223 */ /* 0x000fe2000001000e */
[----:B------:R-:W-:Y:S01]  /*0f90*/  FADD.FTZ R14, R27, R22 ;  /* 0x000000161b0e7221 */ /* 0x000fe20000010000 */
[----:B------:R-:W-:Y:S01]  /*0fa0*/  SHF.L.U32 R22, R7, 0x10, RZ ;  /* 0x0000001007167819 */ /* 0x000fe200000006ff */
[----:B------:R-:W-:Y:S01]  /*0fb0*/  FMUL.FTZ R25, R10, R21 ;  /* 0x000000150a197220 */ /* 0x000fe20000410000 */
[----:B------:R-:W-:Y:S01]  /*0fc0*/  FFMA.FTZ R26, R20, R27, R29 ;  /* 0x0000001b141a7223 */ /* 0x000fe2000001001d */
[----:B------:R-:W-:Y:S01]  /*0fd0*/  FMUL.FTZ R19, R49, R46 ;  /* 0x0000002e31137220 */ /* 0x000fe20000410000 */
[----:B------:R-:W-:Y:S01]  /*0fe0*/  FADD.FTZ R23, -R6, R23 ;  /* 0x0000001706177221 */ /* 0x000fe20000010100 */
[----:B------:R-:W-:Y:S01]  /*0ff0*/  FADD.FTZ R24, R13, R17 ;  /* 0x000000110d187221 */ /* 0x000fe20000010000 */
[----:B------:R-:W-:Y:S01]  /*1000*/  FADD.FTZ R17, R14, R25 ;  /* 0x000000190e117221 */ /* 0x000fe20000010000 */
[----:B------:R-:W-:Y:S01]  /*1010*/  FFMA.FTZ R26, R19, R25, R26 ;  /* 0x00000019131a7223 */ /* 0x000fe2000001001a */
[----:B------:R-:W-:Y:S01]  /*1020*/  FMUL.FTZ R14, R11, R22 ;  /* 0x000000160b0e7220 */ /* 0x000fe20000410000 */
[----:B------:R-:W-:Y:S01]  /*1030*/  FMUL.FTZ R25, R23, R46 ;  /* 0x0000002e17197220 */ /* 0x000fe20000410000 */
[----:B------:R-:W-:Y:S01]  /*1040*/  FADD.FTZ R13, R12, R15 ;  /* 0x0000000f0c0d7221 */ /* 0x000fe20000010000 */
[----:B------:R-:W-:Y:S01]  /*1050*/  FFMA.FTZ R23, R15, R20, R16 ;  /* 0x000000140f177223 */ /* 0x000fe20000010010 */
[----:B------:R-:W-:Y:S01]  /*1060*/  FADD.FTZ R16, R14, R17 ;  /* 0x000000110e107221 */ /* 0x000fe20000010000 */
[----:B------:R-:W-:Y:S01]  /*1070*/  FFMA.FTZ R17, R25, R14, R26 ;  /* 0x0000000e19117223 */ /* 0x000fe2000001001a */
[----:B------:R-:W-:Y:S01]  /*1080*/  FADD.FTZ R15, R13, R22 ;  /* 0x000000160d0f7221 */ /* 0x000fe20000010000 */
[----:B------:R-:W-:Y:S01]  /*1090*/  FADD.FTZ R14, R24, R21 ;  /* 0x00000015180e7221 */ /* 0x000fe20000010000 */
[----:B------:R-:W-:Y:S01]  /*10a0*/  FFMA.FTZ R12, R21, R19, R18 ;  /* 0x00000013150c7223 */ /* 0x000fe20000010012 */
[----:B------:R-:W-:Y:S01]  /*10b0*/  FFMA.FTZ R13, R22, R25, R23 ;  /* 0x00000019160d7223 */ /* 0x000fe20000010017 */
[----:B------:R-:W-:Y:S06]  /*10c0*/  BRA `(.L_x_3) ;  /* 0x0000000800447947 */ /* 0x000fec0003800000 */
.L_x_2:
[----:B------:R-:W-:Y:S02]  /*10d0*/  SHF.L.U32 R15, R38, 0x10, RZ ;  /* 0x00000010260f7819 */ /* 0x000fe400000006ff */
[----:B------:R-:W-:Y:S02]  /*10e0*/  SHF.L.U32 R26, R37, 0x10, RZ ;  /* 0x00000010251a7819 */ /* 0x000fe400000006ff */
[----:B------:R-:W-:Y:S01]  /*10f0*/  SHF.L.U32 R25, R34, 0x10, RZ ;  /* 0x0000001022197819 */ /* 0x000fe200000006ff */
[----:B------:R-:W-:Y:S01]  /*1100*/  FADD.FTZ R17, -R6, R15 ;  /* 0x0000000f06117221 */ /* 0x000fe20000010100 */
[----:B------:R-:W-:Y:S02]  /*1110*/  SHF.L.U32 R15, R13, 0x10, RZ ;  /* 0x000000100d0f7819 */ /* 0x000fe400000006ff */
[----:B------:R-:W-:Y:S01]  /*1120*/  SHF.L.U32 R49, R35, 0x10, RZ ;  /* 0x0000001023317819 */ /* 0x000fe200000006ff */
[-C--:B------:R-:W-:Y:S01]  /*1130*/  FMUL.FTZ R13, R17, R46.reuse ;  /* 0x0000002e110d7220 */ /* 0x080fe20000410000 */
[----:B------:R-:W-:Y:S01]  /*1140*/  SHF.L.U32 R17, R20, 0x10, RZ ;  /* 0x0000001014117819 */ /* 0x000fe200000006ff */
[C---:B------:R-:W-:Y:S01]  /*1150*/  FADD.FTZ R15, -R6.reuse, R15 ;  /* 0x0000000f060f7221 */ /* 0x040fe20000010100 */
[----:B------:R-:W-:Y:S01]  /*1160*/  FADD.FTZ R29, -R6, R25 ;  /* 0x00000019061d7221 */ /* 0x000fe20000010100 */
[----:B-----5:R-:W-:Y:S01]  /*1170*/  FFMA.FTZ R14, R10, R13, R8 ;  /* 0x0000000d0a0e7223 */ /* 0x020fe20000010008 */
[----:B------:R-:W-:Y:S01]  /*1180*/  SHF.L.U32 R25, R45, 0x10, RZ ;  /* 0x000000102d197819 */ /* 0x000fe200000006ff */
[----:B------:R-:W-:Y:S01]  /*1190*/  FMUL.FTZ R12, R15, R46 ;  /* 0x0000002e0f0c7220 */ /* 0x000fe20000410000 */
[----:B------:R-:W-:Y:S01]  /*11a0*/  FADD.FTZ R17, -R6, R17 ;  /* 0x0000001106117221 */ /* 0x000fe20000010100 */
[----:B------:R-:W-:-:S02]  /*11b0*/  FMUL.FTZ R15, R14, -1.4426950216293334961 ;  /* 0xbfb8aa3b0e0f7820 */ /* 0x000fc40000410000 */
[----:B------:R-:W-:Y:S01]  /*11c0*/  FFMA.FTZ R16, R11, R12, R9 ;  /* 0x0000000c0b107223 */ /* 0x000fe20000010009 */
[----:B------:R-:W-:-:S03]  /*11d0*/  FMUL.FTZ R20, R17, R46 ;  /* 0x0000002e11147220 */ /* 0x000fc60000410000 */
[----:B------:R-:W0:Y:S01]  /*11e0*/  MUFU.EX2 R15, R15 ;  /* 0x0000000f000f7308 */ /* 0x000e220000000800 */
[----:B------:R-:W-:Y:S01]  /*11f0*/  FMUL.FTZ R23, R16, -1.4426950216293334961 ;  /* 0xbfb8aa3b10177820 */ /* 0x000fe20000410000 */
[----:B------:R-:W-:-:S04]  /*1200*/  FFMA.FTZ R18, R11, R20, R9 ;  /* 0x000000140b127223 */ /* 0x000fc80000010009 */
[----:B------:R-:W-:Y:S01]  /*1210*/  FMUL.FTZ R24, R18, -1.4426950216293334961 ;  /* 0xbfb8aa3b12187820 */ /* 0x000fe20000410000 */
[----:B------:R-:W1:Y:S05]  /*1220*/  MUFU.EX2 R23, R23 ;  /* 0x0000001700177308 */ /* 0x000e6a0000000800 */
[----:B------:R-:W2:Y:S01]  /*1230*/  MUFU.EX2 R24, R24 ;  /* 0x0000001800187308 */ /* 0x000ea20000000800 */
[----:B0-----:R-:W-:Y:S01]  /*1240*/  FADD.FTZ R17, R15, 1 ;  /* 0x3f8000000f117421 */ /* 0x001fe20000010000 */
[----:B------:R-:W-:-:S05]  /*1250*/  SHF.L.U32 R15, R36, 0x10, RZ ;  /* 0x00000010240f7819 */ /* 0x000fca00000006ff */
[----:B------:R-:W0:Y:S01]  /*1260*/  MUFU.RCP R17, R17 ;  /* 0x0000001100117308 */ /* 0x000e220000001000 */
[----:B-1----:R-:W-:Y:S01]  /*1270*/  FADD.FTZ R22, R23, 1 ;  /* 0x3f80000017167421 */ /* 0x002fe20000010000 */
[----:B------:R-:W-:-:S04]  /*1280*/  FADD.FTZ R15, -R6, R15 ;  /* 0x0000000f060f7221 */ /* 0x000fc80000010100 */
[----:B------:R-:W-:Y:S01]  /*1290*/  FMUL.FTZ R15, R15, R46 ;  /* 0x0000002e0f0f7220 */ /* 0x000fe20000410000 */
[----:B--2---:R-:W-:Y:S01]  /*12a0*/  FADD.FTZ R27, R24, 1 ;  /* 0x3f800000181b7421 */ /* 0x004fe20000010000 */
[----:B------:R-:W1:Y:S02]  /*12b0*/  MUFU.RCP R22, R22 ;  /* 0x0000001600167308 */ /* 0x000e640000001000 */
[----:B------:R-:W-:Y:S01]  /*12c0*/  FFMA.FTZ R24, R10, R15, R8 ;  /* 0x0000000f0a187223 */ /* 0x000fe20000010008 */
[----:B0-----:R-:W-:Y:S01]  /*12d0*/  FADD.FTZ R23, -R17, 1 ;  /* 0x3f80000011177421 */ /* 0x001fe20000010100 */
[----:B------:R-:W-:-:S03]  /*12e0*/  FMUL.FTZ R21, R26, R17 ;  /* 0x000000111a157220 */ /* 0x000fc60000410000 */
[----:B------:R-:W-:Y:S01]  /*12f0*/  FFMA.FTZ R26, R14, R23, 1 ;  /* 0x3f8000000e1a7423 */ /* 0x000fe20000010017 */
[----:B------:R-:W-:Y:S01]  /*1300*/  FMUL.FTZ R23, R24, -1.4426950216293334961 ;  /* 0xbfb8aa3b18177820 */ /* 0x000fe20000410000 */
[----:B------:R0:W2:Y:S01]  /*1310*/  MUFU.RCP R14, R27 ;  /* 0x0000001b000e7308 */ /* 0x0000a20000001000 */
[----:B-1----:R-:W-:Y:S01]  /*1320*/  FADD.FTZ R17, -R22, 1 ;  /* 0x3f80000016117421 */ /* 0x002fe20000010100 */
[----:B------:R-:W-:Y:S01]  /*1330*/  FMUL.FTZ R25, R25, R22 ;  /* 0x0000001619197220 */ /* 0x000fe20000410000 */
[----:B------:R-:W-:Y:S02]  /*1340*/  FMUL.FTZ R21, R21, R26 ;  /* 0x0000001a15157220 */ /* 0x000fe40000410000 */
[----:B------:R-:W-:Y:S01]  /*1350*/  FFMA.FTZ R16, R16, R17, 1 ;  /* 0x3f80000010107423 */ /* 0x000fe20000010011 */
[----:B------:R-:W-:Y:S02]  /*1360*/  FMUL.FTZ R17, R29, R46 ;  /* 0x0000002e1d117220 */ /* 0x000fe40000410000 */
[----:B------:R-:W1:Y:S01]  /*1370*/  MUFU.EX2 R23, R23 ;  /* 0x0000001700177308 */ /* 0x000e620000000800 */
[----:B------:R-:W-:Y:S01]  /*1380*/  PRMT R29, R34, 0x7632, R29 ;  /* 0x00007632221d7816 */ /* 0x000fe2000000001d */
[----:B------:R-:W-:Y:S01]  /*1390*/  FMUL.FTZ R16, R25, R16 ;  /* 0x0000001019107220 */ /* 0x000fe20000410000 */
[----:B------:R-:W-:-:S02]  /*13a0*/  FFMA.FTZ R22, R10, R17, R8 ;  /* 0x000000110a167223 */ /* 0x000fc40000010008 */
[----:B------:R-:W-:Y:S02]  /*13b0*/  SHF.L.U32 R29, R29, 0x10, RZ ;  /* 0x000000101d1d7819 */ /* 0x000fe400000006ff */
[----:B0-----:R-:W-:Y:S01]  /*13c0*/  FMUL.FTZ R27, R22, -1.4426950216293334961 ;  /* 0xbfb8aa3b161b7820 */ /* 0x001fe20000410000 */
[----:B--2---:R-:W-:Y:S02]  /*13d0*/  FADD.FTZ R25, -R14, 1 ;  /* 0x3f8000000e197421 */ /* 0x004fe40000010100 */
[----:B------:R-:W-:-:S03]  /*13e0*/  FADD.FTZ R29, -R6, R29 ;  /* 0x0000001d061d7221 */ /* 0x000fc60000010100 */
[----:B------:R-:W0:Y:S01]  /*13f0*/  MUFU.EX2 R27, R27 ;  /* 0x0000001b001b7308 */ /* 0x000e220000000800 */
[----:B------:R-:W-:Y:S01]  /*1400*/  FFMA.FTZ R26, R18, R25, 1 ;  /* 0x3f800000121a7423 */ /* 0x000fe20000010019 */
[----:B-1----:R-:W-:Y:S01]  /*1410*/  FADD.FTZ R25, R23, 1 ;  /* 0x3f80000017197421 */ /* 0x002fe20000010000 */
[----:B------:R-:W-:Y:S01]  /*1420*/  SHF.L.U32 R23, R44, 0x10, RZ ;  /* 0x000000102c177819 */ /* 0x000fe200000006ff */
[----:B------:R-:W-:-:S04]  /*1430*/  FMUL.FTZ R18, R29, R46 ;  /* 0x0000002e1d127220 */ /* 0x000fc80000410000 */
[----:B------:R-:W1:Y:S01]  /*1440*/  MUFU.RCP R25, R25 ;  /* 0x0000001900197308 */ /* 0x000e620000001000 */
[----:B------:R-:W-:-:S04]  /*1450*/  FMUL.FTZ R23, R23, R14 ;  /* 0x0000000e17177220 */ /* 0x000fc80000410000 */
[----:B------:R-:W-:Y:S01]  /*1460*/  FMUL.FTZ R14, R23, R26 ;  /* 0x0000001a170e7220 */ /* 0x000fe20000410000 */
[----:B0-----:R-:W-:Y:S01]  /*1470*/  FADD.FTZ R48, R27, 1 ;  /* 0x3f8000001b307421 */ /* 0x001fe20000010000 */
[----:B------:R-:W-:-:S03]  /*1480*/  FFMA.FTZ R23, R11, R18, R9 ;  /* 0x000000120b177223 */ /* 0x000fc60000010009 */
[----:B------:R-:W0:Y:S01]  /*1490*/  MUFU.RCP R27, R48 ;  /* 0x00000030001b7308 */ /* 0x000e220000001000 */
[----:B------:R-:W-:Y:S01]  /*14a0*/  FMUL.FTZ R28, R23, -1.4426950216293334961 ;  /* 0xbfb8aa3b171c7820 */ /* 0x000fe20000410000 */
[----:B-1----:R-:W-:-:S06]  /*14b0*/  FADD.FTZ R29, -R25, 1 ;  /* 0x3f800000191d7421 */ /* 0x002fcc0000010100 */
[----:B------:R-:W1:Y:S01]  /*14c0*/  MUFU.EX2 R28, R28 ;  /* 0x0000001c001c7308 */ /* 0x000e620000000800 */
[----:B------:R-:W-:Y:S01]  /*14d0*/  FMUL.FTZ R25, R49, R25 ;  /* 0x0000001931197220 */ /* 0x000fe20000410000 */
[----:B------:R-:W-:Y:S01]  /*14e0*/  FFMA.FTZ R26, R24, R29, 1 ;  /* 0x3f800000181a7423 */ /* 0x000fe2000001001d */
[----:B------:R-:W-:Y:S02]  /*14f0*/  SHF.L.U32 R24, R33, 0x10, RZ ;  /* 0x0000001021187819 */ /* 0x000fe400000006ff */
[----:B------:R-:W-:Y:S01]  /*1500*/  SHF.L.U32 R29, R19, 0x10, RZ ;  /* 0x00000010131d7819 */ /* 0x000fe200000006ff */
[----:B------:R-:W-:Y:S01]  /*1510*/  FMUL.FTZ R26, R25, R26 ;  /* 0x0000001a191a7220 */ /* 0x000fe20000410000 */
[----:B------:R-:W-:Y:S01]  /*1520*/  SHF.L.U32 R25, R43, 0x10, RZ ;  /* 0x000000102b197819 */ /* 0x000fe200000006ff */
[----:B0-----:R-:W-:Y:S01]  /*1530*/  FADD.FTZ R19, -R27, 1 ;  /* 0x3f8000001b137421 */ /* 0x001fe20000010100 */
[----:B------:R-:W-:Y:S01]  /*1540*/  FMUL.FTZ R48, R24, R27 ;  /* 0x0000001b18307220 */ /* 0x000fe20000410000 */
[----:B------:R-:W-:-:S02]  /*1550*/  FADD.FTZ R27, -R6, R29 ;  /* 0x0000001d061b7221 */ /* 0x000fc40000010100 */
[----:B------:R-:W-:Y:S01]  /*1560*/  FFMA.FTZ R19, R22, R19, 1 ;  /* 0x3f80000016137423 */ /* 0x000fe20000010013 */
[----:B-1----:R-:W-:Y:S01]  /*1570*/  FADD.FTZ R29, R28, 1 ;  /* 0x3f8000001c1d7421 */ /* 0x002fe20000010000 */
[----:B------:R-:W-:Y:S02]  /*1580*/  FMUL.FTZ R22, R27, R46 ;  /* 0x0000002e1b167220 */ /* 0x000fe40000410000 */
[----:B------:R-:W-:Y:S01]  /*1590*/  FMUL.FTZ R19, R48, R19 ;  /* 0x0000001330137220 */ /* 0x000fe20000410000 */
[----:B------:R0:W1:Y:S01]  /*15a0*/  MUFU.RCP R28, R29 ;  /* 0x0000001d001c7308 */ /* 0x0000620000001000 */
[----:B------:R-:W-:-:S04]  /*15b0*/  FFMA.FTZ R24, R11, R22, R9 ;  /* 0x000000160b187223 */ /* 0x000fc80000010009 */
[----:B------:R-:W-:Y:S01]  /*15c0*/  FMUL.FTZ R27, R24, -1.4426950216293334961 ;  /* 0xbfb8aa3b181b7820 */ /* 0x000fe20000410000 */
[----:B0-----:R-:W-:-:S05]  /*15d0*/  SHF.L.U32 R29, R7, 0x10, RZ ;  /* 0x00000010071d7819 */ /* 0x001fca00000006ff */
[----:B------:R-:W0:Y:S01]  /*15e0*/  MUFU.EX2 R27, R27 ;  /* 0x0000001b001b7308 */ /* 0x000e220000000800 */
[----:B-1----:R-:W-:-:S04]  /*15f0*/  FADD.FTZ R48, -R28, 1 ;  /* 0x3f8000001c307421 */ /* 0x002fc80000010100 */
[----:B------:R-:W-:Y:S01]  /*1600*/  FFMA.FTZ R48, R23, R48, 1 ;  /* 0x3f80000017307423 */ /* 0x000fe20000010030 */
[----:B------:R-:W-:Y:S01]  /*1610*/  FMUL.FTZ R23, R25, R28 ;  /* 0x0000001c19177220 */ /* 0x000fe20000410000 */
[----:B------:R-:W-:Y:S01]  /*1620*/  FMUL.FTZ R25, R11, R16 ;  /* 0x000000100b197220 */ /* 0x000fe20000410000 */
[----:B0-----:R-:W-:Y:S02]  /*1630*/  FADD.FTZ R28, R27, 1 ;  /* 0x3f8000001b1c7421 */ /* 0x001fe40000010000 */
[----:B------:R-:W-:Y:S01]  /*1640*/  FMUL.FTZ R23, R23, R48 ;  /* 0x0000003017177220 */ /* 0x000fe20000410000 */
[----:B------:R-:W-:-:S03]  /*1650*/  FMUL.FTZ R48, R10, R21 ;  /* 0x000000150a307220 */ /* 0x000fc60000410000 */
[----:B------:R-:W0:Y:S01]  /*1660*/  MUFU.RCP R28, R28 ;  /* 0x0000001c001c7308 */ /* 0x000e220000001000 */
[----:B------:R-:W-:Y:S01]  /*1670*/  FFMA.FTZ R27, R13, R48, RZ ;  /* 0x000000300d1b7223 */ /* 0x000fe200000100ff */
[----:B------:R-:W-:-:S03]  /*1680*/  FADD.FTZ R48, RZ, R48 ;  /* 0x00000030ff307221 */ /* 0x000fc60000010000 */
[----:B------:R-:W-:Y:S01]  /*1690*/  FFMA.FTZ R27, R12, R25, R27 ;  /* 0x000000190c1b7223 */ /* 0x000fe2000001001b */
[----:B------:R-:W-:Y:S01]  /*16a0*/  FADD.FTZ R25, R25, R48 ;  /* 0x0000003019197221 */ /* 0x000fe20000010000 */
[----:B------:R-:W-:Y:S01]  /*16b0*/  FFMA.FTZ R48, R13, R21, RZ ;  /* 0x000000150d307223 */ /* 0x000fe200000100ff */
[----:B------:R-:W-:Y:S01]  /*16c0*/  SHF.L.U32 R13, R32, 0x10, RZ ;  /* 0x00000010200d7819 */ /* 0x000fe200000006ff */
[----:B------:R-:W-:Y:S02]  /*16d0*/  FADD.FTZ R21, RZ, R21 ;  /* 0x00000015ff157221 */ /* 0x000fe40000010000 */
[----:B------:R-:W-:Y:S02]  /*16e0*/  FFMA.FTZ R48, R15, R26, R48 ;  /* 0x0000001a0f307223 */ /* 0x000fe40000010030 */
[----:B------:R-:W-:Y:S02]  /*16f0*/  FADD.FTZ R13, -R6, R13 ;  /* 0x0000000d060d7221 */ /* 0x000fe40000010100 */
[----:B------:R-:W-:Y:S01]  /*1700*/  FFMA.FTZ R48, R17, R19, R48 ;  /* 0x0000001311307223 */ /* 0x000fe20000010030 */
[----:B0-----:R-:W-:Y:S01]  /*1710*/  FMUL.FTZ R29, R29, R28 ;  /* 0x0000001c1d1d7220 */ /* 0x001fe20000410000 */
[----:B------:R-:W-:Y:S01]  /*1720*/  FADD.FTZ R49, -R28, 1 ;  /* 0x3f8000001c317421 */ /* 0x000fe20000010100 */
[----:B------:R-:W-:Y:S01]  /*1730*/  FADD.FTZ R28, R21, R26 ;  /* 0x0000001a151c7221 */ /* 0x000fe20000010000 */
[----:B------:R-:W-:Y:S01]  /*1740*/  FMUL.FTZ R21, R13, R46 ;  /* 0x0000002e0d157220 */ /* 0x000fe20000410000 */
[----:B------:R-:W-:Y:S01]  /*1750*/  FMUL.FTZ R26, R10, R26 ;  /* 0x0000001a0a1a7220 */ /* 0x000fe20000410000 */
[----:B------:R-:W-:Y:S01]  /*1760*/  FFMA.FTZ R24, R24, R49, 1 ;  /* 0x3f80000018187423 */ /* 0x000fe20000010031 */
[----:B------:R-:W-:Y:S01]  /*1770*/  FADD.FTZ R49, RZ, R16 ;  /* 0x00000010ff317221 */ /* 0x000fe20000010000 */
[----:B------:R-:W-:Y:S01]  /*1780*/  FFMA.FTZ R13, R10, R21, R8 ;  /* 0x000000150a0d7223 */ /* 0x000fe20000010008 */
[----:B------:R-:W-:Y:S01]  /*1790*/  FFMA.FTZ R27, R15, R26, R27 ;  /* 0x0000001a0f1b7223 */ /* 0x000fe2000001001b */
[----:B------:R-:W-:Y:S01]  /*17a0*/  FMUL.FTZ R24, R29, R24 ;  /* 0x000000181d187220 */ /* 0x000fe20000410000 */
[----:B------:R-:W-:Y:S01]  /*17b0*/  FADD.FTZ R25, R25, R26 ;  /* 0x0000001a19197221 */ /* 0x000fe20000010000 */
[----:B------:R-:W-:Y:S01]  /*17c0*/  FMUL.FTZ R15, R13, -1.4426950216293334961 ;  /* 0xbfb8aa3b0d0f7820 */ /* 0x000fe20000410000 */
[----:B------:R-:W-:-:S05]  /*17d0*/  SHF.L.U32 R26, R31, 0x10, RZ ;  /* 0x000000101f1a7819 */ /* 0x000fca00000006ff */
[----:B------:R-:W0:Y:S02]  /*17e0*/  MUFU.EX2 R15, R15 ;  /* 0x0000000f000f7308 */ /* 0x000e240000000800 */
[----:B0-----:R-:W-:-:S06]  /*17f0*/  FADD.FTZ R29, R15, 1 ;  /* 0x3f8000000f1d7421 */ /* 0x001fcc0000010000 */
[----:B------:R-:W0:Y:S02]  /*1800*/  MUFU.RCP R29, R29 ;  /* 0x0000001d001d7308 */ /* 0x000e240000001000 */
[----:B0-----:R-:W-:Y:S01]  /*1810*/  FMUL.FTZ R15, R26, R29 ;  /* 0x0000001d1a0f7220 */ /* 0x001fe20000410000 */
[----:B------:R-:W-:Y:S01]  /*1820*/  FADD.FTZ R26, -R29, 1 ;  /* 0x3f8000001d1a7421 */ /* 0x000fe20000010100 */
[----:B------:R-:W-:Y:S01]  /*1830*/  FFMA.FTZ R29, R12, R16, RZ ;  /* 0x000000100c1d7223 */ /* 0x000fe200000100ff */
[----:B------:R-:W-:Y:S01]  /*1840*/  FMUL.FTZ R16, R11, R14 ;  /* 0x0000000e0b107220 */ /* 0x000fe20000410000 */
[----:B------:R-:W-:Y:S01]  /*1850*/  FADD.FTZ R12, R49, R14 ;  /* 0x0000000e310c7221 */ /* 0x000fe20000010000 */
[----:B------:R-:W-:Y:S01]  /*1860*/  FFMA.FTZ R26, R13, R26, 1 ;  /* 0x3f8000000d1a7423 */ /* 0x000fe2000001001a */
[C---:B------:R-:W-:Y:S01]  /*1870*/  FFMA.FTZ R13, R20.reuse, R14, R29 ;  /* 0x0000000e140d7223 */ /* 0x040fe2000001001d */
[----:B------:R-:W-:Y:S01]  /*1880*/  FFMA.FTZ R20, R20, R16, R27 ;  /* 0x0000001014147223 */ /* 0x000fe2000001001b */
[----:B------:R-:W-:Y:S01]  /*1890*/  FADD.FTZ R25, R16, R25 ;  /* 0x0000001910197221 */ /* 0x000fe20000010000 */
[----:B------:R-:W-:Y:S01]  /*18a0*/  FMUL.FTZ R16, R10, R19 ;  /* 0x000000130a107220 */ /* 0x000fe20000410000 */
[----:B------:R-:W-:Y:S01]  /*18b0*/  FMUL.FTZ R14, R15, R26 ;  /* 0x0000001a0f0e7220 */ /* 0x000fe20000410000 */
[-C--:B------:R-:W-:Y:S01]  /*18c0*/  FMUL.FTZ R15, R11, R23.reuse ;  /* 0x000000170b0f7220 */ /* 0x080fe20000410000 */
[----:B------:R-:W-:Y:S01]  /*18d0*/  FADD.FTZ R19, R28, R19 ;  /* 0x000000131c137221 */ /* 0x000fe20000010000 */
[----:B------:R-:W-:Y:S01]  /*18e0*/  FFMA.FTZ R27, R17, R16, R20 ;  /* 0x00000010111b7223 */ /* 0x000fe20000010014 */
[----:B------:R-:W-:Y:S01]  /*18f0*/  FADD.FTZ R20, R25, R16 ;  /* 0x0000001019147221 */ /* 0x000fe20000010000 */
[----:B------:R-:W-:Y:S01]  /*1900*/  FMUL.FTZ R25, R11, R24 ;  /* 0x000000180b197220 */ /* 0x000fe20000410000 */
[C---:B------:R-:W-:Y:S01]  /*1910*/  FFMA.FTZ R13, R18.reuse, R23, R13 ;  /* 0x00000017120d7223 */ /* 0x040fe2000001000d */
[----:B------:R-:W-:Y:S01]  /*1920*/  FFMA.FTZ R16, R18, R15, R27 ;  /* 0x0000000f12107223 */ /* 0x000fe2000001001b */
[----:B------:R-:W-:Y:S01]  /*1930*/  FADD.FTZ R20, R15, R20 ;  /* 0x000000140f147221 */ /* 0x000fe20000010000 */
[----:B------:R-:W-:Y:S01]  /*1940*/  FMUL.FTZ R15, R10, R14 ;  /* 0x0000000e0a0f7220 */ /* 0x000fe20000410000 */
[----:B------:R-:W-:-:S03]  /*1950*/  FFMA.FTZ R13, R22, R24, R13 ;  /* 0x00000018160d7223 */ /* 0x000fc6000001000d */
[C---:B------:R-:W-:Y:S01]  /*1960*/  FFMA.FTZ R17, R21.reuse, R15, R16 ;  /* 0x0000000f15117223 */ /* 0x040fe20000010010 */
[----:B------:R-:W-:Y:S01]  /*1970*/  FADD.FTZ R20, R20, R15 ;  /* 0x0000000f14147221 */ /* 0x000fe20000010000 */
[----:B------:R-:W-:Y:S01]  /*1980*/  FADD.FTZ R15, R12, R23 ;  /* 0x000000170c0f7221 */ /* 0x000fe20000010000 */
[----:B------:R-:W-:Y:S01]  /*1990*/  FFMA.FTZ R12, R21, R14, R48 ;  /* 0x0000000e150c7223 */ /* 0x000fe20000010030 */
[----:B------:R-:W-:Y:S01]  /*19a0*/  FFMA.FTZ R17, R22, R25, R17 ;  /* 0x0000001916117223 */ /* 0x000fe20000010011 */
[----:B------:R-:W-:Y:S01]  /*19b0*/  FADD.FTZ R16, R25, R20 ;  /* 0x0000001419107221 */ /* 0x000fe20000010000 */
[----:B------:R-:W-:Y:S01]  /*19c0*/  FADD.FTZ R15, R15, R24 ;  /* 0x000000180f0f7221 */ /* 0x000fe20000010000 */
[----:B------:R-:W-:-:S07]  /*19d0*/  FADD.FTZ R14, R19, R14 ;  /* 0x0000000e130e7221 */ /* 0x000fce0000010000 */
.L_x_3:
[----:B------:R-:W-:Y:S01]  /*19e0*/  MOV R19, R17 ;  /* 0x0000001100137202 */ /* 0x000fe20000000f00 */
[----:B------:R-:W0:Y:S01]  /*19f0*/  S2UR UR7, SR_CgaCtaId ;  /* 0x00000000000779c3 */ /* 0x000e220000008800 */
[----:B------:R-:W-:Y:S01]  /*1a00*/  MOV R18, R16 ;  /* 0x0000001000127202 */ /* 0x000fe20000000f00 */
[----:B------:R-:W-:Y:S01]  /*1a10*/  UMOV UR6, 0x400 ;  /* 0x0000040000067882 */ /* 0x000fe20000000000 */
[C---:B------:R-:W-:Y:S01]  /*1a20*/  ISETP.GT.AND P1, PT, R2.reuse, 0x1e, PT ;  /* 0x0000001e0200780c */ /* 0x040fe20003f24270 */
[----:B------:R-:W1:Y:S01]  /*1a30*/  SHFL.DOWN PT, R16, R19, 0x1, 0x1f ;  /* 0x08201f0013107f89 */ /* 0x000e6200000e0000 */
[----:B------:R-:W-:Y:S01]  /*1a40*/  UIADD3 UR5, UPT, UPT, UR6, 0x80, URZ ;  /* 0x0000008006057890 */ /* 0x000fe2000fffe0ff */
[C---:B------:R-:W-:Y:S01]  /*1a50*/  ISETP.GT.AND P6, PT, R2.reuse, 0xf, PT ;  /* 0x0000000f0200780c */ /* 0x040fe20003fc4270 */
[----:B------:R-:W-:Y:S01]  /*1a60*/  BSSY.RECONVERGENT B0, `(.L_x_4) ;  /* 0x0000026000007945 */ /* 0x000fe20003800200 */
[----:B------:R-:W2:Y:S01]  /*1a70*/  SHFL.DOWN PT, R17, R18, 0x1, 0x1f ;  /* 0x08201f0012117f89 */ /* 0x000ea200000e0000 */
[----:B------:R-:W-:-:S02]  /*1a80*/  ISETP.GT.AND P5, PT, R2, 0x17, PT ;  /* 0x000000170200780c */ /* 0x000fc40003fa4270 */
[----:B------:R-:W-:Y:S02]  /*1a90*/  ISETP.NE.AND P2, PT, R30, RZ, PT ;  /* 0x000000ff1e00720c */ /* 0x000fe40003f45270 */
[----:B------:R-:W-:Y:S01]  /*1aa0*/  ISETP.GE.U32.AND P3, PT, R4, 0x2, PT ;  /* 0x000000020400780c */ /* 0x000fe20003f66070 */
[----:B0-----:R-:W-:Y:S02]  /*1ab0*/  ULEA UR5, UR7, UR5, 0x18 ;  /* 0x0000000507057291 */ /* 0x001fe4000f8ec0ff */
[----:B-1----:R-:W-:-:S04]  /*1ac0*/  @!P1 FADD.FTZ R19, R16, R19 ;  /* 0x0000001310139221 */ /* 0x002fc80000010000 */
[----:B------:R-:W-:Y:S01]  /*1ad0*/  LEA R48, R30, UR5, 0x4 ;  /* 0x000000051e307c11 */ /* 0x000fe2000f8e20ff */
[----:B--2---:R-:W-:Y:S01]  /*1ae0*/  @!P1 FADD.FTZ R18, R17, R18 ;  /* 0x0000001211129221 */ /* 0x004fe20000010000 */
[----:B------:R-:W0:Y:S01]  /*1af0*/  SHFL.DOWN PT, R16, R19, 0x2, 0x1f ;  /* 0x08401f0013107f89 */ /* 0x000e2200000e0000 */
[----:B------:R-:W-:-:S03]  /*1b00*/  ISETP.GT.AND P1, PT, R2, 0x1d, PT ;  /* 0x0000001d0200780c */ /* 0x000fc60003f24270 */
[----:B------:R-:W1:Y:S04]  /*1b10*/  SHFL.DOWN PT, R17, R18, 0x2, 0x1f ;  /* 0x08401f0012117f89 */ /* 0x000e6800000e0000 */
[----:B------:R-:W-:Y:S06]  /*1b20*/  STS.128 [R48], R12 ;  /* 0x0000000c30007388 */ /* 0x000fec0000000c00 */
[----:B0-----:R-:W-:Y:S01]  /*1b30*/  @!P1 FADD.FTZ R19, R19, R16 ;  /* 0x0000001013139221 */ /* 0x001fe20000010000 */
[----:B-1----:R-:W-:-:S04]  /*1b40*/  @!P1 FADD.FTZ R18, R18, R17 ;  /* 0x0000001112129221 */ /* 0x002fc80000010000 */
[----:B------:R-:W0:Y:S01]  /*1b50*/  SHFL.DOWN PT, R16, R19, 0x4, 0x1f ;  /* 0x08801f0013107f89 */ /* 0x000e2200000e0000 */
[----:B------:R-:W-:-:S03]  /*1b60*/  ISETP.GT.AND P1, PT, R2, 0x1b, PT ;  /* 0x0000001b0200780c */ /* 0x000fc60003f24270 */
[----:B------:R-:W1:Y:S10]  /*1b70*/  SHFL.DOWN PT, R17, R18, 0x4, 0x1f ;  /* 0x08801f0012117f89 */ /* 0x000e7400000e0000 */
[----:B0-----:R-:W-:Y:S01]  /*1b80*/  @!P1 FADD.FTZ R19, R19, R16 ;  /* 0x0000001013139221 */ /* 0x001fe20000010000 */
[----:B-1----:R-:W-:-:S04]  /*1b90*/  @!P1 FADD.FTZ R18, R18, R17 ;  /* 0x0000001112129221 */ /* 0x002fc80000010000 */
[----:B------:R-:W0:Y:S01]  /*1ba0*/  SHFL.DOWN PT, R16, R19, 0x8, 0x1f ;  /* 0x09001f0013107f89 */ /* 0x000e2200000e0000 */
[----:B------:R-:W-:-:S03]  /*1bb0*/  ISETP.GT.U32.AND P1, PT, R30, 0x17, PT ;  /* 0x000000171e00780c */ /* 0x000fc60003f24070 */
[----:B------:R-:W1:Y:S01]  /*1bc0*/  SHFL.DOWN PT, R17, R18, 0x8, 0x1f ;  /* 0x09001f0012117f89 */ /* 0x000e6200000e0000 */
[----:B0-----:R-:W-:Y:S01]  /*1bd0*/  FADD.FTZ R20, R19, R16 ;  /* 0x0000001013147221 */ /* 0x001fe20000010000 */
[----:B-1----:R-:W-:-:S04]  /*1be0*/  FADD.FTZ R17, R18, R17 ;  /* 0x0000001112117221 */ /* 0x002fc80000010000 */
[----:B------:R-:W-:Y:S02]  /*1bf0*/  FSEL R28, R19, R20, P5 ;  /* 0x00000014131c7208 */ /* 0x000fe40002800000 */
[----:B------:R-:W-:-:S03]  /*1c00*/  FSEL R29, R18, R17, P5 ;  /* 0x00000011121d7208 */ /* 0x000fc60002800000 */
[----:B------:R0:W1:Y:S04]  /*1c10*/  SHFL.DOWN PT, R19, R28, 0x10, 0x1f ;  /* 0x0a001f001c137f89 */ /* 0x00006800000e0000 */
[----:B------:R0:W2:Y:S01]  /*1c20*/  SHFL.DOWN PT, R18, R29, 0x10, 0x1f ;  /* 0x0a001f001d127f89 */ /* 0x0000a200000e0000 */
[----:B------:R-:W-:Y:S05]  /*1c30*/  @P6 BRA `(.L_x_5) ;  /* 0x0000000000206947 */ /* 0x000fea0003800000 */
[----:B------:R-:W-:Y:S01]  /*1c40*/  ISETP.NE.AND P5, PT, R2, RZ, PT ;  /* 0x000000ff0200720c */ /* 0x000fe20003fa5270 */
[----:B01----:R-:W-:Y:S01]  /*1c50*/  FADD.FTZ R28, R20, R19 ;  /* 0x00000013141c7221 */ /* 0x003fe20000010000 */
[----:B--2---:R-:W-:-:S11]  /*1c60*/  FADD.FTZ R29, R17, R18 ;  /* 0x00000012111d7221 */ /* 0x004fd60000010000 */
[----:B------:R-:W-:Y:S01]  /*1c70*/  VOTEU.ALL UP0, P5 ;  /* 0x0000000000ff7886 */ /* 0x000fe20002800000 */
[----:B------:R-:W-:-:S04]  /*1c80*/  @!P5 SHF.R.U32.HI R16, RZ, 0x2, R30 ;  /* 0x00000002ff10d819 */ /* 0x000fc8000001161e */
[----:B------:R-:W-:Y:S01]  /*1c90*/  @!UP0 ULEA UR5, UR7, UR6, 0x18 ;  /* 0x0000000607058291 */ /* 0x000fe2000f8ec0ff */
[----:B------:R-:W-:-:S08]  /*1ca0*/  @!P5 LOP3.LUT R16, R16, 0xf8, RZ, 0xc0, !PT ;  /* 0x000000f81010d812 */ /* 0x000fd000078ec0ff */
[----:B------:R3:W-:Y:S03]  /*1cb0*/  @!P5 STS.64 [R16+UR5+0x10], R28 ;  /* 0x0000101c1000d988 */ /* 0x0007e60008000a05 */
.L_x_5:
[----:B------:R-:W-:Y:S05]  /*1cc0*/  BSYNC.RECONVERGENT B0 ;  /* 0x0000000000007941 */ /* 0x000fea0003800200 */
.L_x_4:
[----:B------:R-:W-:Y:S06]  /*1cd0*/  BAR.SYNC.DEFER_BLOCKING 0x0 ;  /* 0x0000000000007b1d */ /* 0x000fec0000010000 */
[----:B------:R-:W-:Y:S04]  /*1ce0*/  BSSY.RECONVERGENT B0, `(.L_x_6) ;  /* 0x000001f000007945 */ /* 0x000fe80003800200 */
[----:B------:R-:W-:Y:S05]  /*1cf0*/  @P2 BRA `(.L_x_7) ;  /* 0x0000000000742947 */ /* 0x000fea0003800000 */
[----:B------:R-:W-:-:S09]  /*1d00*/  ULEA UR5, UR7, UR6, 0x18 ;  /* 0x0000000607057291 */ /* 0x000fd2000f8ec0ff */
[----:B------:R-:W4:Y:S04]  /*1d10*/  LDS.64 R24, [UR5+0x18] ;  /* 0x00001805ff187984 */ /* 0x000f280008000a00 */
[----:B-123--:R-:W1:Y:S04]  /*1d20*/  LDS.128 R16, [UR5+0x20] ;  /* 0x00002005ff107984 */ /* 0x00ee680008000c00 */
[----:B------:R-:W2:Y:S01]  /*1d30*/  LDS.128 R20, [UR5+0x30] ;  /* 0x00003005ff147984 */ /* 0x000ea20008000c00 */
[----:B----4-:R-:W-:Y:S01]  /*1d40*/  FADD.FTZ R27, R28, R24 ;  /* 0x000000181c1b7221 */ /* 0x010fe20000010000 */
[----:B0-----:R-:W-:-:S03]  /*1d50*/  FADD.FTZ R28, R29, R25 ;  /* 0x000000191d1c7221 */ /* 0x001fc60000010000 */
[----:B-1----:R-:W-:Y:S01]  /*1d60*/  FADD.FTZ R29, R27, R16 ;  /* 0x000000101b1d7221 */ /* 0x002fe20000010000 */
[----:B------:R-:W-:Y:S01]  /*1d70*/  FADD.FTZ R28, R28, R17 ;  /* 0x000000111c1c7221 */ /* 0x000fe20000010000 */
[----:B------:R-:W0:Y:S02]  /*1d80*/  LDS.128 R24, [UR5+0x40] ;  /* 0x00004005ff187984 */ /* 0x000e240008000c00 */
[----:B------:R-:W-:Y:S01]  /*1d90*/  FADD.FTZ R29, R29, R18 ;  /* 0x000000121d1d7221 */ /* 0x000fe20000010000 */
[----:B------:R-:W-:Y:S02]  /*1da0*/  FADD.FTZ R28, R28, R19 ;  /* 0x000000131c1c7221 */ /* 0x000fe40000010000 */
[----:B------:R-:W1:Y:S01]  /*1db0*/  LDS.128 R16, [UR5+0x50] ;  /* 0x00005005ff107984 */ /* 0x000e620008000c00 */
[----:B--2---:R-:W-:Y:S01]  /*1dc0*/  FADD.FTZ R29, R29, R20 ;  /* 0x000000141d1d7221 */ /* 0x004fe20000010000 */
[----:B------:R-:W-:-:S03]  /*1dd0*/  FADD.FTZ R28, R28, R21 ;  /* 0x000000151c1c7221 */ /* 0x000fc60000010000 */
[----:B------:R-:W-:Y:S01]  /*1de0*/  FADD.FTZ R29, R29, R22 ;  /* 0x000000161d1d7221 */ /* 0x000fe20000010000 */
[----:B------:R-:W-:Y:S02]  /*1df0*/  FADD.FTZ R28, R28, R23 ;  /* 0x000000171c1c7221 */ /* 0x000fe40000010000 */
[----:B------:R-:W2:Y:S01]  /*1e00*/  LDS.128 R20, [UR5+0x60] ;  /* 0x00006005ff147984 */ /* 0x000ea20008000c00 */
[----:B0-----:R-:W-:Y:S01]  /*1e10*/  FADD.FTZ R29, R29, R24 ;  /* 0x000000181d1d7221 */ /* 0x001fe20000010000 */
[----:B------:R-:W-:-:S03]  /*1e20*/  FADD.FTZ R28, R28, R25 ;  /* 0x000000191c1c7221 */ /* 0x000fc60000010000 */
[----:B------:R-:W-:Y:S01]  /*1e30*/  FADD.FTZ R29, R29, R26 ;  /* 0x0000001a1d1d7221 */ /* 0x000fe20000010000 */
[----:B------:R-:W-:-:S03]  /*1e40*/  FADD.FTZ R28, R28, R27 ;  /* 0x0000001b1c1c7221 */ /* 0x000fc60000010000 */
[----:B-1----:R-:W-:Y:S01]  /*1e50*/  FADD.FTZ R29, R29, R16 ;  /* 0x000000101d1d7221 */ /* 0x002fe20000010000 */
[----:B------:R-:W-:-:S03]  /*1e60*/  FADD.FTZ R28, R28, R17 ;  /* 0x000000111c1c7221 */ /* 0x000fc60000010000 */
[----:B------:R-:W-:Y:S01]  /*1e70*/  FADD.FTZ R29, R29, R18 ;  /* 0x000000121d1d7221 */ /* 0x000fe20000010000 */
[----:B------:R-:W-:-:S03]  /*1e80*/  FADD.FTZ R28, R28, R19 ;  /* 0x000000131c1c7221 */ /* 0x000fc60000010000 */
[----:B--2---:R-:W-:Y:S01]  /*1e90*/  FADD.FTZ R29, R29, R20 ;  /* 0x000000141d1d7221 */ /* 0x004fe20000010000 */
[----:B------:R-:W-:-:S03]  /*1ea0*/  FADD.FTZ R16, R28, R21 ;  /* 0x000000151c107221 */ /* 0x000fc60000010000 */
[----:B------:R-:W-:Y:S01]  /*1eb0*/  FADD.FTZ R28, R29, R22 ;  /* 0x000000161d1c7221 */ /* 0x000fe20000010000 */
[----:B------:R-:W-:-:S07]  /*1ec0*/  FADD.FTZ R29, R16, R23 ;  /* 0x00000017101d7221 */ /* 0x000fce0000010000 */
.L_x_7:
[----:B------:R-:W-:Y:S05]  /*1ed0*/  BSYNC.RECONVERGENT B0 ;  /* 0x0000000000007941 */ /* 0x000fea0003800200 */
.L_x_6:
[----:B------:R-:W-:Y:S06]  /*1ee0*/  BAR.SYNC.DEFER_BLOCKING 0x0 ;  /* 0x0000000000007b1d */ /* 0x000fec0000010000 */
[----:B------:R-:W-:Y:S04]  /*1ef0*/  BSSY.RECONVERGENT B0, `(.L_x_8) ;  /* 0x000004d000007945 */ /* 0x000fe80003800200 */
[----:B------:R-:W-:Y:S05]  /*1f00*/  @P1 BRA `(.L_x_9) ;  /* 0x00000004002c1947 */ /* 0x000fea0003800000 */
[----:B-123--:R-:W1:Y:S04]  /*1f10*/  LDS.128 R16, [R48+0x180] ;  /* 0x0001800030107984 */ /* 0x00ee680000000c00 */
[----:B------:R-:W2:Y:S04]  /*1f20*/  LDS.128 R20, [R48+0x300] ;  /* 0x0003000030147984 */ /* 0x000ea80000000c00 */
[----:B------:R-:W3:Y:S01]  /*1f30*/  LDS.128 R24, [R48+0x480] ;  /* 0x0004800030187984 */ /* 0x000ee20000000c00 */
[----:B-1----:R-:W-:Y:S01]  /*1f40*/  FADD.FTZ R49, R12, R16 ;  /* 0x000000100c317221 */ /* 0x002fe20000010000 */
[----:B------:R-:W-:Y:S01]  /*1f50*/  FADD.FTZ R16, R13, R17 ;  /* 0x000000110d107221 */ /* 0x000fe20000010000 */
[----:B------:R-:W-:Y:S01]  /*1f60*/  FADD.FTZ R17, R14, R18 ;  /* 0x000000120e117221 */ /* 0x000fe20000010000 */
[----:B------:R-:W-:Y:S01]  /*1f70*/  FADD.FTZ R18, R15, R19 ;  /* 0x000000130f127221 */ /* 0x000fe20000010000 */
[----:B--2---:R-:W-:Y:S01]  /*1f80*/  FADD.FTZ R49, R49, R20 ;  /* 0x0000001431317221 */ /* 0x004fe20000010000 */
[----:B------:R-:W-:Y:S01]  /*1f90*/  FADD.FTZ R16, R16, R21 ;  /* 0x0000001510107221 */ /* 0x000fe20000010000 */
[----:B------:R-:W1:Y:S01]  /*1fa0*/  LDS.128 R12, [R48+0x600] ;  /* 0x00060000300c7984 */ /* 0x000e620000000c00 */
[----:B------:R-:W-:Y:S01]  /*1fb0*/  FADD.FTZ R21, R17, R22 ;  /* 0x0000001611157221 */ /* 0x000fe20000010000 */
[----:B------:R-:W-:Y:S01]  /*1fc0*/  FADD.FTZ R20, R18, R23 ;  /* 0x0000001712147221 */ /* 0x000fe20000010000 */
[----:B---3--:R-:W-:Y:S01]  /*1fd0*/  FADD.FTZ R49, R49, R24 ;  /* 0x0000001831317221 */ /* 0x008fe20000010000 */
[----:B------:R-:W-:Y:S01]  /*1fe0*/  FADD.FTZ R24, R16, R25 ;  /* 0x0000001910187221 */ /* 0x000fe20000010000 */
[----:B------:R-:W-:Y:S01]  /*1ff0*/  FADD.FTZ R25, R21, R26 ;  /* 0x0000001a15197221 */ /* 0x000fe20000010000 */
[----:B------:R-:W2:Y:S01]  /*2000*/  LDS.128 R16, [R48+0x780] ;  /* 0x0007800030107984 */ /* 0x000ea20000000c00 */
[----:B------:R-:W-:-:S03]  /*2010*/  FADD.FTZ R26, R20, R27 ;  /* 0x0000001b141a7221 */ /* 0x000fc60000010000 */
[----:B------:R-:W3:Y:S01]  /*2020*/  LDS.128 R20, [R48+0x900] ;  /* 0x0009000030147984 */ /* 0x000ee20000000c00 */
[----:B-1----:R-:W-:Y:S01]  /*2030*/  FADD.FTZ R49, R49, R12 ;  /* 0x0000000c31317221 */ /* 0x002fe20000010000 */
[----:B------:R-:W-:Y:S01]  /*2040*/  FADD.FTZ R24, R24, R13 ;  /* 0x0000000d18187221 */ /* 0x000fe20000010000 */
[----:B------:R-:W-:Y:S01]  /*2050*/  FADD.FTZ R25, R25, R14 ;  /* 0x0000000e19197221 */ /* 0x000fe20000010000 */
[----:B------:R-:W-:Y:S02]  /*2060*/  FADD.FTZ R26, R26, R15 ;  /* 0x0000000f1a1a7221 */ /* 0x000fe40000010000 */
[----:B------:R-:W1:Y:S01]  /*2070*/  LDS.128 R12, [R48+0xa80] ;  /* 0x000a8000300c7984 */ /* 0x000e620000000c00 */
[----:B--2---:R-:W-:Y:S01]  /*2080*/  FADD.FTZ R49, R49, R16 ;  /* 0x0000001031317221 */ /* 0x004fe20000010000 */
[----:B------:R-:W-:Y:S01]  /*2090*/  FADD.FTZ R24, R24, R17 ;  /* 0x0000001118187221 */ /* 0x000fe20000010000 */
[----:B------:R-:W-:Y:S01]  /*20a0*/  FADD.FTZ R25, R25, R18 ;  /* 0x0000001219197221 */ /* 0x000fe20000010000 */
[----:B------:R-:W-:Y:S01]  /*20b0*/  FADD.FTZ R26, R26, R19 ;  /* 0x000000131a1a7221 */ /* 0x000fe20000010000 */
[----:B---3--:R-:W-:Y:S01]  /*20c0*/  FADD.FTZ R49, R49, R20 ;  /* 0x0000001431317221 */ /* 0x008fe20000010000 */
[----:B------:R-:W2:Y:S01]  /*20d0*/  LDS.128 R16, [R48+0xc00] ;  /* 0x000c000030107984 */ /* 0x000ea20000000c00 */
[----:B------:R-:W-:Y:S01]  /*20e0*/  FADD.FTZ R24, R24, R21 ;  /* 0x0000001518187221 */ /* 0x000fe20000010000 */
[----:B------:R-:W-:Y:S01]  /*20f0*/  FADD.FTZ R25, R25, R22 ;  /* 0x0000001619197221 */ /* 0x000fe20000010000 */
[----:B------:R-:W-:-:S02]  /*2100*/  FADD.FTZ R26, R26, R23 ;  /* 0x000000171a1a7221 */ /* 0x000fc40000010000 */
        /* <DEDUP_REMOVED lines=11> */
[----:B------:R-:W-:Y:S01]  /*21c0*/  FADD.FTZ R24, R24, R21 ;  /* 0x0000001518187221 */ /* 0x000fe20000010000 */
[----:B------:R-:W-:Y:S01]  /*21d0*/  FADD.FTZ R25, R25, R22 ;  /* 0x0000001619197221 */ /* 0x000fe20000010000 */
[----:B------:R-:W-:Y:S01]  /*21e0*/  FADD.FTZ R26, R26, R23 ;  /* 0x000000171a1a7221 */ /* 0x000fe20000010000 */
[----:B------:R-:W-:Y:S04]  /*21f0*/  LDS.128 R16, [R48+0x1200] ;  /* 0x0012000030107984 */ /* 0x000fe80000000c00 */
[----:B------:R-:W2:Y:S01]  /*2200*/  LDS.128 R20, [R48+0x1080] ;  /* 0x0010800030147984 */ /* 0x000ea20000000c00 */
[----:B-1----:R-:W-:Y:S01]  /*2210*/  FADD.FTZ R49, R49, R12 ;  /* 0x0000000c31317221 */ /* 0x002fe20000010000 */
[----:B------:R-:W-:Y:S01]  /*2220*/  FADD.FTZ R24, R24, R13 ;  /* 0x0000000d18187221 */ /* 0x000fe20000010000 */
[----:B------:R-:W-:Y:S01]  /*2230*/  FADD.FTZ R25, R25, R14 ;  /* 0x0000000e19197221 */ /* 0x000fe20000010000 */
[----:B------:R-:W-:-:S02]  /*2240*/  FADD.FTZ R26, R26, R15 ;  /* 0x0000000f1a1a7221 */ /* 0x000fc40000010000 */
[----:B------:R-:W1:Y:S01]  /*2250*/  LDS.128 R12, [R48+0x1380] ;  /* 0x00138000300c7984 */ /* 0x000e620000000c00 */
[----:B--2---:R-:W-:Y:S01]  /*2260*/  FADD.FTZ R49, R49, R20 ;  /* 0x0000001431317221 */ /* 0x004fe20000010000 */
[----:B------:R-:W-:Y:S01]  /*2270*/  FADD.FTZ R24, R24, R21 ;  /* 0x0000001518187221 */ /* 0x000fe20000010000 */
[----:B------:R-:W-:Y:S01]  /*2280*/  FADD.FTZ R27, R25, R22 ;  /* 0x00000016191b7221 */ /* 0x000fe20000010000 */
[----:B------:R-:W-:Y:S01]  /*2290*/  FADD.FTZ R26, R26, R23 ;  /* 0x000000171a1a7221 */ /* 0x000fe20000010000 */
[----:B------:R-:W-:Y:S01]  /*22a0*/  FADD.FTZ R25, R49, R16 ;  /* 0x0000001031197221 */ /* 0x000fe20000010000 */
        /* <DEDUP_REMOVED lines=8> */
[----:B------:R-:W-:Y:S01]  /*2330*/  FADD.FTZ R26, R26, R15 ;  /* 0x0000000f1a1a7221 */ /* 0x000fe20000010000 */
[----:B--2---:R-:W-:Y:S01]  /*2340*/  FADD.FTZ R25, R25, R16 ;  /* 0x0000001019197221 */ /* 0x004fe20000010000 */
[----:B------:R-:W-:Y:S01]  /*2350*/  FADD.FTZ R24, R24, R17 ;  /* 0x0000001118187221 */ /* 0x000fe20000010000 */
[----:B------:R-:W-:Y:S01]  /*2360*/  FADD.FTZ R27, R27, R18 ;  /* 0x000000121b1b7221 */ /* 0x000fe20000010000 */
[----:B------:R-:W-:Y:S01]  /*2370*/  FADD.FTZ R26, R26, R19 ;  /* 0x000000131a1a7221 */ /* 0x000fe20000010000 */
[----:B------:R-:W-:Y:S01]  /*2380*/  FADD.FTZ R12, R25, R20 ;  /* 0x00000014190c7221 */ /* 0x000fe20000010000 */
[----:B------:R-:W-:Y:S01]  /*2390*/  FADD.FTZ R13, R24, R21 ;  /* 0x00000015180d7221 */ /* 0x000fe20000010000 */
[----:B------:R-:W-:Y:S01]  /*23a0*/  FADD.FTZ R14, R27, R22 ;  /* 0x000000161b0e7221 */ /* 0x000fe20000010000 */
[----:B------:R-:W-:-:S07]  /*23b0*/  FADD.FTZ R15, R26, R23 ;  /* 0x000000171a0f7221 */ /* 0x000fce0000010000 */
.L_x_9:
[----:B------:R-:W-:Y:S05]  /*23c0*/  BSYNC.RECONVERGENT B0 ;  /* 0x0000000000007941 */ /* 0x000fea0003800200 */
.L_x_8:
[----:B------:R-:W-:Y:S04]  /*23d0*/  BSSY.RECONVERGENT B0, `(.L_x_10) ;  /* 0x000001d000007945 */ /* 0x000fe80003800200 */
[----:B------:R-:W-:Y:S05]  /*23e0*/  @P1 BRA `(.L_x_11) ;  /* 0x00000000006c1947 */ /* 0x000fea0003800000 */
[----:B---3--:R-:W3:Y:S01]  /*23f0*/  LDC.64 R16, c[0x0][0x3f8] ;  /* 0x0000fe00ff107b82 */ /* 0x008ee20000000a00 */
[----:B------:R-:W-:-:S07]  /*2400*/  IMAD R47, R47, 0x18, R30 ;  /* 0x000000182f2f7824 */ /* 0x000fce00078e021e */
[----:B-12---:R-:W1:Y:S01]  /*2410*/  LDC.64 R18, c[0x0][0x3d8] ;  /* 0x0000f600ff127b82 */ /* 0x006e620000000a00 */
[----:B---3--:R-:W-:Y:S01]  /*2420*/  IMAD.WIDE.U32 R20, R16, 0x3, RZ ;  /* 0x0000000310147825 */ /* 0x008fe200078e00ff */
[C---:B------:R-:W-:Y:S02]  /*2430*/  LEA R25, R17.reuse, R17, 0x1 ;  /* 0x0000001111197211 */ /* 0x040fe400078e08ff */
[----:B------:R-:W-:Y:S02]  /*2440*/  LEA.HI R23, P1, R17, R16, RZ, 0x1 ;  /* 0x0000001011177211 */ /* 0x000fe400078308ff */
[----:B------:R-:W-:Y:S02]  /*2450*/  IADD3 R21, PT, PT, R21, R25, RZ ;  /* 0x0000001915157210 */ /* 0x000fe40007ffe0ff */
[----:B------:R-:W-:Y:S01]  /*2460*/  IADD3.X R22, PT, PT, RZ, R17, RZ, P1, !PT ;  /* 0x00000011ff167210 */ /* 0x000fe20000ffe4ff */
[----:B-1----:R-:W-:Y:S01]  /*2470*/  IMAD.WIDE R18, R47, 0x4, R18 ;  /* 0x000000042f127825 */ /* 0x002fe200078e0212 */
[----:B------:R-:W-:-:S02]  /*2480*/  LEA.HI R24, P1, R21, R20, RZ, 0x1 ;  /* 0x0000001415187211 */ /* 0x000fc400078308ff */
[----:B------:R-:W-:Y:S02]  /*2490*/  SHF.L.U32 R47, R23, 0x1, RZ ;  /* 0x00000001172f7819 */ /* 0x000fe400000006ff */
[----:B------:R-:W-:Y:S01]  /*24a0*/  SHF.L.U32 R25, R24, 0x1, RZ ;  /* 0x0000000118197819 */ /* 0x000fe200000006ff */
[----:B------:R4:W-:Y:S01]  /*24b0*/  REDG.E.ADD.F32.FTZ.RN.STRONG.GPU desc[UR8][R18.64], R12 ;  /* 0x0000000c120079a6 */ /* 0x0009e2000c12f308 */
[----:B------:R-:W-:Y:S02]  /*24c0*/  LOP3.LUT R47, R47, 0xfffffffc, RZ, 0xc0, !PT ;  /* 0xfffffffc2f2f7812 */ /* 0x000fe400078ec0ff */
[----:B------:R-:W-:Y:S02]  /*24d0*/  LEA R20, P5, R16, R18, 0x2 ;  /* 0x0000001210147211 */ /* 0x000fe400078a10ff */
[----:B------:R-:W-:Y:S02]  /*24e0*/  IADD3.X R27, PT, PT, RZ, R21, RZ, P1, !PT ;  /* 0x00000015ff1b7210 */ /* 0x000fe40000ffe4ff */
[----:B------:R-:W-:-:S02]  /*24f0*/  LOP3.LUT R25, R25, 0xfffffffc, RZ, 0xc0, !PT ;  /* 0xfffffffc19197812 */ /* 0x000fc400078ec0ff */
[----:B------:R-:W-:Y:S02]  /*2500*/  SHF.L.U64.HI R23, R23, 0x1, R22 ;  /* 0x0000000117177819 */ /* 0x000fe40000010216 */
[----:B------:R-:W-:Y:S02]  /*2510*/  IADD3 R22, P1, PT, R18, R47, RZ ;  /* 0x0000002f12167210 */ /* 0x000fe40007f3e0ff */
[----:B------:R-:W-:Y:S02]  /*2520*/  LEA.HI.X R21, R16, R19, R17, 0x2, P5 ;  /* 0x0000001310157211 */ /* 0x000fe400028f1411 */
[----:B------:R-:W-:Y:S02]  /*2530*/  SHF.L.U64.HI R17, R24, 0x1, R27 ;  /* 0x0000000118117819 */ /* 0x000fe4000001021b */
[----:B------:R-:W-:Y:S02]  /*2540*/  IADD3 R16, P5, PT, R18, R25, RZ ;  /* 0x0000001912107210 */ /* 0x000fe40007fbe0ff */
[----:B------:R-:W-:-:S02]  /*2550*/  IADD3.X R23, PT, PT, R19, R23, RZ, P1, !PT ;  /* 0x0000001713177210 */ /* 0x000fc40000ffe4ff */
[----:B------:R-:W-:-:S03]  /*2560*/  IADD3.X R17, PT, PT, R19, R17, RZ, P5, !PT ;  /* 0x0000001113117210 */ /* 0x000fc60002ffe4ff */
[----:B------:R4:W-:Y:S04]  /*2570*/  REDG.E.ADD.F32.FTZ.RN.STRONG.GPU desc[UR8][R22.64], R13 ;  /* 0x0000000d160079a6 */ /* 0x0009e8000c12f308 */
[----:B------:R4:W-:Y:S04]  /*2580*/  REDG.E.ADD.F32.FTZ.RN.STRONG.GPU desc[UR8][R20.64], R14 ;  /* 0x0000000e140079a6 */ /* 0x0009e8000c12f308 */
[----:B------:R4:W-:Y:S02]  /*2590*/  REDG.E.ADD.F32.FTZ.RN.STRONG.GPU desc[UR8][R16.64], R15 ;  /* 0x0000000f100079a6 */ /* 0x0009e4000c12f308 */
.L_x_11:
[----:B------:R-:W-:Y:S05]  /*25a0*/  BSYNC.RECONVERGENT B0 ;  /* 0x0000000000007941 */ /* 0x000fea0003800200 */
.L_x_10:
[----:B------:R-:W-:Y:S05]  /*25b0*/  @!P3 BRA `(.L_x_12) ;  /* 0x000000080090b947 */ /* 0x000fea0003800000 */
[----:B------:R-:W5:Y:S01]  /*25c0*/  LDC.64 R48, c[0x0][0x3d0] ;  /* 0x0000f400ff307b82 */ /* 0x000f620000000a00 */
[----:B----4-:R-:W-:Y:S02]  /*25d0*/  LOP3.LUT R12, R40, 0x1, RZ, 0xc0, !PT ;  /* 0x00000001280c7812 */ /* 0x010fe400078ec0ff */
[----:B------:R-:W-:-:S03]  /*25e0*/  ISETP.GE.U32.AND P3, PT, R4, 0x8, PT ;  /* 0x000000080400780c */ /* 0x000fc60003f66070 */
[----:B------:R-:W-:-:S04]  /*25f0*/  IMAD R15, R12, R3, RZ ;  /* 0x000000030c0f7224 */ /* 0x000fc800078e02ff */
[----:B------:R-:W-:-:S05]  /*2600*/  IMAD R12, R15, R4, RZ ;  /* 0x000000040f0c7224 */ /* 0x000fca00078e02ff */
[----:B------:R-:W-:-:S05]  /*2610*/  SHF.L.U32 R13, R12, 0x1, RZ ;  /* 0x000000010c0d7819 */ /* 0x000fca00000006ff */
[----:B-----5:R-:W-:Y:S01]  /*2620*/  IMAD.WIDE R48, R13, 0x4, R48 ;  /* 0x000000040d307825 */ /* 0x020fe200078e0230 */
[----:B------:R-:W-:Y:S06]  /*2630*/  @P2 BRA `(.L_x_13) ;  /* 0x0000000000502947 */ /* 0x000fec0003800000 */
[----:B------:R-:W4:Y:S01]  /*2640*/  LDC.64 R12, c[0x0][0x3c8] ;  /* 0x0000f200ff0c7b82 */ /* 0x000f220000000a00 */
[----:B---3--:R-:W-:Y:S01]  /*2650*/  LOP3.LUT P1, R16, R40, 0x2, RZ, 0xc0, !PT ;  /* 0x0000000228107812 */ /* 0x008fe2000782c0ff */
[----:B------:R-:W-:Y:S01]  /*2660*/  IMAD R17, R3, UR10, R0 ;  /* 0x0000000a03117c24 */ /* 0x000fe2000f8e0200 */
[----:B------:R-:W-:Y:S02]  /*2670*/  IADD3 R15, PT, PT, R15, R0, RZ ;  /* 0x000000000f0f7210 */ /* 0x000fe40007ffe0ff */
[----:B-1----:R-:W-:-:S04]  /*2680*/  SEL R19, R4, RZ, !P1 ;  /* 0x000000ff04137207 */ /* 0x002fc80004800000 */
[----:B------:R-:W-:Y:S01]  /*2690*/  ISETP.NE.AND P1, PT, R19, -0x1, PT ;  /* 0xffffffff1300780c */ /* 0x000fe20003f25270 */
[----:B----4-:R-:W-:-:S04]  /*26a0*/  IMAD.WIDE.U32 R12, R15, 0x4, R12 ;  /* 0x000000040f0c7825 */ /* 0x010fc800078e000c */
[----:B------:R-:W-:Y:S01]  /*26b0*/  IMAD.WIDE.U32 R14, R17, 0x8, R48 ;  /* 0x00000008110e7825 */ /* 0x000fe200078e0030 */
[----:B------:R-:W-:-:S04]  /*26c0*/  IADD3 R17, PT, PT, -R16, 0x1, RZ ;  /* 0x0000000110117810 */ /* 0x000fc80007ffe1ff */
[----:B------:R4:W-:Y:S01]  /*26d0*/  STG.E.64 desc[UR8][R14.64], R28 ;  /* 0x0000001c0e007986 */ /* 0x0009e2000c101b08 */
[----:B------:R-:W-:Y:S06]  /*26e0*/  MEMBAR.ALL.GPU ;  /* 0x0000000000007992 */ /* 0x000fec000000a000 */
[----:B------:R-:W-:-:S00]  /*26f0*/  ERRBAR ;  /* 0x00000000000079ab */ /* 0x000fc00000000000 */
[----:B------:R-:W-:Y:S06]  /*2700*/  CGAERRBAR ;  /* 0x00000000000075ab */ /* 0x000fec0000000000 */
[----:B------:R4:W-:Y:S01]  /*2710*/  REDG.E.ADD.S32.STRONG.GPU desc[UR8][R12.64], R17 ;  /* 0x000000110c00798e */ /* 0x0009e2000c12e308 */
[----:B------:R-:W-:Y:S05]  /*2720*/  @!P1 BRA `(.L_x_13) ;  /* 0x0000000000149947 */ /* 0x000fea0003800000 */
.L_x_14:
[----:B----4-:R-:W3:Y:S04]  /*2730*/  LDG.E.STRONG.GPU R14, desc[UR8][R12.64] ;  /* 0x000000080c0e7981 */ /* 0x010ee8000c1ef900 */
[----:B---3--:R-:W-:Y:S01]  /*2740*/  CCTL.IVALL ;  /* 0x00000000ff00798f */ /* 0x008fe20002000000 */
[----:B------:R-:W-:Y:S05]  /*2750*/  YIELD ;  /* 0x0000000000007946 */ /* 0x000fea0003800000 */
[----:B------:R-:W-:-:S13]  /*2760*/  ISETP.NE.AND P1, PT, R14, R19, PT ;  /* 0x000000130e00720c */ /* 0x000fda0003f25270 */
[----:B------:R-:W-:Y:S05]  /*2770*/  @P1 BRA `(.L_x_14) ;  /* 0xfffffffc00ec1947 */ /* 0x000fea000383ffff */
.L_x_13:
[----:B------:R-:W-:Y:S05]  /*2780*/  WARPSYNC.ALL ;  /* 0x0000000000007948 */ /* 0x000fea0003800000 */
[----:B------:R-:W-:Y:S01]  /*2790*/  BAR.SYNC.DEFER_BLOCKING 0x0 ;  /* 0x0000000000007b1d */ /* 0x000fe20000010000 */
[----:B------:R-:W-:-:S05]  /*27a0*/  HFMA2 R20, -RZ, RZ, 0, 0 ;  /* 0x00000000ff147431 */ /* 0x000fca00000001ff */
[----:B------:R-:W-:Y:S05]  /*27b0*/  @!P3 BRA `(.L_x_15) ;  /* 0x000000040018b947 */ /* 0x000fea0003800000 */
[CC--:B------:R-:W-:Y:S01]  /*27c0*/  LEA R27, R3.reuse, R0.reuse, 0x1 ;  /* 0x00000000031b7211 */ /* 0x0c0fe200078e08ff */
[C-C-:B------:R-:W-:Y:S01]  /*27d0*/  IMAD R26, R3.reuse, 0x6, R0.reuse ;  /* 0x00000006031a7824 */ /* 0x140fe200078e0200 */
[CC--:B------:R-:W-:Y:S01]  /*27e0*/  LEA R22, R3.reuse, R0.reuse, 0x2 ;  /* 0x0000000003167211 */ /* 0x0c0fe200078e10ff */
[C-C-:B------:R-:W-:Y:S01]  /*27f0*/  IMAD R25, R3.reuse, 0x5, R0.reuse ;  /* 0x0000000503197824 */ /* 0x140fe200078e0200 */
[----:B------:R-:W-:Y:S01]  /*2800*/  IADD3 R21, PT, PT, R0, R3, RZ ;  /* 0x0000000300157210 */ /* 0x000fe20007ffe0ff */
[C-C-:B------:R-:W-:Y:S01]  /*2810*/  IMAD R24, R3.reuse, 0x3, R0.reuse ;  /* 0x0000000303187824 */ /* 0x140fe200078e0200 */
[----:B--2---:R-:W-:Y:S01]  /*2820*/  MOV R18, RZ ;  /* 0x000000ff00127202 */ /* 0x004fe20000000f00 */
[----:B------:R-:W-:Y:S01]  /*2830*/  IMAD R23, R3, 0x7, R0 ;  /* 0x0000000703177824 */ /* 0x000fe200078e0200 */
[----:B-1----:R-:W-:Y:S01]  /*2840*/  MOV R19, R0 ;  /* 0x0000000000137202 */ /* 0x002fe20000000f00 */
[----:B------:R-:W-:Y:S01]  /*2850*/  UIADD3 UR5, UPT, UPT, -UR10, URZ, URZ ;  /* 0x000000ff0a057290 */ /* 0x000fe2000fffe1ff */
[----:B------:R-:W-:-:S11]  /*2860*/  LOP3.LUT R20, R4, 0x7ffffff8, RZ, 0xc0, !PT ;  /* 0x7ffffff804147812 */ /* 0x000fd600078ec0ff */
.L_x_16:
[----:B------:R-:W-:Y:S02]  /*2870*/  ISETP.EQ.OR P5, PT, RZ, UR5, P2 ;  /* 0x00000005ff007c0c */ /* 0x000fe400097a2670 */
[----:B----4-:R-:W-:-:S04]  /*2880*/  IADD3 R12, PT, PT, R18, 0x1, RZ ;  /* 0x00000001120c7810 */ /* 0x010fc80007ffe0ff */
[----:B------:R-:W-:-:S07]  /*2890*/  ISETP.EQ.OR P6, PT, R12, UR10, P2 ;  /* 0x0000000a0c007c0c */ /* 0x000fce00097c2670 */
[----:B------:R-:W-:-:S06]  /*28a0*/  @!P5 IMAD.WIDE.U32 R12, R19, 0x8, R48 ;  /* 0x00000008130cd825 */ /* 0x000fcc00078e0030 */
[----:B------:R-:W0:Y:S01]  /*28b0*/  @!P5 LDG.E.64 R12, desc[UR8][R12.64] ;  /* 0x000000080c0cd981 */ /* 0x000e22000c1e1b00 */
[----:B------:R-:W-:Y:S01]  /*28c0*/  @!P6 IMAD.WIDE.U32 R14, R21, 0x8, R48 ;  /* 0x00000008150ee825 */ /* 0x000fe200078e0030 */
[----:B---3--:R-:W-:-:S04]  /*28d0*/  IADD3 R16, PT, PT, R18, 0x2, RZ ;  /* 0x0000000212107810 */ /* 0x008fc80007ffe0ff */
[----:B------:R-:W-:Y:S01]  /*28e0*/  ISETP.EQ.OR P1, PT, R16, UR10, P2 ;  /* 0x0000000a10007c0c */ /* 0x000fe20009722670 */
[----:B------:R-:W2:Y:S01]  /*28f0*/  @!P6 LDG.E.64 R14, desc[UR8][R14.64] ;  /* 0x000000080e0ee981 */ /* 0x000ea2000c1e1b00 */
[----:B------:R-:W-:-:S04]  /*2900*/  IADD3 R16, PT, PT, R18, 0x3, RZ ;  /* 0x0000000312107810 */ /* 0x000fc80007ffe0ff */
[----:B------:R-:W-:-:S07]  /*2910*/  ISETP.EQ.OR P3, PT, R16, UR10, P2 ;  /* 0x0000000a10007c0c */ /* 0x000fce0009762670 */
[----:B------:R-:W-:-:S06]  /*2920*/  @!P1 IMAD.WIDE.U32 R16, R27, 0x8, R48 ;  /* 0x000000081b109825 */ /* 0x000fcc00078e0030 */
[----:B------:R-:W3:Y:S01]  /*2930*/  @!P1 LDG.E.64 R16, desc[UR8][R16.64] ;  /* 0x0000000810109981 */ /* 0x000ee2000c1e1b00 */
[----:B0-----:R-:W-:Y:S01]  /*2940*/  @!P5 FADD.FTZ R28, R28, R12 ;  /* 0x0000000c1c1cd221 */ /* 0x001fe20000010000 */
[----:B------:R-:W-:Y:S01]  /*2950*/  @!P5 FADD.FTZ R29, R29, R13 ;  /* 0x0000000d1d1dd221 */ /* 0x000fe20000010000 */
[----:B------:R-:W-:-:S04]  /*2960*/  @!P3 IMAD.WIDE.U32 R12, R24, 0x8, R48 ;  /* 0x00000008180cb825 */ /* 0x000fc800078e0030 */
[----:B--2---:R-:W-:Y:S02]  /*2970*/  @!P6 FADD.FTZ R28, R28, R14 ;  /* 0x0000000e1c1ce221 */ /* 0x004fe40000010000 */
[----:B------:R-:W2:Y:S01]  /*2980*/  @!P3 LDG.E.64 R12, desc[UR8][R12.64] ;  /* 0x000000080c0cb981 */ /* 0x000ea2000c1e1b00 */
[----:B------:R-:W-:-:S04]  /*2990*/  IADD3 R14, PT, PT, R18, 0x4, RZ ;  /* 0x00000004120e7810 */ /* 0x000fc80007ffe0ff */
[----:B------:R-:W-:Y:S01]  /*29a0*/  ISETP.EQ.OR P5, PT, R14, UR10, P2 ;  /* 0x0000000a0e007c0c */ /* 0x000fe200097a2670 */
[----:B------:R-:W-:Y:S01]  /*29b0*/  @!P6 FADD.FTZ R29, R29, R15 ;  /* 0x0000000f1d1de221 */ /* 0x000fe20000010000 */
[----:B---3--:R-:W-:-:S03]  /*29c0*/  @!P1 FADD.FTZ R28, R28, R16 ;  /* 0x000000101c1c9221 */ /* 0x008fc60000010000 */
[----:B------:R-:W-:-:S08]  /*29d0*/  @!P1 FADD.FTZ R29, R29, R17 ;  /* 0x000000111d1d9221 */ /* 0x000fd00000010000 */
[----:B------:R-:W-:-:S06]  /*29e0*/  @!P5 IMAD.WIDE.U32 R16, R22, 0x8, R48 ;  /* 0x000000081610d825 */ /* 0x000fcc00078e0030 */
[----:B------:R-:W3:Y:S01]  /*29f0*/  @!P5 LDG.E.64 R16, desc[UR8][R16.64] ;  /* 0x000000081010d981 */ /* 0x000ee2000c1e1b00 */
[----:B------:R-:W-:-:S04]  /*2a00*/  IADD3 R14, PT, PT, R18, 0x5, RZ ;  /* 0x00000005120e7810 */ /* 0x000fc80007ffe0ff */
[----:B------:R-:W-:-:S13]  /*2a10*/  ISETP.EQ.OR P6, PT, R14, UR10, P2 ;  /* 0x0000000a0e007c0c */ /* 0x000fda00097c2670 */
[----:B------:R-:W-:-:S06]  /*2a20*/  @!P6 IMAD.WIDE.U32 R14, R25, 0x8, R48 ;  /* 0x00000008190ee825 */ /* 0x000fcc00078e0030 */
[----:B------:R-:W4:Y:S01]  /*2a30*/  @!P6 LDG.E.64 R14, desc[UR8][R14.64] ;  /* 0x000000080e0ee981 */ /* 0x000f22000c1e1b00 */
[----:B--2---:R-:W-:Y:S01]  /*2a40*/  @!P3 FADD.FTZ R28, R28, R12 ;  /* 0x0000000c1c1cb221 */ /* 0x004fe20000010000 */
[----:B------:R-:W-:-:S04]  /*2a50*/  IADD3 R12, PT, PT, R18, 0x6, RZ ;  /* 0x00000006120c7810 */ /* 0x000fc80007ffe0ff */
[----:B------:R-:W-:Y:S02]  /*2a60*/  ISETP.EQ.OR P1, PT, R12, UR10, P2 ;  /* 0x0000000a0c007c0c */ /* 0x000fe40009722670 */
[----:B------:R-:W-:Y:S01]  /*2a70*/  IADD3 R12, PT, PT, R18, 0x7, RZ ;  /* 0x00000007120c7810 */ /* 0x000fe20007ffe0ff */
[----:B------:R-:W-:-:S03]  /*2a80*/  @!P3 FADD.FTZ R29, R29, R13 ;  /* 0x0000000d1d1db221 */ /* 0x000fc60000010000 */
[----:B------:R-:W-:-:S07]  /*2a90*/  ISETP.EQ.OR P3, PT, R12, UR10, P2 ;  /* 0x0000000a0c007c0c */ /* 0x000fce0009762670 */
[----:B------:R-:W-:-:S06]  /*2aa0*/  @!P1 IMAD.WIDE.U32 R12, R26, 0x8, R48 ;  /* 0x000000081a0c9825 */ /* 0x000fcc00078e0030 */
[----:B------:R-:W2:Y:S01]  /*2ab0*/  @!P1 LDG.E.64 R12, desc[UR8][R12.64] ;  /* 0x000000080c0c9981 */ /* 0x000ea2000c1e1b00 */
[----:B---3--:R-:W-:Y:S01]  /*2ac0*/  @!P5 FADD.FTZ R28, R28, R16 ;  /* 0x000000101c1cd221 */ /* 0x008fe20000010000 */
[----:B------:R-:W-:Y:S01]  /*2ad0*/  @!P5 FADD.FTZ R29, R29, R17 ;  /* 0x000000111d1dd221 */ /* 0x000fe20000010000 */
[----:B------:R-:W-:-:S06]  /*2ae0*/  @!P3 IMAD.WIDE.U32 R16, R23, 0x8, R48 ;  /* 0x000000081710b825 */ /* 0x000fcc00078e0030 */
[----:B------:R-:W3:Y:S01]  /*2af0*/  @!P3 LDG.E.64 R16, desc[UR8][R16.64] ;  /* 0x000000081010b981 */ /* 0x000ee2000c1e1b00 */
[----:B------:R-:W-:Y:S01]  /*2b00*/  IADD3 R18, PT, PT, R18, 0x8, RZ ;  /* 0x0000000812127810 */ /* 0x000fe20007ffe0ff */
[----:B----4-:R-:W-:Y:S01]  /*2b10*/  @!P6 FADD.FTZ R28, R28, R14 ;  /* 0x0000000e1c1ce221 */ /* 0x010fe20000010000 */
[----:B------:R-:W-:Y:S01]  /*2b20*/  @!P6 FADD.FTZ R29, R29, R15 ;  /* 0x0000000f1d1de221 */ /* 0x000fe20000010000 */
[----:B------:R-:W-:Y:S01]  /*2b30*/  UIADD3 UR5, UPT, UPT, UR5, 0x8, URZ ;  /* 0x0000000805057890 */ /* 0x000fe2000fffe0ff */
[C---:B------:R-:W-:Y:S02]  /*2b40*/  LEA R19, R3.reuse, R19, 0x3 ;  /* 0x0000001303137211 */ /* 0x040fe400078e18ff */
[C---:B------:R-:W-:Y:S02]  /*2b50*/  LEA R21, R3.reuse, R21, 0x3 ;  /* 0x0000001503157211 */ /* 0x040fe400078e18ff */
[C---:B------:R-:W-:Y:S02]  /*2b60*/  LEA R27, R3.reuse, R27, 0x3 ;  /* 0x0000001b031b7211 */ /* 0x040fe400078e18ff */
[----:B------:R-:W-:-:S02]  /*2b70*/  LEA R24, R3, R24, 0x3 ;  /* 0x0000001803187211 */ /* 0x000fc400078e18ff */
[C---:B------:R-:W-:Y:S02]  /*2b80*/  LEA R22, R3.reuse, R22, 0x3 ;  /* 0x0000001603167211 */ /* 0x040fe400078e18ff */
[C---:B------:R-:W-:Y:S02]  /*2b90*/  LEA R25, R3.reuse, R25, 0x3 ;  /* 0x0000001903197211 */ /* 0x040fe400078e18ff */
[C---:B------:R-:W-:Y:S02]  /*2ba0*/  LEA R26, R3.reuse, R26, 0x3 ;  /* 0x0000001a031a7211 */ /* 0x040fe400078e18ff */
[----:B------:R-:W-:Y:S01]  /*2bb0*/  LEA R23, R3, R23, 0x3 ;  /* 0x0000001703177211 */ /* 0x000fe200078e18ff */
[----:B--2---:R-:W-:Y:S01]  /*2bc0*/  @!P1 FADD.FTZ R28, R28, R12 ;  /* 0x0000000c1c1c9221 */ /* 0x004fe20000010000 */
[----:B------:R-:W-:Y:S01]  /*2bd0*/  @!P1 FADD.FTZ R29, R29, R13 ;  /* 0x0000000d1d1d9221 */ /* 0x000fe20000010000 */
[----:B------:R-:W-:Y:S02]  /*2be0*/  ISETP.NE.AND P1, PT, R18, R20, PT ;  /* 0x000000141200720c */ /* 0x000fe40003f25270 */
[----:B---3--:R-:W-:Y:S01]  /*2bf0*/  @!P3 FADD.FTZ R28, R28, R16 ;  /* 0x000000101c1cb221 */ /* 0x008fe20000010000 */
[----:B------:R-:W-:-:S10]  /*2c00*/  @!P3 FADD.FTZ R29, R29, R17 ;  /* 0x000000111d1db221 */ /* 0x000fd40000010000 */
[----:B------:R-:W-:Y:S05]  /*2c10*/  @P1 BRA `(.L_x_16) ;  /* 0xfffffffc00141947 */ /* 0x000fea000383ffff */
.L_x_15:
[----:B----4-:R-:W-:-:S13]  /*2c20*/  LOP3.LUT P1, R12, R4, 0x7, RZ, 0xc0, !PT ;  /* 0x00000007040c7812 */ /* 0x010fda000782c0ff */
[----:B------:R-:W-:Y:S05]  /*2c30*/  @!P1 BRA `(.L_x_12) ;  /* 0x0000000000f09947 */ /* 0x000fea0003800000 */
[----:B------:R-:W-:Y:S02]  /*2c40*/  IADD3 R12, PT, PT, R12, -0x1, RZ ;  /* 0xffffffff0c0c7810 */ /* 0x000fe40007ffe0ff */
[----:B--2---:R-:W-:Y:S02]  /*2c50*/  LOP3.LUT P1, R18, R4, 0x3, RZ, 0xc0, !PT ;  /* 0x0000000304127812 */ /* 0x004fe4000782c0ff */
[----:B------:R-:W-:-:S13]  /*2c60*/  ISETP.GE.U32.AND P3, PT, R12, 0x3, PT ;  /* 0x000000030c00780c */ /* 0x000fda0003f66070 */
[----:B------:R-:W-:Y:S05]  /*2c70*/  @!P3 BRA `(.L_x_17) ;  /* 0x000000000070b947 */ /* 0x000fea0003800000 */
[----:B------:R-:W-:-:S13]  /*2c80*/  ISETP.EQ.OR P6, PT, R20, UR10, P2 ;  /* 0x0000000a14007c0c */ /* 0x000fda00097c2670 */
[----:B------:R-:W-:-:S04]  /*2c90*/  @!P6 IMAD R13, R20, R3, R0 ;  /* 0x00000003140de224 */ /* 0x000fc800078e0200 */
[----:B------:R-:W-:-:S06]  /*2ca0*/  @!P6 IMAD.WIDE.U32 R12, R13, 0x8, R48 ;  /* 0x000000080d0ce825 */ /* 0x000fcc00078e0030 */
[----:B------:R-:W0:Y:S01]  /*2cb0*/  @!P6 LDG.E.64 R12, desc[UR8][R12.64] ;  /* 0x000000080c0ce981 */ /* 0x000e22000c1e1b00 */
[C---:B------:R-:W-:Y:S02]  /*2cc0*/  IADD3 R15, PT, PT, R20.reuse, 0x1, RZ ;  /* 0x00000001140f7810 */ /* 0x040fe40007ffe0ff */
[C---:B------:R-:W-:Y:S02]  /*2cd0*/  IADD3 R17, PT, PT, R20.reuse, 0x2, RZ ;  /* 0x0000000214117810 */ /* 0x040fe40007ffe0ff */
[----:B------:R-:W-:Y:S02]  /*2ce0*/  ISETP.EQ.OR P5, PT, R15, UR10, P2 ;  /* 0x0000000a0f007c0c */ /* 0x000fe400097a2670 */
[----:B-1----:R-:W-:Y:S02]  /*2cf0*/  IADD3 R19, PT, PT, R20, 0x3, RZ ;  /* 0x0000000314137810 */ /* 0x002fe40007ffe0ff */
[----:B------:R-:W-:-:S09]  /*2d00*/  ISETP.EQ.OR P3, PT, R17, UR10, P2 ;  /* 0x0000000a11007c0c */ /* 0x000fd20009762670 */
[----:B------:R-:W-:-:S04]  /*2d10*/  @!P5 IMAD R15, R15, R3, R0 ;  /* 0x000000030f0fd224 */ /* 0x000fc800078e0200 */
[----:B------:R-:W-:Y:S02]  /*2d20*/  @!P3 IMAD R17, R17, R3, R0 ;  /* 0x000000031111b224 */ /* 0x000fe400078e0200 */
[----:B0--3--:R-:W-:Y:S01]  /*2d30*/  @!P6 FADD.FTZ R28, R28, R12 ;  /* 0x0000000c1c1ce221 */ /* 0x009fe20000010000 */
[----:B------:R-:W-:Y:S01]  /*2d40*/  @!P6 FADD.FTZ R29, R29, R13 ;  /* 0x0000000d1d1de221 */ /* 0x000fe20000010000 */
[----:B------:R-:W-:Y:S01]  /*2d50*/  ISETP.EQ.OR P6, PT, R19, UR10, P2 ;  /* 0x0000000a13007c0c */ /* 0x000fe200097c2670 */
[----:B------:R-:W-:-:S04]  /*2d60*/  @!P5 IMAD.WIDE.U32 R12, R15, 0x8, R48 ;  /* 0x000000080f0cd825 */ /* 0x000fc800078e0030 */
[----:B------:R-:W-:Y:S02]  /*2d70*/  @!P3 IMAD.WIDE.U32 R14, R17, 0x8, R48 ;  /* 0x00000008110eb825 */ /* 0x000fe400078e0030 */
[----:B------:R-:W2:Y:S04]  /*2d80*/  @!P5 LDG.E.64 R12, desc[UR8][R12.64] ;  /* 0x000000080c0cd981 */ /* 0x000ea8000c1e1b00 */
[----:B------:R-:W3:Y:S02]  /*2d90*/  @!P3 LDG.E.64 R14, desc[UR8][R14.64] ;  /* 0x000000080e0eb981 */ /* 0x000ee4000c1e1b00 */
[----:B------:R-:W-:-:S04]  /*2da0*/  @!P6 IMAD R19, R19, R3, R0 ;  /* 0x000000031313e224 */ /* 0x000fc800078e0200 */
[----:B------:R-:W-:-:S06]  /*2db0*/  @!P6 IMAD.WIDE.U32 R16, R19, 0x8, R48 ;  /* 0x000000081310e825 */ /* 0x000fcc00078e0030 */
[----:B------:R-:W4:Y:S01]  /*2dc0*/  @!P6 LDG.E.64 R16, desc[UR8][R16.64] ;  /* 0x000000081010e981 */ /* 0x000f22000c1e1b00 */
[----:B------:R-:W-:Y:S01]  /*2dd0*/  IADD3 R20, PT, PT, R20, 0x4, RZ ;  /* 0x0000000414147810 */ /* 0x000fe20007ffe0ff */
[----:B--2---:R-:W-:Y:S01]  /*2de0*/  @!P5 FADD.FTZ R28, R28, R12 ;  /* 0x0000000c1c1cd221 */ /* 0x004fe20000010000 */
[----:B------:R-:W-:-:S03]  /*2df0*/  @!P5 FADD.FTZ R29, R29, R13 ;  /* 0x0000000d1d1dd221 */ /* 0x000fc60000010000 */
[----:B---3--:R-:W-:Y:S01]  /*2e00*/  @!P3 FADD.FTZ R28, R28, R14 ;  /* 0x0000000e1c1cb221 */ /* 0x008fe20000010000 */
[----:B------:R-:W-:-:S03]  /*2e10*/  @!P3 FADD.FTZ R29, R29, R15 ;  /* 0x0000000f1d1db221 */ /* 0x000fc60000010000 */
[----:B----4-:R-:W-:Y:S01]  /*2e20*/  @!P6 FADD.FTZ R28, R28, R16 ;  /* 0x000000101c1ce221 */ /* 0x010fe20000010000 */
[----:B------:R-:W-:-:S07]  /*2e30*/  @!P6 FADD.FTZ R29, R29, R17 ;  /* 0x000000111d1de221 */ /* 0x000fce0000010000 */
.L_x_17:
[----:B------:R-:W-:Y:S05]  /*2e40*/  @!P1 BRA `(.L_x_12) ;  /* 0x00000000006c9947 */ /* 0x000fea0003800000 */
[----:B------:R-:W-:Y:S02]  /*2e50*/  ISETP.NE.AND P1, PT, R18, 0x1, PT ;  /* 0x000000011200780c */ /* 0x000fe40003f25270 */
[----:B---3--:R-:W-:-:S11]  /*2e60*/  LOP3.LUT R16, R4, 0x1, RZ, 0xc0, !PT ;  /* 0x0000000104107812 */ /* 0x008fd600078ec0ff */
[----:B------:R-:W-:Y:S05]  /*2e70*/  @!P1 BRA `(.L_x_18) ;  /* 0x0000000000389947 */ /* 0x000fea0003800000 */
[C---:B------:R-:W-:Y:S02]  /*2e80*/  IADD3 R15, PT, PT, R20.reuse, 0x1, RZ ;  /* 0x00000001140f7810 */ /* 0x040fe40007ffe0ff */
[----:B------:R-:W-:Y:S02]  /*2e90*/  ISETP.EQ.OR P3, PT, R20, UR10, P2 ;  /* 0x0000000a14007c0c */ /* 0x000fe40009762670 */
[----:B------:R-:W-:-:S11]  /*2ea0*/  ISETP.EQ.OR P1, PT, R15, UR10, P2 ;  /* 0x0000000a0f007c0c */ /* 0x000fd60009722670 */
[-CC-:B------:R-:W-:Y:S02]  /*2eb0*/  @!P3 IMAD R13, R20, R3.reuse, R0.reuse ;  /* 0x00000003140db224 */ /* 0x180fe400078e0200 */
[----:B------:R-:W-:Y:S02]  /*2ec0*/  @!P1 IMAD R15, R15, R3, R0 ;  /* 0x000000030f0f9224 */ /* 0x000fe400078e0200 */
[----:B------:R-:W-:-:S04]  /*2ed0*/  @!P3 IMAD.WIDE.U32 R12, R13, 0x8, R48 ;  /* 0x000000080d0cb825 */ /* 0x000fc800078e0030 */
[----:B------:R-:W-:Y:S02]  /*2ee0*/  @!P1 IMAD.WIDE.U32 R14, R15, 0x8, R48 ;  /* 0x000000080f0e9825 */ /* 0x000fe400078e0030 */
[----:B------:R-:W0:Y:S04]  /*2ef0*/  @!P3 LDG.E.64 R12, desc[UR8][R12.64] ;  /* 0x000000080c0cb981 */ /* 0x000e28000c1e1b00 */
[----:B------:R-:W2:Y:S01]  /*2f00*/  @!P1 LDG.E.64 R14, desc[UR8][R14.64] ;  /* 0x000000080e0e9981 */ /* 0x000ea2000c1e1b00 */
[----:B------:R-:W-:Y:S01]  /*2f10*/  IADD3 R20, PT, PT, R20, 0x2, RZ ;  /* 0x0000000214147810 */ /* 0x000fe20007ffe0ff */
[----:B0-----:R-:W-:Y:S01]  /*2f20*/  @!P3 FADD.FTZ R28, R28, R12 ;  /* 0x0000000c1c1cb221 */ /* 0x001fe20000010000 */
[----:B------:R-:W-:-:S03]  /*2f30*/  @!P3 FADD.FTZ R29, R29, R13 ;  /* 0x0000000d1d1db221 */ /* 0x000fc60000010000 */
[----:B--2---:R-:W-:Y:S01]  /*2f40*/  @!P1 FADD.FTZ R28, R28, R14 ;  /* 0x0000000e1c1c9221 */ /* 0x004fe20000010000 */
[----:B------:R-:W-:-:S07]  /*2f50*/  @!P1 FADD.FTZ R29, R29, R15 ;  /* 0x0000000f1d1d9221 */ /* 0x000fce0000010000 */
.L_x_18:
[----:B------:R-:W-:Y:S01]  /*2f60*/  ISETP.EQ.OR P1, PT, R20, UR10, P2 ;  /* 0x0000000a14007c0c */ /* 0x000fe20009722670 */
[----:B------:R-:W-:Y:S03]  /*2f70*/  BSSY.RECONVERGENT B0, `(.L_x_12) ;  /* 0x0000008000007945 */ /* 0x000fe60003800200 */
[----:B------:R-:W-:-:S13]  /*2f80*/  ISETP.NE.U32.OR P1, PT, R16, 0x1, P1 ;  /* 0x000000011000780c */ /* 0x000fda0000f25470 */
[----:B------:R-:W-:Y:S05]  /*2f90*/  @P1 BRA `(.L_x_19) ;  /* 0x0000000000141947 */ /* 0x000fea0003800000 */
[----:B------:R-:W-:-:S04]  /*2fa0*/  IMAD R13, R3, R20, R0 ;  /* 0x00000014030d7224 */ /* 0x000fc800078e0200 */
[----:B------:R-:W-:-:S06]  /*2fb0*/  IMAD.WIDE.U32 R12, R13, 0x8, R48 ;  /* 0x000000080d0c7825 */ /* 0x000fcc00078e0030 */
[----:B------:R-:W0:Y:S02]  /*2fc0*/  LDG.E.64 R12, desc[UR8][R12.64] ;  /* 0x000000080c0c7981 */ /* 0x000e24000c1e1b00 */
[----:B0-----:R-:W-:Y:S01]  /*2fd0*/  FADD.FTZ R28, R28, R12 ;  /* 0x0000000c1c1c7221 */ /* 0x001fe20000010000 */
[----:B------:R-:W-:-:S07]  /*2fe0*/  FADD.FTZ R29, R29, R13 ;  /* 0x0000000d1d1d7221 */ /* 0x000fce0000010000 */
.L_x_19:
[----:B------:R-:W-:Y:S05]  /*2ff0*/  BSYNC.RECONVERGENT B0 ;  /* 0x0000000000007941 */ /* 0x000fea0003800200 */
.L_x_12:
[----:B------:R-:W5:Y:S01]  /*3000*/  S2UR UR6, SR_CgaCtaId ;  /* 0x00000000000679c3 */ /* 0x000f620000008800 */
[----:B------:R-:W-:Y:S01]  /*3010*/  UMOV UR5, 0x400 ;  /* 0x0000040000057882 */ /* 0x000fe20000000000 */
[----:B----4-:R-:W-:Y:S01]  /*3020*/  LOP3.LUT R14, R30, 0xffff, RZ, 0xc0, !PT ;  /* 0x0000ffff1e0e7812 */ /* 0x010fe200078ec0ff */
[----:B------:R-:W4:Y:S01]  /*3030*/  LDCU.64 UR12, c[0x0][0x400] ;  /* 0x00008000ff0c77ac */ /* 0x000f220008000a00 */
[----:B-1----:R-:W-:Y:S02]  /*3040*/  PRMT R19, R38, 0x7632, R19 ;  /* 0x0000763226137816 */ /* 0x002fe40000000013 */
[----:B------:R-:W-:Y:S01]  /*3050*/  PRMT R25, R36, 0x7632, R25 ;  /* 0x0000763224197816 */ /* 0x000fe20000000019 */
[----:B------:R-:W-:Y:S01]  /*3060*/  IMAD R14, R14, 0xaab, RZ ;  /* 0x00000aab0e0e7824 */ /* 0x000fe200078e02ff */
[----:B------:R-:W1:Y:S01]  /*3070*/  LDC R15, c[0x0][0x41c] ;  /* 0x00010700ff0f7b82 */ /* 0x000e620000000800 */
[----:B------:R-:W-:Y:S02]  /*3080*/  PRMT R20, R32, 0x7632, R20 ;  /* 0x0000763220147816 */ /* 0x000fe40000000014 */
[----:B------:R-:W-:-:S02]  /*3090*/  SHF.L.U32 R19, R19, 0x10, RZ ;  /* 0x0000001013137819 */ /* 0x000fc400000006ff */
[----:B------:R-:W-:Y:S02]  /*30a0*/  SHF.R.U32.HI R14, RZ, 0x10, R14 ;  /* 0x00000010ff0e7819 */ /* 0x000fe4000001160e */
[----:B------:R-:W-:Y:S01]  /*30b0*/  SHF.L.U32 R25, R25, 0x10, RZ ;  /* 0x0000001019197819 */ /* 0x000fe200000006ff */
[----:B------:R-:W-:Y:S01]  /*30c0*/  FADD.FTZ R47, -R6, R19 ;  /* 0x00000013062f7221 */ /* 0x000fe20000010100 */
[----:B------:R-:W-:Y:S02]  /*30d0*/  SHF.L.U32 R23, R34, 0x10, RZ ;  /* 0x0000001022177819 */ /* 0x000fe400000006ff */
[----:B------:R-:W-:Y:S02]  /*30e0*/  SHF.L.U32 R21, R32, 0x10, RZ ;  /* 0x0000001020157819 */ /* 0x000fe400000006ff */
[----:B------:R-:W-:Y:S01]  /*30f0*/  SHF.L.U32 R20, R20, 0x10, RZ ;  /* 0x0000001014147819 */ /* 0x000fe200000006ff */
[C---:B------:R-:W-:Y:S01]  /*3100*/  FADD.FTZ R23, -R6.reuse, R23 ;  /* 0x0000001706177221 */ /* 0x040fe20000010100 */
[----:B------:R-:W-:Y:S01]  /*3110*/  SHF.L.U32 R22, R37, 0x10, RZ ;  /* 0x0000001025167819 */ /* 0x000fe200000006ff */
[----:B-----5:R-:W-:Y:S01]  /*3120*/  ULEA UR5, UR6, UR5, 0x18 ;  /* 0x0000000506057291 */ /* 0x020fe2000f8ec0ff */
[----:B------:R-:W-:Y:S01]  /*3130*/  FADD.FTZ R21, -R6, R21 ;  /* 0x0000001506157221 */ /* 0x000fe20000010100 */
[----:B----4-:R-:W-:Y:S01]  /*3140*/  ISETP.GE.U32.AND P1, PT, R41, UR12, PT ;  /* 0x0000000c29007c0c */ /* 0x010fe2000bf26070 */
[----:B-1----:R-:W-:-:S06]  /*3150*/  IMAD R15, R15, UR10, R14 ;  /* 0x0000000a0f0f7c24 */ /* 0x002fcc000f8e020e */
[----:B------:R0:W-:Y:S01]  /*3160*/  @!P2 STS.64 [UR5+0x78], R28 ;  /* 0x0000781cff00a988 */ /* 0x0001e20008000a05 */
[----:B------:R-:W-:Y:S01]  /*3170*/  PRMT R14, R34, 0x7632, R14 ;  /* 0x00007632220e7816 */ /* 0x000fe2000000000e */
[----:B------:R-:W-:Y:S01]  /*3180*/  BAR.SYNC.DEFER_BLOCKING 0x0 ;  /* 0x0000000000007b1d */ /* 0x000fe20000010000 */
[C---:B------:R-:W-:Y:S02]  /*3190*/  IADD3 R27, PT, PT, R15.reuse, 0x10, RZ ;  /* 0x000000100f1b7810 */ /* 0x040fe40007ffe0ff */
[----:B------:R-:W-:Y:S02]  /*31a0*/  SHF.L.U32 R14, R14, 0x10, RZ ;  /* 0x000000100e0e7819 */ /* 0x000fe400000006ff */
[----:B------:R-:W-:Y:S02]  /*31b0*/  ISETP.GE.U32.AND P2, PT, R15, UR12, PT ;  /* 0x0000000c0f007c0c */ /* 0x000fe4000bf46070 */
[----:B0--3--:R-:W-:Y:S01]  /*31c0*/  SHF.L.U32 R29, R36, 0x10, RZ ;  /* 0x00000010241d7819 */ /* 0x009fe200000006ff */
[C---:B------:R-:W-:Y:S01]  /*31d0*/  FADD.FTZ R19, -R6.reuse, R14 ;  /* 0x0000000e06137221 */ /* 0x040fe20000010100 */
[----:B------:R-:W-:Y:S01]  /*31e0*/  ISETP.GE.U32.AND P3, PT, R27, UR12, PT ;  /* 0x0000000c1b007c0c */ /* 0x000fe2000bf66070 */
[----:B------:R-:W-:Y:S01]  /*31f0*/  FMUL.FTZ R14, R47, R46 ;  /* 0x0000002e2f0e7220 */ /* 0x000fe20000410000 */
[----:B--2---:R-:W-:Y:S01]  /*3200*/  SHF.R.S32.HI R18, RZ, 0x1f, R27 ;  /* 0x0000001fff127819 */ /* 0x004fe2000001141b */
[----:B------:R-:W-:-:S03]  /*3210*/  FADD.FTZ R29, -R6, R29 ;  /* 0x0000001d061d7221 */ /* 0x000fc60000010100 */
[----:B------:R-:W-:Y:S01]  /*3220*/  ISETP.GE.AND.EX P3, PT, R18, UR13, PT, P3 ;  /* 0x0000000d12007c0c */ /* 0x000fe2000bf66330 */
[----:B------:R-:W0:Y:S01]  /*3230*/  LDS.64 R12, [UR5+0x78] ;  /* 0x00007805ff0c7984 */ /* 0x000e220008000a00 */
[----:B------:R-:W0:Y:S02]  /*3240*/  LDCU UR5, c[0x0][0x42c] ;  /* 0x00008580ff0577ac */ /* 0x000e240008000800 */
[----:B0-----:R-:W-:Y:S01]  /*3250*/  FMUL.FTZ R17, R13, UR5 ;  /* 0x000000050d117c20 */ /* 0x001fe20008410000 */
[----:B------:R-:W-:Y:S01]  /*3260*/  SHF.L.U32 R13, R38, 0x10, RZ ;  /* 0x00000010260d7819 */ /* 0x000fe200000006ff */
[----:B------:R-:W-:Y:S01]  /*3270*/  FMUL.FTZ R16, R12, UR5 ;  /* 0x000000050c107c20 */ /* 0x000fe20008410000 */
[----:B------:R-:W-:-:S03]  /*3280*/  SHF.R.S32.HI R12, RZ, 0x1f, R15 ;  /* 0x0000001fff0c7819 */ /* 0x000fc6000001140f */
[----:B------:R-:W-:Y:S01]  /*3290*/  FADD.FTZ R13, -R6, R13 ;  /* 0x0000000d060d7221 */ /* 0x000fe20000010100 */
[----:B------:R-:W-:-:S03]  /*32a0*/  ISETP.GE.AND.EX P2, PT, R12, UR13, PT, P2 ;  /* 0x0000000d0c007c0c */ /* 0x000fc6000bf46320 */
[----:B------:R-:W-:Y:S01]  /*32b0*/  FMUL.FTZ R49, R13, R46 ;  /* 0x0000002e0d317220 */ /* 0x000fe20000410000 */
[C---:B------:R-:W-:Y:S01]  /*32c0*/  FADD.FTZ R13, -R6.reuse, R25 ;  /* 0x00000019060d7221 */ /* 0x040fe20000010100 */
[----:B------:R-:W-:Y:S01]  /*32d0*/  FADD.FTZ R25, -R6, R20 ;  /* 0x0000001406197221 */ /* 0x000fe20000010100 */
[----:B------:R-:W-:Y:S01]  /*32e0*/  SHF.L.U32 R6, R45, 0x10, RZ ;  /* 0x000000102d067819 */ /* 0x000fe200000006ff */
[----:B------:R-:W-:Y:S01]  /*32f0*/  FFMA.FTZ R37, R16, R49, R17 ;  /* 0x0000003110257223 */ /* 0x000fe20000010011 */
[----:B------:R-:W-:Y:S06]  /*3300*/  @!P4 BRA `(.L_x_20) ;  /* 0x000000000048c947 */ /* 0x000fec0003800000 */
[----:B------:R-:W-:Y:S01]  /*3310*/  FFMA.FTZ R24, R10, R49, R8 ;  /* 0x000000310a187223 */ /* 0x000fe20000010008 */
[----:B------:R-:W-:-:S03]  /*3320*/  FFMA.FTZ R20, R11, R14, R9 ;  /* 0x0000000e0b147223 */ /* 0x000fc60000010009 */
[----:B------:R-:W-:Y:S01]  /*3330*/  FMUL.FTZ R26, R24, -1.4426950216293334961 ;  /* 0xbfb8aa3b181a7820 */ /* 0x000fe20000410000 */
[----:B------:R-:W-:-:S05]  /*3340*/  FMUL.FTZ R32, R20, -1.4426950216293334961 ;  /* 0xbfb8aa3b14207820 */ /* 0x000fca0000410000 */
[----:B------:R-:W0:Y:S04]  /*3350*/  MUFU.EX2 R26, R26 ;  /* 0x0000001a001a7308 */ /* 0x000e280000000800 */
[----:B------:R-:W1:Y:S01]  /*3360*/  MUFU.EX2 R32, R32 ;  /* 0x0000002000207308 */ /* 0x000e620000000800 */
[----:B0-----:R-:W-:Y:S01]  /*3370*/  FADD.FTZ R28, R26, 1 ;  /* 0x3f8000001a1c7421 */ /* 0x001fe20000010000 */
[----:B-1----:R-:W-:-:S03]  /*3380*/  FADD.FTZ R34, R32, 1 ;  /* 0x3f80000020227421 */ /* 0x002fc60000010000 */
[----:B------:R-:W0:Y:S08]  /*3390*/  MUFU.RCP R45, R28 ;  /* 0x0000001c002d7308 */ /* 0x000e300000001000 */
[----:B------:R-:W1:Y:S01]  /*33a0*/  MUFU.RCP R47, R34 ;  /* 0x00000022002f7308 */ /* 0x000e620000001000 */
[----:B0-----:R-:W-:Y:S01]  /*33b0*/  FADD.FTZ R49, -R45, 1 ;  /* 0x3f8000002d317421 */ /* 0x001fe20000010100 */
[----:B------:R-:W-:-:S03]  /*33c0*/  FMUL.FTZ R22, R22, R45 ;  /* 0x0000002d16167220 */ /* 0x000fc60000410000 */
[----:B------:R-:W-:Y:S01]  /*33d0*/  FFMA.FTZ R49, R24, R49, 1 ;  /* 0x3f80000018317423 */ /* 0x000fe20000010031 */
[----:B-1----:R-:W-:Y:S01]  /*33e0*/  FADD.FTZ R36, -R47, 1 ;  /* 0x3f8000002f247421 */ /* 0x002fe20000010100 */
[----:B------:R-:W-:Y:S02]  /*33f0*/  FMUL.FTZ R6, R6, R47 ;  /* 0x0000002f06067220 */ /* 0x000fe40000410000 */
[----:B------:R-:W-:Y:S01]  /*3400*/  FMUL.FTZ R22, R22, R49 ;  /* 0x0000003116167220 */ /* 0x000fe20000410000 */
[----:B------:R-:W-:-:S04]  /*3410*/  FFMA.FTZ R45, R20, R36, 1 ;  /* 0x3f800000142d7423 */ /* 0x000fc80000010024 */
[----:B------:R-:W-:-:S07]  /*3420*/  FMUL.FTZ R6, R6, R45 ;  /* 0x0000002d06067220 */ /* 0x000fce0000410000 */
.L_x_20:
[----:B------:R-:W-:Y:S01]  /*3430*/  FFMA.FTZ R14, R16, R14, R17 ;  /* 0x0000000e100e7223 */ /* 0x000fe20000010011 */
[----:B------:R-:W-:Y:S01]  /*3440*/  BSSY.RECONVERGENT B0, `(.L_x_21) ;  /* 0x0000014000007945 */ /* 0x000fe20003800200 */
[----:B------:R-:W-:Y:S01]  /*3450*/  FFMA.FTZ R37, R10, R22, -R37 ;  /* 0x000000160a257223 */ /* 0x000fe20000010825 */
[-C--:B------:R-:W-:Y:S01]  /*3460*/  FMUL.FTZ R29, R29, R46.reuse ;  /* 0x0000002e1d1d7220 */ /* 0x080fe20000410000 */
[----:B------:R-:W-:Y:S01]  /*3470*/  FMUL.FTZ R20, R13, R46 ;  /* 0x0000002e0d147220 */ /* 0x000fe20000410000 */
[----:B------:R-:W-:Y:S01]  /*3480*/  FFMA.FTZ R45, R11, R6, -R14 ;  /* 0x000000060b2d7223 */ /* 0x000fe2000001080e */
[----:B------:R-:W-:Y:S06]  /*3490*/  @P2 BRA `(.L_x_22) ;  /* 0x0000000000382947 */ /* 0x000fec0003800000 */
[----:B------:R-:W0:Y:S01]  /*34a0*/  LDCU.64 UR14, c[0x0][0x3f8] ;  /* 0x00007f00ff0e77ac */ /* 0x000e220008000a00 */
[----:B------:R-:W-:Y:S01]  /*34b0*/  MOV R13, R53 ;  /* 0x00000035000d7202 */ /* 0x000fe20000000f00 */
[----:B------:R-:W-:Y:S01]  /*34c0*/  FMUL.FTZ R37, R37, R46 ;  /* 0x0000002e25257220 */ /* 0x000fe20000410000 */
[----:B------:R-:W1:Y:S01]  /*34d0*/  LDCU.64 UR6, c[0x0][0x380] ;  /* 0x00007000ff0677ac */ /* 0x000e620008000a00 */
[----:B0-----:R-:W-:Y:S01]  /*34e0*/  IMAD R6, R12, UR14, RZ ;  /* 0x0000000e0c067c24 */ /* 0x001fe2000f8e02ff */
[----:B------:R-:W-:-:S05]  /*34f0*/  MOV R12, R50 ;  /* 0x00000032000c7202 */ /* 0x000fca0000000f00 */
[----:B------:R-:W-:-:S04]  /*3500*/  IMAD.WIDE.U32 R12, R15, UR14, R12 ;  /* 0x0000000e0f0c7c25 */ /* 0x000fc8000f8e000c */
[----:B------:R-:W-:Y:S02]  /*3510*/  IMAD R15, R15, UR15, R6 ;  /* 0x0000000f0f0f7c24 */ /* 0x000fe4000f8e0206 */
[----:B------:R-:W-:Y:S01]  /*3520*/  FMUL.FTZ R6, R45, R46 ;  /* 0x0000002e2d067220 */ /* 0x000fe20000410000 */
[----:B-1----:R-:W-:Y:S02]  /*3530*/  LEA R14, P2, R12, UR6, 0x1 ;  /* 0x000000060c0e7c11 */ /* 0x002fe4000f8408ff */
[----:B------:R-:W-:Y:S02]  /*3540*/  IADD3 R15, PT, PT, R13, R15, RZ ;  /* 0x0000000f0d0f7210 */ /* 0x000fe40007ffe0ff */
[----:B------:R-:W-:Y:S02]  /*3550*/  F2FP.BF16.F32.PACK_AB R13, R6, R37 ;  /* 0x00000025060d723e */ /* 0x000fe400000010ff */
[----:B------:R-:W-:-:S05]  /*3560*/  LEA.HI.X R15, R12, UR7, R15, 0x1, P2 ;  /* 0x000000070c0f7c11 */ /* 0x000fca00090f0c0f */
[----:B------:R0:W-:Y:S02]  /*3570*/  STG.E desc[UR8][R14.64], R13 ;  /* 0x0000000d0e007986 */ /* 0x0001e4000c101908 */
.L_x_22:
[----:B------:R-:W-:Y:S05]  /*3580*/  BSYNC.RECONVERGENT B0 ;  /* 0x0000000000007941 */ /* 0x000fea0003800200 */
.L_x_21:
[----:B------:R-:W-:Y:S01]  /*3590*/  SHF.L.U32 R35, R35, 0x10, RZ ;  /* 0x0000001023237819 */ /* 0x000fe200000006ff */
[C-C-:B0-----:R-:W-:Y:S01]  /*35a0*/  FFMA.FTZ R13, R16.reuse, R29, R17.reuse ;  /* 0x0000001d100d7223 */ /* 0x141fe20000010011 */
[----:B------:R-:W-:Y:S01]  /*35b0*/  FFMA.FTZ R6, R16, R20, R17 ;  /* 0x0000001410067223 */ /* 0x000fe20000010011 */
[----:B------:R-:W-:Y:S01]  /*35c0*/  SHF.L.U32 R44, R44, 0x10, RZ ;  /* 0x000000102c2c7819 */ /* 0x000fe200000006ff */
        /* <DEDUP_REMOVED lines=8> */
[----:B-1----:R-:W-:-:S05]  /*3650*/  FADD.FTZ R22, R15, 1 ;  /* 0x3f8000000f167421 */ /* 0x002fca0000010000 */
        /* <DEDUP_REMOVED lines=10> */
.L_x_23:
[----:B------:R-:W-:Y:S01]  /*3700*/  BSSY.RECONVERGENT B0, `(.L_x_24) ;  /* 0x0000012000007945 */ /* 0x000fe20003800200 */
[----:B------:R-:W-:Y:S01]  /*3710*/  FFMA.FTZ R35, R10, R35, -R13 ;  /* 0x000000230a237223 */ /* 0x000fe2000001080d */
[----:B------:R-:W-:Y:S02]  /*3720*/  FFMA.FTZ R15, R11, R44, -R6 ;  /* 0x0000002c0b0f7223 */ /* 0x000fe40000010806 */
[----:B------:R-:W-:Y:S05]  /*3730*/  @P3 BRA `(.L_x_25) ;  /* 0x0000000000383947 */ /* 0x000fea0003800000 */
[----:B------:R-:W0:Y:S01]  /*3740*/  LDCU.64 UR6, c[0x0][0x3f8] ;  /* 0x00007f00ff0677ac */ /* 0x000e220008000a00 */
[----:B------:R-:W-:Y:S01]  /*3750*/  MOV R12, R50 ;  /* 0x00000032000c7202 */ /* 0x000fe20000000f00 */
[-C--:B------:R-:W-:Y:S01]  /*3760*/  FMUL.FTZ R35, R35, R46.reuse ;  /* 0x0000002e23237220 */ /* 0x080fe20000410000 */
[----:B------:R-:W-:Y:S01]  /*3770*/  MOV R13, R53 ;  /* 0x00000035000d7202 */ /* 0x000fe20000000f00 */
[----:B------:R-:W1:Y:S01]  /*3780*/  LDCU.64 UR14, c[0x0][0x380] ;  /* 0x00007000ff0e77ac */ /* 0x000e620008000a00 */
[----:B------:R-:W-:Y:S01]  /*3790*/  FMUL.FTZ R6, R15, R46 ;  /* 0x0000002e0f067220 */ /* 0x000fe20000410000 */
[----:B0-----:R-:W-:Y:S02]  /*37a0*/  IMAD R18, R18, UR6, RZ ;  /* 0x0000000612127c24 */ /* 0x001fe4000f8e02ff */
[----:B------:R-:W-:-:S04]  /*37b0*/  IMAD.WIDE.U32 R12, R27, UR6, R12 ;  /* 0x000000061b0c7c25 */ /* 0x000fc8000f8e000c */
[----:B------:R-:W-:Y:S01]  /*37c0*/  IMAD R27, R27, UR7, R18 ;  /* 0x000000071b1b7c24 */ /* 0x000fe2000f8e0212 */
[----:B-1----:R-:W-:-:S04]  /*37d0*/  LEA R14, P2, R12, UR14, 0x1 ;  /* 0x0000000e0c0e7c11 */ /* 0x002fc8000f8408ff */
[----:B------:R-:W-:Y:S02]  /*37e0*/  IADD3 R27, PT, PT, R13, R27, RZ ;  /* 0x0000001b0d1b7210 */ /* 0x000fe40007ffe0ff */
[----:B------:R-:W-:Y:S02]  /*37f0*/  F2FP.BF16.F32.PACK_AB R13, R6, R35 ;  /* 0x00000023060d723e */ /* 0x000fe400000010ff */
[----:B------:R-:W-:-:S05]  /*3800*/  LEA.HI.X R15, R12, UR15, R27, 0x1, P2 ;  /* 0x0000000f0c0f7c11 */ /* 0x000fca00090f0c1b */
[----:B------:R0:W-:Y:S02]  /*3810*/  STG.E desc[UR8][R14.64], R13 ;  /* 0x0000000d0e007986 */ /* 0x0001e4000c101908 */
.L_x_25:
[----:B------:R-:W-:Y:S05]  /*3820*/  BSYNC.RECONVERGENT B0 ;  /* 0x0000000000007941 */ /* 0x000fea0003800200 */
.L_x_24:
[----:B------:R-:W-:Y:S01]  /*3830*/  SHF.L.U32 R33, R33, 0x10, RZ ;  /* 0x0000001021217819 */ /* 0x000fe200000006ff */
[-C--:B------:R-:W-:Y:S01]  /*3840*/  FMUL.FTZ R27, R23, R46.reuse ;  /* 0x0000002e171b7220 */ /* 0x080fe20000410000 */
[----:B------:R-:W-:Y:S01]  /*3850*/  SHF.L.U32 R12, R43, 0x10, RZ ;  /* 0x000000102b0c7819 */ /* 0x000fe200000006ff */
[-C--:B------:R-:W-:Y:S01]  /*3860*/  FMUL.FTZ R21, R21, R46.reuse ;  /* 0x0000002e15157220 */ /* 0x080fe20000410000 */
[-C--:B------:R-:W-:Y:S01]  /*3870*/  FMUL.FTZ R6, R25, R46.reuse ;  /* 0x0000002e19067220 */ /* 0x080fe20000410000 */
[----:B------:R-:W-:Y:S01]  /*3880*/  FMUL.FTZ R24, R19, R46 ;  /* 0x0000002e13187220 */ /* 0x000fe20000410000 */
[----:B------:R-:W-:Y:S06]  /*3890*/  @!P4 BRA `(.L_x_26) ;  /* 0x000000000048c947 */ /* 0x000fec0003800000 */
[----:B0-----:R-:W-:Y:S01]  /*38a0*/  FFMA.FTZ R13, R10, R27, R8 ;  /* 0x0000001b0a0d7223 */ /* 0x001fe20000010008 */
        /* <DEDUP_REMOVED lines=17> */
.L_x_26:
[----:B------:R-:W-:Y:S04]  /*39c0*/  BSSY.RECONVERGENT B0, `(.L_x_27) ;  /* 0x0000015000007945 */ /* 0x000fe80003800200 */
[----:B------:R-:W-:Y:S05]  /*39d0*/  @P0 BRA `(.L_x_28) ;  /* 0x00000000004c0947 */ /* 0x000fea0003800000 */
[----:B------:R-:W1:Y:S01]  /*39e0*/  LDCU.64 UR6, c[0x0][0x3f8] ;  /* 0x00007f00ff0677ac */ /* 0x000e620008000a00 */
[C-C-:B0-----:R-:W-:Y:S01]  /*39f0*/  FFMA.FTZ R13, R16.reuse, R27, R17.reuse ;  /* 0x0000001b100d7223 */ /* 0x141fe20000010011 */
[----:B------:R-:W-:Y:S01]  /*3a00*/  FFMA.FTZ R14, R16, R24, R17 ;  /* 0x00000018100e7223 */ /* 0x000fe20000010011 */
[----:B------:R-:W-:Y:S01]  /*3a10*/  SHF.R.S32.HI R19, RZ, 0x1f, R42 ;  /* 0x0000001fff137819 */ /* 0x000fe2000001142a */
[----:B------:R-:W0:Y:S01]  /*3a20*/  LDCU.64 UR14, c[0x0][0x380] ;  /* 0x00007000ff0e77ac */ /* 0x000e220008000a00 */
[----:B------:R-:W-:Y:S01]  /*3a30*/  FFMA.FTZ R33, R10, R33, -R13 ;  /* 0x000000210a217223 */ /* 0x000fe2000001080d */
[----:B------:R-:W-:Y:S01]  /*3a40*/  FFMA.FTZ R15, R11, R12, -R14 ;  /* 0x0000000c0b0f7223 */ /* 0x000fe2000001080e */
[----:B------:R-:W-:Y:S02]  /*3a50*/  MOV R12, R50 ;  /* 0x00000032000c7202 */ /* 0x000fe40000000f00 */
[----:B------:R-:W-:Y:S01]  /*3a60*/  MOV R13, R53 ;  /* 0x00000035000d7202 */ /* 0x000fe20000000f00 */
[-C--:B------:R-:W-:Y:S01]  /*3a70*/  FMUL.FTZ R33, R33, R46.reuse ;  /* 0x0000002e21217220 */ /* 0x080fe20000410000 */
[----:B------:R-:W-:Y:S01]  /*3a80*/  FMUL.FTZ R18, R15, R46 ;  /* 0x0000002e0f127220 */ /* 0x000fe20000410000 */
[----:B-1----:R-:W-:-:S02]  /*3a90*/  IMAD R19, R19, UR6, RZ ;  /* 0x0000000613137c24 */ /* 0x002fc4000f8e02ff */
[----:B------:R-:W-:-:S04]  /*3aa0*/  IMAD.WIDE.U32 R12, R42, UR6, R12 ;  /* 0x000000062a0c7c25 */ /* 0x000fc8000f8e000c */
[----:B------:R-:W-:Y:S01]  /*3ab0*/  IMAD R19, R42, UR7, R19 ;  /* 0x000000072a137c24 */ /* 0x000fe2000f8e0213 */
[----:B0-----:R-:W-:-:S04]  /*3ac0*/  LEA R14, P0, R12, UR14, 0x1 ;  /* 0x0000000e0c0e7c11 */ /* 0x001fc8000f8008ff */
[----:B------:R-:W-:Y:S02]  /*3ad0*/  IADD3 R19, PT, PT, R13, R19, RZ ;  /* 0x000000130d137210 */ /* 0x000fe40007ffe0ff */
[----:B------:R-:W-:Y:S02]  /*3ae0*/  F2FP.BF16.F32.PACK_AB R13, R18, R33 ;  /* 0x00000021120d723e */ /* 0x000fe400000010ff */
[----:B------:R-:W-:-:S05]  /*3af0*/  LEA.HI.X R15, R12, UR15, R19, 0x1, P0 ;  /* 0x0000000f0c0f7c11 */ /* 0x000fca00080f0c13 */
[----:B------:R1:W-:Y:S02]  /*3b00*/  STG.E desc[UR8][R14.64], R13 ;  /* 0x0000000d0e007986 */ /* 0x0003e4000c101908 */
.L_x_28:
[----:B------:R-:W-:Y:S05]  /*3b10*/  BSYNC.RECONVERGENT B0 ;  /* 0x0000000000007941 */ /* 0x000fea0003800200 */
.L_x_27:
[----:B------:R-:W-:Y:S01]  /*3b20*/  UISETP.NE.AND UP0, UPT, UR11, URZ, UPT ;  /* 0x000000ff0b00728c */ /* 0x000fe2000bf05270 */
[C-C-:B------:R-:W-:Y:S01]  /*3b30*/  FFMA.FTZ R23, R16.reuse, R21, R17.reuse ;  /* 0x0000001510177223 */ /* 0x140fe20000010011 */
[----:B------:R-:W-:Y:S01]  /*3b40*/  FFMA.FTZ R16, R16, R6, R17 ;  /* 0x0000000610107223 */ /* 0x000fe20000010011 */
[----:B------:R-:W-:Y:S02]  /*3b50*/  SHF.L.U32 R31, R31, 0x10, RZ ;  /* 0x000000101f1f7819 */ /* 0x000fe400000006ff */
[----:B------:R-:W-:Y:S02]  /*3b60*/  SHF.R.S32.HI R18, RZ, 0x1f, R41 ;  /* 0x0000001fff127819 */ /* 0x000fe40000011429 */
[----:B------:R-:W-:Y:S02]  /*3b70*/  SHF.L.U32 R12, R7, 0x10, RZ ;  /* 0x00000010070c7819 */ /* 0x000fe400000006ff */
[----:B------:R-:W-:Y:S05]  /*3b80*/  BRA.U !UP0, `(.L_x_29) ;  /* 0x0000000108487547 */ /* 0x000fea000b800000 */
[----:B------:R-:W-:Y:S01]  /*3b90*/  FFMA.FTZ R6, R11, R6, R9 ;  /* 0x000000060b067223 */ /* 0x000fe20000010009 */
[----:B------:R-:W-:-:S03]  /*3ba0*/  FFMA.FTZ R8, R10, R21, R8 ;  /* 0x000000150a087223 */ /* 0x000fc60000010008 */
[----:B01----:R-:W-:Y:S01]  /*3bb0*/  FMUL.FTZ R13, R6, -1.4426950216293334961 ;  /* 0xbfb8aa3b060d7820 */ /* 0x003fe20000410000 */
        /* <DEDUP_REMOVED lines=15> */
.L_x_29:
[----:B------:R-:W-:Y:S01]  /*3cb0*/  ISETP.GE.AND.EX P1, PT, R18, UR13, PT, P1 ;  /* 0x0000000d12007c0c */ /* 0x000fe2000bf26310 */
[----:B------:R-:W-:Y:S01]  /*3cc0*/  FFMA.FTZ R23, R10, R31, -R23 ;  /* 0x0000001f0a177223 */ /* 0x000fe20000010817 */
[----:B------:R-:W-:Y:S01]  /*3cd0*/  FFMA.FTZ R11, R11, R12, -R16 ;  /* 0x0000000c0b0b7223 */ /* 0x000fe20000010810 */
[----:B------:R-:W-:Y:S02]  /*3ce0*/  BSSY.RECONVERGENT B0, `(.L_x_30) ;  /* 0x000000f000007945 */ /* 0x000fe40003800200 */
[-C--:B------:R-:W-:Y:S01]  /*3cf0*/  FMUL.FTZ R9, R23, R46.reuse ;  /* 0x0000002e17097220 */ /* 0x080fe20000410000 */
[----:B------:R-:W-:-:S07]  /*3d00*/  FMUL.FTZ R46, R11, R46 ;  /* 0x0000002e0b2e7220 */ /* 0x000fce0000410000 */
[----:B------:R-:W-:Y:S05]  /*3d10*/  @P1 BRA `(.L_x_31) ;  /* 0x00000000002c1947 */ /* 0x000fea0003800000 */
[----:B------:R-:W2:Y:S01]  /*3d20*/  LDCU.64 UR6, c[0x0][0x3f8] ;  /* 0x00007f00ff0677ac */ /* 0x000ea20008000a00 */
[----:B------:R-:W-:Y:S02]  /*3d30*/  MOV R51, R53 ;  /* 0x0000003500337202 */ /* 0x000fe40000000f00 */
[----:B------:R-:W-:Y:S01]  /*3d40*/  F2FP.BF16.F32.PACK_AB R9, R46, R9 ;  /* 0x000000092e09723e */ /* 0x000fe200000010ff */
[----:B------:R-:W3:Y:S01]  /*3d50*/  LDCU.64 UR12, c[0x0][0x380] ;  /* 0x00007000ff0c77ac */ /* 0x000ee20008000a00 */
[----:B--2---:R-:W-:Y:S02]  /*3d60*/  IMAD R6, R18, UR6, RZ ;  /* 0x0000000612067c24 */ /* 0x004fe4000f8e02ff */
[----:B------:R-:W-:-:S04]  /*3d70*/  IMAD.WIDE.U32 R50, R41, UR6, R50 ;  /* 0x0000000629327c25 */ /* 0x000fc8000f8e0032 */
[----:B------:R-:W-:Y:S01]  /*3d80*/  IMAD R7, R41, UR7, R6 ;  /* 0x0000000729077c24 */ /* 0x000fe2000f8e0206 */
[----:B---3--:R-:W-:-:S04]  /*3d90*/  LEA R6, P0, R50, UR12, 0x1 ;  /* 0x0000000c32067c11 */ /* 0x008fc8000f8008ff */
[----:B------:R-:W-:-:S04]  /*3da0*/  IADD3 R7, PT, PT, R51, R7, RZ ;  /* 0x0000000733077210 */ /* 0x000fc80007ffe0ff */
[----:B------:R-:W-:-:S05]  /*3db0*/  LEA.HI.X R7, R50, UR13, R7, 0x1, P0 ;  /* 0x0000000d32077c11 */ /* 0x000fca00080f0c07 */
[----:B------:R2:W-:Y:S02]  /*3dc0*/  STG.E desc[UR8][R6.64], R9 ;  /* 0x0000000906007986 */ /* 0x0005e4000c101908 */
.L_x_31:
[----:B------:R-:W-:Y:S05]  /*3dd0*/  BSYNC.RECONVERGENT B0 ;  /* 0x0000000000007941 */ /* 0x000fea0003800200 */
.L_x_30:
[----:B------:R-:W-:Y:S02]  /*3de0*/  IADD3 R39, PT, PT, R3, R39, RZ ;  /* 0x0000002703277210 */ /* 0x000fe40007ffe0ff */
[----:B------:R-:W-:Y:S02]  /*3df0*/  IADD3 R40, PT, PT, R40, 0x1, RZ ;  /* 0x0000000128287810 */ /* 0x000fe40007ffe0ff */
[----:B------:R-:W-:-:S13]  /*3e00*/  ISETP.GE.AND P0, PT, R39, UR4, PT ;  /* 0x0000000427007c0c */ /* 0x000fda000bf06270 */
[----:B------:R-:W-:Y:S05]  /*3e10*/  @!P0 BRA `(.L_x_32) ;  /* 0xffffffc000f08947 */ /* 0x000fea000383ffff */
.L_x_1:
[----:B------:R-:W3:Y:S01]  /*3e20*/  LDC R4, c[0x0][0x370] ;  /* 0x0000dc00ff047b82 */ /* 0x000ee20000000800 */
[----:B------:R-:W-:Y:S01]  /*3e30*/  ISETP.NE.AND P2, PT, R30, RZ, PT ;  /* 0x000000ff1e00720c */ /* 0x000fe20003f45270 */
[----:B------:R-:W-:Y:S06]  /*3e40*/  BSSY.RECONVERGENT B0, `(.L_x_33) ;  /* 0x0000011000007945 */ /* 0x000fec0003800200 */
[----:B--2---:R-:W2:Y:S08]  /*3e50*/  LDC R7, c[0x0][0x374] ;  /* 0x0000dd00ff077b82 */ /* 0x004eb00000000800 */
[----:B------:R-:W4:Y:S01]  /*3e60*/  LDC.64 R2, c[0x0][0x3c8] ;  /* 0x0000f200ff027b82 */ /* 0x000f220000000a00 */
[----:B---3--:R-:W-:-:S02]  /*3e70*/  ISETP.NE.AND P1, PT, R4, 0x1, PT ;  /* 0x000000010400780c */ /* 0x008fc40003f25270 */
[----:B------:R-:W-:Y:S02]  /*3e80*/  IADD3 R6, PT, PT, R4, -0x1, RZ ;  /* 0xffffffff04067810 */ /* 0x000fe40007ffe0ff */
[----:B--2---:R-:W-:-:S04]  /*3e90*/  IADD3 R5, PT, PT, R7, -0x1, RZ ;  /* 0xffffffff07057810 */ /* 0x004fc80007ffe0ff */
[----:B------:R-:W-:Y:S02]  /*3ea0*/  ISETP.NE.AND P0, PT, R0, R5, PT ;  /* 0x000000050000720c */ /* 0x000fe40003f05270 */
[----:B------:R-:W-:Y:S02]  /*3eb0*/  SHF.L.U32 R0, R7, 0x1, RZ ;  /* 0x0000000107007819 */ /* 0x000fe400000006ff */
[----:B------:R-:W-:Y:S02]  /*3ec0*/  ISETP.NE.OR P0, PT, R6, UR10, P0 ;  /* 0x0000000a06007c0c */ /* 0x000fe40008705670 */
[----:B------:R-:W-:-:S05]  /*3ed0*/  SEL R5, R0, RZ, P1 ;  /* 0x000000ff00057207 */ /* 0x000fca0000800000 */
[----:B----4-:R-:W-:Y:S01]  /*3ee0*/  IMAD.WIDE.U32 R2, R5, 0x4, R2 ;  /* 0x0000000405027825 */ /* 0x010fe200078e0002 */
[----:B------:R-:W-:Y:S06]  /*3ef0*/  @P2 BRA `(.L_x_34) ;  /* 0x0000000000142947 */ /* 0x000fec0003800000 */
[----:B------:R-:W-:Y:S01]  /*3f00*/  HFMA2 R5, -RZ, RZ, 0, 5.9604644775390625e-08 ;  /* 0x00000001ff057431 */ /* 0x000fe200000001ff */
[----:B------:R-:W-:Y:S06]  /*3f10*/  MEMBAR.ALL.GPU ;  /* 0x0000000000007992 */ /* 0x000fec000000a000 */
[----:B------:R-:W-:-:S00]  /*3f20*/  ERRBAR ;  /* 0x00000000000079ab */ /* 0x000fc00000000000 */
[----:B------:R-:W-:Y:S06]  /*3f30*/  CGAERRBAR ;  /* 0x00000000000075ab */ /* 0x000fec0000000000 */
[----:B------:R2:W-:Y:S02]  /*3f40*/  REDG.E.ADD.S32.STRONG.GPU desc[UR8][R2.64], R5 ;  /* 0x000000050200798e */ /* 0x0005e4000c12e308 */
.L_x_34:
[----:B------:R-:W-:Y:S05]  /*3f50*/  BSYNC.RECONVERGENT B0 ;  /* 0x0000000000007941 */ /* 0x000fea0003800200 */
.L_x_33:
[----:B------:R-:W-:Y:S05]  /*3f60*/  @P0 EXIT ;  /* 0x000000000000094d */ /* 0x000fea0003800000 */
[----:B------:R-:W-:Y:S05]  /*3f70*/  @P2 BRA `(.L_x_35) ;  /* 0x0000000000202947 */ /* 0x000fea0003800000 */
[----:B------:R-:W-:-:S05]  /*3f80*/  IMAD R0, R4, R7, RZ ;  /* 0x0000000704007224 */ /* 0x000fca00078e02ff */
[----:B------:R-:W-:-:S13]  /*3f90*/  ISETP.NE.AND P0, PT, R0, -0x1, PT ;  /* 0xffffffff0000780c */ /* 0x000fda0003f05270 */
[----:B------:R-:W-:Y:S05]  /*3fa0*/  @!P0 BRA `(.L_x_35) ;  /* 0x0000000000148947 */ /* 0x000fea0003800000 */
.L_x_36:
[----:B--2---:R-:W2:Y:S04]  /*3fb0*/  LDG.E.STRONG.GPU R5, desc[UR8][R2.64] ;  /* 0x0000000802057981 */ /* 0x004ea8000c1ef900 */
[----:B--2---:R-:W-:Y:S01]  /*3fc0*/  CCTL.IVALL ;  /* 0x00000000ff00798f */ /* 0x004fe20002000000 */
[----:B------:R-:W-:Y:S05]  /*3fd0*/  YIELD ;  /* 0x0000000000007946 */ /* 0x000fea0003800000 */
[----:B------:R-:W-:-:S13]  /*3fe0*/  ISETP.NE.AND P0, PT, R5, R0, PT ;  /* 0x000000000500720c */ /* 0x000fda0003f05270 */
[----:B------:R-:W-:Y:S05]  /*3ff0*/  @P0 BRA `(.L_x_36) ;  /* 0xfffffffc00ec0947 */ /* 0x000fea000383ffff */
.L_x_35:
[----:B------:R-:W-:Y:S05]  /*4000*/  WARPSYNC.ALL ;  /* 0x0000000000007948 */ /* 0x000fea0003800000 */
[----:B------:R-:W2:Y:S08]  /*4010*/  LDC.64 R6, c[0x0][0x3f8] ;  /* 0x0000fe00ff067b82 */ /* 0x000eb00000000a00 */
[----:B------:R-:W-:Y:S01]  /*4020*/  BAR.SYNC.DEFER_BLOCKING 0x0 ;  /* 0x0000000000007b1d */ /* 0x000fe20000010000 */
[----:B--2---:R-:W-:-:S04]  /*4030*/  LEA.HI R3, P0, R7, R6, RZ, 0x1 ;  /* 0x0000000607037211 */ /* 0x004fc800078108ff */
[----:B------:R-:W-:-:S04]  /*4040*/  IADD3.X R0, PT, PT, RZ, R7, RZ, P0, !PT ;  /* 0x00000007ff007210 */ /* 0x000fc800007fe4ff */
[--C-:B------:R-:W-:Y:S02]  /*4050*/  SHF.R.S64 R3, R3, 0x1, R0.reuse ;  /* 0x0000000103037819 */ /* 0x100fe40000001000 */
[----:B------:R-:W-:Y:S02]  /*4060*/  SHF.R.S32.HI R0, RZ, 0x1, R0 ;  /* 0x00000001ff007819 */ /* 0x000fe40000011400 */
[----:B------:R-:W-:-:S04]  /*4070*/  ISETP.GT.U32.AND P0, PT, R3, R30, PT ;  /* 0x0000001e0300720c */ /* 0x000fc80003f04070 */
[----:B------:R-:W-:-:S13]  /*4080*/  ISETP.GT.AND.EX P0, PT, R0, RZ, PT, P0 ;  /* 0x000000ff0000720c */ /* 0x000fda0003f04300 */
[----:B------:R-:W-:Y:S05]  /*4090*/  @!P0 EXIT ;  /* 0x000000000000894d */ /* 0x000fea0003800000 */
[----:B------:R-:W-:Y:S01]  /*40a0*/  IADD3 R2, P1, PT, R30, 0x180, RZ ;  /* 0x000001801e027810 */ /* 0x000fe20007f3e0ff */
[----:B------:R-:W-:Y:S01]  /*40b0*/  BSSY.RECONVERGENT B0, `(.L_x_37) ;  /* 0x000005a000007945 */ /* 0x000fe20003800200 */
[----:B------:R-:W-:Y:S02]  /*40c0*/  MOV R31, RZ ;  /* 0x000000ff001f7202 */ /* 0x000fe40000000f00 */
[----:B------:R-:W-:Y:S02]  /*40d0*/  ISETP.GT.U32.AND P0, PT, R3, R2, PT ;  /* 0x000000020300720c */ /* 0x000fe40003f04070 */
[----:B------:R-:W-:-:S04]  /*40e0*/  IADD3.X R5, PT, PT, RZ, R31, RZ, P1, !PT ;  /* 0x0000001fff057210 */ /* 0x000fc80000ffe4ff */
[----:B------:R-:W-:-:S04]  /*40f0*/  ISETP.GT.AND.EX P0, PT, R0, R5, PT, P0 ;  /* 0x000000050000720c */ /* 0x000fc80003f04300 */
[----:B------:R-:W-:Y:S02]  /*4100*/  SEL R11, R3, R2, P0 ;  /* 0x00000002030b7207 */ /* 0x000fe40000000000 */
[----:B------:R-:W-:Y:S02]  /*4110*/  SEL R2, R0, R5, P0 ;  /* 0x0000000500027207 */ /* 0x000fe40000000000 */
[----:B------:R-:W-:-:S04]  /*4120*/  IADD3 R11, P0, PT, R11, -0x180, RZ ;  /* 0xfffffe800b0b7810 */ /* 0x000fc80007f1e0ff */
[----:B------:R-:W-:Y:S02]  /*4130*/  IADD3.X R2, PT, PT, R2, -0x1, RZ, P0, !PT ;  /* 0xffffffff02027810 */ /* 0x000fe400007fe4ff */
[----:B------:R-:W-:-:S04]  /*4140*/  ISETP.NE.U32.AND P0, PT, R11, R30, PT ;  /* 0x0000001e0b00720c */ /* 0x000fc80003f05070 */
[----:B------:R-:W-:-:S04]  /*4150*/  ISETP.NE.AND.EX P0, PT, R2, R31, PT, P0 ;  /* 0x0000001f0200720c */ /* 0x000fc80003f05300 */
[----:B01----:R-:W-:-:S04]  /*4160*/  SEL R15, RZ, 0x1, !P0 ;  /* 0x00000001ff0f7807 */ /* 0x003fc80004000000 */
[----:B------:R-:W-:-:S04]  /*4170*/  IADD3 R11, P0, P1, R11, -R15, -R30 ;  /* 0x8000000f0b0b7210 */ /* 0x000fc8000791e81e */
[----:B------:R-:W-:-:S05]  /*4180*/  IADD3.X R13, PT, PT, R2, -0x1, ~R31, P0, P1 ;  /* 0xffffffff020d7810 */ /* 0x000fca00007e2c1f */
[----:B------:R-:W-:-:S04]  /*4190*/  IMAD.WIDE.U32 R4, R13, -0x55555555, RZ ;  /* 0xaaaaaaab0d047825 */ /* 0x000fc800078e00ff */
[----:B------:R-:W-:-:S04]  /*41a0*/  IMAD.WIDE.U32 R8, P0, R11, -0x55555556, R4 ;  /* 0xaaaaaaaa0b087825 */ /* 0x000fc80007800004 */
[----:B------:R-:W-:Y:S01]  /*41b0*/  IMAD.WIDE.U32 R4, R11, -0x55555555, RZ ;  /* 0xaaaaaaab0b047825 */ /* 0x000fe200078e00ff */
[----:B------:R-:W-:Y:S02]  /*41c0*/  IADD3.X R11, PT, PT, RZ, RZ, RZ, P0, !PT ;  /* 0x000000ffff0b7210 */ /* 0x000fe400007fe4ff */
[----:B------:R-:W-:Y:S02]  /*41d0*/  MOV R10, R9 ;  /* 0x00000009000a7202 */ /* 0x000fe40000000f00 */
[----:B------:R-:W-:Y:S01]  /*41e0*/  IADD3 RZ, P0, PT, R5, R8, RZ ;  /* 0x0000000805ff7210 */ /* 0x000fe20007f1e0ff */
[----:B------:R-:W-:-:S04]  /*41f0*/  IMAD.WIDE.U32 R8, R6, 0x3, RZ ;  /* 0x0000000306087825 */ /* 0x000fc800078e00ff */
[----:B------:R-:W-:Y:S01]  /*4200*/  IMAD.WIDE.U32.X R4, R13, -0x55555556, R10, P0 ;  /* 0xaaaaaaaa0d047825 */ /* 0x000fe200000e040a */
[----:B------:R-:W-:-:S04]  /*4210*/  LEA R11, R7, R7, 0x1 ;  /* 0x00000007070b7211 */ /* 0x000fc800078e08ff */
[----:B------:R-:W-:Y:S02]  /*4220*/  SHF.R.U64 R2, R4, 0x8, R5 ;  /* 0x0000000804027819 */ /* 0x000fe40000001205 */
[----:B------:R-:W-:Y:S02]  /*4230*/  IADD3 R11, PT, PT, R9, R11, RZ ;  /* 0x0000000b090b7210 */ /* 0x000fe40007ffe0ff */
[----:B------:R-:W-:Y:S02]  /*4240*/  IADD3 R2, P0, PT, R2, R15, RZ ;  /* 0x0000000f02027210 */ /* 0x000fe40007f1e0ff */
[----:B------:R-:W-:Y:S02]  /*4250*/  LEA.HI R28, P2, R11, R8, RZ, 0x1 ;  /* 0x000000080b1c7211 */ /* 0x000fe400078508ff */
[----:B------:R-:W-:Y:S02]  /*4260*/  LOP3.LUT R10, R2, 0x3, RZ, 0xc0, !PT ;  /* 0x00000003020a7812 */ /* 0x000fe400078ec0ff */
[----:B------:R-:W-:-:S02]  /*4270*/  LEA.HI.X R4, R5, RZ, RZ, 0x18, P0 ;  /* 0x000000ff05047211 */ /* 0x000fc400000fc4ff */
[----:B------:R-:W-:Y:S02]  /*4280*/  ISETP.NE.U32.AND P1, PT, R10, 0x3, PT ;  /* 0x000000030a00780c */ /* 0x000fe40003f25070 */
[----:B------:R-:W-:Y:S02]  /*4290*/  ISETP.GE.U32.AND P0, PT, R2, 0x3, PT ;  /* 0x000000030200780c */ /* 0x000fe40003f06070 */
[----:B------:R-:W-:Y:S02]  /*42a0*/  ISETP.NE.AND.EX P1, PT, RZ, RZ, PT, P1 ;  /* 0x000000ffff00720c */ /* 0x000fe40003f25310 */
[----:B------:R-:W-:Y:S02]  /*42b0*/  IADD3.X R11, PT, PT, RZ, R11, RZ, P2, !PT ;  /* 0x0000000bff0b7210 */ /* 0x000fe400017fe4ff */
[----:B------:R-:W-:Y:S02]  /*42c0*/  ISETP.GE.U32.AND.EX P0, PT, R4, RZ, PT, P0 ;  /* 0x000000ff0400720c */ /* 0x000fe40003f06100 */
[----:B------:R-:W-:-:S02]  /*42d0*/  SHF.R.S64 R28, R28, 0x1, R11 ;  /* 0x000000011c1c7819 */ /* 0x000fc4000000100b */
[----:B------:R-:W-:-:S05]  /*42e0*/  SHF.R.S32.HI R35, RZ, 0x1, R11 ;  /* 0x00000001ff237819 */ /* 0x000fca000001140b */
[----:B------:R-:W-:Y:S05]  /*42f0*/  @!P1 BRA `(.L_x_38) ;  /* 0x0000000000d49947 */ /* 0x000fea0003800000 */
[----:B------:R-:W0:Y:S01]  /*4300*/  LDCU.64 UR4, c[0x0][0x3d8] ;  /* 0x00007b00ff0477ac */ /* 0x000e220008000a00 */
[----:B------:R-:W-:Y:S02]  /*4310*/  IADD3 R9, PT, PT, R2, 0x1, RZ ;  /* 0x0000000102097810 */ /* 0x000fe40007ffe0ff */
[C---:B------:R-:W-:Y:S01]  /*4320*/  SHF.L.U32 R21, R30.reuse, 0x3, RZ ;  /* 0x000000031e157819 */ /* 0x040fe200000006ff */
[----:B------:R-:W1:Y:S01]  /*4330*/  LDCU.64 UR6, c[0x0][0x390] ;  /* 0x00007200ff0677ac */ /* 0x000e620008000a00 */
[----:B------:R-:W-:Y:S02]  /*4340*/  LOP3.LUT R9, R9, 0x3, RZ, 0xc0, !PT ;  /* 0x0000000309097812 */ /* 0x000fe400078ec0ff */
[--C-:B------:R-:W-:Y:S01]  /*4350*/  SHF.L.U64.HI R22, R30, 0x3, R31.reuse ;  /* 0x000000031e167819 */ /* 0x100fe2000001021f */
[----:B------:R-:W2:Y:S01]  /*4360*/  LDCU.64 UR10, c[0x0][0x388] ;  /* 0x00007100ff0a77ac */ /* 0x000ea20008000a00 */
[----:B------:R-:W-:Y:S01]  /*4370*/  SHF.L.U32 R29, R7, 0x2, RZ ;  /* 0x00000002071d7819 */ /* 0x000fe200000006ff */
[----:B------:R-:W-:Y:S01]  /*4380*/  IMAD.WIDE.U32 R4, R9, 0x180, R30 ;  /* 0x0000018009047825 */ /* 0x000fe200078e001e */
[----:B------:R-:W-:-:S02]  /*4390*/  SHF.L.U64.HI R33, R3, 0x2, R0 ;  /* 0x0000000203217819 */ /* 0x000fc40000010200 */
[----:B------:R-:W-:Y:S02]  /*43a0*/  SHF.L.U64.HI R27, R28, 0x2, R35 ;  /* 0x000000021c1b7819 */ /* 0x000fe40000010223 */
[C---:B0-----:R-:W-:Y:S01]  /*43b0*/  LEA R25, P1, R30.reuse, UR4, 0x2 ;  /* 0x000000041e197c11 */ /* 0x041fe2000f8210ff */
[----:B------:R-:W-:Y:S01]  /*43c0*/  UMOV UR4, URZ ;  /* 0x000000ff00047c82 */ /* 0x000fe20008000000 */
[----:B-1----:R-:W-:Y:S02]  /*43d0*/  IADD3 R23, P2, PT, R21, UR6, RZ ;  /* 0x0000000615177c10 */ /* 0x002fe4000ff5e0ff */
[----:B------:R-:W-:Y:S02]  /*43e0*/  LEA.HI.X R26, R30, UR5, R31, 0x2, P1 ;  /* 0x000000051e1a7c11 */ /* 0x000fe400088f141f */
[----:B------:R-:W-:Y:S02]  /*43f0*/  IADD3 R31, PT, PT, R5, UR4, RZ ;  /* 0x00000004051f7c10 */ /* 0x000fe4000fffe0ff */
[----:B------:R-:W-:Y:S01]  /*4400*/  MOV R30, R4 ;  /* 0x00000004001e7202 */ /* 0x000fe20000000f00 */
[----:B------:R-:W-:Y:S01]  /*4410*/  IMAD.WIDE.U32 R4, R6, 0x4, RZ ;  /* 0x0000000406047825 */ /* 0x000fe200078e00ff */
[----:B------:R-:W-:-:S02]  /*4420*/  IADD3.X R24, PT, PT, R22, UR7, RZ, P2, !PT ;  /* 0x0000000716187c10 */ /* 0x000fc400097fe4ff */
[----:B--2---:R-:W-:Y:S02]  /*4430*/  IADD3 R21, P1, PT, R21, UR10, RZ ;  /* 0x0000000a15157c10 */ /* 0x004fe4000ff3e0ff */
[----:B------:R-:W-:Y:S02]  /*4440*/  IADD3 R2, P2, PT, RZ, -R9, RZ ;  /* 0x80000009ff027210 */ /* 0x000fe40007f5e0ff */
[----:B------:R-:W-:Y:S02]  /*4450*/  IADD3.X R22, PT, PT, R22, UR11, RZ, P1, !PT ;  /* 0x0000000b16167c10 */ /* 0x000fe40008ffe4ff */
[----:B------:R-:W-:Y:S02]  /*4460*/  IADD3 R29, PT, PT, R5, R29, RZ ;  /* 0x0000001d051d7210 */ /* 0x000fe40007ffe0ff */
[----:B------:R-:W-:-:S07]  /*4470*/  IADD3.X R20, PT, PT, RZ, -0x1, RZ, P2, !PT ;  /* 0xffffffffff147810 */ /* 0x000fce00017fe4ff */
.L_x_39:
[-C--:B0-----:R-:W-:Y:S02]  /*4480*/  LEA R10, P1, R3, R25.reuse, 0x2 ;  /* 0x00000019030a7211 */ /* 0x081fe400078210ff */
[----:B------:R-:W-:Y:S02]  /*4490*/  IADD3 R12, P2, PT, R25, R4, RZ ;  /* 0x00000004190c7210 */ /* 0x000fe40007f5e0ff */
[----:B------:R-:W-:Y:S02]  /*44a0*/  LEA R14, P3, R28, R25, 0x2 ;  /* 0x000000191c0e7211 */ /* 0x000fe400078610ff */
[C---:B------:R-:W-:Y:S02]  /*44b0*/  IADD3.X R11, PT, PT, R26.reuse, R33, RZ, P1, !PT ;  /* 0x000000211a0b7210 */ /* 0x040fe40000ffe4ff */
[----:B------:R-:W-:Y:S02]  /*44c0*/  MOV R8, R25 ;  /* 0x0000001900087202 */ /* 0x000fe40000000f00 */
[----:B------:R-:W-:Y:S01]  /*44d0*/  MOV R9, R26 ;  /* 0x0000001a00097202 */ /* 0x000fe20000000f00 */
[----:B------:R0:W2:Y:S01]  /*44e0*/  LDG.E R17, desc[UR8][R10.64] ;  /* 0x000000080a117981 */ /* 0x0000a2000c1e1900 */
[----:B------:R-:W-:-:S02]  /*44f0*/  IADD3.X R13, PT, PT, R26, R29, RZ, P2, !PT ;  /* 0x0000001d1a0d7210 */ /* 0x000fc400017fe4ff */
[----:B------:R-:W-:Y:S01]  /*4500*/  IADD3.X R15, PT, PT, R26, R27, RZ, P3, !PT ;  /* 0x0000001b1a0f7210 */ /* 0x000fe20001ffe4ff */
[----:B------:R1:W2:Y:S04]  /*4510*/  LDG.E R16, desc[UR8][R8.64] ;  /* 0x0000000808107981 */ /* 0x0002a8000c1e1900 */
[----:B------:R-:W3:Y:S04]  /*4520*/  LDG.E R18, desc[UR8][R12.64] ;  /* 0x000000080c127981 */ /* 0x000ee8000c1e1900 */
[----:B------:R-:W3:Y:S01]  /*4530*/  LDG.E R19, desc[UR8][R14.64] ;  /* 0x000000080e137981 */ /* 0x000ee2000c1e1900 */
[----:B0-----:R-:W-:-:S02]  /*4540*/  MOV R10, R23 ;  /* 0x00000017000a7202 */ /* 0x001fc40000000f00 */
[----:B-1----:R-:W-:Y:S02]  /*4550*/  MOV R8, R21 ;  /* 0x0000001500087202 */ /* 0x002fe40000000f00 */
[----:B------:R-:W-:Y:S02]  /*4560*/  MOV R9, R22 ;  /* 0x0000001600097202 */ /* 0x000fe40000000f00 */
[----:B------:R-:W-:Y:S02]  /*4570*/  MOV R11, R24 ;  /* 0x00000018000b7202 */ /* 0x000fe40000000f00 */
[----:B------:R-:W-:-:S04]  /*4580*/  IADD3 R2, P1, PT, R2, 0x1, RZ ;  /* 0x0000000102027810 */ /* 0x000fc80007f3e0ff */
[----:B------:R-:W-:Y:S02]  /*4590*/  IADD3.X R20, PT, PT, RZ, R20, RZ, P1, !PT ;  /* 0x00000014ff147210 */ /* 0x000fe40000ffe4ff */
[----:B------:R-:W-:-:S04]  /*45a0*/  ISETP.NE.U32.AND P1, PT, R2, RZ, PT ;  /* 0x000000ff0200720c */ /* 0x000fc80003f25070 */
[----:B------:R-:W-:Y:S02]  /*45b0*/  ISETP.NE.AND.EX P1, PT, R20, RZ, PT, P1 ;  /* 0x000000ff1400720c */ /* 0x000fe40003f25310 */
[----:B------:R-:W-:Y:S02]  /*45c0*/  IADD3 R25, P2, PT, R25, 0x600, RZ ;  /* 0x0000060019197810 */ /* 0x000fe40007f5e0ff */
[----:B------:R-:W-:Y:S02]  /*45d0*/  IADD3 R23, P3, PT, R23, 0xc00, RZ ;  /* 0x00000c0017177810 */ /* 0x000fe40007f7e0ff */
[----:B------:R-:W-:Y:S02]  /*45e0*/  IADD3 R21, P4, PT, R21, 0xc00, RZ ;  /* 0x00000c0015157810 */ /* 0x000fe40007f9e0ff */
[----:B------:R-:W-:Y:S02]  /*45f0*/  IADD3.X R26, PT, PT, RZ, R26, RZ, P2, !PT ;  /* 0x0000001aff1a7210 */ /* 0x000fe400017fe4ff */
[----:B------:R-:W-:-:S02]  /*4600*/  IADD3.X R24, PT, PT, RZ, R24, RZ, P3, !PT ;  /* 0x00000018ff187210 */ /* 0x000fc40001ffe4ff */
[----:B------:R-:W-:Y:S01]  /*4610*/  IADD3.X R22, PT, PT, RZ, R22, RZ, P4, !PT ;  /* 0x00000016ff167210 */ /* 0x000fe200027fe4ff */
[----:B--2---:R0:W-:Y:S04]  /*4620*/  STG.E.64 desc[UR8][R8.64], R16 ;  /* 0x0000001008007986 */ /* 0x0041e8000c101b08 */
[----:B---3--:R0:W-:Y:S01]  /*4630*/  STG.E.64 desc[UR8][R10.64], R18 ;  /* 0x000000120a007986 */ /* 0x0081e2000c101b08 */
[----:B------:R-:W-:Y:S05]  /*4640*/  @P1 BRA `(.L_x_39) ;  /* 0xfffffffc008c1947 */ /* 0x000fea000383ffff */
.L_x_38:
[----:B------:R-:W-:Y:S05]  /*4650*/  BSYNC.RECONVERGENT B0 ;  /* 0x0000000000007941 */ /* 0x000fea0003800200 */
.L_x_37:
[----:B------:R-:W-:Y:S05]  /*4660*/  @!P0 EXIT ;  /* 0x000000000000894d */ /* 0x000fea0003800000 */
[C---:B------:R-:W-:Y:S01]  /*4670*/  SHF.L.U64.HI R2, R6.reuse, 0x2, R7 ;  /* 0x0000000206027819 */ /* 0x040fe20000010207 */
[----:B------:R-:W1:Y:S01]  /*4680*/  LDCU.64 UR4, c[0x0][0x3d8] ;  /* 0x00007b00ff0477ac */ /* 0x000e620008000a00 */
[----:B------:R-:W-:Y:S02]  /*4690*/  SHF.L.U32 R6, R6, 0x2, RZ ;  /* 0x0000000206067819 */ /* 0x000fe400000006ff */
[C---:B------:R-:W-:Y:S01]  /*46a0*/  SHF.L.U64.HI R7, R28.reuse, 0x2, R35 ;  /* 0x000000021c077819 */ /* 0x040fe20000010223 */
[----:B------:R-:W2:Y:S01]  /*46b0*/  LDCU.64 UR6, c[0x0][0x388] ;  /* 0x00007100ff0677ac */ /* 0x000ea20008000a00 */
[----:B0-----:R-:W-:Y:S02]  /*46c0*/  SHF.L.U32 R8, R28, 0x2, RZ ;  /* 0x000000021c087819 */ /* 0x001fe400000006ff */
[C---:B------:R-:W-:Y:S01]  /*46d0*/  SHF.L.U64.HI R4, R3.reuse, 0x2, R0 ;  /* 0x0000000203047819 */ /* 0x040fe20000010200 */
[----:B------:R-:W0:Y:S01]  /*46e0*/  LDCU.64 UR10, c[0x0][0x390] ;  /* 0x00007200ff0a77ac */ /* 0x000e220008000a00 */
[----:B------:R-:W-:-:S07]  /*46f0*/  SHF.L.U32 R5, R3, 0x2, RZ ;  /* 0x0000000203057819 */ /* 0x000fce00000006ff */
.L_x_40:
[C---:B---3--:R-:W-:Y:S02]  /*4700*/  SHF.L.U32 R23, R30.reuse, 0x2, RZ ;  /* 0x000000021e177819 */ /* 0x048fe400000006ff */
[----:B------:R-:W-:Y:S02]  /*4710*/  SHF.L.U64.HI R26, R30, 0x2, R31 ;  /* 0x000000021e1a7819 */ /* 0x000fe4000001021f */
[----:B-1----:R-:W-:-:S04]  /*4720*/  IADD3 R10, P0, PT, R23, UR4, RZ ;  /* 0x00000004170a7c10 */ /* 0x002fc8000ff1e0ff */
[----:B------:R-:W-:Y:S02]  /*4730*/  IADD3.X R11, PT, PT, R26, UR5, RZ, P0, !PT ;  /* 0x000000051a0b7c10 */ /* 0x000fe400087fe4ff */
[C---:B------:R-:W-:Y:S02]  /*4740*/  IADD3 R12, P0, PT, R10.reuse, R5, RZ ;  /* 0x000000050a0c7210 */ /* 0x040fe40007f1e0ff */
[C---:B------:R-:W-:Y:S01]  /*4750*/  IADD3 R16, P1, PT, R10.reuse, R8, RZ ;  /* 0x000000080a107210 */ /* 0x040fe20007f3e0ff */
[----:B------:R1:W3:Y:S01]  /*4760*/  LDG.E R18, desc[UR8][R10.64] ;  /* 0x000000080a127981 */ /* 0x0002e2000c1e1900 */
[C---:B------:R-:W-:Y:S02]  /*4770*/  IADD3.X R13, PT, PT, R11.reuse, R4, RZ, P0, !PT ;  /* 0x000000040b0d7210 */ /* 0x040fe400007fe4ff */
[----:B------:R-:W-:Y:S02]  /*4780*/  IADD3 R14, P0, PT, R10, R6, RZ ;  /* 0x000000060a0e7210 */ /* 0x000fe40007f1e0ff */
[C---:B------:R-:W-:Y:S01]  /*4790*/  IADD3.X R17, PT, PT, R11.reuse, R7, RZ, P1, !PT ;  /* 0x000000070b117210 */ /* 0x040fe20000ffe4ff */
[----:B------:R-:W3:Y:S01]  /*47a0*/  LDG.E R19, desc[UR8][R12.64] ;  /* 0x000000080c137981 */ /* 0x000ee2000c1e1900 */
[----:B------:R-:W-:-:S03]  /*47b0*/  IADD3.X R15, PT, PT, R11, R2, RZ, P0, !PT ;  /* 0x000000020b0f7210 */ /* 0x000fc600007fe4ff */
[----:B------:R-:W4:Y:S04]  /*47c0*/  LDG.E R21, desc[UR8][R16.64] ;  /* 0x0000000810157981 */ /* 0x000f28000c1e1900 */
[----:B------:R5:W4:Y:S01]  /*47d0*/  LDG.E R20, desc[UR8][R14.64] ;  /* 0x000000080e147981 */ /* 0x000b22000c1e1900 */
[C---:B------:R-:W-:Y:S02]  /*47e0*/  SHF.L.U32 R9, R30.reuse, 0x3, RZ ;  /* 0x000000031e097819 */ /* 0x040fe400000006ff */
[----:B------:R-:W-:Y:S02]  /*47f0*/  SHF.L.U64.HI R31, R30, 0x3, R31 ;  /* 0x000000031e1f7819 */ /* 0x000fe4000001021f */
[----:B------:R-:W-:Y:S02]  /*4800*/  LOP3.LUT R24, R9, 0xfffffff8, RZ, 0xc0, !PT ;  /* 0xfffffff809187812 */ /* 0x000fe400078ec0ff */
[----:B------:R-:W-:-:S02]  /*4810*/  LOP3.LUT R23, R23, 0xfffffffc, RZ, 0xc0, !PT ;  /* 0xfffffffc17177812 */ /* 0x000fc400078ec0ff */
[----:B------:R-:W-:Y:S02]  /*4820*/  LOP3.LUT R25, R31, 0x3, RZ, 0xc0, !PT ;  /* 0x000000031f197812 */ /* 0x000fe400078ec0ff */
[----:B--2---:R-:W-:Y:S02]  /*4830*/  IADD3 R22, P0, PT, R24, UR6, RZ ;  /* 0x0000000618167c10 */ /* 0x004fe4000ff1e0ff */
[----:B-1----:R-:W-:Y:S02]  /*4840*/  LOP3.LUT R11, R26, 0x3, RZ, 0xc0, !PT ;  /* 0x000000031a0b7812 */ /* 0x002fe400078ec0ff */
[----:B0-----:R-:W-:Y:S02]  /*4850*/  IADD3 R24, P1, PT, R24, UR10, RZ ;  /* 0x0000000a18187c10 */ /* 0x001fe4000ff3e0ff */
[----:B------:R-:W-:Y:S02]  /*4860*/  IADD3 R10, P2, PT, R23, UR4, RZ ;  /* 0x00000004170a7c10 */ /* 0x000fe4000ff5e0ff */
[----:B------:R-:W-:-:S02]  /*4870*/  IADD3.X R23, PT, PT, R25, UR7, RZ, P0, !PT ;  /* 0x0000000719177c10 */ /* 0x000fc400087fe4ff */
[----:B------:R-:W-:Y:S02]  /*4880*/  IADD3.X R25, PT, PT, R25, UR11, RZ, P1, !PT ;  /* 0x0000000b19197c10 */ /* 0x000fe40008ffe4ff */
[----:B------:R-:W-:Y:S02]  /*4890*/  IADD3.X R11, PT, PT, R11, UR5, RZ, P2, !PT ;  /* 0x000000050b0b7c10 */ /* 0x000fe400097fe4ff */
[C---:B-----5:R-:W-:Y:S02]  /*48a0*/  IADD3 R14, P0, PT, R10.reuse, R5, RZ ;  /* 0x000000050a0e7210 */ /* 0x060fe40007f1e0ff */
[C---:B------:R-:W-:Y:S02]  /*48b0*/  IADD3 R16, P1, PT, R10.reuse, R6, RZ ;  /* 0x000000060a107210 */ /* 0x040fe40007f3e0ff */
[----:B------:R-:W-:Y:S02]  /*48c0*/  IADD3 R12, P2, PT, R10, R8, RZ ;  /* 0x000000080a0c7210 */ /* 0x000fe40007f5e0ff */
[----:B------:R-:W-:-:S02]  /*48d0*/  IADD3.X R15, PT, PT, R11, R4, RZ, P0, !PT ;  /* 0x000000040b0f7210 */ /* 0x000fc400007fe4ff */
[C---:B------:R-:W-:Y:S02]  /*48e0*/  IADD3.X R17, PT, PT, R11.reuse, R2, RZ, P1, !PT ;  /* 0x000000020b117210 */ /* 0x040fe40000ffe4ff */
[----:B------:R-:W-:Y:S01]  /*48f0*/  IADD3.X R13, PT, PT, R11, R7, RZ, P2, !PT ;  /* 0x000000070b0d7210 */ /* 0x000fe200017fe4ff */
[----:B---3--:R0:W-:Y:S04]  /*4900*/  STG.E.64 desc[UR8][R22.64], R18 ;  /* 0x0000001216007986 */ /* 0x0081e8000c101b08 */
[----:B----4-:R1:W-:Y:S04]  /*4910*/  STG.E.64 desc[UR8][R24.64], R20 ;  /* 0x0000001418007986 */ /* 0x0103e8000c101b08 */
[----:B------:R-:W2:Y:S04]  /*4920*/  LDG.E R26, desc[UR8][R10.64+0x600] ;  /* 0x000600080a1a7981 */ /* 0x000ea8000c1e1900 */
[----:B------:R-:W2:Y:S04]  /*4930*/  LDG.E R27, desc[UR8][R14.64+0x600] ;  /* 0x000600080e1b7981 */ /* 0x000ea8000c1e1900 */
[----:B------:R-:W3:Y:S04]  /*4940*/  LDG.E R28, desc[UR8][R16.64+0x600] ;  /* 0x00060008101c7981 */ /* 0x000ee8000c1e1900 */
[----:B------:R-:W3:Y:S01]  /*4950*/  LDG.E R29, desc[UR8][R12.64+0x600] ;  /* 0x000600080c1d7981 */ /* 0x000ee2000c1e1900 */
[----:B0-----:R-:W-:-:S04]  /*4960*/  IADD3 R22, P0, PT, R9, 0xc00, RZ ;  /* 0x00000c0009167810 */ /* 0x001fc80007f1e0ff */
[----:B------:R-:W-:Y:S02]  /*4970*/  IADD3.X R23, PT, PT, RZ, R31, RZ, P0, !PT ;  /* 0x0000001fff177210 */ /* 0x000fe400007fe4ff */
[----:B------:R-:W-:Y:S02]  /*4980*/  LOP3.LUT R22, R22, 0xfffffff8, RZ, 0xc0, !PT ;  /* 0xfffffff816167812 */ /* 0x000fe400078ec0ff */
[----:B------:R-:W-:Y:S02]  /*4990*/  LOP3.LUT R23, R23, 0x3, RZ, 0xc0, !PT ;  /* 0x0000000317177812 */ /* 0x000fe400078ec0ff */
[C---:B------:R-:W-:Y:S02]  /*49a0*/  IADD3 R18, P0, PT, R22.reuse, UR6, RZ ;  /* 0x0000000616127c10 */ /* 0x040fe4000ff1e0ff */
[----:B------:R-:W-:Y:S02]  /*49b0*/  IADD3 R22, P1, PT, R22, UR10, RZ ;  /* 0x0000000a16167c10 */ /* 0x000fe4000ff3e0ff */
[----:B------:R-:W-:-:S02]  /*49c0*/  IADD3.X R19, PT, PT, R23, UR7, RZ, P0, !PT ;  /* 0x0000000717137c10 */ /* 0x000fc400087fe4ff */
[----:B------:R-:W-:-:S03]  /*49d0*/  IADD3.X R23, PT, PT, R23, UR11, RZ, P1, !PT ;  /* 0x0000000b17177c10 */ /* 0x000fc60008ffe4ff */
[----:B--2---:R0:W-:Y:S04]  /*49e0*/  STG.E.64 desc[UR8][R18.64], R26 ;  /* 0x0000001a12007986 */ /* 0x0041e8000c101b08 */
[----:B---3--:R2:W-:Y:S04]  /*49f0*/  STG.E.64 desc[UR8][R22.64], R28 ;  /* 0x0000001c16007986 */ /* 0x0085e8000c101b08 */
[----:B-1----:R-:W3:Y:S04]  /*4a00*/  LDG.E R24, desc[UR8][R10.64+0xc00] ;  /* 0x000c00080a187981 */ /* 0x002ee8000c1e1900 */
[----:B------:R-:W3:Y:S04]  /*4a10*/  LDG.E R25, desc[UR8][R14.64+0xc00] ;  /* 0x000c00080e197981 */ /* 0x000ee8000c1e1900 */
[----:B------:R-:W4:Y:S04]  /*4a20*/  LDG.E R32, desc[UR8][R16.64+0xc00] ;  /* 0x000c000810207981 */ /* 0x000f28000c1e1900 */
[----:B------:R-:W4:Y:S01]  /*4a30*/  LDG.E R33, desc[UR8][R12.64+0xc00] ;  /* 0x000c00080c217981 */ /* 0x000f22000c1e1900 */
[----:B------:R-:W-:-:S04]  /*4a40*/  IADD3 R21, P0, PT, R9, 0x1800, RZ ;  /* 0x0000180009157810 */ /* 0x000fc80007f1e0ff */
[----:B------:R-:W-:Y:S02]  /*4a50*/  IADD3.X R34, PT, PT, RZ, R31, RZ, P0, !PT ;  /* 0x0000001fff227210 */ /* 0x000fe400007fe4ff */
[----:B------:R-:W-:Y:S02]  /*4a60*/  LOP3.LUT R21, R21, 0xfffffff8, RZ, 0xc0, !PT ;  /* 0xfffffff815157812 */ /* 0x000fe400078ec0ff */
[----:B------:R-:W-:Y:S02]  /*4a70*/  LOP3.LUT R34, R34, 0x3, RZ, 0xc0, !PT ;  /* 0x0000000322227812 */ /* 0x000fe400078ec0ff */
[C---:B------:R-:W-:Y:S02]  /*4a80*/  IADD3 R20, P0, PT, R21.reuse, UR6, RZ ;  /* 0x0000000615147c10 */ /* 0x040fe4000ff1e0ff */
[----:B0-----:R-:W-:Y:S02]  /*4a90*/  IADD3 R18, P1, PT, R21, UR10, RZ ;  /* 0x0000000a15127c10 */ /* 0x001fe4000ff3e0ff */
[----:B------:R-:W-:-:S02]  /*4aa0*/  IADD3.X R21, PT, PT, R34, UR7, RZ, P0, !PT ;  /* 0x0000000722157c10 */ /* 0x000fc400087fe4ff */
[----:B------:R-:W-:-:S03]  /*4ab0*/  IADD3.X R19, PT, PT, R34, UR11, RZ, P1, !PT ;  /* 0x0000000b22137c10 */ /* 0x000fc60008ffe4ff */
[----:B---3--:R0:W-:Y:S04]  /*4ac0*/  STG.E.64 desc[UR8][R20.64], R24 ;  /* 0x0000001814007986 */ /* 0x0081e8000c101b08 */
[----:B----4-:R3:W-:Y:S04]  /*4ad0*/  STG.E.64 desc[UR8][R18.64], R32 ;  /* 0x0000002012007986 */ /* 0x0107e8000c101b08 */
[----:B------:R-:W4:Y:S04]  /*4ae0*/  LDG.E R26, desc[UR8][R10.64+0x1200] ;  /* 0x001200080a1a7981 */ /* 0x000f28000c1e1900 */
[----:B------:R-:W4:Y:S04]  /*4af0*/  LDG.E R27, desc[UR8][R14.64+0x1200] ;  /* 0x001200080e1b7981 */ /* 0x000f28000c1e1900 */
[----:B--2---:R-:W2:Y:S04]  /*4b00*/  LDG.E R28, desc[UR8][R16.64+0x1200] ;  /* 0x00120008101c7981 */ /* 0x004ea8000c1e1900 */
[----:B------:R-:W2:Y:S01]  /*4b10*/  LDG.E R29, desc[UR8][R12.64+0x1200] ;  /* 0x001200080c1d7981 */ /* 0x000ea2000c1e1900 */
[----:B------:R-:W-:-:S04]  /*4b20*/  IADD3 R9, P0, PT, R9, 0x2400, RZ ;  /* 0x0000240009097810 */ /* 0x000fc80007f1e0ff */
[----:B------:R-:W-:Y:S02]  /*4b30*/  IADD3.X R31, PT, PT, RZ, R31, RZ, P0, !PT ;  /* 0x0000001fff1f7210 */ /* 0x000fe400007fe4ff */
[----:B------:R-:W-:Y:S02]  /*4b40*/  LOP3.LUT R9, R9, 0xfffffff8, RZ, 0xc0, !PT ;  /* 0xfffffff809097812 */ /* 0x000fe400078ec0ff */
[----:B------:R-:W-:Y:S02]  /*4b50*/  LOP3.LUT R31, R31, 0x3, RZ, 0xc0, !PT ;  /* 0x000000031f1f7812 */ /* 0x000fe400078ec0ff */
[C---:B------:R-:W-:Y:S02]  /*4b60*/  IADD3 R22, P0, PT, R9.reuse, UR6, RZ ;  /* 0x0000000609167c10 */ /* 0x040fe4000ff1e0ff */
[----:B0-----:R-:W-:Y:S02]  /*4b70*/  IADD3 R20, P1, PT, R9, UR10, RZ ;  /* 0x0000000a09147c10 */ /* 0x001fe4000ff3e0ff */
[----:B------:R-:W-:-:S02]  /*4b80*/  IADD3.X R23, PT, PT, R31, UR7, RZ, P0, !PT ;  /* 0x000000071f177c10 */ /* 0x000fc400087fe4ff */
[----:B------:R-:W-:Y:S02]  /*4b90*/  IADD3.X R21, PT, PT, R31, UR11, RZ, P1, !PT ;  /* 0x0000000b1f157c10 */ /* 0x000fe40008ffe4ff */
[----:B------:R-:W-:-:S04]  /*4ba0*/  IADD3 R30, PT, PT, R30, 0x600, RZ ;  /* 0x000006001e1e7810 */ /* 0x000fc80007ffe0ff */
[----:B------:R-:W-:-:S04]  /*4bb0*/  ISETP.GT.U32.AND P0, PT, R3, R30, PT ;  /* 0x0000001e0300720c */ /* 0x000fc80003f04070 */
[----:B------:R-:W-:Y:S01]  /*4bc0*/  ISETP.GT.AND.EX P0, PT, R0, RZ, PT, P0 ;  /* 0x000000ff0000720c */ /* 0x000fe20003f04300 */
[----:B------:R-:W-:Y:S01]  /*4bd0*/  HFMA2 R31, -RZ, RZ, 0, 0 ;  /* 0x00000000ff1f7431 */ /* 0x000fe200000001ff */
[----:B----4-:R3:W-:Y:S04]  /*4be0*/  STG.E.64 desc[UR8][R22.64], R26 ;  /* 0x0000001a16007986 */ /* 0x0107e8000c101b08 */
[----:B--2---:R3:W-:Y:S07]  /*4bf0*/  STG.E.64 desc[UR8][R20.64], R28 ;  /* 0x0000001c14007986 */ /* 0x0047ee000c101b08 */
[----:B------:R-:W-:Y:S05]  /*4c00*/  @P0 BRA `(.L_x_40) ;  /* 0xfffffff800bc0947 */ /* 0x000fea000383ffff */
[----:B------:R-:W-:Y:S05]  /*4c10*/  EXIT ;  /* 0x000000000000794d */ /* 0x000fea0003800000 */
.L_x_41:
        /* <DEDUP_REMOVED lines=14> */
.L_x_4493:


//--------------------- .text._Z35group_norm_nhwc_bwd_one_pass_kernelI11Bf16IOFp32WLi128ELi48ELi384EEv26Group_norm_nhwc_bwd_params --------------------------
	.section	.text._Z35group_norm_nhwc_bwd_one_pass_kernelI11Bf16IOFp32WLi128ELi48ELi384EEv26Group_norm_nhwc_bwd_params,"ax",@progbits
	.align	128
        .global         _Z35group_norm_nhwc_bwd_one_pass_kernelI11Bf16IOFp32WLi128ELi48ELi384EEv26Group_norm_nhwc_bwd_params
        .type           _Z35group_norm_nhwc_bwd_one_pass_kernelI11Bf16IOFp32WLi128ELi48ELi384EEv26Group_norm_nhwc_bwd_params,@function
        .size           _Z35group_norm_nhwc_bwd_one_pass_kernelI11Bf16IOFp32WLi128ELi48ELi384EEv26Group_norm_nhwc_bwd_params,(.L_x_4494 - _Z35group_norm_nhwc_bwd_one_pass_kernelI11Bf16IOFp32WLi128ELi48ELi384EEv26Group_norm_nhwc_bwd_params)
        .other          _Z35group_norm_nhwc_bwd_one_pass_kernelI11Bf16IOFp32WLi128ELi48ELi384EEv26Group_norm_nhwc_bwd_params,@"STO_CUDA_ENTRY STV_DEFAULT"
_Z35group_norm_nhwc_bwd_one_pass_kernelI11Bf16IOFp32WLi128ELi48ELi384EEv26Group_norm_nhwc_bwd_params:
.text._Z35group_norm_nhwc_bwd_one_pass_kernelI11Bf16IOFp32WLi128ELi48ELi384EEv26Group_norm_nhwc_bwd_params:
[----:B------:R-:W-:Y:S08]  /*0000*/  LDC R1, c[0x0][0x37c] ;  /* 0x0000df00ff017b82 */ /* 0x000ff00000000800 */
[----:B------:R-:W0:Y:S01]  /*0010*/  S2UR UR6, SR_CTAID.Y ;  /* 0x00000000000679c3 */ /* 0x000e220000002600 */
[----:B------:R-:W1:Y:S01]  /*0020*/  LDCU UR4, c[0x0][0x410] ;  /* 0x00008200ff0477ac */ /* 0x000e620008000800 */
[----:B------:R-:W1:Y:S01]  /*0030*/  LDCU UR5, c[0x0][0x3e0] ;  /* 0x00007c00ff0577ac */ /* 0x000e620008000800 */
[----:B------:R-:W2:Y:S01]  /*0040*/  LDCU.64 UR10, c[0x0][0x358] ;  /* 0x00006b00ff0a77ac */ /* 0x000ea20008000a00 */
[----:B-1----:R-:W-:-:S04]  /*0050*/  UIMAD UR4, UR4, UR5, URZ ;  /* 0x00000005040472a4 */ /* 0x002fc8000f8e02ff */
[----:B0-----:R-:W-:-:S09]  /*0060*/  UISETP.GE.AND UP0, UPT, UR6, UR4, UPT ;  /* 0x000000040600728c */ /* 0x001fd2000bf06270 */
[----:B--2---:R-:W-:Y:S05]  /*0070*/  BRA.U UP0, `(.L_x_42) ;  /* 0x0000006100607547 */ /* 0x004fea000b800000 */
[----:B------:R-:W0:Y:S01]  /*0080*/  S2R R3, SR_TID.X ;  /* 0x0000000000037919 */ /* 0x000e220000002100 */
[----:B------:R-:W-:Y:S01]  /*0090*/  UMOV UR4, URZ ;  /* 0x000000ff00047c82 */ /* 0x000fe20008000000 */
[----:B0-----:R-:W-:-:S05]  /*00a0*/  LOP3.LUT R0, R3, 0xffff, RZ, 0xc0, !PT ;  /* 0x0000ffff03007812 */ /* 0x001fca00078ec0ff */
[----:B------:R-:W-:-:S05]  /*00b0*/  IMAD R0, R0, 0xaab, RZ ;  /* 0x00000aab00007824 */ /* 0x000fca00078e02ff */
[----:B------:R-:W-:Y:S02]  /*00c0*/  SHF.R.U32.HI R46, RZ, 0x10, R0 ;  /* 0x00000010ff2e7819 */ /* 0x000fe40000011600 */
[----:B------:R-:W0:Y:S02]  /*00d0*/  S2R R0, SR_LANEID ;  /* 0x0000000000007919 */ /* 0x000e240000000000 */
[----:B------:R-:W-:-:S05]  /*00e0*/  PRMT R2, R46, 0x9910, RZ ;  /* 0x000099102e027816 */ /* 0x000fca00000000ff */
[----:B------:R-:W-:-:S05]  /*00f0*/  IMAD R2, R2, 0x18, RZ ;  /* 0x0000001802027824 */ /* 0x000fca00078e02ff */
[----:B------:R-:W-:-:S04]  /*0100*/  IADD3 R2, PT, PT, RZ, -R2, RZ ;  /* 0x80000002ff027210 */ /* 0x000fc80007ffe0ff */
[----:B------:R-:W-:-:S04]  /*0110*/  PRMT R2, R2, 0x7710, RZ ;  /* 0x0000771002027816 */ /* 0x000fc800000000ff */
[----:B------:R-:W-:-:S04]  /*0120*/  IADD3 R2, PT, PT, R2, R3, RZ ;  /* 0x0000000302027210 */ /* 0x000fc80007ffe0ff */
[----:B------:R-:W-:-:S04]  /*0130*/  SHF.L.U32 R2, R2, 0x1, RZ ;  /* 0x0000000102027819 */ /* 0x000fc800000006ff */
[----:B------:R-:W-:-:S07]  /*0140*/  LOP3.LUT R2, R2, 0xffff, RZ, 0xc0, !PT ;  /* 0x0000ffff02027812 */ /* 0x000fce00078ec0ff */
.L_x_85:
[----:B-1----:R-:W1:Y:S01]  /*0150*/  LDC R8, c[0x0][0x410] ;  /* 0x00010400ff087b82 */ /* 0x002e620000000800 */
[----:B--2---:R-:W2:Y:S01]  /*0160*/  LDCU UR5, c[0x0][0x41c] ;  /* 0x00008380ff0577ac */ /* 0x004ea20008000800 */
[----:B------:R-:W-:Y:S01]  /*0170*/  ISETP.LE.AND P3, PT, RZ, UR6, PT ;  /* 0x00000006ff007c0c */ /* 0x000fe2000bf63270 */
[----:B------:R-:W3:Y:S01]  /*0180*/  S2R R26, SR_TID.X ;  /* 0x00000000001a7919 */ /* 0x000ee20000002100 */
[----:B0-----:R-:W-:Y:S01]  /*0190*/  PRMT R14, R46, 0x9910, RZ ;  /* 0x000099102e0e7816 */ /* 0x001fe200000000ff */
[----:B------:R-:W4:Y:S01]  /*01a0*/  LDCU.128 UR12, c[0x0][0x400] ;  /* 0x00008000ff0c77ac */ /* 0x000f220008000c00 */
[----:B------:R-:W-:-:S03]  /*01b0*/  CS2R R44, SRZ ;  /* 0x00000000002c7805 */ /* 0x000fc6000001ff00 */
[----:B------:R-:W-:Y:S01]  /*01c0*/  IMAD R14, R14, 0x18, RZ ;  /* 0x000000180e0e7824 */ /* 0x000fe200078e02ff */
[----:B------:R-:W0:Y:S04]  /*01d0*/  LDCU.64 UR8, c[0x0][0x3b8] ;  /* 0x00007700ff0877ac */ /* 0x000e280008000a00 */
[----:B------:R-:W-:Y:S01]  /*01e0*/  IADD3 R29, PT, PT, RZ, -R14, RZ ;  /* 0x8000000eff1d7210 */ /* 0x000fe20007ffe0ff */
[----:B------:R-:W0:Y:S03]  /*01f0*/  LDCU.U8 UR7, c[0x0][0x414] ;  /* 0x00008280ff0777ac */ /* 0x000e260008000000 */
[----:B------:R-:W-:Y:S02]  /*0200*/  PRMT R29, R29, 0x7710, RZ ;  /* 0x000077101d1d7816 */ /* 0x000fe400000000ff */
[----:B-1----:R-:W-:-:S04]  /*0210*/  IABS R9, R8 ;  /* 0x0000000800097213 */ /* 0x002fc80000000000 */
[----:B------:R-:W1:Y:S08]  /*0220*/  I2F.RP R3, R9 ;  /* 0x0000000900037306 */ /* 0x000e700000209400 */
[----:B-1----:R-:W1:Y:S02]  /*0230*/  MUFU.RCP R3, R3 ;  /* 0x0000000300037308 */ /* 0x002e640000001000 */
[----:B-1----:R-:W-:-:S02]  /*0240*/  IADD3 R4, PT, PT, R3, 0xffffffe, RZ ;  /* 0x0ffffffe03047810 */ /* 0x002fc40007ffe0ff */
[----:B------:R-:W2:Y:S04]  /*0250*/  S2R R3, SR_CTAID.X ;  /* 0x0000000000037919 */ /* 0x000ea80000002500 */
[----:B------:R1:W4:Y:S02]  /*0260*/  F2I.FTZ.U32.TRUNC.NTZ R5, R4 ;  /* 0x0000000400057305 */ /* 0x000324000021f000 */
[----:B-1----:R-:W-:Y:S01]  /*0270*/  HFMA2 R4, -RZ, RZ, 0, 0 ;  /* 0x00000000ff047431 */ /* 0x002fe200000001ff */
[----:B----4-:R-:W-:-:S05]  /*0280*/  IADD3 R6, PT, PT, RZ, -R5, RZ ;  /* 0x80000005ff067210 */ /* 0x010fca0007ffe0ff */
[----:B------:R-:W-:Y:S01]  /*0290*/  IMAD R7, R6, R9, RZ ;  /* 0x0000000906077224 */ /* 0x000fe200078e02ff */
[----:B------:R-:W-:-:S03]  /*02a0*/  IABS R6, UR6 ;  /* 0x0000000600067c13 */ /* 0x000fc60008000000 */
[----:B------:R-:W-:-:S06]  /*02b0*/  IMAD.HI.U32 R5, R5, R7, R4 ;  /* 0x0000000705057227 */ /* 0x000fcc00078e0004 */
[----:B------:R-:W-:-:S05]  /*02c0*/  IMAD.HI.U32 R5, R5, R6, RZ ;  /* 0x0000000605057227 */ /* 0x000fca00078e00ff */
[----:B------:R-:W-:-:S05]  /*02d0*/  IADD3 R7, PT, PT, -R5, RZ, RZ ;  /* 0x000000ff05077210 */ /* 0x000fca0007ffe1ff */
[----:B------:R-:W-:Y:S01]  /*02e0*/  IMAD R4, R9, R7, R6 ;  /* 0x0000000709047224 */ /* 0x000fe200078e0206 */
[----:B------:R-:W-:Y:S01]  /*02f0*/  LOP3.LUT R6, R8, UR6, RZ, 0x3c, !PT ;  /* 0x0000000608067c12 */ /* 0x000fe2000f8e3cff */
[----:B--2---:R-:W-:-:S03]  /*0300*/  IMAD R7, R3, UR5, R46 ;  /* 0x0000000503077c24 */ /* 0x004fc6000f8e022e */
[----:B------:R-:W-:Y:S02]  /*0310*/  ISETP.GT.U32.AND P4, PT, R9, R4, PT ;  /* 0x000000040900720c */ /* 0x000fe40003f84070 */
[----:B------:R-:W-:Y:S02]  /*0320*/  ISETP.GE.AND P1, PT, R6, RZ, PT ;  /* 0x000000ff0600720c */ /* 0x000fe40003f26270 */
[C---:B------:R-:W-:Y:S02]  /*0330*/  ISETP.GE.U32.AND P2, PT, R7.reuse, UR12, PT ;  /* 0x0000000c07007c0c */ /* 0x040fe4000bf46070 */
[----:B------:R-:W-:Y:S02]  /*0340*/  SHF.R.S32.HI R15, RZ, 0x1f, R7 ;  /* 0x0000001fff0f7819 */ /* 0x000fe40000011407 */
[----:B------:R-:W-:Y:S02]  /*0350*/  IADD3 R6, PT, PT, R7, 0x10, RZ ;  /* 0x0000001007067810 */ /* 0x000fe40007ffe0ff */
[----:B------:R-:W-:-:S02]  /*0360*/  ISETP.GE.AND.EX P2, PT, R15, UR13, PT, P2 ;  /* 0x0000000d0f007c0c */ /* 0x000fc4000bf46320 */
[----:B------:R-:W-:Y:S02]  /*0370*/  SHF.R.S32.HI R19, RZ, 0x1f, R6 ;  /* 0x0000001fff137819 */ /* 0x000fe40000011406 */
[-C--:B------:R-:W-:Y:S02]  /*0380*/  @!P4 IADD3 R4, PT, PT, R4, -R9.reuse, RZ ;  /* 0x800000090404c210 */ /* 0x080fe40007ffe0ff */
[----:B------:R-:W-:Y:S02]  /*0390*/  @!P4 IADD3 R5, PT, PT, R5, 0x1, RZ ;  /* 0x000000010505c810 */ /* 0x000fe40007ffe0ff */
[CC--:B------:R-:W-:Y:S02]  /*03a0*/  ISETP.GE.U32.AND P0, PT, R4.reuse, R9.reuse, PT ;  /* 0x000000090400720c */ /* 0x0c0fe40003f06070 */
[----:B------:R-:W-:Y:S02]  /*03b0*/  ISETP.GT.U32.AND P5, PT, R9, R4, PT ;  /* 0x000000040900720c */ /* 0x000fe40003fa4070 */
[----:B------:R-:W-:Y:S01]  /*03c0*/  IADD3 R9, PT, PT, R4, -R9, RZ ;  /* 0x8000000904097210 */ /* 0x000fe20007ffe0ff */
[----:B------:R-:W1:Y:S01]  /*03d0*/  @!P2 LDC.64 R12, c[0x0][0x3a0] ;  /* 0x0000e800ff0cab82 */ /* 0x000e620000000a00 */
[----:B------:R-:W-:-:S02]  /*03e0*/  ISETP.NE.AND P4, PT, R8, RZ, PT ;  /* 0x000000ff0800720c */ /* 0x000fc40003f85270 */
[----:B------:R-:W-:Y:S02]  /*03f0*/  SEL R4, R9, R4, !P5 ;  /* 0x0000000409047207 */ /* 0x000fe40006800000 */
[----:B------:R-:W-:Y:S02]  /*0400*/  LOP3.LUT R9, RZ, R8, RZ, 0x33, !PT ;  /* 0x00000008ff097212 */ /* 0x000fe400078e33ff */
[----:B------:R-:W-:Y:S01]  /*0410*/  @!P3 IADD3 R4, PT, PT, -R4, RZ, RZ ;  /* 0x000000ff0404b210 */ /* 0x000fe20007ffe1ff */
[----:B------:R-:W2:Y:S01]  /*0420*/  @!P2 LDC.64 R20, c[0x0][0x398] ;  /* 0x0000e600ff14ab82 */ /* 0x000ea20000000a00 */
[----:B------:R-:W-:Y:S02]  /*0430*/  @P0 IADD3 R5, PT, PT, R5, 0x1, RZ ;  /* 0x0000000105050810 */ /* 0x000fe40007ffe0ff */
[----:B------:R-:W-:Y:S02]  /*0440*/  SEL R47, R9, R4, !P4 ;  /* 0x00000004092f7207 */ /* 0x000fe40006000000 */
[----:B------:R-:W-:-:S02]  /*0450*/  @!P1 IADD3 R5, PT, PT, -R5, RZ, RZ ;  /* 0x000000ff05059210 */ /* 0x000fc40007ffe1ff */
[----:B------:R-:W-:Y:S01]  /*0460*/  ISETP.GE.U32.AND P0, PT, R6, UR12, PT ;  /* 0x0000000c06007c0c */ /* 0x000fe2000bf06070 */
[----:B------:R-:W-:Y:S01]  /*0470*/  IMAD R11, R47, 0x30, RZ ;  /* 0x000000302f0b7824 */ /* 0x000fe200078e02ff */
[----:B------:R-:W-:Y:S02]  /*0480*/  SEL R9, R9, R5, !P4 ;  /* 0x0000000509097207 */ /* 0x000fe40006000000 */
[----:B------:R-:W4:Y:S01]  /*0490*/  @!P2 LDC.64 R4, c[0x0][0x3f8] ;  /* 0x0000fe00ff04ab82 */ /* 0x000f220000000a00 */
[----:B------:R-:W-:Y:S02]  /*04a0*/  ISETP.GE.AND.EX P0, PT, R19, UR13, PT, P0 ;  /* 0x0000000d13007c0c */ /* 0x000fe4000bf06300 */
[C---:B------:R-:W-:Y:S02]  /*04b0*/  IADD3 R50, P1, PT, R11.reuse, R2, RZ ;  /* 0x000000020b327210 */ /* 0x040fe40007f3e0ff */
[----:B------:R-:W-:Y:S02]  /*04c0*/  SHF.R.S32.HI R2, RZ, 0x1f, R9 ;  /* 0x0000001fff027819 */ /* 0x000fe40000011409 */
[----:B------:R-:W-:-:S02]  /*04d0*/  LEA.HI.X.SX32 R51, R11, RZ, 0x1, P1 ;  /* 0x000000ff0b337211 */ /* 0x000fc400008f0eff */
[C---:B------:R-:W-:Y:S01]  /*04e0*/  IADD3 R8, PT, PT, R7.reuse, 0x20, RZ ;  /* 0x0000002007087810 */ /* 0x040fe20007ffe0ff */
[----:B------:R-:W-:Y:S01]  /*04f0*/  IMAD R2, R2, UR14, RZ ;  /* 0x0000000e02027c24 */ /* 0x000fe2000f8e02ff */
[----:B------:R-:W-:Y:S01]  /*0500*/  IADD3 R22, PT, PT, R7, 0x30, RZ ;  /* 0x0000003007167810 */ /* 0x000fe20007ffe0ff */
[C---:B------:R-:W-:Y:S01]  /*0510*/  IMAD.WIDE.U32 R50, R9.reuse, UR14, R50 ;  /* 0x0000000e09327c25 */ /* 0x040fe2000f8e0032 */
[----:B------:R-:W-:Y:S01]  /*0520*/  ISETP.GE.U32.AND P3, PT, R8, UR12, PT ;  /* 0x0000000c08007c0c */ /* 0x000fe2000bf66070 */
[----:B------:R-:W0:Y:S01]  /*0530*/  @!P0 LDC.64 R10, c[0x0][0x3f8] ;  /* 0x0000fe00ff0a8b82 */ /* 0x000e220000000a00 */
[----:B------:R-:W-:Y:S01]  /*0540*/  ISETP.GE.U32.AND P1, PT, R22, UR12, PT ;  /* 0x0000000c16007c0c */ /* 0x000fe2000bf26070 */
[----:B------:R-:W-:Y:S01]  /*0550*/  IMAD R53, R9, UR15, R2 ;  /* 0x0000000f09357c24 */ /* 0x000fe2000f8e0202 */
[----:B------:R-:W-:Y:S02]  /*0560*/  SHF.R.S32.HI R9, RZ, 0x1f, R8 ;  /* 0x0000001fff097819 */ /* 0x000fe40000011408 */
[----:B------:R-:W-:-:S02]  /*0570*/  @!P2 MOV R52, R50 ;  /* 0x000000320034a202 */ /* 0x000fc40000000f00 */
[----:B------:R-:W-:Y:S01]  /*0580*/  ISETP.GE.AND.EX P3, PT, R9, UR13, PT, P3 ;  /* 0x0000000d09007c0c */ /* 0x000fe2000bf66330 */
[----:B------:R-:W2:Y:S01]  /*0590*/  @!P0 LDC.64 R16, c[0x0][0x3a0] ;  /* 0x0000e800ff108b82 */ /* 0x000ea20000000a00 */
[----:B------:R-:W-:Y:S01]  /*05a0*/  IADD3 R53, PT, PT, R51, R53, RZ ;  /* 0x0000003533357210 */ /* 0x000fe20007ffe0ff */
[----:B----4-:R-:W-:Y:S01]  /*05b0*/  @!P2 IMAD R2, R15, R4, RZ ;  /* 0x000000040f02a224 */ /* 0x010fe200078e02ff */
[----:B------:R-:W-:-:S03]  /*05c0*/  SHF.R.S32.HI R23, RZ, 0x1f, R22 ;  /* 0x0000001fff177819 */ /* 0x000fc60000011416 */
[----:B------:R-:W-:Y:S01]  /*05d0*/  @!P2 IMAD R27, R7, R5, R2 ;  /* 0x00000005071ba224 */ /* 0x000fe200078e0202 */
[----:B------:R-:W-:Y:S01]  /*05e0*/  ISETP.GE.AND.EX P1, PT, R23, UR13, PT, P1 ;  /* 0x0000000d17007c0c */ /* 0x000fe2000bf26310 */
[----:B------:R-:W-:Y:S01]  /*05f0*/  @!P2 IMAD.WIDE.U32 R24, R7, R4, R52 ;  /* 0x000000040718a225 */ /* 0x000fe200078e0034 */
[----:B------:R-:W4:Y:S01]  /*0600*/  @!P0 LDC.64 R14, c[0x0][0x398] ;  /* 0x0000e600ff0e8b82 */ /* 0x000f220000000a00 */
[----:B---3--:R-:W-:Y:S02]  /*0610*/  IADD3 R2, PT, PT, R29, R26, RZ ;  /* 0x0000001a1d027210 */ /* 0x008fe40007ffe0ff */
[----:B------:R-:W-:Y:S02]  /*0620*/  @!P0 MOV R26, R50 ;  /* 0x00000032001a8202 */ /* 0x000fe40000000f00 */
[----:B------:R-:W-:Y:S01]  /*0630*/  @!P2 IADD3 R27, PT, PT, R25, R27, RZ ;  /* 0x0000001b191ba210 */ /* 0x000fe20007ffe0ff */
[----:B0-----:R-:W-:Y:S02]  /*0640*/  @!P0 IMAD R19, R19, R10, RZ ;  /* 0x0000000a13138224 */ /* 0x001fe400078e02ff */
[----:B------:R-:W0:Y:S01]  /*0650*/  @!P3 LDC.64 R4, c[0x0][0x3f8] ;  /* 0x0000fe00ff04bb82 */ /* 0x000e220000000a00 */
[----:B------:R-:W-:-:S02]  /*0660*/  @!P2 SHF.L.U64.HI R18, R24, 0x1, R27 ;  /* 0x000000011812a819 */ /* 0x000fc4000001021b */
[----:B------:R-:W-:Y:S01]  /*0670*/  @!P0 MOV R27, R53 ;  /* 0x00000035001b8202 */ /* 0x000fe20000000f00 */
[----:B------:R-:W-:Y:S01]  /*0680*/  @!P0 IMAD R19, R6, R11, R19 ;  /* 0x0000000b06138224 */ /* 0x000fe200078e0213 */
[----:B------:R-:W-:Y:S01]  /*0690*/  @!P2 SHF.L.U32 R25, R24, 0x1, RZ ;  /* 0x000000011819a819 */ /* 0x000fe200000006ff */
[----:B------:R-:W-:-:S03]  /*06a0*/  @!P0 IMAD.WIDE.U32 R26, R6, R10, R26 ;  /* 0x0000000a061a8225 */ /* 0x000fc600078e001a */
[C---:B-1----:R-:W-:Y:S01]  /*06b0*/  @!P2 IADD3 R24, P4, PT, R25.reuse, R12, RZ ;  /* 0x0000000c1918a210 */ /* 0x042fe20007f9e0ff */
[----:B------:R-:W1:Y:S01]  /*06c0*/  @!P3 LDC.64 R10, c[0x0][0x3a0] ;  /* 0x0000e800ff0abb82 */ /* 0x000e620000000a00 */
[----:B--2---:R-:W-:Y:S02]  /*06d0*/  @!P2 IADD3 R20, P5, PT, R25, R20, RZ ;  /* 0x000000141914a210 */ /* 0x004fe40007fbe0ff */
[----:B------:R-:W-:Y:S02]  /*06e0*/  @!P0 IADD3 R29, PT, PT, R27, R19, RZ ;  /* 0x000000131b1d8210 */ /* 0x000fe40007ffe0ff */
[----:B------:R-:W-:Y:S02]  /*06f0*/  @!P2 IADD3.X R25, PT, PT, R18, R13, RZ, P4, !PT ;  /* 0x0000000d1219a210 */ /* 0x000fe400027fe4ff */
[----:B------:R-:W-:Y:S01]  /*0700*/  @!P0 SHF.L.U32 R27, R26, 0x1, RZ ;  /* 0x000000011a1b8819 */ /* 0x000fe200000006ff */
[----:B------:R-:W2:Y:S01]  /*0710*/  @!P1 LDC.64 R12, c[0x0][0x3f8] ;  /* 0x0000fe00ff0c9b82 */ /* 0x000ea20000000a00 */
[----:B------:R-:W-:Y:S01]  /*0720*/  @!P2 IADD3.X R21, PT, PT, R18, R21, RZ, P5, !PT ;  /* 0x000000151215a210 */ /* 0x000fe20002ffe4ff */
[----:B------:R3:W2:Y:S01]  /*0730*/  @!P2 LDG.E R45, desc[UR10][R24.64] ;  /* 0x0000000a182da981 */ /* 0x0006a2000c1e1900 */
[----:B------:R-:W-:-:S02]  /*0740*/  @!P0 SHF.L.U64.HI R28, R26, 0x1, R29 ;  /* 0x000000011a1c8819 */ /* 0x000fc4000001021d */
[----:B------:R-:W-:Y:S01]  /*0750*/  @!P0 IADD3 R16, P5, PT, R27, R16, RZ ;  /* 0x000000101b108210 */ /* 0x000fe20007fbe0ff */
[----:B0-----:R-:W-:Y:S01]  /*0760*/  @!P3 IMAD R9, R9, R4, RZ ;  /* 0x000000040909b224 */ /* 0x001fe200078e02ff */
[----:B----4-:R-:W-:Y:S01]  /*0770*/  @!P0 IADD3 R14, P6, PT, R27, R14, RZ ;  /* 0x0000000e1b0e8210 */ /* 0x010fe20007fde0ff */
[----:B------:R-:W0:Y:S01]  /*0780*/  @!P3 LDC.64 R18, c[0x0][0x398] ;  /* 0x0000e600ff12bb82 */ /* 0x000e220000000a00 */
[----:B------:R-:W-:Y:S01]  /*0790*/  @!P3 MOV R26, R50 ;  /* 0x00000032001ab202 */ /* 0x000fe20000000f00 */
[C---:B------:R-:W-:Y:S01]  /*07a0*/  @!P3 IMAD R5, R8.reuse, R5, R9 ;  /* 0x000000050805b224 */ /* 0x040fe200078e0209 */
[----:B------:R-:W-:Y:S01]  /*07b0*/  @!P3 MOV R27, R53 ;  /* 0x00000035001bb202 */ /* 0x000fe20000000f00 */
[----:B------:R4:W4:Y:S01]  /*07c0*/  @!P2 LDG.E R44, desc[UR10][R20.64] ;  /* 0x0000000a142ca981 */ /* 0x000922000c1e1900 */
[----:B------:R-:W-:Y:S01]  /*07d0*/  IADD3 R6, PT, PT, R7, 0x40, RZ ;  /* 0x0000004007067810 */ /* 0x000fe20007ffe0ff */
[----:B------:R-:W-:-:S03]  /*07e0*/  @!P3 IMAD.WIDE.U32 R26, R8, R4, R26 ;  /* 0x00000004081ab225 */ /* 0x000fc600078e001a */
[----:B------:R-:W-:Y:S01]  /*07f0*/  ISETP.GE.U32.AND P4, PT, R6, UR12, PT ;  /* 0x0000000c06007c0c */ /* 0x000fe2000bf86070 */
[----:B------:R-:W0:Y:S01]  /*0800*/  @!P1 LDC.64 R8, c[0x0][0x3a0] ;  /* 0x0000e800ff089b82 */ /* 0x000e220000000a00 */
[----:B---3--:R-:W-:Y:S02]  /*0810*/  SHF.R.S32.HI R25, RZ, 0x1f, R6 ;  /* 0x0000001fff197819 */ /* 0x008fe40000011406 */
[----:B------:R-:W-:-:S05]  /*0820*/  @!P3 IADD3 R29, PT, PT, R27, R5, RZ ;  /* 0x000000051b1db210 */ /* 0x000fca0007ffe0ff */
[----:B------:R-:W3:Y:S01]  /*0830*/  @!P1 LDC.64 R4, c[0x0][0x398] ;  /* 0x0000e600ff049b82 */ /* 0x000ee20000000a00 */
[----:B------:R-:W-:Y:S01]  /*0840*/  ISETP.GE.AND.EX P2, PT, R25, UR13, PT, P4 ;  /* 0x0000000d19007c0c */ /* 0x000fe2000bf46340 */
[----:B--2---:R-:W-:Y:S01]  /*0850*/  @!P1 IMAD R23, R23, R12, RZ ;  /* 0x0000000c17179224 */ /* 0x004fe200078e02ff */
[----:B----4-:R-:W-:Y:S02]  /*0860*/  @!P1 MOV R20, R50 ;  /* 0x0000003200149202 */ /* 0x010fe40000000f00 */
[----:B------:R-:W-:Y:S02]  /*0870*/  @!P1 MOV R21, R53 ;  /* 0x0000003500159202 */ /* 0x000fe40000000f00 */
[----:B------:R-:W-:Y:S01]  /*0880*/  @!P3 SHF.L.U32 R27, R26, 0x1, RZ ;  /* 0x000000011a1bb819 */ /* 0x000fe200000006ff */
[----:B------:R-:W-:Y:S01]  /*0890*/  @!P1 IMAD R23, R22, R13, R23 ;  /* 0x0000000d16179224 */ /* 0x000fe200078e0217 */
[----:B------:R-:W-:Y:S01]  /*08a0*/  @!P0 IADD3.X R17, PT, PT, R28, R17, RZ, P5, !PT ;  /* 0x000000111c118210 */ /* 0x000fe20002ffe4ff */
[----:B------:R-:W-:Y:S01]  /*08b0*/  @!P1 IMAD.WIDE.U32 R12, R22, R12, R20 ;  /* 0x0000000c160c9225 */ /* 0x000fe200078e0014 */
[----:B------:R-:W-:-:S02]  /*08c0*/  @!P3 SHF.L.U64.HI R26, R26, 0x1, R29 ;  /* 0x000000011a1ab819 */ /* 0x000fc4000001021d */
[C---:B-1----:R-:W-:Y:S02]  /*08d0*/  @!P3 IADD3 R10, P4, PT, R27.reuse, R10, RZ ;  /* 0x0000000a1b0ab210 */ /* 0x042fe40007f9e0ff */
[----:B------:R-:W-:Y:S02]  /*08e0*/  CS2R R40, SRZ ;  /* 0x0000000000287805 */ /* 0x000fe4000001ff00 */
[----:B0-----:R-:W-:Y:S01]  /*08f0*/  @!P3 IADD3 R18, P5, PT, R27, R18, RZ ;  /* 0x000000121b12b210 */ /* 0x001fe20007fbe0ff */
[----:B------:R-:W0:Y:S01]  /*0900*/  @!P2 LDC.64 R36, c[0x0][0x3f8] ;  /* 0x0000fe00ff24ab82 */ /* 0x000e220000000a00 */
[C---:B------:R-:W-:Y:S02]  /*0910*/  @!P3 IADD3.X R11, PT, PT, R26.reuse, R11, RZ, P4, !PT ;  /* 0x0000000b1a0bb210 */ /* 0x040fe400027fe4ff */
[----:B------:R-:W-:Y:S02]  /*0920*/  @!P3 IADD3.X R19, PT, PT, R26, R19, RZ, P5, !PT ;  /* 0x000000131a13b210 */ /* 0x000fe40002ffe4ff */
[----:B------:R-:W-:Y:S01]  /*0930*/  @!P1 IADD3 R21, PT, PT, R13, R23, RZ ;  /* 0x000000170d159210 */ /* 0x000fe20007ffe0ff */
[----:B------:R1:W2:Y:S01]  /*0940*/  @!P3 LDG.E R41, desc[UR10][R10.64] ;  /* 0x0000000a0a29b981 */ /* 0x0002a2000c1e1900 */
[C---:B------:R-:W-:Y:S01]  /*0950*/  @!P1 SHF.L.U32 R13, R12.reuse, 0x1, RZ ;  /* 0x000000010c0d9819 */ /* 0x040fe200000006ff */
[----:B------:R-:W-:Y:S01]  /*0960*/  UIMAD.WIDE UR8, UR6, 0x8, UR8 ;  /* 0x00000008060878a5 */ /* 0x000fe2000f8e0208 */
[----:B------:R-:W-:Y:S01]  /*0970*/  @!P1 SHF.L.U64.HI R12, R12, 0x1, R21 ;  /* 0x000000010c0c9819 */ /* 0x000fe20000010215 */
[----:B------:R-:W4:Y:S01]  /*0980*/  @!P3 LDG.E R40, desc[UR10][R18.64] ;  /* 0x0000000a1228b981 */ /* 0x000f22000c1e1900 */
[----:B---3--:R-:W-:-:S02]  /*0990*/  @!P1 IADD3 R4, P3, PT, R13, R4, RZ ;  /* 0x000000040d049210 */ /* 0x008fc40007f7e0ff */
[----:B------:R-:W-:Y:S02]  /*09a0*/  CS2R R38, SRZ ;  /* 0x0000000000267805 */ /* 0x000fe4000001ff00 */
[----:B------:R-:W-:Y:S01]  /*09b0*/  IADD3 R35, PT, PT, R7, 0x50, RZ ;  /* 0x0000005007237810 */ /* 0x000fe20007ffe0ff */
[----:B------:R-:W3:Y:S01]  /*09c0*/  @!P2 LDC.64 R30, c[0x0][0x3a0] ;  /* 0x0000e800ff1eab82 */ /* 0x000ee20000000a00 */
[C---:B------:R-:W-:Y:S02]  /*09d0*/  @!P1 IADD3.X R5, PT, PT, R12.reuse, R5, RZ, P3, !PT ;  /* 0x000000050c059210 */ /* 0x040fe40001ffe4ff */
[----:B------:R-:W-:Y:S02]  /*09e0*/  @!P1 IADD3 R8, P4, PT, R13, R8, RZ ;  /* 0x000000080d089210 */ /* 0x000fe40007f9e0ff */
[----:B------:R-:W-:Y:S01]  /*09f0*/  ISETP.GE.U32.AND P3, PT, R35, UR12, PT ;  /* 0x0000000c23007c0c */ /* 0x000fe2000bf66070 */
[----:B------:R-:W4:Y:S01]  /*0a00*/  @!P1 LDG.E R38, desc[UR10][R4.64] ;  /* 0x0000000a04269981 */ /* 0x000f22000c1e1900 */
[----:B------:R-:W-:Y:S01]  /*0a10*/  SHF.R.S32.HI R23, RZ, 0x1f, R35 ;  /* 0x0000001fff177819 */ /* 0x000fe20000011423 */
[----:B-1----:R-:W1:Y:S01]  /*0a20*/  LDC.64 R10, c[0x0][0x3a8] ;  /* 0x0000ea00ff0a7b82 */ /* 0x002e620000000a00 */
[----:B------:R-:W-:-:S02]  /*0a30*/  @!P1 IADD3.X R9, PT, PT, R12, R9, RZ, P4, !PT ;  /* 0x000000090c099210 */ /* 0x000fc400027fe4ff */
[----:B------:R-:W-:Y:S02]  /*0a40*/  ISETP.GE.AND.EX P3, PT, R23, UR13, PT, P3 ;  /* 0x0000000d17007c0c */ /* 0x000fe4000bf66330 */
[----:B------:R-:W-:Y:S01]  /*0a50*/  MOV R12, UR8 ;  /* 0x00000008000c7c02 */ /* 0x000fe20008000f00 */
[----:B------:R0:W4:Y:S01]  /*0a60*/  @!P1 LDG.E R39, desc[UR10][R8.64] ;  /* 0x0000000a08279981 */ /* 0x000122000c1e1900 */
[----:B------:R-:W-:Y:S02]  /*0a70*/  MOV R13, UR9 ;  /* 0x00000009000d7c02 */ /* 0x000fe40008000f00 */
[----:B------:R-:W-:-:S04]  /*0a80*/  ISETP.NE.AND P5, PT, RZ, UR7, PT ;  /* 0x00000007ff007c0c */ /* 0x000fc8000bfa5270 */
[----:B------:R-:W2:Y:S01]  /*0a90*/  LDG.E.64 R12, desc[UR10][R12.64] ;  /* 0x0000000a0c0c7981 */ /* 0x000ea2000c1e1b00 */
[----:B0-----:R-:W-:Y:S01]  /*0aa0*/  @!P2 IMAD R25, R25, R36, RZ ;  /* 0x000000241919a224 */ /* 0x001fe200078e02ff */
[----:B------:R-:W-:Y:S01]  /*0ab0*/  IADD3 R32, PT, PT, R7, 0x60, RZ ;  /* 0x0000006007207810 */ /* 0x000fe20007ffe0ff */
[----:B------:R-:W0:Y:S01]  /*0ac0*/  @!P3 LDC.64 R20, c[0x0][0x3f8] ;  /* 0x0000fe00ff14bb82 */ /* 0x000e220000000a00 */
[----:B------:R-:W-:Y:S02]  /*0ad0*/  @!P2 MOV R8, R50 ;  /* 0x000000320008a202 */ /* 0x000fe40000000f00 */
[----:B------:R-:W-:Y:S01]  /*0ae0*/  @!P2 MOV R9, R53 ;  /* 0x000000350009a202 */ /* 0x000fe20000000f00 */
[----:B------:R-:W-:Y:S01]  /*0af0*/  @!P2 IMAD R25, R6, R37, R25 ;  /* 0x000000250619a224 */ /* 0x000fe200078e0219 */
[----:B------:R-:W-:Y:S02]  /*0b00*/  ISETP.GE.U32.AND P4, PT, R32, UR12, PT ;  /* 0x0000000c20007c0c */ /* 0x000fe4000bf86070 */
[----:B------:R-:W-:Y:S01]  /*0b10*/  SHF.R.S32.HI R33, RZ, 0x1f, R32 ;  /* 0x0000001fff217819 */ /* 0x000fe20000011420 */
[----:B------:R-:W-:Y:S01]  /*0b20*/  @!P2 IMAD.WIDE.U32 R36, R6, R36, R8 ;  /* 0x000000240624a225 */ /* 0x000fe200078e0008 */
[----:B------:R-:W1:Y:S02]  /*0b30*/  @P5 LDC.64 R18, c[0x0][0x3b0] ;  /* 0x0000ec00ff125b82 */ /* 0x000e640000000a00 */
[----:B------:R-:W-:-:S06]  /*0b40*/  ISETP.GE.AND.EX P4, PT, R33, UR13, PT, P4 ;  /* 0x0000000d21007c0c */ /* 0x000fcc000bf86340 */
[----:B------:R-:W1:Y:S01]  /*0b50*/  @!P2 LDC.64 R8, c[0x0][0x398] ;  /* 0x0000e600ff08ab82 */ /* 0x000e620000000a00 */
[----:B------:R-:W-:Y:S02]  /*0b60*/  SHF.L.U32 R2, R2, 0x1, RZ ;  /* 0x0000000102027819 */ /* 0x000fe400000006ff */
[----:B------:R-:W-:Y:S02]  /*0b70*/  IADD3 R26, PT, PT, R7, 0x70, RZ ;  /* 0x00000070071a7810 */ /* 0x000fe40007ffe0ff */
[----:B------:R-:W-:Y:S02]  /*0b80*/  LOP3.LUT R2, R2, 0xffff, RZ, 0xc0, !PT ;  /* 0x0000ffff02027812 */ /* 0x000fe400078ec0ff */
[----:B------:R-:W-:Y:S01]  /*0b90*/  @!P2 IADD3 R25, PT, PT, R37, R25, RZ ;  /* 0x000000192519a210 */ /* 0x000fe20007ffe0ff */
[----:B------:R-:W1:Y:S01]  /*0ba0*/  @!P4 LDC.64 R6, c[0x0][0x3f8] ;  /* 0x0000fe00ff06cb82 */ /* 0x000e620000000a00 */
[----:B------:R-:W-:Y:S02]  /*0bb0*/  @!P2 SHF.L.U32 R29, R36, 0x1, RZ ;  /* 0x00000001241da819 */ /* 0x000fe400000006ff */
[----:B------:R-:W-:-:S02]  /*0bc0*/  ISETP.GE.U32.AND P1, PT, R26, UR12, PT ;  /* 0x0000000c1a007c0c */ /* 0x000fc4000bf26070 */
[----:B------:R-:W-:Y:S01]  /*0bd0*/  SHF.R.S32.HI R27, RZ, 0x1f, R26 ;  /* 0x0000001fff1b7819 */ /* 0x000fe2000001141a */
[----:B------:R-:W-:Y:S01]  /*0be0*/  IMAD R43, R47, 0x30, R2 ;  /* 0x000000302f2b7824 */ /* 0x000fe200078e0202 */
[----:B------:R-:W-:Y:S01]  /*0bf0*/  @!P0 IADD3.X R15, PT, PT, R28, R15, RZ, P6, !PT ;  /* 0x0000000f1c0f8210 */ /* 0x000fe200037fe4ff */
[----:B0-----:R-:W-:Y:S01]  /*0c00*/  @!P3 IMAD R28, R23, R20, RZ ;  /* 0x00000014171cb224 */ /* 0x001fe200078e02ff */
[----:B------:R-:W-:Y:S01]  /*0c10*/  @!P2 SHF.L.U64.HI R36, R36, 0x1, R25 ;  /* 0x000000012424a819 */ /* 0x000fe20000010219 */
[----:B------:R-:W0:Y:S01]  /*0c20*/  @!P3 LDC.64 R4, c[0x0][0x3a0] ;  /* 0x0000e800ff04bb82 */ /* 0x000e220000000a00 */
[----:B---3--:R-:W-:Y:S02]  /*0c30*/  @!P2 IADD3 R30, P6, PT, R29, R30, RZ ;  /* 0x0000001e1d1ea210 */ /* 0x008fe40007fde0ff */
[----:B------:R-:W-:Y:S01]  /*0c40*/  ISETP.GE.AND.EX P1, PT, R27, UR13, PT, P1 ;  /* 0x0000000d1b007c0c */ /* 0x000fe2000bf26310 */
[----:B-1----:R-:W-:Y:S01]  /*0c50*/  IMAD.WIDE R10, R43, 0x4, R10 ;  /* 0x000000042b0a7825 */ /* 0x002fe200078e020a */
[----:B------:R-:W-:-:S02]  /*0c60*/  @!P2 IADD3.X R31, PT, PT, R36, R31, RZ, P6, !PT ;  /* 0x0000001f241fa210 */ /* 0x000fc400037fe4ff */
[----:B------:R-:W-:Y:S01]  /*0c70*/  @!P2 IADD3 R34, P6, PT, R29, R8, RZ ;  /* 0x000000081d22a210 */ /* 0x000fe20007fde0ff */
[----:B------:R-:W-:Y:S01]  /*0c80*/  @P5 IMAD.WIDE R18, R43, 0x4, R18 ;  /* 0x000000042b125825 */ /* 0x000fe200078e0212 */
[----:B------:R-:W1:Y:S01]  /*0c90*/  @!P3 LDC.64 R24, c[0x0][0x398] ;  /* 0x0000e600ff18bb82 */ /* 0x000e620000000a00 */
[----:B------:R-:W-:Y:S02]  /*0ca0*/  @!P3 MOV R29, R53 ;  /* 0x00000035001db202 */ /* 0x000fe40000000f00 */
[----:B------:R-:W-:Y:S02]  /*0cb0*/  HFMA2 R37, -RZ, RZ, 0, 0 ;  /* 0x00000000ff257431 */ /* 0x000fe400000001ff */
[----:B------:R-:W-:Y:S01]  /*0cc0*/  @!P3 IMAD R43, R35, R21, R28 ;  /* 0x00000015232bb224 */ /* 0x000fe200078e021c */
[----:B------:R-:W-:Y:S01]  /*0cd0*/  @!P3 MOV R28, R50 ;  /* 0x00000032001cb202 */ /* 0x000fe20000000f00 */
[----:B------:R-:W-:Y:S01]  /*0ce0*/  @!P4 IMAD R33, R33, R6, RZ ;  /* 0x000000062121c224 */ /* 0x000fe200078e02ff */
[----:B------:R-:W3:Y:S03]  /*0cf0*/  @!P1 LDC.64 R22, c[0x0][0x3f8] ;  /* 0x0000fe00ff169b82 */ /* 0x000ee60000000a00 */
[----:B------:R-:W-:Y:S01]  /*0d00*/  @!P3 IMAD.WIDE.U32 R28, R35, R20, R28 ;  /* 0x00000014231cb225 */ /* 0x000fe200078e001c */
[----:B------:R-:W-:-:S03]  /*0d10*/  @!P2 IADD3.X R35, PT, PT, R36, R9, RZ, P6, !PT ;  /* 0x000000092423a210 */ /* 0x000fc600037fe4ff */
[----:B------:R-:W-:Y:S01]  /*0d20*/  HFMA2 R36, -RZ, RZ, 0, 0 ;  /* 0x00000000ff247431 */ /* 0x000fe200000001ff */
[----:B------:R0:W4:Y:S01]  /*0d30*/  @!P2 LDG.E R37, desc[UR10][R30.64] ;  /* 0x0000000a1e25a981 */ /* 0x000122000c1e1900 */
[----:B------:R-:W-:Y:S01]  /*0d40*/  @!P3 IADD3 R9, PT, PT, R29, R43, RZ ;  /* 0x0000002b1d09b210 */ /* 0x000fe20007ffe0ff */
[----:B------:R-:W3:Y:S01]  /*0d50*/  @!P4 LDC.64 R20, c[0x0][0x3a0] ;  /* 0x0000e800ff14cb82 */ /* 0x000ee20000000a00 */
[----:B------:R-:W-:Y:S02]  /*0d60*/  @!P4 MOV R8, R50 ;  /* 0x000000320008c202 */ /* 0x000fe40000000f00 */
[----:B------:R3:W4:Y:S01]  /*0d70*/  @!P2 LDG.E R36, desc[UR10][R34.64] ;  /* 0x0000000a2224a981 */ /* 0x000722000c1e1900 */
[C---:B------:R-:W-:Y:S02]  /*0d80*/  @!P3 SHF.L.U64.HI R42, R28.reuse, 0x1, R9 ;  /* 0x000000011c2ab819 */ /* 0x040fe40000010209 */
[----:B------:R-:W-:Y:S01]  /*0d90*/  @!P4 MOV R9, R53 ;  /* 0x000000350009c202 */ /* 0x000fe20000000f00 */
[----:B------:R-:W5:Y:S01]  /*0da0*/  LDG.E.64 R10, desc[UR10][R10.64] ;  /* 0x0000000a0a0a7981 */ /* 0x000f62000c1e1b00 */
[----:B0-----:R-:W-:Y:S01]  /*0db0*/  @!P3 SHF.L.U32 R31, R28, 0x1, RZ ;  /* 0x000000011c1fb819 */ /* 0x001fe200000006ff */
[----:B------:R-:W-:-:S02]  /*0dc0*/  @!P4 IMAD R29, R32, R7, R33 ;  /* 0x00000007201dc224 */ /* 0x000fc400078e0221 */
[----:B------:R-:W-:Y:S01]  /*0dd0*/  @!P4 IMAD.WIDE.U32 R32, R32, R6, R8 ;  /* 0x000000062020c225 */ /* 0x000fe200078e0008 */
[C---:B------:R-:W-:Y:S01]  /*0de0*/  @!P3 IADD3 R30, P2, PT, R31.reuse, R4, RZ ;  /* 0x000000041f1eb210 */ /* 0x040fe20007f5e0ff */
[----:B------:R-:W0:Y:S01]  /*0df0*/  @!P4 LDC.64 R8, c[0x0][0x398] ;  /* 0x0000e600ff08cb82 */ /* 0x000e220000000a00 */
[----:B-1----:R-:W-:Y:S02]  /*0e00*/  @!P3 IADD3 R28, P6, PT, R31, R24, RZ ;  /* 0x000000181f1cb210 */ /* 0x002fe40007fde0ff */
[----:B------:R-:W-:-:S05]  /*0e10*/  @!P3 IADD3.X R31, PT, PT, R42, R5, RZ, P2, !PT ;  /* 0x000000052a1fb210 */ /* 0x000fca00017fe4ff */
[----:B------:R-:W1:Y:S01]  /*0e20*/  @!P1 LDC.64 R6, c[0x0][0x3a0] ;  /* 0x0000e800ff069b82 */ /* 0x000e620000000a00 */
[----:B------:R-:W-:-:S07]  /*0e30*/  @!P4 IADD3 R33, PT, PT, R33, R29, RZ ;  /* 0x0000001d2121c210 */ /* 0x000fce0007ffe0ff */
[----:B------:R-:W1:Y:S01]  /*0e40*/  @!P1 LDC.64 R4, c[0x0][0x398] ;  /* 0x0000e600ff049b82 */ /* 0x000e620000000a00 */
[----:B------:R-:W-:Y:S01]  /*0e50*/  @!P3 IADD3.X R29, PT, PT, R42, R25, RZ, P6, !PT ;  /* 0x000000192a1db210 */ /* 0x000fe200037fe4ff */
[----:B---3--:R-:W-:Y:S01]  /*0e60*/  @!P1 IMAD R27, R27, R22, RZ ;  /* 0x000000161b1b9224 */ /* 0x008fe200078e02ff */
[----:B------:R-:W-:Y:S02]  /*0e70*/  @!P1 MOV R42, R50 ;  /* 0x00000032002a9202 */ /* 0x000fe40000000f00 */
[----:B------:R-:W-:Y:S02]  /*0e80*/  @!P1 MOV R43, R53 ;  /* 0x00000035002b9202 */ /* 0x000fe40000000f00 */
[C---:B------:R-:W-:Y:S02]  /*0e90*/  @!P4 SHF.L.U32 R25, R32.reuse, 0x1, RZ ;  /* 0x000000012019c819 */ /* 0x040fe400000006ff */
[----:B------:R-:W-:Y:S01]  /*0ea0*/  @!P4 SHF.L.U64.HI R32, R32, 0x1, R33 ;  /* 0x000000012020c819 */ /* 0x000fe20000010221 */
[----:B------:R-:W-:-:S02]  /*0eb0*/  @!P1 IMAD R33, R26, R23, R27 ;  /* 0x000000171a219224 */ /* 0x000fc400078e021b */
[----:B------:R-:W-:Y:S01]  /*0ec0*/  @!P1 IMAD.WIDE.U32 R22, R26, R22, R42 ;  /* 0x000000161a169225 */ /* 0x000fe200078e002a */
[----:B------:R-:W-:Y:S02]  /*0ed0*/  @!P4 IADD3 R26, P2, PT, R25, R20, RZ ;  /* 0x00000014191ac210 */ /* 0x000fe40007f5e0ff */
[----:B------:R-:W-:Y:S02]  /*0ee0*/  CS2R R34, SRZ ;  /* 0x0000000000227805 */ /* 0x000fe4000001ff00 */
[----:B------:R-:W-:Y:S02]  /*0ef0*/  @!P4 IADD3.X R27, PT, PT, R32, R21, RZ, P2, !PT ;  /* 0x00000015201bc210 */ /* 0x000fe400017fe4ff */
[----:B------:R-:W-:Y:S02]  /*0f00*/  @!P1 IADD3 R23, PT, PT, R23, R33, RZ ;  /* 0x0000002117179210 */ /* 0x000fe40007ffe0ff */
[----:B------:R-:W3:Y:S01]  /*0f10*/  @!P3 LDG.E R35, desc[UR10][R30.64] ;  /* 0x0000000a1e23b981 */ /* 0x000ee2000c1e1900 */
[----:B------:R-:W-:-:S02]  /*0f20*/  @!P1 SHF.L.U32 R21, R22, 0x1, RZ ;  /* 0x0000000116159819 */ /* 0x000fc400000006ff */
[----:B0-----:R-:W-:Y:S01]  /*0f30*/  @!P4 IADD3 R24, P2, PT, R25, R8, RZ ;  /* 0x000000081918c210 */ /* 0x001fe20007f5e0ff */
[----:B------:R-:W3:Y:S01]  /*0f40*/  @!P3 LDG.E R34, desc[UR10][R28.64] ;  /* 0x0000000a1c22b981 */ /* 0x000ee2000c1e1900 */
[----:B------:R-:W-:Y:S02]  /*0f50*/  @!P1 SHF.L.U64.HI R8, R22, 0x1, R23 ;  /* 0x0000000116089819 */ /* 0x000fe40000010217 */
[C---:B-1----:R-:W-:Y:S02]  /*0f60*/  @!P1 IADD3 R22, P3, PT, R21.reuse, R6, RZ ;  /* 0x0000000615169210 */ /* 0x042fe40007f7e0ff */
[----:B------:R-:W-:Y:S01]  /*0f70*/  @!P1 IADD3 R20, P6, PT, R21, R4, RZ ;  /* 0x0000000415149210 */ /* 0x000fe20007fde0ff */
[----:B------:R-:W-:Y:S01]  /*0f80*/  HFMA2 R33, -RZ, RZ, 0, 0 ;  /* 0x00000000ff217431 */ /* 0x000fe200000001ff */
[----:B------:R-:W-:Y:S02]  /*0f90*/  @!P4 IADD3.X R25, PT, PT, R32, R9, RZ, P2, !PT ;  /* 0x000000092019c210 */ /* 0x000fe400017fe4ff */
[----:B------:R-:W-:Y:S01]  /*0fa0*/  @!P1 IADD3.X R23, PT, PT, R8, R7, RZ, P3, !PT ;  /* 0x0000000708179210 */ /* 0x000fe20001ffe4ff */
[----:B------:R-:W-:Y:S01]  /*0fb0*/  HFMA2 R7, -RZ, RZ, 0, 0 ;  /* 0x00000000ff077431 */ /* 0x000fe200000001ff */
[----:B------:R-:W-:Y:S01]  /*0fc0*/  MOV R32, RZ ;  /* 0x000000ff00207202 */ /* 0x000fe20000000f00 */
[----:B------:R-:W3:Y:S01]  /*0fd0*/  @!P4 LDG.E R33, desc[UR10][R26.64] ;  /* 0x0000000a1a21c981 */ /* 0x000ee2000c1e1900 */
[----:B------:R-:W-:-:S02]  /*0fe0*/  MOV R4, RZ ;  /* 0x000000ff00047202 */ /* 0x000fc40000000f00 */
[----:B------:R-:W-:Y:S01]  /*0ff0*/  @!P1 IADD3.X R21, PT, PT, R8, R5, RZ, P6, !PT ;  /* 0x0000000508159210 */ /* 0x000fe200037fe4ff */
[----:B------:R0:W3:Y:S04]  /*1000*/  @!P1 LDG.E R7, desc[UR10][R22.64] ;  /* 0x0000000a16079981 */ /* 0x0000e8000c1e1900 */
[----:B------:R-:W3:Y:S04]  /*1010*/  @!P4 LDG.E R32, desc[UR10][R24.64] ;  /* 0x0000000a1820c981 */ /* 0x000ee8000c1e1900 */
[----:B------:R-:W3:Y:S01]  /*1020*/  @!P1 LDG.E R4, desc[UR10][R20.64] ;  /* 0x0000000a14049981 */ /* 0x000ee2000c1e1900 */
[----:B------:R-:W-:-:S06]  /*1030*/  CS2R R42, SRZ ;  /* 0x00000000002a7805 */ /* 0x000fcc000001ff00 */
[----:B------:R-:W5:Y:S04]  /*1040*/  @!P0 LDG.E R43, desc[UR10][R16.64] ;  /* 0x0000000a102b8981 */ /* 0x000f68000c1e1900 */
[----:B------:R-:W5:Y:S01]  /*1050*/  @!P0 LDG.E R42, desc[UR10][R14.64] ;  /* 0x0000000a0e2a8981 */ /* 0x000f62000c1e1900 */
[----:B------:R-:W-:Y:S01]  /*1060*/  UISETP.NE.AND UP1, UPT, UR7, URZ, UPT ;  /* 0x000000ff0700728c */ /* 0x000fe2000bf25270 */
[----:B------:R-:W-:Y:S01]  /*1070*/  CS2R R8, SRZ ;  /* 0x0000000000087805 */ /* 0x000fe2000001ff00 */
[----:B------:R-:W-:-:S05]  /*1080*/  UMOV UR9, 0x3f800000 ;  /* 0x3f80000000097882 */ /* 0x000fca0000000000 */
[----:B------:R4:W5:Y:S01]  /*1090*/  @P5 LDG.E.64 R8, desc[UR10][R18.64] ;  /* 0x0000000a12085981 */ /* 0x000962000c1e1b00 */
[----:B--2---:R-:W-:-:S13]  /*10a0*/  R2UR UR14, R12 ;  /* 0x000000000c0e72ca */ /* 0x004fda00000e0000 */
[----:B------:R-:W-:-:S05]  /*10b0*/  MOV R6, UR14 ;  /* 0x0000000e00067c02 */ /* 0x000fca0008000f00 */
[----:B------:R-:W-:-:S05]  /*10c0*/  FFMA.FTZ R13, -R6, UR14, R13 ;  /* 0x0000000e060d7c23 */ /* 0x000fca000801010d */
[----:B------:R-:W-:-:S13]  /*10d0*/  FSETP.GTU.FTZ.AND P0, PT, R13, RZ, PT ;  /* 0x000000ff0d00720b */ /* 0x000fda0003f1c000 */
[----:B------:R-:W-:-:S05]  /*10e0*/  VOTEU.ANY UP0, P0 ;  /* 0x0000000000ff7886 */ /* 0x000fca0000000100 */
[----:B------:R-:W1:Y:S01]  /*10f0*/  @UP0 LDCU UR5, c[0x0][0x3c0] ;  /* 0x00007800ff0507ac */ /* 0x000e620008000800 */
[----:B------:R-:W-:-:S13]  /*1100*/  PLOP3.LUT P0, PT, PT, PT, UP0, 0x80, 0x8 ;  /* 0x000000000008781c */ /* 0x000fda0003f0f008 */
[----:B-1----:R-:W-:-:S06]  /*1110*/  @P0 FADD.FTZ R5, R13, UR5 ;  /* 0x000000050d050e21 */ /* 0x002fcc0008010000 */
[----:B------:R-:W1:Y:S01]  /*1120*/  @P0 MUFU.RSQ R5, R5 ;  /* 0x0000000500050308 */ /* 0x000e620000001400 */
[----:B------:R-:W-:Y:S02]  /*1130*/  PRMT R13, R45, 0x7632, R13 ;  /* 0x000076322d0d7816 */ /* 0x000fe4000000000d */
[----:B------:R-:W-:Y:S02]  /*1140*/  PRMT R12, R44, 0x7632, R12 ;  /* 0x000076322c0c7816 */ /* 0x000fe4000000000c */
[----:B0-----:R-:W-:Y:S02]  /*1150*/  PRMT R22, R41, 0x7632, R22 ;  /* 0x0000763229167816 */ /* 0x001fe40000000016 */
[----:B----4-:R-:W-:Y:S02]  /*1160*/  PRMT R19, R40, 0x7632, R19 ;  /* 0x0000763228137816 */ /* 0x010fe40000000013 */
[----:B-1----:R-:W-:Y:S02]  /*1170*/  @P0 R2UR UR5, R5 ;  /* 0x00000000050502ca */ /* 0x002fe400000e0000 */
[----:B------:R-:W-:-:S02]  /*1180*/  PRMT R18, R39, 0x7632, R18 ;  /* 0x0000763227127816 */ /* 0x000fc40000000012 */
[----:B------:R-:W-:Y:S02]  /*1190*/  PRMT R16, R38, 0x7632, R16 ;  /* 0x0000763226107816 */ /* 0x000fe40000000010 */
[----:B------:R-:W-:Y:S02]  /*11a0*/  PRMT R21, R37, 0x7632, R21 ;  /* 0x0000763225157816 */ /* 0x000fe40000000015 */
[----:B------:R-:W-:-:S05]  /*11b0*/  PRMT R20, R36, 0x7632, R20 ;  /* 0x0000763224147816 */ /* 0x000fca0000000014 */
[----:B------:R-:W-:Y:S01]  /*11c0*/  @UP0 UMOV UR9, UR5 ;  /* 0x0000000500090c82 */ /* 0x000fe20008000000 */
[----:B---3--:R-:W-:Y:S02]  /*11d0*/  PRMT R15, R35, 0x7632, R15 ;  /* 0x00007632230f7816 */ /* 0x008fe4000000000f */
[----:B------:R-:W-:Y:S02]  /*11e0*/  PRMT R17, R34, 0x7632, R17 ;  /* 0x0000763222117816 */ /* 0x000fe40000000011 */
[----:B------:R-:W-:Y:S02]  /*11f0*/  PRMT R30, R33, 0x7632, R30 ;  /* 0x00007632211e7816 */ /* 0x000fe4000000001e */
[----:B------:R-:W-:Y:S02]  /*1200*/  PRMT R5, R7, 0x7632, R5 ;  /* 0x0000763207057816 */ /* 0x000fe40000000005 */
[----:B------:R-:W-:Y:S02]  /*1210*/  PRMT R31, R32, 0x7632, R31 ;  /* 0x00007632201f7816 */ /* 0x000fe4000000001f */
[----:B------:R-:W-:Y:S01]  /*1220*/  PRMT R6, R4, 0x7632, R6 ;  /* 0x0000763204067816 */ /* 0x000fe20000000006 */
[----:B------:R-:W-:Y:S06]  /*1230*/  BRA.U UP1, `(.L_x_43) ;  /* 0x00000009014c7547 */ /* 0x000fec000b800000 */
[----:B------:R-:W-:Y:S02]  /*1240*/  SHF.L.U32 R14, R45, 0x10, RZ ;  /* 0x000000102d0e7819 */ /* 0x000fe400000006ff */
[----:B------:R-:W-:Y:S02]  /*1250*/  SHF.L.U32 R23, R13, 0x10, RZ ;  /* 0x000000100d177819 */ /* 0x000fe400000006ff */
[----:B------:R-:W-:Y:S01]  /*1260*/  SHF.L.U32 R13, R44, 0x10, RZ ;  /* 0x000000102c0d7819 */ /* 0x000fe200000006ff */
[----:B------:R-:W-:Y:S01]  /*1270*/  FADD.FTZ R14, R14, -UR14 ;  /* 0x8000000e0e0e7e21 */ /* 0x000fe20008010000 */
[----:B------:R-:W-:Y:S01]  /*1280*/  SHF.L.U32 R12, R12, 0x10, RZ ;  /* 0x000000100c0c7819 */ /* 0x000fe200000006ff */
[----:B------:R-:W-:Y:S01]  /*1290*/  FADD.FTZ R23, R23, -UR14 ;  /* 0x8000000e17177e21 */ /* 0x000fe20008010000 */
[----:B-----5:R-:W-:Y:S01]  /*12a0*/  SHF.L.U32 R28, R43, 0x10, RZ ;  /* 0x000000102b1c7819 */ /* 0x020fe200000006ff */
[----:B------:R-:W-:Y:S01]  /*12b0*/  FMUL.FTZ R27, R10, R13 ;  /* 0x0000000d0a1b7220 */ /* 0x000fe20000410000 */
[----:B------:R-:W-:Y:S01]  /*12c0*/  FMUL.FTZ R14, R14, UR9 ;  /* 0x000000090e0e7c20 */ /* 0x000fe20008410000 */
[----:B------:R-:W-:Y:S01]  /*12d0*/  FMUL.FTZ R25, R23, UR9 ;  /* 0x0000000917197c20 */ /* 0x000fe20008410000 */
[----:B------:R-:W-:Y:S01]  /*12e0*/  FMUL.FTZ R24, R11, R12 ;  /* 0x0000000c0b187220 */ /* 0x000fe20000410000 */
[----:B------:R-:W-:Y:S01]  /*12f0*/  FADD.FTZ R28, R28, -UR14 ;  /* 0x8000000e1c1c7e21 */ /* 0x000fe20008010000 */
[----:B------:R-:W-:Y:S01]  /*1300*/  FFMA.FTZ R26, R14, R27, RZ ;  /* 0x0000001b0e1a7223 */ /* 0x000fe200000100ff */
[----:B------:R-:W-:Y:S01]  /*1310*/  SHF.L.U32 R29, R42, 0x10, RZ ;  /* 0x000000102a1d7819 */ /* 0x000fe200000006ff */
[----:B------:R-:W-:Y:S01]  /*1320*/  FADD.FTZ R23, RZ, R27 ;  /* 0x0000001bff177221 */ /* 0x000fe20000010000 */
[----:B------:R-:W-:Y:S01]  /*1330*/  FMUL.FTZ R28, R28, UR9 ;  /* 0x000000091c1c7c20 */ /* 0x000fe20008410000 */
[----:B------:R-:W-:Y:S01]  /*1340*/  FFMA.FTZ R27, R25, R24, R26 ;  /* 0x00000018191b7223 */ /* 0x000fe2000001001a */
[----:B------:R-:W-:Y:S01]  /*1350*/  FFMA.FTZ R26, R13, R14, RZ ;  /* 0x0000000e0d1a7223 */ /* 0x000fe200000100ff */
[----:B------:R-:W-:Y:S01]  /*1360*/  FMUL.FTZ R14, R10, R29 ;  /* 0x0000001d0a0e7220 */ /* 0x000fe20000410000 */
[----:B------:R-:W-:Y:S01]  /*1370*/  FADD.FTZ R23, R24, R23 ;  /* 0x0000001718177221 */ /* 0x000fe20000010000 */
[----:B------:R-:W-:Y:S01]  /*1380*/  FADD.FTZ R24, RZ, R13 ;  /* 0x0000000dff187221 */ /* 0x000fe20000010000 */
[----:B------:R-:W-:Y:S01]  /*1390*/  FFMA.FTZ R13, R29, R28, R26 ;  /* 0x0000001c1d0d7223 */ /* 0x000fe2000001001a */
[--C-:B------:R-:W-:Y:S01]  /*13a0*/  FFMA.FTZ R26, R28, R14, R27.reuse ;  /* 0x0000000e1c1a7223 */ /* 0x100fe2000001001b */
[----:B------:R-:W-:Y:S01]  /*13b0*/  PRMT R27, R43, 0x7632, R27 ;  /* 0x000076322b1b7816 */ /* 0x000fe2000000001b */
[----:B------:R-:W-:Y:S01]  /*13c0*/  FADD.FTZ R24, R29, R24 ;  /* 0x000000181d187221 */ /* 0x000fe20000010000 */
[----:B------:R-:W-:Y:S01]  /*13d0*/  PRMT R28, R42, 0x7632, R28 ;  /* 0x000076322a1c7816 */ /* 0x000fe2000000001c */
[----:B------:R-:W-:Y:S01]  /*13e0*/  FFMA.FTZ R25, R12, R25, RZ ;  /* 0x000000190c197223 */ /* 0x000fe200000100ff */
[----:B------:R-:W-:Y:S01]  /*13f0*/  SHF.L.U32 R27, R27, 0x10, RZ ;  /* 0x000000101b1b7819 */ /* 0x000fe200000006ff */
[----:B------:R-:W-:Y:S01]  /*1400*/  FADD.FTZ R29, RZ, R12 ;  /* 0x0000000cff1d7221 */ /* 0x000fe20000010000 */
[----:B------:R-:W-:Y:S01]  /*1410*/  SHF.L.U32 R28, R28, 0x10, RZ ;  /* 0x000000101c1c7819 */ /* 0x000fe200000006ff */
[----:B------:R-:W-:Y:S01]  /*1420*/  FADD.FTZ R23, R23, R14 ;  /* 0x0000000e17177221 */ /* 0x000fe20000010000 */
[----:B------:R-:W-:Y:S01]  /*1430*/  SHF.L.U32 R22, R22, 0x10, RZ ;  /* 0x0000001016167819 */ /* 0x000fe200000006ff */
[----:B------:R-:W-:Y:S01]  /*1440*/  FADD.FTZ R27, R27, -UR14 ;  /* 0x8000000e1b1b7e21 */ /* 0x000fe20008010000 */
[----:B------:R-:W-:Y:S01]  /*1450*/  SHF.L.U32 R18, R18, 0x10, RZ ;  /* 0x0000001012127819 */ /* 0x000fe200000006ff */
[----:B------:R-:W-:Y:S01]  /*1460*/  FADD.FTZ R12, R28, R29 ;  /* 0x0000001d1c0c7221 */ /* 0x000fe20000010000 */
[----:B------:R-:W-:Y:S01]  /*1470*/  SHF.L.U32 R16, R16, 0x10, RZ ;  /* 0x0000001010107819 */ /* 0x000fe200000006ff */
[----:B------:R-:W-:Y:S01]  /*1480*/  FMUL.FTZ R27, R27, UR9 ;  /* 0x000000091b1b7c20 */ /* 0x000fe20008410000 */
[----:B------:R-:W-:Y:S01]  /*1490*/  SHF.L.U32 R21, R21, 0x10, RZ ;  /* 0x0000001015157819 */ /* 0x000fe200000006ff */
[----:B------:R-:W-:Y:S01]  /*14a0*/  FADD.FTZ R18, R18, -UR14 ;  /* 0x8000000e12127e21 */ /* 0x000fe20008010000 */
[----:B------:R-:W-:Y:S01]  /*14b0*/  SHF.L.U32 R20, R20, 0x10, RZ ;  /* 0x0000001014147819 */ /* 0x000fe200000006ff */
[----:B------:R-:W-:Y:S01]  /*14c0*/  FFMA.FTZ R25, R28, R27, R25 ;  /* 0x0000001b1c197223 */ /* 0x000fe20000010019 */
[----:B------:R-:W-:Y:S01]  /*14d0*/  FMUL.FTZ R28, R11, R28 ;  /* 0x0000001c0b1c7220 */ /* 0x000fe20000410000 */
[----:B------:R-:W-:-:S03]  /*14e0*/  FADD.FTZ R21, R21, -UR14 ;  /* 0x8000000e15157e21 */ /* 0x000fc60008010000 */
[----:B------:R-:W-:Y:S01]  /*14f0*/  FFMA.FTZ R26, R27, R28, R26 ;  /* 0x0000001c1b1a7223 */ /* 0x000fe2000001001a */
[----:B------:R-:W-:Y:S01]  /*1500*/  SHF.L.U32 R27, R41, 0x10, RZ ;  /* 0x00000010291b7819 */ /* 0x000fe200000006ff */
[----:B------:R-:W-:Y:S01]  /*1510*/  FADD.FTZ R14, R28, R23 ;  /* 0x000000171c0e7221 */ /* 0x000fe20000010000 */
[----:B------:R-:W-:-:S03]  /*1520*/  SHF.L.U32 R28, R40, 0x10, RZ ;  /* 0x00000010281c7819 */ /* 0x000fc600000006ff */
[----:B------:R-:W-:Y:S02]  /*1530*/  FADD.FTZ R27, R27, -UR14 ;  /* 0x8000000e1b1b7e21 */ /* 0x000fe40008010000 */
[----:B------:R-:W-:Y:S01]  /*1540*/  FMUL.FTZ R23, R10, R28 ;  /* 0x0000001c0a177220 */ /* 0x000fe20000410000 */
[----:B------:R-:W-:Y:S01]  /*1550*/  FADD.FTZ R24, R24, R28 ;  /* 0x0000001c18187221 */ /* 0x000fe20000010000 */
[----:B------:R-:W-:-:S04]  /*1560*/  FMUL.FTZ R27, R27, UR9 ;  /* 0x000000091b1b7c20 */ /* 0x000fc80008410000 */
[----:B------:R-:W-:Y:S01]  /*1570*/  FFMA.FTZ R13, R28, R27, R13 ;  /* 0x0000001b1c0d7223 */ /* 0x000fe2000001000d */
[----:B------:R-:W-:Y:S01]  /*1580*/  FFMA.FTZ R26, R27, R23, R26 ;  /* 0x000000171b1a7223 */ /* 0x000fe2000001001a */
[----:B------:R-:W-:Y:S01]  /*1590*/  FADD.FTZ R27, R22, -UR14 ;  /* 0x8000000e161b7e21 */ /* 0x000fe20008010000 */
[----:B------:R-:W-:Y:S01]  /*15a0*/  SHF.L.U32 R22, R19, 0x10, RZ ;  /* 0x0000001013167819 */ /* 0x000fe200000006ff */
[----:B------:R-:W-:Y:S01]  /*15b0*/  FADD.FTZ R23, R14, R23 ;  /* 0x000000170e177221 */ /* 0x000fe20000010000 */
[----:B------:R-:W-:Y:S01]  /*15c0*/  SHF.L.U32 R19, R39, 0x10, RZ ;  /* 0x0000001027137819 */ /* 0x000fe200000006ff */
[----:B------:R-:W-:Y:S02]  /*15d0*/  FMUL.FTZ R27, R27, UR9 ;  /* 0x000000091b1b7c20 */ /* 0x000fe40008410000 */
[----:B------:R-:W-:Y:S01]  /*15e0*/  FADD.FTZ R12, R12, R22 ;  /* 0x000000160c0c7221 */ /* 0x000fe20000010000 */
[----:B------:R-:W-:Y:S01]  /*15f0*/  FMUL.FTZ R14, R11, R22 ;  /* 0x000000160b0e7220 */ /* 0x000fe20000410000 */
[----:B------:R-:W-:Y:S01]  /*1600*/  FFMA.FTZ R25, R22, R27, R25 ;  /* 0x0000001b16197223 */ /* 0x000fe20000010019 */
[----:B------:R-:W-:Y:S01]  /*1610*/  FADD.FTZ R19, R19, -UR14 ;  /* 0x8000000e13137e21 */ /* 0x000fe20008010000 */
[----:B------:R-:W-:Y:S01]  /*1620*/  SHF.L.U32 R22, R38, 0x10, RZ ;  /* 0x0000001026167819 */ /* 0x000fe200000006ff */
[----:B------:R-:W-:Y:S01]  /*1630*/  FFMA.FTZ R26, R27, R14, R26 ;  /* 0x0000000e1b1a7223 */ /* 0x000fe2000001001a */
[----:B------:R-:W-:Y:S01]  /*1640*/  FADD.FTZ R14, R14, R23 ;  /* 0x000000170e0e7221 */ /* 0x000fe20000010000 */
[----:B------:R-:W-:Y:S01]  /*1650*/  FMUL.FTZ R19, R19, UR9 ;  /* 0x0000000913137c20 */ /* 0x000fe20008410000 */
[----:B------:R-:W-:Y:S01]  /*1660*/  FADD.FTZ R12, R12, R16 ;  /* 0x000000100c0c7221 */ /* 0x000fe20000010000 */
[----:B------:R-:W-:Y:S01]  /*1670*/  FMUL.FTZ R23, R10, R22 ;  /* 0x000000160a177220 */ /* 0x000fe20000410000 */
[----:B------:R-:W-:Y:S01]  /*1680*/  FADD.FTZ R24, R24, R22 ;  /* 0x0000001618187221 */ /* 0x000fe20000010000 */
[----:B------:R-:W-:Y:S01]  /*1690*/  FFMA.FTZ R13, R22, R19, R13 ;  /* 0x00000013160d7223 */ /* 0x000fe2000001000d */
[----:B------:R-:W-:Y:S01]  /*16a0*/  SHF.L.U32 R22, R37, 0x10, RZ ;  /* 0x0000001025167819 */ /* 0x000fe200000006ff */
[----:B------:R-:W-:Y:S01]  /*16b0*/  FFMA.FTZ R26, R19, R23, R26 ;  /* 0x00000017131a7223 */ /* 0x000fe2000001001a */
[----:B------:R-:W-:Y:S01]  /*16c0*/  FMUL.FTZ R19, R18, UR9 ;  /* 0x0000000912137c20 */ /* 0x000fe20008410000 */
[----:B------:R-:W-:Y:S01]  /*16d0*/  FADD.FTZ R23, R14, R23 ;  /* 0x000000170e177221 */ /* 0x000fe20000010000 */
[----:B------:R-:W-:Y:S01]  /*16e0*/  FMUL.FTZ R18, R11, R16 ;  /* 0x000000100b127220 */ /* 0x000fe20000410000 */
[----:B------:R-:W-:Y:S01]  /*16f0*/  FADD.FTZ R27, R22, -UR14 ;  /* 0x8000000e161b7e21 */ /* 0x000fe20008010000 */
[----:B------:R-:W-:Y:S01]  /*1700*/  FFMA.FTZ R25, R16, R19, R25 ;  /* 0x0000001310197223 */ /* 0x000fe20000010019 */
[----:B------:R-:W-:Y:S01]  /*1710*/  SHF.L.U32 R22, R36, 0x10, RZ ;  /* 0x0000001024167819 */ /* 0x000fe200000006ff */
[----:B------:R-:W-:Y:S01]  /*1720*/  FADD.FTZ R14, R18, R23 ;  /* 0x00000017120e7221 */ /* 0x000fe20000010000 */
[----:B------:R-:W-:Y:S01]  /*1730*/  FFMA.FTZ R16, R19, R18, R26 ;  /* 0x0000001213107223 */ /* 0x000fe2000001001a */
[----:B------:R-:W-:Y:S01]  /*1740*/  SHF.L.U32 R18, R35, 0x10, RZ ;  /* 0x0000001023127819 */ /* 0x000fe200000006ff */
[----:B------:R-:W-:Y:S01]  /*1750*/  FMUL.FTZ R27, R27, UR9 ;  /* 0x000000091b1b7c20 */ /* 0x000fe20008410000 */
[----:B------:R-:W-:Y:S01]  /*1760*/  FMUL.FTZ R19, R10, R22 ;  /* 0x000000160a137220 */ /* 0x000fe20000410000 */
[----:B------:R-:W-:Y:S01]  /*1770*/  FADD.FTZ R24, R24, R22 ;  /* 0x0000001618187221 */ /* 0x000fe20000010000 */
[----:B------:R-:W-:Y:S01]  /*1780*/  FADD.FTZ R12, R12, R20 ;  /* 0x000000140c0c7221 */ /* 0x000fe20000010000 */
[----:B------:R-:W-:Y:S01]  /*1790*/  FFMA.FTZ R13, R22, R27, R13 ;  /* 0x0000001b160d7223 */ /* 0x000fe2000001000d */
[----:B------:R-:W-:Y:S01]  /*17a0*/  FADD.FTZ R18, R18, -UR14 ;  /* 0x8000000e12127e21 */ /* 0x000fe20008010000 */
[----:B------:R-:W-:Y:S01]  /*17b0*/  SHF.L.U32 R22, R15, 0x10, RZ ;  /* 0x000000100f167819 */ /* 0x000fe200000006ff */
[----:B------:R-:W-:Y:S01]  /*17c0*/  FMUL.FTZ R15, R21, UR9 ;  /* 0x00000009150f7c20 */ /* 0x000fe20008410000 */
[----:B------:R-:W-:Y:S01]  /*17d0*/  SHF.L.U32 R21, R34, 0x10, RZ ;  /* 0x0000001022157819 */ /* 0x000fe200000006ff */
[----:B------:R-:W-:Y:S01]  /*17e0*/  FADD.FTZ R14, R14, R19 ;  /* 0x000000130e0e7221 */ /* 0x000fe20000010000 */
[----:B------:R-:W-:Y:S01]  /*17f0*/  FFMA.FTZ R16, R27, R19, R16 ;  /* 0x000000131b107223 */ /* 0x000fe20000010010 */
[----:B------:R-:W-:Y:S01]  /*1800*/  FMUL.FTZ R18, R18, UR9 ;  /* 0x0000000912127c20 */ /* 0x000fe20008410000 */
[----:B------:R-:W-:Y:S01]  /*1810*/  FMUL.FTZ R19, R11, R20 ;  /* 0x000000140b137220 */ /* 0x000fe20000410000 */
[----:B------:R-:W-:Y:S01]  /*1820*/  FFMA.FTZ R25, R20, R15, R25 ;  /* 0x0000000f14197223 */ /* 0x000fe20000010019 */
[----:B------:R-:W-:Y:S01]  /*1830*/  FADD.FTZ R24, R24, R21 ;  /* 0x0000001518187221 */ /* 0x000fe20000010000 */
[----:B------:R-:W-:Y:S01]  /*1840*/  FFMA.FTZ R13, R21, R18, R13 ;  /* 0x00000012150d7223 */ /* 0x000fe2000001000d */
[----:B------:R-:W-:Y:S01]  /*1850*/  FMUL.FTZ R21, R10, R21 ;  /* 0x000000150a157220 */ /* 0x000fe20000410000 */
[----:B------:R-:W-:Y:S01]  /*1860*/  FADD.FTZ R14, R19, R14 ;  /* 0x0000000e130e7221 */ /* 0x000fe20000010000 */
[----:B------:R-:W-:Y:S01]  /*1870*/  FFMA.FTZ R15, R15, R19, R16 ;  /* 0x000000130f0f7223 */ /* 0x000fe20000010010 */
[----:B------:R-:W-:Y:S01]  /*1880*/  SHF.L.U32 R16, R17, 0x10, RZ ;  /* 0x0000001011107819 */ /* 0x000fe200000006ff */
[----:B------:R-:W-:Y:S01]  /*1890*/  FADD.FTZ R22, R22, -UR14 ;  /* 0x8000000e16167e21 */ /* 0x000fe20008010000 */
[----:B------:R-:W-:Y:S01]  /*18a0*/  SHF.L.U32 R17, R33, 0x10, RZ ;  /* 0x0000001021117819 */ /* 0x000fe200000006ff */
[----:B------:R-:W-:Y:S01]  /*18b0*/  FADD.FTZ R20, R14, R21 ;  /* 0x000000150e147221 */ /* 0x000fe20000010000 */
[----:B------:R-:W-:Y:S01]  /*18c0*/  FFMA.FTZ R21, R18, R21, R15 ;  /* 0x0000001512157223 */ /* 0x000fe2000001000f */
[----:B------:R-:W-:Y:S01]  /*18d0*/  FMUL.FTZ R22, R22, UR9 ;  /* 0x0000000916167c20 */ /* 0x000fe20008410000 */
[----:B------:R-:W-:Y:S01]  /*18e0*/  FMUL.FTZ R15, R11, R16 ;  /* 0x000000100b0f7220 */ /* 0x000fe20000410000 */
[----:B------:R-:W-:Y:S01]  /*18f0*/  SHF.L.U32 R14, R32, 0x10, RZ ;  /* 0x00000010200e7819 */ /* 0x000fe200000006ff */
[----:B------:R-:W-:Y:S01]  /*1900*/  FADD.FTZ R17, R17, -UR14 ;  /* 0x8000000e11117e21 */ /* 0x000fe20008010000 */
[----:B------:R-:W-:Y:S01]  /*1910*/  SHF.L.U32 R18, R30, 0x10, RZ ;  /* 0x000000101e127819 */ /* 0x000fe200000006ff */
[----:B------:R-:W-:Y:S01]  /*1920*/  FADD.FTZ R12, R12, R16 ;  /* 0x000000100c0c7221 */ /* 0x000fe20000010000 */
[----:B------:R-:W-:Y:S01]  /*1930*/  FFMA.FTZ R25, R16, R22, R25 ;  /* 0x0000001610197223 */ /* 0x000fe20000010019 */
[----:B------:R-:W-:Y:S01]  /*1940*/  FFMA.FTZ R21, R22, R15, R21 ;  /* 0x0000000f16157223 */ /* 0x000fe20000010015 */
[----:B------:R-:W-:Y:S01]  /*1950*/  FADD.FTZ R20, R15, R20 ;  /* 0x000000140f147221 */ /* 0x000fe20000010000 */
[----:B------:R-:W-:Y:S01]  /*1960*/  FMUL.FTZ R19, R10, R14 ;  /* 0x0000000e0a137220 */ /* 0x000fe20000410000 */
[----:B------:R-:W-:Y:S01]  /*1970*/  FMUL.FTZ R22, R17, UR9 ;  /* 0x0000000911167c20 */ /* 0x000fe20008410000 */
[----:B------:R-:W-:Y:S01]  /*1980*/  SHF.L.U32 R16, R31, 0x10, RZ ;  /* 0x000000101f107819 */ /* 0x000fe200000006ff */
[----:B------:R-:W-:Y:S01]  /*1990*/  FADD.FTZ R15, R18, -UR14 ;  /* 0x8000000e120f7e21 */ /* 0x000fe20008010000 */
[----:B------:R-:W-:Y:S01]  /*19a0*/  FADD.FTZ R17, R20, R19 ;  /* 0x0000001314117221 */ /* 0x000fe20000010000 */
[----:B------:R-:W-:Y:S01]  /*19b0*/  FFMA.FTZ R26, R22, R19, R21 ;  /* 0x00000013161a7223 */ /* 0x000fe20000010015 */
[----:B------:R-:W-:Y:S01]  /*19c0*/  SHF.L.U32 R21, R7, 0x10, RZ ;  /* 0x0000001007157819 */ /* 0x000fe200000006ff */
[----:B------:R-:W-:Y:S01]  /*19d0*/  FMUL.FTZ R20, R11, R16 ;  /* 0x000000100b147220 */ /* 0x000fe20000410000 */
[----:B------:R-:W-:Y:S01]  /*19e0*/  FMUL.FTZ R15, R15, UR9 ;  /* 0x000000090f0f7c20 */ /* 0x000fe20008410000 */
[----:B------:R-:W-:Y:S01]  /*19f0*/  FFMA.FTZ R13, R14, R22, R13 ;  /* 0x000000160e0d7223 */ /* 0x000fe2000001000d */
[----:B------:R-:W-:Y:S01]  /*1a00*/  SHF.L.U32 R18, R4, 0x10, RZ ;  /* 0x0000001004127819 */ /* 0x000fe200000006ff */
[----:B------:R-:W-:Y:S01]  /*1a10*/  FADD.FTZ R19, R20, R17 ;  /* 0x0000001114137221 */ /* 0x000fe20000010000 */
[----:B------:R-:W-:Y:S01]  /*1a20*/  SHF.L.U32 R22, R5, 0x10, RZ ;  /* 0x0000001005167819 */ /* 0x000fe200000006ff */
[----:B------:R-:W-:Y:S01]  /*1a30*/  FADD.FTZ R17, R21, -UR14 ;  /* 0x8000000e15117e21 */ /* 0x000fe20008010000 */
[----:B------:R-:W-:Y:S01]  /*1a40*/  FFMA.FTZ R26, R15, R20, R26 ;  /* 0x000000140f1a7223 */ /* 0x000fe2000001001a */
[----:B------:R-:W-:Y:S01]  /*1a50*/  SHF.L.U32 R20, R6, 0x10, RZ ;  /* 0x0000001006147819 */ /* 0x000fe200000006ff */
[----:B------:R-:W-:Y:S01]  /*1a60*/  FMUL.FTZ R28, R10, R18 ;  /* 0x000000120a1c7220 */ /* 0x000fe20000410000 */
[----:B------:R-:W-:Y:S01]  /*1a70*/  FMUL.FTZ R17, R17, UR9 ;  /* 0x0000000911117c20 */ /* 0x000fe20008410000 */
[----:B------:R-:W-:Y:S01]  /*1a80*/  FADD.FTZ R22, R22, -UR14 ;  /* 0x8000000e16167e21 */ /* 0x000fe20008010000 */
[----:B------:R-:W-:Y:S01]  /*1a90*/  FADD.FTZ R21, R24, R14 ;  /* 0x0000000e18157221 */ /* 0x000fe20000010000 */
[----:B------:R-:W-:Y:S01]  /*1aa0*/  FADD.FTZ R14, R19, R28 ;  /* 0x0000001c130e7221 */ /* 0x000fe20000010000 */
[----:B------:R-:W-:Y:S01]  /*1ab0*/  FMUL.FTZ R23, R11, R20 ;  /* 0x000000140b177220 */ /* 0x000fe20000410000 */
[----:B------:R-:W-:Y:S01]  /*1ac0*/  FFMA.FTZ R29, R17, R28, R26 ;  /* 0x0000001c111d7223 */ /* 0x000fe2000001001a */
[----:B------:R-:W-:Y:S01]  /*1ad0*/  FMUL.FTZ R22, R22, UR9 ;  /* 0x0000000916167c20 */ /* 0x000fe20008410000 */
[----:B------:R-:W-:Y:S01]  /*1ae0*/  FADD.FTZ R27, R12, R16 ;  /* 0x000000100c1b7221 */ /* 0x000fe20000010000 */
[----:B------:R-:W-:Y:S01]  /*1af0*/  FFMA.FTZ R25, R16, R15, R25 ;  /* 0x0000000f10197223 */ /* 0x000fe20000010019 */
[----:B------:R-:W-:Y:S01]  /*1b00*/  FADD.FTZ R19, R23, R14 ;  /* 0x0000000e17137221 */ /* 0x000fe20000010000 */
[----:B------:R-:W-:Y:S01]  /*1b10*/  FFMA.FTZ R12, R18, R17, R13 ;  /* 0x00000011120c7223 */ /* 0x000fe2000001000d */
[----:B------:R-:W-:Y:S01]  /*1b20*/  FFMA.FTZ R23, R22, R23, R29 ;  /* 0x0000001716177223 */ /* 0x000fe2000001001d */
[----:B------:R-:W-:Y:S01]  /*1b30*/  FADD.FTZ R14, R21, R18 ;  /* 0x00000012150e7221 */ /* 0x000fe20000010000 */
[----:B------:R-:W-:Y:S01]  /*1b40*/  FADD.FTZ R15, R27, R20 ;  /* 0x000000141b0f7221 */ /* 0x000fe20000010000 */
[----:B------:R-:W-:Y:S01]  /*1b50*/  FFMA.FTZ R13, R20, R22, R25 ;  /* 0x00000016140d7223 */ /* 0x000fe20000010019 */
[----:B------:R-:W-:Y:S06]  /*1b60*/  BRA `(.L_x_44) ;  /* 0x0000001000b87947 */ /* 0x000fec0003800000 */
.L_x_43:
[----:B------:R-:W-:Y:S02]  /*1b70*/  SHF.L.U32 R12, R45, 0x10, RZ ;  /* 0x000000102d0c7819 */ /* 0x000fe400000006ff */
[C---:B-----5:R-:W-:Y:S02]  /*1b80*/  SHF.L.U32 R18, R43.reuse, 0x10, RZ ;  /* 0x000000102b127819 */ /* 0x060fe400000006ff */
[----:B------:R-:W-:Y:S01]  /*1b90*/  PRMT R19, R43, 0x7632, R19 ;  /* 0x000076322b137816 */ /* 0x000fe20000000013 */
[----:B------:R-:W-:Y:S01]  /*1ba0*/  FADD.FTZ R12, R12, -UR14 ;  /* 0x8000000e0c0c7e21 */ /* 0x000fe20008010000 */
[----:B------:R-:W-:Y:S01]  /*1bb0*/  SHF.L.U32 R22, R44, 0x10, RZ ;  /* 0x000000102c167819 */ /* 0x000fe200000006ff */
[----:B------:R-:W-:Y:S01]  /*1bc0*/  FADD.FTZ R29, R18, -UR14 ;  /* 0x8000000e121d7e21 */ /* 0x000fe20008010000 */
[----:B------:R-:W-:Y:S01]  /*1bd0*/  SHF.L.U32 R19, R19, 0x10, RZ ;  /* 0x0000001013137819 */ /* 0x000fe200000006ff */
[----:B------:R-:W-:Y:S01]  /*1be0*/  FMUL.FTZ R13, R12, UR9 ;  /* 0x000000090c0d7c20 */ /* 0x000fe20008410000 */
[----:B------:R-:W-:Y:S01]  /*1bf0*/  PRMT R12, R45, 0x7632, R12 ;  /* 0x000076322d0c7816 */ /* 0x000fe2000000000c */
[----:B------:R-:W-:Y:S01]  /*1c00*/  FMUL.FTZ R29, R29, UR9 ;  /* 0x000000091d1d7c20 */ /* 0x000fe20008410000 */
[----:B------:R-:W-:Y:S01]  /*1c10*/  SHF.L.U32 R49, R42, 0x10, RZ ;  /* 0x000000102a317819 */ /* 0x000fe200000006ff */
[--C-:B------:R-:W-:Y:S01]  /*1c20*/  FFMA.FTZ R14, R10, R13, R8.reuse ;  /* 0x0000000d0a0e7223 */ /* 0x100fe20000010008 */
[----:B------:R-:W-:Y:S01]  /*1c30*/  SHF.L.U32 R12, R12, 0x10, RZ ;  /* 0x000000100c0c7819 */ /* 0x000fe200000006ff */
[----:B------:R-:W-:Y:S01]  /*1c40*/  FFMA.FTZ R23, R10, R29, R8 ;  /* 0x0000001d0a177223 */ /* 0x000fe20000010008 */
[----:B------:R-:W-:Y:S01]  /*1c50*/  FADD.FTZ R20, R19, -UR14 ;  /* 0x8000000e13147e21 */ /* 0x000fe20008010000 */
[----:B------:R-:W-:-:S02]  /*1c60*/  FMUL.FTZ R16, R14, -1.4426950216293334961 ;  /* 0xbfb8aa3b0e107820 */ /* 0x000fc40000410000 */
[----:B------:R-:W-:Y:S01]  /*1c70*/  FADD.FTZ R12, R12, -UR14 ;  /* 0x8000000e0c0c7e21 */ /* 0x000fe20008010000 */
[----:B------:R-:W-:-:S03]  /*1c80*/  FMUL.FTZ R20, R20, UR9 ;  /* 0x0000000914147c20 */ /* 0x000fc60008410000 */
[----:B------:R-:W0:Y:S01]  /*1c90*/  MUFU.EX2 R16, R16 ;  /* 0x0000001000107308 */ /* 0x000e220000000800 */
[----:B------:R-:W-:-:S04]  /*1ca0*/  FMUL.FTZ R12, R12, UR9 ;  /* 0x000000090c0c7c20 */ /* 0x000fc80008410000 */
[----:B------:R-:W-:-:S04]  /*1cb0*/  FFMA.FTZ R13, R11, R12, R9 ;  /* 0x0000000c0b0d7223 */ /* 0x000fc80000010009 */
[----:B------:R-:W-:Y:S01]  /*1cc0*/  FMUL.FTZ R18, R13, -1.4426950216293334961 ;  /* 0xbfb8aa3b0d127820 */ /* 0x000fe20000410000 */
[----:B0-----:R-:W-:-:S05]  /*1cd0*/  FADD.FTZ R17, R16, 1 ;  /* 0x3f80000010117421 */ /* 0x001fca0000010000 */
[----:B------:R-:W0:Y:S01]  /*1ce0*/  MUFU.EX2 R18, R18 ;  /* 0x0000001200127308 */ /* 0x000e220000000800 */
[----:B------:R-:W-:-:S03]  /*1cf0*/  FMUL.FTZ R16, R23, -1.4426950216293334961 ;  /* 0xbfb8aa3b17107820 */ /* 0x000fc60000410000 */
[----:B------:R-:W1:Y:S08]  /*1d00*/  MUFU.RCP R17, R17 ;  /* 0x0000001100117308 */ /* 0x000e700000001000 */
[----:B------:R-:W2:Y:S01]  /*1d10*/  MUFU.EX2 R16, R16 ;  /* 0x0000001000107308 */ /* 0x000ea20000000800 */
[----:B0-----:R-:W-:Y:S01]  /*1d20*/  FADD.FTZ R19, R18, 1 ;  /* 0x3f80000012137421 */ /* 0x001fe20000010000 */
[----:B------:R-:W-:-:S04]  /*1d30*/  FFMA.FTZ R18, R11, R20, R9 ;  /* 0x000000140b127223 */ /* 0x000fc80000010009 */
[----:B------:R-:W-:Y:S01]  /*1d40*/  FMUL.FTZ R25, R18, -1.4426950216293334961 ;  /* 0xbfb8aa3b12197820 */ /* 0x000fe20000410000 */
[----:B-1----:R-:W-:Y:S01]  /*1d50*/  FADD.FTZ R21, -R17, 1 ;  /* 0x3f80000011157421 */ /* 0x002fe20000010100 */
[----:B------:R-:W-:-:S04]  /*1d60*/  FMUL.FTZ R27, R22, R17 ;  /* 0x00000011161b7220 */ /* 0x000fc80000410000 */
[----:B------:R-:W0:Y:S01]  /*1d70*/  MUFU.EX2 R25, R25 ;  /* 0x0000001900197308 */ /* 0x000e220000000800 */
[----:B------:R-:W-:Y:S01]  /*1d80*/  PRMT R22, R44, 0x7632, R22 ;  /* 0x000076322c167816 */ /* 0x000fe20000000016 */
[----:B------:R-:W-:Y:S01]  /*1d90*/  FFMA.FTZ R14, R14, R21, 1 ;  /* 0x3f8000000e0e7423 */ /* 0x000fe20000010015 */
[----:B------:R-:W-:Y:S01]  /*1da0*/  SHF.L.U32 R21, R41, 0x10, RZ ;  /* 0x0000001029157819 */ /* 0x000fe200000006ff */
[----:B------:R1:W3:Y:S01]  /*1db0*/  MUFU.RCP R17, R19 ;  /* 0x0000001300117308 */ /* 0x0002e20000001000 */
[----:B--2---:R-:W-:Y:S01]  /*1dc0*/  FADD.FTZ R24, R16, 1 ;  /* 0x3f80000010187421 */ /* 0x004fe20000010000 */
[----:B------:R-:W-:Y:S01]  /*1dd0*/  FMUL.FTZ R27, R27, R14 ;  /* 0x0000000e1b1b7220 */ /* 0x000fe20000410000 */
[----:B------:R-:W-:Y:S01]  /*1de0*/  PRMT R14, R41, 0x7632, R14 ;  /* 0x00007632290e7816 */ /* 0x000fe2000000000e */
[----:B------:R-:W-:Y:S01]  /*1df0*/  FADD.FTZ R21, R21, -UR14 ;  /* 0x8000000e15157e21 */ /* 0x000fe20008010000 */
[----:B------:R-:W-:Y:S02]  /*1e00*/  SHF.L.U32 R22, R22, 0x10, RZ ;  /* 0x0000001016167819 */ /* 0x000fe400000006ff */
[----:B------:R-:W-:Y:S01]  /*1e10*/  SHF.L.U32 R14, R14, 0x10, RZ ;  /* 0x000000100e0e7819 */ /* 0x000fe200000006ff */
[----:B------:R-:W2:Y:S01]  /*1e20*/  MUFU.RCP R24, R24 ;  /* 0x0000001800187308 */ /* 0x000ea20000001000 */
[----:B-1----:R-:W-:-:S03]  /*1e30*/  FMUL.FTZ R19, R21, UR9 ;  /* 0x0000000915137c20 */ /* 0x002fc60008410000 */
[----:B------:R-:W-:Y:S01]  /*1e40*/  FADD.FTZ R16, R14, -UR14 ;  /* 0x8000000e0e107e21 */ /* 0x000fe20008010000 */
[----:B------:R-:W-:-:S03]  /*1e50*/  FFMA.FTZ R14, R10, R19, R8 ;  /* 0x000000130a0e7223 */ /* 0x000fc60000010008 */
[----:B------:R-:W-:Y:S01]  /*1e60*/  FMUL.FTZ R16, R16, UR9 ;  /* 0x0000000910107c20 */ /* 0x000fe20008410000 */
[----:B------:R-:W-:Y:S01]  /*1e70*/  FMUL.FTZ R28, R14, -1.4426950216293334961 ;  /* 0xbfb8aa3b0e1c7820 */ /* 0x000fe20000410000 */
[----:B---3--:R-:W-:Y:S01]  /*1e80*/  FADD.FTZ R26, -R17, 1 ;  /* 0x3f800000111a7421 */ /* 0x008fe20000010100 */
[----:B------:R-:W-:Y:S01]  /*1e90*/  FMUL.FTZ R22, R22, R17 ;  /* 0x0000001116167220 */ /* 0x000fe20000410000 */
[----:B------:R-:W-:Y:S02]  /*1ea0*/  FFMA.FTZ R17, R11, R16, R9 ;  /* 0x000000100b117223 */ /* 0x000fe40000010009 */
[----:B------:R-:W-:Y:S01]  /*1eb0*/  FFMA.FTZ R13, R13, R26, 1 ;  /* 0x3f8000000d0d7423 */ /* 0x000fe2000001001a */
[----:B------:R-:W1:Y:S01]  /*1ec0*/  MUFU.EX2 R28, R28 ;  /* 0x0000001c001c7308 */ /* 0x000e620000000800 */
[----:B0-----:R-:W-:Y:S01]  /*1ed0*/  FADD.FTZ R26, R25, 1 ;  /* 0x3f800000191a7421 */ /* 0x001fe20000010000 */
[----:B------:R-:W-:Y:S01]  /*1ee0*/  FMUL.FTZ R21, R17, -1.4426950216293334961 ;  /* 0xbfb8aa3b11157820 */ /* 0x000fe20000410000 */
[----:B--2---:R-:W-:Y:S01]  /*1ef0*/  FADD.FTZ R48, -R24, 1 ;  /* 0x3f80000018307421 */ /* 0x004fe20000010100 */
[----:B------:R-:W-:Y:S01]  /*1f00*/  FMUL.FTZ R24, R49, R24 ;  /* 0x0000001831187220 */ /* 0x000fe20000410000 */
[----:B------:R-:W-:Y:S01]  /*1f10*/  PRMT R49, R42, 0x7632, R49 ;  /* 0x000076322a317816 */ /* 0x000fe20000000031 */
[----:B------:R-:W-:Y:S01]  /*1f20*/  FMUL.FTZ R22, R22, R13 ;  /* 0x0000000d16167220 */ /* 0x000fe20000410000 */
[----:B------:R-:W0:Y:S01]  /*1f30*/  MUFU.RCP R26, R26 ;  /* 0x0000001a001a7308 */ /* 0x000e220000001000 */
[----:B------:R-:W-:Y:S01]  /*1f40*/  FFMA.FTZ R23, R23, R48, 1 ;  /* 0x3f80000017177423 */ /* 0x000fe20000010030 */
[----:B------:R-:W-:Y:S01]  /*1f50*/  SHF.L.U32 R49, R49, 0x10, RZ ;  /* 0x0000001031317819 */ /* 0x000fe200000006ff */
[----:B------:R-:W-:Y:S01]  /*1f60*/  FADD.FTZ R48, RZ, R27 ;  /* 0x0000001bff307221 */ /* 0x000fe20000010000 */
[----:B------:R-:W-:Y:S01]  /*1f70*/  SHF.L.U32 R13, R45, 0x10, RZ ;  /* 0x000000102d0d7819 */ /* 0x000fe200000006ff */
[----:B------:R-:W-:Y:S01]  /*1f80*/  FMUL.FTZ R23, R24, R23 ;  /* 0x0000001718177220 */ /* 0x000fe20000410000 */
[----:B-1----:R-:W-:-:S02]  /*1f90*/  FADD.FTZ R25, R28, 1 ;  /* 0x3f8000001c197421 */ /* 0x002fc40000010000 */
[----:B------:R-:W1:Y:S01]  /*1fa0*/  MUFU.EX2 R21, R21 ;  /* 0x0000001500157308 */ /* 0x000e620000000800 */
[----:B------:R-:W-:-:S03]  /*1fb0*/  FADD.FTZ R13, R13, -UR14 ;  /* 0x8000000e0d0d7e21 */ /* 0x000fc60008010000 */
[----:B------:R-:W2:Y:S01]  /*1fc0*/  MUFU.RCP R25, R25 ;  /* 0x0000001900197308 */ /* 0x000ea20000001000 */
[----:B------:R-:W-:Y:S01]  /*1fd0*/  FMUL.FTZ R13, R13, UR9 ;  /* 0x000000090d0d7c20 */ /* 0x000fe20008410000 */
[----:B0-----:R-:W-:Y:S01]  /*1fe0*/  FMUL.FTZ R24, R49, R26 ;  /* 0x0000001a31187220 */ /* 0x001fe20000410000 */
[----:B------:R-:W-:Y:S01]  /*1ff0*/  FADD.FTZ R49, -R26, 1 ;  /* 0x3f8000001a317421 */ /* 0x000fe20000010100 */
[----:B-1----:R-:W-:-:S03]  /*2000*/  FADD.FTZ R28, R21, 1 ;  /* 0x3f800000151c7421 */ /* 0x002fc60000010000 */
[----:B------:R-:W-:Y:S02]  /*2010*/  FFMA.FTZ R21, R18, R49, 1 ;  /* 0x3f80000012157423 */ /* 0x000fe40000010031 */
[----:B------:R-:W0:Y:S02]  /*2020*/  MUFU.RCP R18, R28 ;  /* 0x0000001c00127308 */ /* 0x000e240000001000 */
[----:B------:R-:W-:Y:S01]  /*2030*/  FMUL.FTZ R21, R24, R21 ;  /* 0x0000001518157220 */ /* 0x000fe20000410000 */
[----:B--2---:R-:W-:-:S04]  /*2040*/  FADD.FTZ R49, -R25, 1 ;  /* 0x3f80000019317421 */ /* 0x004fc80000010100 */
[----:B------:R-:W-:Y:S01]  /*2050*/  FFMA.FTZ R26, R14, R49, 1 ;  /* 0x3f8000000e1a7423 */ /* 0x000fe20000010031 */
[C---:B------:R-:W-:Y:S02]  /*2060*/  PRMT R49, R40.reuse, 0x7632, R49 ;  /* 0x0000763228317816 */ /* 0x040fe40000000031 */
[----:B------:R-:W-:Y:S02]  /*2070*/  SHF.L.U32 R14, R40, 0x10, RZ ;  /* 0x00000010280e7819 */ /* 0x000fe400000006ff */
[----:B------:R-:W-:-:S03]  /*2080*/  SHF.L.U32 R49, R49, 0x10, RZ ;  /* 0x0000001031317819 */ /* 0x000fc600000006ff */
[----:B------:R-:W-:Y:S02]  /*2090*/  FMUL.FTZ R25, R14, R25 ;  /* 0x000000190e197220 */ /* 0x000fe40000410000 */
[----:B0-----:R-:W-:Y:S01]  /*20a0*/  FMUL.FTZ R14, R49, R18 ;  /* 0x00000012310e7220 */ /* 0x001fe20000410000 */
[----:B------:R-:W-:Y:S01]  /*20b0*/  FADD.FTZ R18, -R18, 1 ;  /* 0x3f80000012127421 */ /* 0x000fe20000010100 */
[----:B------:R-:W-:Y:S01]  /*20c0*/  FMUL.FTZ R26, R25, R26 ;  /* 0x0000001a191a7220 */ /* 0x000fe20000410000 */
[----:B------:R-:W-:Y:S02]  /*20d0*/  FMUL.FTZ R25, R11, R22 ;  /* 0x000000160b197220 */ /* 0x000fe40000410000 */
[----:B------:R-:W-:Y:S01]  /*20e0*/  FFMA.FTZ R17, R17, R18, 1 ;  /* 0x3f80000011117423 */ /* 0x000fe20000010012 */
[----:B------:R-:W-:-:S03]  /*20f0*/  FMUL.FTZ R18, R10, R27 ;  /* 0x0000001b0a127220 */ /* 0x000fc60000410000 */
[----:B------:R-:W-:Y:S01]  /*2100*/  FMUL.FTZ R14, R14, R17 ;  /* 0x000000110e0e7220 */ /* 0x000fe20000410000 */
[----:B------:R-:W-:Y:S01]  /*2110*/  SHF.L.U32 R17, R39, 0x10, RZ ;  /* 0x0000001027117819 */ /* 0x000fe200000006ff */
[C---:B------:R-:W-:Y:S01]  /*2120*/  FFMA.FTZ R49, R13.reuse, R18, RZ ;  /* 0x000000120d317223 */ /* 0x040fe200000100ff */
[----:B------:R-:W-:Y:S01]  /*2130*/  FADD.FTZ R24, RZ, R18 ;  /* 0x00000012ff187221 */ /* 0x000fe20000010000 */
[----:B------:R-:W-:Y:S02]  /*2140*/  FFMA.FTZ R13, R13, R27, RZ ;  /* 0x0000001b0d0d7223 */ /* 0x000fe400000100ff */
[----:B------:R-:W-:Y:S01]  /*2150*/  FADD.FTZ R17, R17, -UR14 ;  /* 0x8000000e11117e21 */ /* 0x000fe20008010000 */
[----:B------:R-:W-:Y:S01]  /*2160*/  FFMA.FTZ R28, R12, R25, R49 ;  /* 0x000000190c1c7223 */ /* 0x000fe20000010031 */
[----:B------:R-:W-:Y:S01]  /*2170*/  FADD.FTZ R24, R25, R24 ;  /* 0x0000001819187221 */ /* 0x000fe20000010000 */
[----:B------:R-:W-:Y:S01]  /*2180*/  FADD.FTZ R49, R48, R23 ;  /* 0x0000001730317221 */ /* 0x000fe20000010000 */
[----:B------:R-:W-:Y:S01]  /*2190*/  FMUL.FTZ R17, R17, UR9 ;  /* 0x0000000911117c20 */ /* 0x000fe20008410000 */
[-C--:B------:R-:W-:Y:S01]  /*21a0*/  FFMA.FTZ R48, R29, R23.reuse, R13 ;  /* 0x000000171d307223 */ /* 0x080fe2000001000d */
[----:B------:R-:W-:-:S02]  /*21b0*/  FMUL.FTZ R23, R10, R23 ;  /* 0x000000170a177220 */ /* 0x000fc40000410000 */
[----:B------:R-:W-:Y:S02]  /*21c0*/  FFMA.FTZ R18, R10, R17, R8 ;  /* 0x000000110a127223 */ /* 0x000fe40000010008 */
[----:B------:R-:W-:Y:S01]  /*21d0*/  FFMA.FTZ R29, R29, R23, R28 ;  /* 0x000000171d1d7223 */ /* 0x000fe2000001001c */
[----:B------:R-:W-:Y:S01]  /*21e0*/  SHF.L.U32 R28, R38, 0x10, RZ ;  /* 0x00000010261c7819 */ /* 0x000fe200000006ff */
[----:B------:R-:W-:Y:S01]  /*21f0*/  FMUL.FTZ R25, R18, -1.4426950216293334961 ;  /* 0xbfb8aa3b12197820 */ /* 0x000fe20000410000 */
[----:B------:R-:W-:Y:S01]  /*2200*/  FADD.FTZ R24, R24, R23 ;  /* 0x0000001718187221 */ /* 0x000fe20000010000 */
[----:B------:R-:W-:Y:S01]  /*2210*/  FFMA.FTZ R23, R12, R22, RZ ;  /* 0x000000160c177223 */ /* 0x000fe200000100ff */
[----:B------:R-:W-:-:S03]  /*2220*/  FADD.FTZ R12, RZ, R22 ;  /* 0x00000016ff0c7221 */ /* 0x000fc60000010000 */
[----:B------:R-:W0:Y:S01]  /*2230*/  MUFU.EX2 R25, R25 ;  /* 0x0000001900197308 */ /* 0x000e220000000800 */
[----:B------:R-:W-:-:S04]  /*2240*/  FFMA.FTZ R23, R20, R21, R23 ;  /* 0x0000001514177223 */ /* 0x000fc80000010017 */
[----:B------:R-:W-:Y:S01]  /*2250*/  FFMA.FTZ R23, R16, R14, R23 ;  /* 0x0000000e10177223 */ /* 0x000fe20000010017 */
[----:B0-----:R-:W-:-:S06]  /*2260*/  FADD.FTZ R25, R25, 1 ;  /* 0x3f80000019197421 */ /* 0x001fcc0000010000 */
[----:B------:R-:W0:Y:S02]  /*2270*/  MUFU.RCP R25, R25 ;  /* 0x0000001900197308 */ /* 0x000e240000001000 */
[----:B0-----:R-:W-:Y:S01]  /*2280*/  FMUL.FTZ R13, R28, R25 ;  /* 0x000000191c0d7220 */ /* 0x001fe20000410000 */
[----:B------:R-:W-:Y:S01]  /*2290*/  FADD.FTZ R27, -R25, 1 ;  /* 0x3f800000191b7421 */ /* 0x000fe20000010100 */
[----:B------:R-:W-:-:S03]  /*22a0*/  PRMT R25, R39, 0x7632, R25 ;  /* 0x0000763227197816 */ /* 0x000fc60000000019 */
[----:B------:R-:W-:Y:S01]  /*22b0*/  FFMA.FTZ R18, R18, R27, 1 ;  /* 0x3f80000012127423 */ /* 0x000fe2000001001b */
[----:B------:R-:W-:-:S03]  /*22c0*/  SHF.L.U32 R25, R25, 0x10, RZ ;  /* 0x0000001019197819 */ /* 0x000fc600000006ff */
[----:B------:R-:W-:Y:S02]  /*22d0*/  FMUL.FTZ R13, R13, R18 ;  /* 0x000000120d0d7220 */ /* 0x000fe40000410000 */
[----:B------:R-:W-:-:S04]  /*22e0*/  FADD.FTZ R25, R25, -UR14 ;  /* 0x8000000e19197e21 */ /* 0x000fc80008010000 */
[----:B------:R-:W-:Y:S01]  /*22f0*/  FMUL.FTZ R18, R25, UR9 ;  /* 0x0000000919127c20 */ /* 0x000fe20008410000 */
[--C-:B------:R-:W-:Y:S01]  /*2300*/  FADD.FTZ R25, R12, R21.reuse ;  /* 0x000000150c197221 */ /* 0x100fe20000010000 */
[C---:B------:R-:W-:Y:S01]  /*2310*/  FMUL.FTZ R12, R11.reuse, R21 ;  /* 0x000000150b0c7220 */ /* 0x040fe20000410000 */
[----:B------:R-:W-:Y:S01]  /*2320*/  PRMT R21, R38, 0x7632, R21 ;  /* 0x0000763226157816 */ /* 0x000fe20000000015 */
[----:B------:R-:W-:Y:S01]  /*2330*/  FFMA.FTZ R27, R11, R18, R9 ;  /* 0x000000120b1b7223 */ /* 0x000fe20000010009 */
[----:B------:R-:W-:Y:S01]  /*2340*/  FADD.FTZ R25, R25, R14 ;  /* 0x0000000e19197221 */ /* 0x000fe20000010000 */
[----:B------:R-:W-:Y:S01]  /*2350*/  FFMA.FTZ R29, R20, R12, R29 ;  /* 0x0000000c141d7223 */ /* 0x000fe2000001001d */
[----:B------:R-:W-:Y:S01]  /*2360*/  SHF.L.U32 R21, R21, 0x10, RZ ;  /* 0x0000001015157819 */ /* 0x000fe200000006ff */
[----:B------:R-:W-:Y:S01]  /*2370*/  FMUL.FTZ R28, R27, -1.4426950216293334961 ;  /* 0xbfb8aa3b1b1c7820 */ /* 0x000fe20000410000 */
[----:B------:R-:W-:Y:S01]  /*2380*/  FADD.FTZ R24, R12, R24 ;  /* 0x000000180c187221 */ /* 0x000fe20000010000 */
[----:B------:R-:W-:-:S04]  /*2390*/  FMUL.FTZ R14, R11, R14 ;  /* 0x0000000e0b0e7220 */ /* 0x000fc80000410000 */
[----:B------:R-:W0:Y:S02]  /*23a0*/  MUFU.EX2 R28, R28 ;  /* 0x0000001c001c7308 */ /* 0x000e240000000800 */
[----:B0-----:R-:W-:-:S04]  /*23b0*/  FADD.FTZ R28, R28, 1 ;  /* 0x3f8000001c1c7421 */ /* 0x001fc80000010000 */
[----:B------:R-:W0:Y:S02]  /*23c0*/  MUFU.RCP R22, R28 ;  /* 0x0000001c00167308 */ /* 0x000e240000001000 */
[----:B0-----:R-:W-:Y:S01]  /*23d0*/  FMUL.FTZ R20, R21, R22 ;  /* 0x0000001615147220 */ /* 0x001fe20000410000 */
[----:B------:R-:W-:Y:S01]  /*23e0*/  SHF.L.U32 R21, R37, 0x10, RZ ;  /* 0x0000001025157819 */ /* 0x000fe200000006ff */
[----:B------:R-:W-:-:S04]  /*23f0*/  FADD.FTZ R22, -R22, 1 ;  /* 0x3f80000016167421 */ /* 0x000fc80000010100 */
[----:B------:R-:W-:Y:S01]  /*2400*/  FADD.FTZ R21, R21, -UR14 ;  /* 0x8000000e15157e21 */ /* 0x000fe20008010000 */
[----:B------:R-:W-:-:S03]  /*2410*/  FFMA.FTZ R27, R27, R22, 1 ;  /* 0x3f8000001b1b7423 */ /* 0x000fc60000010016 */
[----:B------:R-:W-:Y:S01]  /*2420*/  FMUL.FTZ R21, R21, UR9 ;  /* 0x0000000915157c20 */ /* 0x000fe20008410000 */
[----:B------:R-:W-:Y:S01]  /*2430*/  FMUL.FTZ R22, R20, R27 ;  /* 0x0000001b14167220 */ /* 0x000fe20000410000 */
[----:B------:R-:W-:Y:S01]  /*2440*/  FADD.FTZ R20, R49, R26 ;  /* 0x0000001a31147221 */ /* 0x000fe20000010000 */
[----:B------:R-:W-:Y:S01]  /*2450*/  SHF.L.U32 R49, R15, 0x10, RZ ;  /* 0x000000100f317819 */ /* 0x000fe200000006ff */
[----:B------:R-:W-:Y:S01]  /*2460*/  FFMA.FTZ R27, R10, R21, R8 ;  /* 0x000000150a1b7223 */ /* 0x000fe20000010008 */
[----:B------:R-:W-:Y:S01]  /*2470*/  FFMA.FTZ R23, R18, R22, R23 ;  /* 0x0000001612177223 */ /* 0x000fe20000010017 */
[----:B------:R-:W-:Y:S02]  /*2480*/  FADD.FTZ R20, R20, R13 ;  /* 0x0000000d14147221 */ /* 0x000fe40000010000 */
[----:B------:R-:W-:Y:S01]  /*2490*/  FMUL.FTZ R12, R27, -1.4426950216293334961 ;  /* 0xbfb8aa3b1b0c7820 */ /* 0x000fe20000410000 */
[----:B------:R-:W-:-:S05]  /*24a0*/  FADD.FTZ R49, R49, -UR14 ;  /* 0x8000000e31317e21 */ /* 0x000fca0008010000 */
[----:B------:R-:W0:Y:S02]  /*24b0*/  MUFU.EX2 R12, R12 ;  /* 0x0000000c000c7308 */ /* 0x000e240000000800 */
[----:B0-----:R-:W-:Y:S01]  /*24c0*/  FADD.FTZ R28, R12, 1 ;  /* 0x3f8000000c1c7421 */ /* 0x001fe20000010000 */
[-C--:B------:R-:W-:Y:S01]  /*24d0*/  FFMA.FTZ R12, R19, R26.reuse, R48 ;  /* 0x0000001a130c7223 */ /* 0x080fe20000010030 */
[----:B------:R-:W-:-:S03]  /*24e0*/  FMUL.FTZ R26, R10, R26 ;  /* 0x0000001a0a1a7220 */ /* 0x000fc60000410000 */
[----:B------:R-:W-:Y:S01]  /*24f0*/  FFMA.FTZ R12, R17, R13, R12 ;  /* 0x0000000d110c7223 */ /* 0x000fe2000001000c */
[----:B------:R-:W0:Y:S01]  /*2500*/  MUFU.RCP R28, R28 ;  /* 0x0000001c001c7308 */ /* 0x000e220000001000 */
[----:B------:R-:W-:Y:S01]  /*2510*/  FFMA.FTZ R19, R19, R26, R29 ;  /* 0x0000001a13137223 */ /* 0x000fe2000001001d */
[----:B------:R-:W-:Y:S01]  /*2520*/  SHF.L.U32 R29, R36, 0x10, RZ ;  /* 0x00000010241d7819 */ /* 0x000fe200000006ff */
[----:B------:R-:W-:Y:S02]  /*2530*/  FADD.FTZ R26, R24, R26 ;  /* 0x0000001a181a7221 */ /* 0x000fe40000010000 */
[--C-:B------:R-:W-:Y:S01]  /*2540*/  FFMA.FTZ R16, R16, R14, R19.reuse ;  /* 0x0000000e10107223 */ /* 0x100fe20000010013 */
[----:B------:R-:W-:Y:S01]  /*2550*/  PRMT R19, R36, 0x7632, R19 ;  /* 0x0000763224137816 */ /* 0x000fe20000000013 */
[----:B------:R-:W-:Y:S01]  /*2560*/  FADD.FTZ R26, R14, R26 ;  /* 0x0000001a0e1a7221 */ /* 0x000fe20000010000 */
[----:B------:R-:W-:Y:S02]  /*2570*/  PRMT R14, R34, 0x7632, R14 ;  /* 0x00007632220e7816 */ /* 0x000fe4000000000e */
[----:B------:R-:W-:-:S02]  /*2580*/  SHF.L.U32 R19, R19, 0x10, RZ ;  /* 0x0000001013137819 */ /* 0x000fc400000006ff */
[----:B------:R-:W-:Y:S01]  /*2590*/  SHF.L.U32 R14, R14, 0x10, RZ ;  /* 0x000000100e0e7819 */ /* 0x000fe200000006ff */
[----:B0-----:R-:W-:Y:S01]  /*25a0*/  FADD.FTZ R48, -R28, 1 ;  /* 0x3f8000001c307421 */ /* 0x001fe20000010100 */
[----:B------:R-:W-:-:S03]  /*25b0*/  FMUL.FTZ R29, R29, R28 ;  /* 0x0000001c1d1d7220 */ /* 0x000fc60000410000 */
[----:B------:R-:W-:Y:S01]  /*25c0*/  FFMA.FTZ R48, R27, R48, 1 ;  /* 0x3f8000001b307423 */ /* 0x000fe20000010030 */
[----:B------:R-:W-:-:S04]  /*25d0*/  PRMT R27, R37, 0x7632, R27 ;  /* 0x00007632251b7816 */ /* 0x000fc8000000001b */
[----:B------:R-:W-:-:S05]  /*25e0*/  SHF.L.U32 R27, R27, 0x10, RZ ;  /* 0x000000101b1b7819 */ /* 0x000fca00000006ff */
[----:B------:R-:W-:Y:S01]  /*25f0*/  FADD.FTZ R28, R27, -UR14 ;  /* 0x8000000e1b1c7e21 */ /* 0x000fe20008010000 */
[----:B------:R-:W-:-:S03]  /*2600*/  FMUL.FTZ R27, R29, R48 ;  /* 0x000000301d1b7220 */ /* 0x000fc60000410000 */
[----:B------:R-:W-:-:S04]  /*2610*/  FMUL.FTZ R28, R28, UR9 ;  /* 0x000000091c1c7c20 */ /* 0x000fc80008410000 */
[----:B------:R-:W-:-:S04]  /*2620*/  FFMA.FTZ R24, R11, R28, R9 ;  /* 0x0000001c0b187223 */ /* 0x000fc80000010009 */
[----:B------:R-:W-:-:S06]  /*2630*/  FMUL.FTZ R48, R24, -1.4426950216293334961 ;  /* 0xbfb8aa3b18307820 */ /* 0x000fcc0000410000 */
[----:B------:R-:W0:Y:S02]  /*2640*/  MUFU.EX2 R48, R48 ;  /* 0x0000003000307308 */ /* 0x000e240000000800 */
[----:B0-----:R-:W-:-:S06]  /*2650*/  FADD.FTZ R29, R48, 1 ;  /* 0x3f800000301d7421 */ /* 0x001fcc0000010000 */
[----:B------:R-:W0:Y:S02]  /*2660*/  MUFU.RCP R29, R29 ;  /* 0x0000001d001d7308 */ /* 0x000e240000001000 */
[----:B0-----:R-:W-:Y:S01]  /*2670*/  FMUL.FTZ R15, R19, R29 ;  /* 0x0000001d130f7220 */ /* 0x001fe20000410000 */
[----:B------:R-:W-:-:S04]  /*2680*/  FADD.FTZ R19, -R29, 1 ;  /* 0x3f8000001d137421 */ /* 0x000fc80000010100 */
[----:B------:R-:W-:Y:S01]  /*2690*/  FFMA.FTZ R48, R24, R19, 1 ;  /* 0x3f80000018307423 */ /* 0x000fe20000010013 */
[----:B------:R-:W-:-:S03]  /*26a0*/  FMUL.FTZ R24, R49, UR9 ;  /* 0x0000000931187c20 */ /* 0x000fc60008410000 */
[----:B------:R-:W-:Y:S01]  /*26b0*/  FMUL.FTZ R15, R15, R48 ;  /* 0x000000300f0f7220 */ /* 0x000fe20000410000 */
[----:B------:R-:W-:-:S03]  /*26c0*/  FFMA.FTZ R19, R11, R24, R9 ;  /* 0x000000180b137223 */ /* 0x000fc60000010009 */
[----:B------:R-:W-:Y:S01]  /*26d0*/  FFMA.FTZ R23, R28, R15, R23 ;  /* 0x0000000f1c177223 */ /* 0x000fe20000010017 */
[----:B------:R-:W-:-:S06]  /*26e0*/  FMUL.FTZ R48, R19, -1.4426950216293334961 ;  /* 0xbfb8aa3b13307820 */ /* 0x000fcc0000410000 */
[----:B------:R-:W0:Y:S02]  /*26f0*/  MUFU.EX2 R48, R48 ;  /* 0x0000003000307308 */ /* 0x000e240000000800 */
[----:B0-----:R-:W-:-:S06]  /*2700*/  FADD.FTZ R29, R48, 1 ;  /* 0x3f800000301d7421 */ /* 0x001fcc0000010000 */
[----:B------:R-:W0:Y:S02]  /*2710*/  MUFU.RCP R29, R29 ;  /* 0x0000001d001d7308 */ /* 0x000e240000001000 */
[----:B0-----:R-:W-:Y:S01]  /*2720*/  FADD.FTZ R49, -R29, 1 ;  /* 0x3f8000001d317421 */ /* 0x001fe20000010100 */
[----:B------:R-:W-:Y:S01]  /*2730*/  FMUL.FTZ R14, R14, R29 ;  /* 0x0000001d0e0e7220 */ /* 0x000fe20000410000 */
[----:B------:R-:W-:Y:S02]  /*2740*/  FMUL.FTZ R29, R10, R13 ;  /* 0x0000000d0a1d7220 */ /* 0x000fe40000410000 */
[----:B------:R-:W-:Y:S01]  /*2750*/  FFMA.FTZ R49, R19, R49, 1 ;  /* 0x3f80000013317423 */ /* 0x000fe20000010031 */
[----:B------:R-:W-:-:S03]  /*2760*/  SHF.L.U32 R19, R35, 0x10, RZ ;  /* 0x0000001023137819 */ /* 0x000fc600000006ff */
[----:B------:R-:W-:Y:S02]  /*2770*/  FMUL.FTZ R14, R14, R49 ;  /* 0x000000310e0e7220 */ /* 0x000fe40000410000 */
[----:B------:R-:W-:Y:S02]  /*2780*/  FADD.FTZ R19, R19, -UR14 ;  /* 0x8000000e13137e21 */ /* 0x000fe40008010000 */
[----:B------:R-:W-:Y:S02]  /*2790*/  FFMA.FTZ R23, R24, R14, R23 ;  /* 0x0000000e18177223 */ /* 0x000fe40000010017 */
[----:B------:R-:W-:Y:S01]  /*27a0*/  FMUL.FTZ R13, R19, UR9 ;  /* 0x00000009130d7c20 */ /* 0x000fe20008410000 */
[----:B------:R-:W-:Y:S01]  /*27b0*/  FFMA.FTZ R19, R17, R29, R16 ;  /* 0x0000001d11137223 */ /* 0x000fe20000010010 */
[----:B------:R-:W-:Y:S01]  /*27c0*/  FADD.FTZ R29, R26, R29 ;  /* 0x0000001d1a1d7221 */ /* 0x000fe20000010000 */
[----:B------:R-:W-:Y:S01]  /*27d0*/  SHF.L.U32 R26, R34, 0x10, RZ ;  /* 0x00000010221a7819 */ /* 0x000fe200000006ff */
[----:B------:R-:W-:-:S04]  /*27e0*/  FFMA.FTZ R16, R10, R13, R8 ;  /* 0x0000000d0a107223 */ /* 0x000fc80000010008 */
[----:B------:R-:W-:-:S06]  /*27f0*/  FMUL.FTZ R48, R16, -1.4426950216293334961 ;  /* 0xbfb8aa3b10307820 */ /* 0x000fcc0000410000 */
[----:B------:R-:W0:Y:S02]  /*2800*/  MUFU.EX2 R48, R48 ;  /* 0x0000003000307308 */ /* 0x000e240000000800 */
[----:B0-----:R-:W-:Y:S01]  /*2810*/  FADD.FTZ R17, R48, 1 ;  /* 0x3f80000030117421 */ /* 0x001fe20000010000 */
[----:B------:R-:W-:-:S04]  /*2820*/  FMUL.FTZ R48, R11, R22 ;  /* 0x000000160b307220 */ /* 0x000fc80000410000 */
[----:B------:R-:W-:Y:S01]  /*2830*/  FADD.FTZ R29, R48, R29 ;  /* 0x0000001d301d7221 */ /* 0x000fe20000010000 */
[----:B------:R-:W0:Y:S02]  /*2840*/  MUFU.RCP R17, R17 ;  /* 0x0000001100117308 */ /* 0x000e240000001000 */
[----:B0-----:R-:W-:Y:S01]  /*2850*/  FADD.FTZ R49, -R17, 1 ;  /* 0x3f80000011317421 */ /* 0x001fe20000010100 */
[----:B------:R-:W-:-:S03]  /*2860*/  FMUL.FTZ R26, R26, R17 ;  /* 0x000000111a1a7220 */ /* 0x000fc60000410000 */
[----:B------:R-:W-:-:S04]  /*2870*/  FFMA.FTZ R49, R16, R49, 1 ;  /* 0x3f80000010317423 */ /* 0x000fc80000010031 */
[----:B------:R-:W-:Y:S01]  /*2880*/  FMUL.FTZ R16, R26, R49 ;  /* 0x000000311a107220 */ /* 0x000fe20000410000 */
[----:B------:R-:W-:-:S05]  /*2890*/  SHF.L.U32 R26, R33, 0x10, RZ ;  /* 0x00000010211a7819 */ /* 0x000fca00000006ff */
[----:B------:R-:W-:Y:S01]  /*28a0*/  FADD.FTZ R49, R26, -UR14 ;  /* 0x8000000e1a317e21 */ /* 0x000fe20008010000 */
[----:B------:R-:W-:Y:S01]  /*28b0*/  FADD.FTZ R26, R25, R22 ;  /* 0x00000016191a7221 */ /* 0x000fe20000010000 */
[----:B------:R-:W-:Y:S01]  /*28c0*/  FFMA.FTZ R22, R18, R48, R19 ;  /* 0x0000003012167223 */ /* 0x000fe20000010013 */
[----:B------:R-:W-:Y:S01]  /*28d0*/  SHF.L.U32 R48, R32, 0x10, RZ ;  /* 0x0000001020307819 */ /* 0x000fe200000006ff */
[----:B------:R-:W-:-:S04]  /*28e0*/  FMUL.FTZ R17, R49, UR9 ;  /* 0x0000000931117c20 */ /* 0x000fc80008410000 */
[----:B------:R-:W-:-:S04]  /*28f0*/  FFMA.FTZ R18, R10, R17, R8 ;  /* 0x000000110a127223 */ /* 0x000fc80000010008 */
[----:B------:R-:W-:-:S06]  /*2900*/  FMUL.FTZ R25, R18, -1.4426950216293334961 ;  /* 0xbfb8aa3b12197820 */ /* 0x000fcc0000410000 */
[----:B------:R-:W0:Y:S02]  /*2910*/  MUFU.EX2 R25, R25 ;  /* 0x0000001900197308 */ /* 0x000e240000000800 */
[----:B0-----:R-:W-:Y:S01]  /*2920*/  FADD.FTZ R49, R25, 1 ;  /* 0x3f80000019317421 */ /* 0x001fe20000010000 */
[----:B------:R-:W-:-:S03]  /*2930*/  FMUL.FTZ R25, R10, R27 ;  /* 0x0000001b0a197220 */ /* 0x000fc60000410000 */
[----:B------:R-:W0:Y:S01]  /*2940*/  MUFU.RCP R19, R49 ;  /* 0x0000003100137308 */ /* 0x000e220000001000 */
[----:B------:R-:W-:Y:S01]  /*2950*/  FADD.FTZ R29, R29, R25 ;  /* 0x000000191d1d7221 */ /* 0x000fe20000010000 */
[----:B0-----:R-:W-:Y:S01]  /*2960*/  FMUL.FTZ R48, R48, R19 ;  /* 0x0000001330307220 */ /* 0x001fe20000410000 */
[----:B------:R-:W-:-:S04]  /*2970*/  FADD.FTZ R19, -R19, 1 ;  /* 0x3f80000013137421 */ /* 0x000fc80000010100 */
[----:B------:R-:W-:-:S04]  /*2980*/  FFMA.FTZ R19, R18, R19, 1 ;  /* 0x3f80000012137423 */ /* 0x000fc80000010013 */
[----:B------:R-:W-:Y:S01]  /*2990*/  FMUL.FTZ R18, R48, R19 ;  /* 0x0000001330127220 */ /* 0x000fe20000410000 */
[----:B------:R-:W-:-:S05]  /*29a0*/  SHF.L.U32 R19, R30, 0x10, RZ ;  /* 0x000000101e137819 */ /* 0x000fca00000006ff */
[----:B------:R-:W-:Y:S01]  /*29b0*/  FADD.FTZ R48, R19, -UR14 ;  /* 0x8000000e13307e21 */ /* 0x000fe20008010000 */
[----:B------:R-:W-:Y:S01]  /*29c0*/  FADD.FTZ R19, R20, R27 ;  /* 0x0000001b14137221 */ /* 0x000fe20000010000 */
[C---:B------:R-:W-:Y:S01]  /*29d0*/  FFMA.FTZ R20, R21.reuse, R27, R12 ;  /* 0x0000001b15147223 */ /* 0x040fe2000001000c */
[----:B------:R-:W-:Y:S01]  /*29e0*/  FFMA.FTZ R27, R21, R25, R22 ;  /* 0x00000019151b7223 */ /* 0x000fe20000010016 */
[----:B------:R-:W-:Y:S01]  /*29f0*/  FMUL.FTZ R12, R48, UR9 ;  /* 0x00000009300c7c20 */ /* 0x000fe20008410000 */
[----:B------:R-:W-:Y:S01]  /*2a00*/  SHF.L.U32 R25, R31, 0x10, RZ ;  /* 0x000000101f197819 */ /* 0x000fe200000006ff */
[----:B------:R-:W-:Y:S02]  /*2a10*/  FADD.FTZ R19, R19, R16 ;  /* 0x0000001013137221 */ /* 0x000fe40000010000 */
[----:B------:R-:W-:-:S04]  /*2a20*/  FFMA.FTZ R21, R11, R12, R9 ;  /* 0x0000000c0b157223 */ /* 0x000fc80000010009 */
[----:B------:R-:W-:-:S06]  /*2a30*/  FMUL.FTZ R48, R21, -1.4426950216293334961 ;  /* 0xbfb8aa3b15307820 */ /* 0x000fcc0000410000 */
[----:B------:R-:W0:Y:S02]  /*2a40*/  MUFU.EX2 R48, R48 ;  /* 0x0000003000307308 */ /* 0x000e240000000800 */
[----:B0-----:R-:W-:-:S06]  /*2a50*/  FADD.FTZ R22, R48, 1 ;  /* 0x3f80000030167421 */ /* 0x001fcc0000010000 */
[----:B------:R-:W0:Y:S02]  /*2a60*/  MUFU.RCP R22, R22 ;  /* 0x0000001600167308 */ /* 0x000e240000001000 */
[----:B0-----:R-:W-:Y:S01]  /*2a70*/  FADD.FTZ R49, -R22, 1 ;  /* 0x3f80000016317421 */ /* 0x001fe20000010100 */
[----:B------:R-:W-:Y:S01]  /*2a80*/  FMUL.FTZ R25, R25, R22 ;  /* 0x0000001619197220 */ /* 0x000fe20000410000 */
[----:B------:R-:W-:Y:S02]  /*2a90*/  FMUL.FTZ R22, R11, R15 ;  /* 0x0000000f0b167220 */ /* 0x000fe40000410000 */
[----:B------:R-:W-:Y:S02]  /*2aa0*/  FFMA.FTZ R21, R21, R49, 1 ;  /* 0x3f80000015157423 */ /* 0x000fe40000010031 */
[----:B------:R-:W-:Y:S01]  /*2ab0*/  FFMA.FTZ R28, R28, R22, R27 ;  /* 0x000000161c1c7223 */ /* 0x000fe2000001001b */
[----:B------:R-:W-:Y:S01]  /*2ac0*/  FADD.FTZ R29, R22, R29 ;  /* 0x0000001d161d7221 */ /* 0x000fe20000010000 */
[----:B------:R-:W-:Y:S01]  /*2ad0*/  FMUL.FTZ R21, R25, R21 ;  /* 0x0000001519157220 */ /* 0x000fe20000410000 */
[----:B------:R-:W-:-:S02]  /*2ae0*/  SHF.L.U32 R25, R7, 0x10, RZ ;  /* 0x0000001007197819 */ /* 0x000fc400000006ff */
[----:B------:R-:W-:-:S03]  /*2af0*/  SHF.L.U32 R22, R4, 0x10, RZ ;  /* 0x0000001004167819 */ /* 0x000fc600000006ff */
[----:B------:R-:W-:Y:S01]  /*2b00*/  FADD.FTZ R49, R25, -UR14 ;  /* 0x8000000e19317e21 */ /* 0x000fe20008010000 */
[----:B------:R-:W-:-:S03]  /*2b10*/  FADD.FTZ R25, R26, R15 ;  /* 0x0000000f1a197221 */ /* 0x000fc60000010000 */
[----:B------:R-:W-:-:S04]  /*2b20*/  FMUL.FTZ R15, R49, UR9 ;  /* 0x00000009310f7c20 */ /* 0x000fc80008410000 */
[----:B------:R-:W-:-:S04]  /*2b30*/  FFMA.FTZ R26, R10, R15, R8 ;  /* 0x0000000f0a1a7223 */ /* 0x000fc80000010008 */
[----:B------:R-:W-:-:S06]  /*2b40*/  FMUL.FTZ R48, R26, -1.4426950216293334961 ;  /* 0xbfb8aa3b1a307820 */ /* 0x000fcc0000410000 */
[----:B------:R-:W0:Y:S02]  /*2b50*/  MUFU.EX2 R48, R48 ;  /* 0x0000003000307308 */ /* 0x000e240000000800 */
[----:B0-----:R-:W-:-:S04]  /*2b60*/  FADD.FTZ R49, R48, 1 ;  /* 0x3f80000030317421 */ /* 0x001fc80000010000 */
[----:B------:R0:W1:Y:S02]  /*2b70*/  MUFU.RCP R27, R49 ;  /* 0x00000031001b7308 */ /* 0x0000640000001000 */
[----:B0-----:R-:W-:-:S04]  /*2b80*/  FMUL.FTZ R49, R10, R16 ;  /* 0x000000100a317220 */ /* 0x001fc80000410000 */
[----:B------:R-:W-:Y:S01]  /*2b90*/  FADD.FTZ R29, R29, R49 ;  /* 0x000000311d1d7221 */ /* 0x000fe20000010000 */
[----:B-1----:R-:W-:Y:S01]  /*2ba0*/  FMUL.FTZ R22, R22, R27 ;  /* 0x0000001b16167220 */ /* 0x002fe20000410000 */
[----:B------:R-:W-:-:S04]  /*2bb0*/  FADD.FTZ R27, -R27, 1 ;  /* 0x3f8000001b1b7421 */ /* 0x000fc80000010100 */
[----:B------:R-:W-:Y:S01]  /*2bc0*/  FFMA.FTZ R27, R26, R27, 1 ;  /* 0x3f8000001a1b7423 */ /* 0x000fe2000001001b */
[----:B------:R-:W-:-:S03]  /*2bd0*/  SHF.L.U32 R26, R5, 0x10, RZ ;  /* 0x00000010051a7819 */ /* 0x000fc600000006ff */
[----:B------:R-:W-:Y:S01]  /*2be0*/  FMUL.FTZ R22, R22, R27 ;  /* 0x0000001b16167220 */ /* 0x000fe20000410000 */
[C---:B------:R-:W-:Y:S01]  /*2bf0*/  FFMA.FTZ R27, R13.reuse, R16, R20 ;  /* 0x000000100d1b7223 */ /* 0x040fe20000010014 */
[----:B------:R-:W-:Y:S01]  /*2c00*/  FADD.FTZ R26, R26, -UR14 ;  /* 0x8000000e1a1a7e21 */ /* 0x000fe20008010000 */
[----:B------:R-:W-:Y:S01]  /*2c10*/  FFMA.FTZ R13, R13, R49, R28 ;  /* 0x000000310d0d7223 */ /* 0x000fe2000001001c */
[----:B------:R-:W-:Y:S02]  /*2c20*/  SHF.L.U32 R49, R6, 0x10, RZ ;  /* 0x0000001006317819 */ /* 0x000fe400000006ff */
        /* <DEDUP_REMOVED lines=9> */
[----:B------:R-:W-:Y:S01]  /*2cc0*/  FADD.FTZ R26, R25, R14 ;  /* 0x0000000e191a7221 */ /* 0x000fe20000010000 */
[C---:B------:R-:W-:Y:S02]  /*2cd0*/  FMUL.FTZ R14, R11.reuse, R14 ;  /* 0x0000000e0b0e7220 */ /* 0x040fe40000410000 */
[----:B------:R-:W-:Y:S02]  /*2ce0*/  FMUL.FTZ R20, R20, R49 ;  /* 0x0000003114147220 */ /* 0x000fe40000410000 */
[----:B------:R-:W-:Y:S01]  /*2cf0*/  FFMA.FTZ R24, R24, R14, R13 ;  /* 0x0000000e18187223 */ /* 0x000fe2000001000d */
[----:B------:R-:W-:Y:S01]  /*2d00*/  FADD.FTZ R29, R14, R29 ;  /* 0x0000001d0e1d7221 */ /* 0x000fe20000010000 */
[----:B------:R-:W-:Y:S01]  /*2d10*/  FMUL.FTZ R14, R10, R18 ;  /* 0x000000120a0e7220 */ /* 0x000fe20000410000 */
[----:B------:R-:W-:-:S03]  /*2d20*/  FMUL.FTZ R13, R11, R21 ;  /* 0x000000150b0d7220 */ /* 0x000fc60000410000 */
[----:B------:R-:W-:Y:S01]  /*2d30*/  FFMA.FTZ R25, R17, R14, R24 ;  /* 0x0000000e11197223 */ /* 0x000fe20000010018 */
[----:B------:R-:W-:Y:S01]  /*2d40*/  FADD.FTZ R28, R29, R14 ;  /* 0x0000000e1d1c7221 */ /* 0x000fe20000010000 */
[----:B------:R-:W-:Y:S01]  /*2d50*/  FFMA.FTZ R14, R17, R18, R27 ;  /* 0x00000012110e7223 */ /* 0x000fe2000001001b */
[----:B------:R-:W-:Y:S01]  /*2d60*/  FMUL.FTZ R17, R10, R22 ;  /* 0x000000160a117220 */ /* 0x000fe20000410000 */
[----:B------:R-:W-:Y:S01]  /*2d70*/  FFMA.FTZ R24, R12, R13, R25 ;  /* 0x0000000d0c187223 */ /* 0x000fe20000010019 */
[----:B------:R-:W-:Y:S01]  /*2d80*/  FADD.FTZ R28, R13, R28 ;  /* 0x0000001c0d1c7221 */ /* 0x000fe20000010000 */
[----:B------:R-:W-:Y:S01]  /*2d90*/  FADD.FTZ R13, R19, R18 ;  /* 0x00000012130d7221 */ /* 0x000fe20000010000 */
[----:B------:R-:W-:Y:S01]  /*2da0*/  FMUL.FTZ R19, R11, R20 ;  /* 0x000000140b137220 */ /* 0x000fe20000410000 */
[C---:B------:R-:W-:Y:S01]  /*2db0*/  FFMA.FTZ R25, R15.reuse, R17, R24 ;  /* 0x000000110f197223 */ /* 0x040fe20000010018 */
[----:B------:R-:W-:Y:S01]  /*2dc0*/  FADD.FTZ R28, R28, R17 ;  /* 0x000000111c1c7221 */ /* 0x000fe20000010000 */
[----:B------:R-:W-:Y:S01]  /*2dd0*/  FFMA.FTZ R17, R12, R21, R23 ;  /* 0x000000150c117223 */ /* 0x000fe20000010017 */
[----:B------:R-:W-:Y:S01]  /*2de0*/  FADD.FTZ R21, R26, R21 ;  /* 0x000000151a157221 */ /* 0x000fe20000010000 */
[----:B------:R-:W-:Y:S01]  /*2df0*/  FFMA.FTZ R12, R15, R22, R14 ;  /* 0x000000160f0c7223 */ /* 0x000fe2000001000e */
[C---:B------:R-:W-:Y:S01]  /*2e00*/  FFMA.FTZ R23, R16.reuse, R19, R25 ;  /* 0x0000001310177223 */ /* 0x040fe20000010019 */
[----:B------:R-:W-:Y:S01]  /*2e10*/  FADD.FTZ R14, R13, R22 ;  /* 0x000000160d0e7221 */ /* 0x000fe20000010000 */
[----:B------:R-:W-:Y:S01]  /*2e20*/  FADD.FTZ R19, R19, R28 ;  /* 0x0000001c13137221 */ /* 0x000fe20000010000 */
[----:B------:R-:W-:Y:S01]  /*2e30*/  FFMA.FTZ R13, R16, R20, R17 ;  /* 0x00000014100d7223 */ /* 0x000fe20000010011 */
[----:B------:R-:W-:-:S07]  /*2e40*/  FADD.FTZ R15, R21, R20 ;  /* 0x00000014150f7221 */ /* 0x000fce0000010000 */
.L_x_44:
[----:B------:R-:W0:Y:S01]  /*2e50*/  SHFL.DOWN PT, R16, R23, 0x1, 0x1f ;  /* 0x08201f0017107f89 */ /* 0x000e2200000e0000 */
[C---:B------:R-:W-:Y:S01]  /*2e60*/  ISETP.GT.AND P0, PT, R0.reuse, 0x1e, PT ;  /* 0x0000001e0000780c */ /* 0x040fe20003f04270 */
[----:B------:R-:W1:Y:S01]  /*2e70*/  S2UR UR12, SR_CgaCtaId ;  /* 0x00000000000c79c3 */ /* 0x000e620000008800 */
[----:B------:R-:W-:Y:S01]  /*2e80*/  UMOV UR7, 0x400 ;  /* 0x0000040000077882 */ /* 0x000fe20000000000 */
[----:B------:R-:W2:Y:S01]  /*2e90*/  SHFL.DOWN PT, R17, R19, 0x1, 0x1f ;  /* 0x08201f0013117f89 */ /* 0x000ea200000e0000 */
[----:B------:R-:W-:Y:S01]  /*2ea0*/  UIADD3 UR5, UPT, UPT, UR7, 0x80, URZ ;  /* 0x0000008007057890 */ /* 0x000fe2000fffe0ff */
[----:B------:R-:W-:Y:S01]  /*2eb0*/  ISETP.GT.AND P2, PT, R0, 0xf, PT ;  /* 0x0000000f0000780c */ /* 0x000fe20003f44270 */
[----:B------:R-:W3:Y:S01]  /*2ec0*/  LDCU UR8, c[0x0][0x374] ;  /* 0x00006e80ff0877ac */ /* 0x000ee20008000800 */
[----:B------:R-:W4:Y:S01]  /*2ed0*/  S2R R22, SR_TID.X ;  /* 0x0000000000167919 */ /* 0x000f220000002100 */
[----:B------:R-:W-:Y:S05]  /*2ee0*/  BSSY.RECONVERGENT B0, `(.L_x_45) ;  /* 0x0000025000007945 */ /* 0x000fea0003800200 */
[----:B0-----:R-:W-:Y:S01]  /*2ef0*/  @!P0 FADD.FTZ R23, R16, R23 ;  /* 0x0000001710178221 */ /* 0x001fe20000010000 */
[----:B-1----:R-:W-:Y:S01]  /*2f00*/  ULEA UR5, UR12, UR5, 0x18 ;  /* 0x000000050c057291 */ /* 0x002fe2000f8ec0ff */
[----:B--2---:R-:W-:-:S03]  /*2f10*/  @!P0 FADD.FTZ R19, R17, R19 ;  /* 0x0000001311138221 */ /* 0x004fc60000010000 */
[----:B------:R-:W0:Y:S01]  /*2f20*/  SHFL.DOWN PT, R16, R23, 0x2, 0x1f ;  /* 0x08401f0017107f89 */ /* 0x000e2200000e0000 */
[----:B------:R-:W-:-:S03]  /*2f30*/  ISETP.GT.AND P0, PT, R0, 0x1d, PT ;  /* 0x0000001d0000780c */ /* 0x000fc60003f04270 */
[----:B------:R-:W1:Y:S01]  /*2f40*/  SHFL.DOWN PT, R17, R19, 0x2, 0x1f ;  /* 0x08401f0013117f89 */ /* 0x000e6200000e0000 */
[C---:B----4-:R-:W-:Y:S01]  /*2f50*/  LEA R48, R22.reuse, UR5, 0x4 ;  /* 0x0000000516307c11 */ /* 0x050fe2000f8e20ff */
[----:B------:R-:W-:Y:S01]  /*2f60*/  IMAD R47, R47, 0x18, R22 ;  /* 0x000000182f2f7824 */ /* 0x000fe200078e0216 */
[C---:B------:R-:W-:Y:S02]  /*2f70*/  ISETP.NE.AND P1, PT, R22.reuse, RZ, PT ;  /* 0x000000ff1600720c */ /* 0x040fe40003f25270 */
[----:B------:R-:W-:Y:S01]  /*2f80*/  ISETP.GT.U32.AND P3, PT, R22, 0x17, PT ;  /* 0x000000171600780c */ /* 0x000fe20003f64070 */
[----:B------:R-:W-:Y:S04]  /*2f90*/  STS.128 [R48], R12 ;  /* 0x0000000c30007388 */ /* 0x000fe80000000c00 */
        /* <DEDUP_REMOVED lines=8> */
[----:B------:R-:W-:-:S03]  /*3020*/  ISETP.GT.AND P0, PT, R0, 0x17, PT ;  /* 0x000000170000780c */ /* 0x000fc60003f04270 */
[----:B------:R-:W1:Y:S01]  /*3030*/  SHFL.DOWN PT, R17, R19, 0x8, 0x1f ;  /* 0x09001f0013117f89 */ /* 0x000e6200000e0000 */
[----:B0-----:R-:W-:Y:S01]  /*3040*/  FADD.FTZ R18, R23, R16 ;  /* 0x0000001017127221 */ /* 0x001fe20000010000 */
[----:B-1----:R-:W-:-:S04]  /*3050*/  FADD.FTZ R20, R19, R17 ;  /* 0x0000001113147221 */ /* 0x002fc80000010000 */
[----:B------:R-:W-:Y:S02]  /*3060*/  FSEL R28, R23, R18, P0 ;  /* 0x00000012171c7208 */ /* 0x000fe40000000000 */
[----:B------:R-:W-:-:S03]  /*3070*/  FSEL R29, R19, R20, P0 ;  /* 0x00000014131d7208 */ /* 0x000fc60000000000 */
[----:B------:R0:W1:Y:S04]  /*3080*/  SHFL.DOWN PT, R17, R28, 0x10, 0x1f ;  /* 0x0a001f001c117f89 */ /* 0x00006800000e0000 */
[----:B------:R0:W2:Y:S01]  /*3090*/  SHFL.DOWN PT, R19, R29, 0x10, 0x1f ;  /* 0x0a001f001d137f89 */ /* 0x0000a200000e0000 */
[----:B---3--:R-:W-:Y:S05]  /*30a0*/  @P2 BRA `(.L_x_46) ;  /* 0x0000000000202947 */ /* 0x008fea0003800000 */
        /* <DEDUP_REMOVED lines=8> */
.L_x_46:
[----:B------:R-:W-:Y:S05]  /*3130*/  BSYNC.RECONVERGENT B0 ;  /* 0x0000000000007941 */ /* 0x000fea0003800200 */
.L_x_45:
        /* <DEDUP_REMOVED lines=32> */
.L_x_48:
[----:B------:R-:W-:Y:S05]  /*3340*/  BSYNC.RECONVERGENT B0 ;  /* 0x0000000000007941 */ /* 0x000fea0003800200 */
.L_x_47:
        /* <DEDUP_REMOVED lines=78> */
.L_x_50:
[----:B------:R-:W-:Y:S05]  /*3830*/  BSYNC.RECONVERGENT B0 ;  /* 0x0000000000007941 */ /* 0x000fea0003800200 */
.L_x_49:
[----:B------:R-:W-:Y:S04]  /*3840*/  BSSY.RECONVERGENT B0, `(.L_x_51) ;  /* 0x000001c000007945 */ /* 0x000fe80003800200 */
[----:B------:R-:W-:Y:S05]  /*3850*/  @P3 BRA `(.L_x_52) ;  /* 0x0000000000683947 */ /* 0x000fea0003800000 */
[----:B-1-3--:R-:W1:Y:S08]  /*3860*/  LDC.64 R16, c[0x0][0x3f8] ;  /* 0x0000fe00ff107b82 */ /* 0x00ae700000000a00 */
[----:B--2---:R-:W2:Y:S01]  /*3870*/  LDC.64 R18, c[0x0][0x3d8] ;  /* 0x0000f600ff127b82 */ /* 0x004ea20000000a00 */
[----:B-1----:R-:W-:Y:S01]  /*3880*/  IMAD.WIDE.U32 R20, R16, 0x3, RZ ;  /* 0x0000000310147825 */ /* 0x002fe200078e00ff */
[----:B------:R-:W-:-:S02]  /*3890*/  LEA R25, R17, R17, 0x1 ;  /* 0x0000001111197211 */ /* 0x000fc400078e08ff */
[----:B------:R-:W-:Y:S02]  /*38a0*/  LEA.HI R23, P0, R17, R16, RZ, 0x1 ;  /* 0x0000001011177211 */ /* 0x000fe400078108ff */
[----:B------:R-:W-:Y:S02]  /*38b0*/  IADD3 R21, PT, PT, R21, R25, RZ ;  /* 0x0000001915157210 */ /* 0x000fe40007ffe0ff */
[----:B------:R-:W-:Y:S01]  /*38c0*/  IADD3.X R22, PT, PT, RZ, R17, RZ, P0, !PT ;  /* 0x00000011ff167210 */ /* 0x000fe200007fe4ff */
[----:B--2---:R-:W-:Y:S01]  /*38d0*/  IMAD.WIDE R18, R47, 0x4, R18 ;  /* 0x000000042f127825 */ /* 0x004fe200078e0212 */
[----:B------:R-:W-:Y:S02]  /*38e0*/  LEA.HI R24, P0, R21, R20, RZ, 0x1 ;  /* 0x0000001415187211 */ /* 0x000fe400078108ff */
[----:B------:R-:W-:Y:S02]  /*38f0*/  SHF.L.U32 R47, R23, 0x1, RZ ;  /* 0x00000001172f7819 */ /* 0x000fe400000006ff */
[----:B------:R-:W-:Y:S01]  /*3900*/  SHF.L.U32 R25, R24, 0x1, RZ ;  /* 0x0000000118197819 */ /* 0x000fe200000006ff */
[----:B------:R4:W-:Y:S01]  /*3910*/  REDG.E.ADD.F32.FTZ.RN.STRONG.GPU desc[UR10][R18.64], R12 ;  /* 0x0000000c120079a6 */ /* 0x0009e2000c12f30a */
[----:B------:R-:W-:-:S02]  /*3920*/  LOP3.LUT R47, R47, 0xfffffffc, RZ, 0xc0, !PT ;  /* 0xfffffffc2f2f7812 */ /* 0x000fc400078ec0ff */
[----:B------:R-:W-:Y:S02]  /*3930*/  LEA R20, P2, R16, R18, 0x2 ;  /* 0x0000001210147211 */ /* 0x000fe400078410ff */
[----:B------:R-:W-:Y:S02]  /*3940*/  IADD3.X R27, PT, PT, RZ, R21, RZ, P0, !PT ;  /* 0x00000015ff1b7210 */ /* 0x000fe400007fe4ff */
[----:B------:R-:W-:Y:S02]  /*3950*/  LOP3.LUT R25, R25, 0xfffffffc, RZ, 0xc0, !PT ;  /* 0xfffffffc19197812 */ /* 0x000fe400078ec0ff */
[----:B------:R-:W-:Y:S02]  /*3960*/  SHF.L.U64.HI R23, R23, 0x1, R22 ;  /* 0x0000000117177819 */ /* 0x000fe40000010216 */
[----:B------:R-:W-:Y:S02]  /*3970*/  IADD3 R22, P0, PT, R18, R47, RZ ;  /* 0x0000002f12167210 */ /* 0x000fe40007f1e0ff */
[----:B------:R-:W-:-:S02]  /*3980*/  LEA.HI.X R21, R16, R19, R17, 0x2, P2 ;  /* 0x0000001310157211 */ /* 0x000fc400010f1411 */
[----:B------:R-:W-:Y:S02]  /*3990*/  SHF.L.U64.HI R17, R24, 0x1, R27 ;  /* 0x0000000118117819 */ /* 0x000fe4000001021b */
[----:B------:R-:W-:Y:S02]  /*39a0*/  IADD3 R16, P2, PT, R18, R25, RZ ;  /* 0x0000001912107210 */ /* 0x000fe40007f5e0ff */
[C---:B------:R-:W-:Y:S02]  /*39b0*/  IADD3.X R23, PT, PT, R19.reuse, R23, RZ, P0, !PT ;  /* 0x0000001713177210 */ /* 0x040fe400007fe4ff */
[----:B------:R-:W-:-:S03]  /*39c0*/  IADD3.X R17, PT, PT, R19, R17, RZ, P2, !PT ;  /* 0x0000001113117210 */ /* 0x000fc600017fe4ff */
[----:B------:R4:W-:Y:S04]  /*39d0*/  REDG.E.ADD.F32.FTZ.RN.STRONG.GPU desc[UR10][R22.64], R13 ;  /* 0x0000000d160079a6 */ /* 0x0009e8000c12f30a */
[----:B------:R4:W-:Y:S04]  /*39e0*/  REDG.E.ADD.F32.FTZ.RN.STRONG.GPU desc[UR10][R20.64], R14 ;  /* 0x0000000e140079a6 */ /* 0x0009e8000c12f30a */
[----:B------:R4:W-:Y:S02]  /*39f0*/  REDG.E.ADD.F32.FTZ.RN.STRONG.GPU desc[UR10][R16.64], R15 ;  /* 0x0000000f100079a6 */ /* 0x0009e4000c12f30a */
.L_x_52:
[----:B------:R-:W-:Y:S05]  /*3a00*/  BSYNC.RECONVERGENT B0 ;  /* 0x0000000000007941 */ /* 0x000fea0003800200 */
.L_x_51:
[----:B------:R-:W5:Y:S02]  /*3a10*/  LDCU UR5, c[0x0][0x370] ;  /* 0x00006e00ff0577ac */ /* 0x000f640008000800 */
[----:B-----5:R-:W-:-:S09]  /*3a20*/  UISETP.GE.U32.AND UP0, UPT, UR5, 0x2, UPT ;  /* 0x000000020500788c */ /* 0x020fd2000bf06070 */
[----:B------:R-:W-:Y:S05]  /*3a30*/  BRA.U !UP0, `(.L_x_53) ;  /* 0x0000000908f47547 */ /* 0x000fea000b800000 */
[----:B----4-:R-:W4:Y:S01]  /*3a40*/  LDC R12, c[0x0][0x370] ;  /* 0x0000dc00ff0c7b82 */ /* 0x010f220000000800 */
[----:B------:R-:W-:Y:S01]  /*3a50*/  ULOP3.LUT UR5, UR4, 0x1, URZ, 0xc0, !UPT ;  /* 0x0000000104057892 */ /* 0x000fe2000f8ec0ff */
[----:B------:R-:W0:Y:S05]  /*3a60*/  S2R R20, SR_CTAID.Y ;  /* 0x0000000000147919 */ /* 0x000e2a0000002600 */
[----:B------:R-:W-:Y:S01]  /*3a70*/  MOV R15, UR5 ;  /* 0x00000005000f7c02 */ /* 0x000fe20008000f00 */
[----:B------:R-:W5:Y:S04]  /*3a80*/  LDC.64 R48, c[0x0][0x3d0] ;  /* 0x0000f400ff307b82 */ /* 0x000f680000000a00 */
[----:B------:R-:W-:-:S04]  /*3a90*/  IMAD R15, R15, UR8, RZ ;  /* 0x000000080f0f7c24 */ /* 0x000fc8000f8e02ff */
[----:B----4-:R-:W-:-:S05]  /*3aa0*/  IMAD R12, R15, R12, RZ ;  /* 0x0000000c0f0c7224 */ /* 0x010fca00078e02ff */
[----:B------:R-:W-:-:S05]  /*3ab0*/  SHF.L.U32 R13, R12, 0x1, RZ ;  /* 0x000000010c0d7819 */ /* 0x000fca00000006ff */
[----:B-----5:R-:W-:Y:S01]  /*3ac0*/  IMAD.WIDE R48, R13, 0x4, R48 ;  /* 0x000000040d307825 */ /* 0x020fe200078e0230 */
[----:B0-----:R-:W-:Y:S06]  /*3ad0*/  @P1 BRA `(.L_x_54) ;  /* 0x00000000005c1947 */ /* 0x001fec0003800000 */
[----:B------:R-:W0:Y:S01]  /*3ae0*/  LDC.64 R12, c[0x0][0x3c8] ;  /* 0x0000f200ff0c7b82 */ /* 0x000e220000000a00 */
[----:B------:R-:W-:Y:S01]  /*3af0*/  ULOP3.LUT UP0, UR5, UR4, 0x2, URZ, 0xc0, !UPT ;  /* 0x0000000204057892 */ /* 0x000fe2000f80c0ff */
[----:B------:R-:W-:Y:S01]  /*3b00*/  IADD3 R15, PT, PT, R15, R20, RZ ;  /* 0x000000140f0f7210 */ /* 0x000fe20007ffe0ff */
[----:B-1----:R-:W-:Y:S02]  /*3b10*/  IMAD R17, R3, UR8, R20 ;  /* 0x0000000803117c24 */ /* 0x002fe4000f8e0214 */
[----:B------:R-:W-:-:S03]  /*3b20*/  UIADD3 UR5, UPT, UPT, -UR5, 0x1, URZ ;  /* 0x0000000105057890 */ /* 0x000fc6000fffe1ff */
[----:B---3--:R-:W1:Y:S01]  /*3b30*/  LDC R16, c[0x0][0x370] ;  /* 0x0000dc00ff107b82 */ /* 0x008e620000000800 */
[----:B------:R-:W-:Y:S02]  /*3b40*/  PLOP3.LUT P0, PT, PT, PT, UP0, 0x80, 0x8 ;  /* 0x000000000008781c */ /* 0x000fe40003f0f008 */
[----:B--2---:R-:W-:Y:S01]  /*3b50*/  MOV R19, UR5 ;  /* 0x0000000500137c02 */ /* 0x004fe20008000f00 */
[----:B0-----:R-:W-:-:S04]  /*3b60*/  IMAD.WIDE.U32 R12, R15, 0x4, R12 ;  /* 0x000000040f0c7825 */ /* 0x001fc800078e000c */
[----:B------:R-:W-:Y:S01]  /*3b70*/  IMAD.WIDE.U32 R14, R17, 0x8, R48 ;  /* 0x00000008110e7825 */ /* 0x000fe200078e0030 */
[----:B-1----:R-:W-:-:S04]  /*3b80*/  SEL R17, R16, RZ, !P0 ;  /* 0x000000ff10117207 */ /* 0x002fc80004000000 */
[----:B------:R0:W-:Y:S01]  /*3b90*/  STG.E.64 desc[UR10][R14.64], R28 ;  /* 0x0000001c0e007986 */ /* 0x0001e2000c101b0a */
[----:B------:R-:W-:Y:S01]  /*3ba0*/  ISETP.NE.AND P0, PT, R17, -0x1, PT ;  /* 0xffffffff1100780c */ /* 0x000fe20003f05270 */
[----:B------:R-:W-:Y:S06]  /*3bb0*/  MEMBAR.ALL.GPU ;  /* 0x0000000000007992 */ /* 0x000fec000000a000 */
[----:B------:R-:W-:-:S00]  /*3bc0*/  ERRBAR ;  /* 0x00000000000079ab */ /* 0x000fc00000000000 */
[----:B------:R-:W-:Y:S06]  /*3bd0*/  CGAERRBAR ;  /* 0x00000000000075ab */ /* 0x000fec0000000000 */
[----:B------:R0:W-:Y:S01]  /*3be0*/  REDG.E.ADD.S32.STRONG.GPU desc[UR10][R12.64], R19 ;  /* 0x000000130c00798e */ /* 0x0001e2000c12e30a */
[----:B------:R-:W-:Y:S05]  /*3bf0*/  @!P0 BRA `(.L_x_54) ;  /* 0x0000000000148947 */ /* 0x000fea0003800000 */
.L_x_55:
[----:B0-----:R-:W2:Y:S04]  /*3c00*/  LDG.E.STRONG.GPU R14, desc[UR10][R12.64] ;  /* 0x0000000a0c0e7981 */ /* 0x001ea8000c1ef900 */
[----:B--2---:R-:W-:Y:S01]  /*3c10*/  CCTL.IVALL ;  /* 0x00000000ff00798f */ /* 0x004fe20002000000 */
[----:B------:R-:W-:Y:S05]  /*3c20*/  YIELD ;  /* 0x0000000000007946 */ /* 0x000fea0003800000 */
[----:B------:R-:W-:-:S13]  /*3c30*/  ISETP.NE.AND P0, PT, R14, R17, PT ;  /* 0x000000110e00720c */ /* 0x000fda0003f05270 */
[----:B------:R-:W-:Y:S05]  /*3c40*/  @P0 BRA `(.L_x_55) ;  /* 0xfffffffc00ec0947 */ /* 0x000fea000383ffff */
.L_x_54:
[----:B0-----:R-:W0:Y:S01]  /*3c50*/  LDC R12, c[0x0][0x370] ;  /* 0x0000dc00ff0c7b82 */ /* 0x001e220000000800 */
[----:B------:R-:W-:Y:S05]  /*3c60*/  WARPSYNC.ALL ;  /* 0x0000000000007948 */ /* 0x000fea0003800000 */
[----:B0-----:R-:W-:Y:S02]  /*3c70*/  ISETP.GE.U32.AND P0, PT, R12, 0x8, PT ;  /* 0x000000080c00780c */ /* 0x001fe40003f06070 */
[----:B------:R-:W-:Y:S01]  /*3c80*/  BAR.SYNC.DEFER_BLOCKING 0x0 ;  /* 0x0000000000007b1d */ /* 0x000fe20000010000 */
[----:B------:R-:W-:-:S10]  /*3c90*/  HFMA2 R21, -RZ, RZ, 0, 0 ;  /* 0x00000000ff157431 */ /* 0x000fd400000001ff */
[----:B------:R-:W-:Y:S05]  /*3ca0*/  @!P0 BRA `(.L_x_56) ;  /* 0x00000004004c8947 */ /* 0x000fea0003800000 */
[----:B------:R-:W-:Y:S01]  /*3cb0*/  MOV R13, UR8 ;  /* 0x00000008000d7c02 */ /* 0x000fe20008000f00 */
[----:B------:R-:W-:Y:S01]  /*3cc0*/  UMOV UR5, URZ ;  /* 0x000000ff00057c82 */ /* 0x000fe20008000000 */
[----:B------:R-:W-:Y:S02]  /*3cd0*/  MOV R25, UR8 ;  /* 0x0000000800197c02 */ /* 0x000fe40008000f00 */
[----:B------:R-:W-:Y:S01]  /*3ce0*/  MOV R15, UR8 ;  /* 0x00000008000f7c02 */ /* 0x000fe20008000f00 */
[--C-:B------:R-:W-:Y:S01]  /*3cf0*/  IMAD R26, R13, 0x3, R20.reuse ;  /* 0x000000030d1a7824 */ /* 0x100fe200078e0214 */
[----:B------:R-:W-:Y:S01]  /*3d00*/  MOV R23, UR8 ;  /* 0x0000000800177c02 */ /* 0x000fe20008000f00 */
[--C-:B------:R-:W-:Y:S01]  /*3d10*/  IMAD R25, R25, 0x7, R20.reuse ;  /* 0x0000000719197824 */ /* 0x100fe200078e0214 */
[----:B------:R-:W-:Y:S01]  /*3d20*/  MOV R27, UR8 ;  /* 0x00000008001b7c02 */ /* 0x000fe20008000f00 */
[--C-:B------:R-:W-:Y:S01]  /*3d30*/  IMAD R24, R15, 0x6, R20.reuse ;  /* 0x000000060f187824 */ /* 0x100fe200078e0214 */
[----:B-1----:R-:W-:Y:S01]  /*3d40*/  MOV R17, UR8 ;  /* 0x0000000800117c02 */ /* 0x002fe20008000f00 */
[----:B------:R-:W-:Y:S01]  /*3d50*/  IMAD R23, R23, 0x5, R20 ;  /* 0x0000000517177824 */ /* 0x000fe200078e0214 */
[----:B------:R-:W-:-:S02]  /*3d60*/  IADD3 R21, PT, PT, R20, UR8, RZ ;  /* 0x0000000814157c10 */ /* 0x000fc4000fffe0ff */
[----:B------:R-:W-:Y:S02]  /*3d70*/  IADD3 R18, PT, PT, -R3, RZ, RZ ;  /* 0x000000ff03127210 */ /* 0x000fe40007ffe1ff */
[-C--:B--2---:R-:W-:Y:S02]  /*3d80*/  MOV R19, R20.reuse ;  /* 0x0000001400137202 */ /* 0x084fe40000000f00 */
[-C--:B------:R-:W-:Y:S02]  /*3d90*/  LEA R27, R27, R20.reuse, 0x1 ;  /* 0x000000141b1b7211 */ /* 0x080fe400078e08ff */
[----:B------:R-:W-:-:S07]  /*3da0*/  LEA R22, R17, R20, 0x2 ;  /* 0x0000001411167211 */ /* 0x000fce00078e10ff */
.L_x_57:
[----:B------:R-:W-:Y:S01]  /*3db0*/  ISETP.EQ.OR P2, PT, R18, RZ, P1 ;  /* 0x000000ff1200720c */ /* 0x000fe20000f42670 */
[----:B------:R-:W-:-:S06]  /*3dc0*/  UIADD3 UR7, UPT, UPT, UR5, 0x1, URZ ;  /* 0x0000000105077890 */ /* 0x000fcc000fffe0ff */
[----:B------:R-:W-:Y:S01]  /*3dd0*/  ISETP.EQ.OR P3, PT, R3, UR7, P1 ;  /* 0x0000000703007c0c */ /* 0x000fe20008f62670 */
[----:B------:R-:W-:-:S05]  /*3de0*/  UIADD3 UR7, UPT, UPT, UR5, 0x2, URZ ;  /* 0x0000000205077890 */ /* 0x000fca000fffe0ff */
[----:B------:R-:W-:Y:S01]  /*3df0*/  @!P2 IMAD.WIDE.U32 R12, R19, 0x8, R48 ;  /* 0x00000008130ca825 */ /* 0x000fe200078e0030 */
[----:B------:R-:W-:-:S05]  /*3e00*/  ISETP.EQ.OR P4, PT, R3, UR7, P1 ;  /* 0x0000000703007c0c */ /* 0x000fca0008f82670 */
[----:B------:R-:W2:Y:S01]  /*3e10*/  @!P2 LDG.E.64 R12, desc[UR10][R12.64] ;  /* 0x0000000a0c0ca981 */ /* 0x000ea2000c1e1b00 */
[----:B------:R-:W-:-:S06]  /*3e20*/  @!P3 IMAD.WIDE.U32 R14, R21, 0x8, R48 ;  /* 0x00000008150eb825 */ /* 0x000fcc00078e0030 */
[----:B------:R-:W4:Y:S01]  /*3e30*/  @!P3 LDG.E.64 R14, desc[UR10][R14.64] ;  /* 0x0000000a0e0eb981 */ /* 0x000f22000c1e1b00 */
[----:B---3--:R-:W-:Y:S01]  /*3e40*/  @!P4 IMAD.WIDE.U32 R16, R27, 0x8, R48 ;  /* 0x000000081b10c825 */ /* 0x008fe200078e0030 */
[----:B------:R-:W-:-:S05]  /*3e50*/  UIADD3 UR12, UPT, UPT, UR5, 0x3, URZ ;  /* 0x00000003050c7890 */ /* 0x000fca000fffe0ff */
[----:B------:R-:W3:Y:S01]  /*3e60*/  @!P4 LDG.E.64 R16, desc[UR10][R16.64] ;  /* 0x0000000a1010c981 */ /* 0x000ee2000c1e1b00 */
[----:B------:R-:W-:Y:S01]  /*3e70*/  ISETP.EQ.OR P0, PT, R3, UR12, P1 ;  /* 0x0000000c03007c0c */ /* 0x000fe20008f02670 */
[----:B------:R-:W-:Y:S01]  /*3e80*/  UIADD3 UR7, UPT, UPT, UR5, 0x4, URZ ;  /* 0x0000000405077890 */ /* 0x000fe2000fffe0ff */
[----:B--2---:R-:W-:Y:S01]  /*3e90*/  @!P2 FADD.FTZ R28, R28, R12 ;  /* 0x0000000c1c1ca221 */ /* 0x004fe20000010000 */
[----:B------:R-:W-:-:S10]  /*3ea0*/  @!P2 FADD.FTZ R29, R29, R13 ;  /* 0x0000000d1d1da221 */ /* 0x000fd40000010000 */
[----:B------:R-:W-:Y:S01]  /*3eb0*/  @!P0 IMAD.WIDE.U32 R12, R26, 0x8, R48 ;  /* 0x000000081a0c8825 */ /* 0x000fe200078e0030 */
[----:B------:R-:W-:-:S03]  /*3ec0*/  ISETP.EQ.OR P2, PT, R3, UR7, P1 ;  /* 0x0000000703007c0c */ /* 0x000fc60008f42670 */
[----:B----4-:R-:W-:Y:S02]  /*3ed0*/  @!P3 FADD.FTZ R28, R28, R14 ;  /* 0x0000000e1c1cb221 */ /* 0x010fe40000010000 */
[----:B------:R-:W2:Y:S01]  /*3ee0*/  @!P0 LDG.E.64 R12, desc[UR10][R12.64] ;  /* 0x0000000a0c0c8981 */ /* 0x000ea2000c1e1b00 */
[----:B------:R-:W-:Y:S01]  /*3ef0*/  @!P3 FADD.FTZ R29, R29, R15 ;  /* 0x0000000f1d1db221 */ /* 0x000fe20000010000 */
[----:B---3--:R-:W-:-:S03]  /*3f00*/  @!P4 FADD.FTZ R28, R28, R16 ;  /* 0x000000101c1cc221 */ /* 0x008fc60000010000 */
[----:B------:R-:W-:-:S03]  /*3f10*/  @!P4 FADD.FTZ R29, R29, R17 ;  /* 0x000000111d1dc221 */ /* 0x000fc60000010000 */
[----:B------:R-:W-:-:S06]  /*3f20*/  @!P2 IMAD.WIDE.U32 R16, R22, 0x8, R48 ;  /* 0x000000081610a825 */ /* 0x000fcc00078e0030 */
[----:B------:R-:W3:Y:S01]  /*3f30*/  @!P2 LDG.E.64 R16, desc[UR10][R16.64] ;  /* 0x0000000a1010a981 */ /* 0x000ee2000c1e1b00 */
[----:B------:R-:W-:-:S06]  /*3f40*/  UIADD3 UR7, UPT, UPT, UR5, 0x5, URZ ;  /* 0x0000000505077890 */ /* 0x000fcc000fffe0ff */
[----:B------:R-:W-:Y:S01]  /*3f50*/  ISETP.EQ.OR P3, PT, R3, UR7, P1 ;  /* 0x0000000703007c0c */ /* 0x000fe20008f62670 */
[----:B------:R-:W-:Y:S02]  /*3f60*/  UIADD3 UR7, UPT, UPT, UR5, 0x6, URZ ;  /* 0x0000000605077890 */ /* 0x000fe4000fffe0ff */
[----:B------:R-:W-:-:S10]  /*3f70*/  UIADD3 UR12, UPT, UPT, UR5, 0x7, URZ ;  /* 0x00000007050c7890 */ /* 0x000fd4000fffe0ff */
[----:B------:R-:W-:Y:S01]  /*3f80*/  @!P3 IMAD.WIDE.U32 R14, R23, 0x8, R48 ;  /* 0x00000008170eb825 */ /* 0x000fe200078e0030 */
[----:B------:R-:W-:-:S05]  /*3f90*/  ISETP.EQ.OR P4, PT, R3, UR7, P1 ;  /* 0x0000000703007c0c */ /* 0x000fca0008f82670 */
[----:B------:R-:W4:Y:S01]  /*3fa0*/  @!P3 LDG.E.64 R14, desc[UR10][R14.64] ;  /* 0x0000000a0e0eb981 */ /* 0x000f22000c1e1b00 */
[----:B--2---:R-:W-:Y:S01]  /*3fb0*/  @!P0 FADD.FTZ R28, R28, R12 ;  /* 0x0000000c1c1c8221 */ /* 0x004fe20000010000 */
[----:B------:R-:W-:Y:S01]  /*3fc0*/  @!P0 FADD.FTZ R29, R29, R13 ;  /* 0x0000000d1d1d8221 */ /* 0x000fe20000010000 */
[----:B------:R-:W-:-:S05]  /*3fd0*/  ISETP.EQ.OR P0, PT, R3, UR12, P1 ;  /* 0x0000000c03007c0c */ /* 0x000fca0008f02670 */
[----:B------:R-:W-:-:S06]  /*3fe0*/  @!P4 IMAD.WIDE.U32 R12, R24, 0x8, R48 ;  /* 0x00000008180cc825 */ /* 0x000fcc00078e0030 */
[----:B------:R-:W2:Y:S01]  /*3ff0*/  @!P4 LDG.E.64 R12, desc[UR10][R12.64] ;  /* 0x0000000a0c0cc981 */ /* 0x000ea2000c1e1b00 */
[----:B---3--:R-:W-:Y:S01]  /*4000*/  @!P2 FADD.FTZ R28, R28, R16 ;  /* 0x000000101c1ca221 */ /* 0x008fe20000010000 */
[----:B------:R-:W-:Y:S01]  /*4010*/  @!P2 FADD.FTZ R29, R29, R17 ;  /* 0x000000111d1da221 */ /* 0x000fe20000010000 */
[----:B------:R-:W-:-:S06]  /*4020*/  @!P0 IMAD.WIDE.U32 R16, R25, 0x8, R48 ;  /* 0x0000000819108825 */ /* 0x000fcc00078e0030 */
[----:B------:R-:W3:Y:S01]  /*4030*/  @!P0 LDG.E.64 R16, desc[UR10][R16.64] ;  /* 0x0000000a10108981 */ /* 0x000ee2000c1e1b00 */
[----:B----4-:R-:W-:Y:S02]  /*4040*/  @!P3 FADD.FTZ R28, R28, R14 ;  /* 0x0000000e1c1cb221 */ /* 0x010fe40000010000 */
[----:B------:R-:W0:Y:S01]  /*4050*/  LDC R14, c[0x0][0x370] ;  /* 0x0000dc00ff0e7b82 */ /* 0x000e220000000800 */
[----:B------:R-:W-:Y:S01]  /*4060*/  @!P3 FADD.FTZ R29, R29, R15 ;  /* 0x0000000f1d1db221 */ /* 0x000fe20000010000 */
[----:B------:R-:W-:Y:S01]  /*4070*/  UIADD3 UR5, UPT, UPT, UR5, 0x8, URZ ;  /* 0x0000000805057890 */ /* 0x000fe2000fffe0ff */
[----:B------:R-:W-:Y:S02]  /*4080*/  MOV R47, UR8 ;  /* 0x00000008002f7c02 */ /* 0x000fe40008000f00 */
[----:B------:R-:W-:Y:S02]  /*4090*/  MOV R15, UR8 ;  /* 0x00000008000f7c02 */ /* 0x000fe40008000f00 */
[----:B0-----:R-:W-:-:S02]  /*40a0*/  LOP3.LUT R14, R14, 0x7ffffff8, RZ, 0xc0, !PT ;  /* 0x7ffffff80e0e7812 */ /* 0x001fc400078ec0ff */
[----:B------:R-:W-:Y:S02]  /*40b0*/  LEA R19, R47, R19, 0x3 ;  /* 0x000000132f137211 */ /* 0x000fe400078e18ff */
[C---:B------:R-:W-:Y:S02]  /*40c0*/  LEA R25, R15.reuse, R25, 0x3 ;  /* 0x000000190f197211 */ /* 0x040fe400078e18ff */
[----:B------:R-:W-:Y:S02]  /*40d0*/  LEA R26, R15, R26, 0x3 ;  /* 0x0000001a0f1a7211 */ /* 0x000fe400078e18ff */
[----:B------:R-:W-:Y:S01]  /*40e0*/  IADD3 R18, PT, PT, R18, 0x8, RZ ;  /* 0x0000000812127810 */ /* 0x000fe20007ffe0ff */
[----:B--2---:R-:W-:Y:S01]  /*40f0*/  @!P4 FADD.FTZ R28, R28, R12 ;  /* 0x0000000c1c1cc221 */ /* 0x004fe20000010000 */
[----:B------:R-:W-:-:S03]  /*4100*/  @!P4 FADD.FTZ R29, R29, R13 ;  /* 0x0000000d1d1dc221 */ /* 0x000fc60000010000 */
[----:B---3--:R-:W-:Y:S01]  /*4110*/  @!P0 FADD.FTZ R28, R28, R16 ;  /* 0x000000101c1c8221 */ /* 0x008fe20000010000 */
[----:B------:R-:W-:Y:S01]  /*4120*/  @!P0 FADD.FTZ R29, R29, R17 ;  /* 0x000000111d1d8221 */ /* 0x000fe20000010000 */
[----:B------:R-:W-:Y:S02]  /*4130*/  ISETP.NE.AND P0, PT, R14, UR5, PT ;  /* 0x000000050e007c0c */ /* 0x000fe4000bf05270 */
[----:B------:R-:W-:Y:S02]  /*4140*/  MOV R13, UR8 ;  /* 0x00000008000d7c02 */ /* 0x000fe40008000f00 */
[----:B------:R-:W-:Y:S02]  /*4150*/  MOV R12, UR8 ;  /* 0x00000008000c7c02 */ /* 0x000fe40008000f00 */
[----:B------:R-:W-:Y:S02]  /*4160*/  MOV R16, UR8 ;  /* 0x0000000800107c02 */ /* 0x000fe40008000f00 */
[----:B------:R-:W-:-:S02]  /*4170*/  LEA R24, R13, R24, 0x3 ;  /* 0x000000180d187211 */ /* 0x000fc400078e18ff */
[C---:B------:R-:W-:Y:S02]  /*4180*/  LEA R23, R12.reuse, R23, 0x3 ;  /* 0x000000170c177211 */ /* 0x040fe400078e18ff */
[----:B------:R-:W-:Y:S02]  /*4190*/  LEA R22, R13, R22, 0x3 ;  /* 0x000000160d167211 */ /* 0x000fe400078e18ff */
[----:B------:R-:W-:Y:S02]  /*41a0*/  LEA R27, R12, R27, 0x3 ;  /* 0x0000001b0c1b7211 */ /* 0x000fe400078e18ff */
[----:B------:R-:W-:Y:S01]  /*41b0*/  LEA R21, R16, R21, 0x3 ;  /* 0x0000001510157211 */ /* 0x000fe200078e18ff */
[----:B------:R-:W-:Y:S06]  /*41c0*/  @P0 BRA `(.L_x_57) ;  /* 0xfffffff800f80947 */ /* 0x000fec000383ffff */
[----:B------:R-:W-:-:S07]  /*41d0*/  MOV R21, R14 ;  /* 0x0000000e00157202 */ /* 0x000fce0000000f00 */
.L_x_56:
[----:B------:R-:W0:Y:S02]  /*41e0*/  LDCU UR5, c[0x0][0x370] ;  /* 0x00006e00ff0577ac */ /* 0x000e240008000800 */
[----:B0-----:R-:W-:-:S09]  /*41f0*/  ULOP3.LUT UP0, URZ, UR5, 0x7, URZ, 0xc0, !UPT ;  /* 0x0000000705ff7892 */ /* 0x001fd2000f80c0ff */
[----:B------:R-:W-:Y:S05]  /*4200*/  BRA.U !UP0, `(.L_x_53) ;  /* 0x0000000508007547 */ /* 0x000fea000b800000 */
[----:B------:R-:W0:Y:S01]  /*4210*/  LDCU UR5, c[0x0][0x370] ;  /* 0x00006e00ff0577ac */ /* 0x000e220008000800 */
[----:B------:R-:W4:Y:S01]  /*4220*/  LDCU UR7, c[0x0][0x370] ;  /* 0x00006e00ff0777ac */ /* 0x000f220008000800 */
[----:B0-----:R-:W-:-:S04]  /*4230*/  ULOP3.LUT UR5, UR5, 0x7, URZ, 0xc0, !UPT ;  /* 0x0000000705057892 */ /* 0x001fc8000f8ec0ff */
[----:B------:R-:W-:Y:S02]  /*4240*/  UIADD3 UR5, UPT, UPT, UR5, -0x1, URZ ;  /* 0xffffffff05057890 */ /* 0x000fe4000fffe0ff */
[----:B----4-:R-:W-:Y:S02]  /*4250*/  ULOP3.LUT UP1, UR7, UR7, 0x3, URZ, 0xc0, !UPT ;  /* 0x0000000307077892 */ /* 0x010fe4000f82c0ff */
[----:B------:R-:W-:-:S09]  /*4260*/  UISETP.GE.U32.AND UP0, UPT, UR5, 0x3, UPT ;  /* 0x000000030500788c */ /* 0x000fd2000bf06070 */
[----:B------:R-:W-:Y:S05]  /*4270*/  BRA.U !UP0, `(.L_x_58) ;  /* 0x0000000108707547 */ /* 0x000fea000b800000 */
[C---:B------:R-:W-:Y:S02]  /*4280*/  IADD3 R15, PT, PT, R21.reuse, 0x1, RZ ;  /* 0x00000001150f7810 */ /* 0x040fe40007ffe0ff */
[CC--:B------:R-:W-:Y:S02]  /*4290*/  ISETP.EQ.OR P0, PT, R21.reuse, R3.reuse, P1 ;  /* 0x000000031500720c */ /* 0x0c0fe40000f02670 */
[----:B-1----:R-:W-:Y:S02]  /*42a0*/  IADD3 R17, PT, PT, R21, 0x2, RZ ;  /* 0x0000000215117810 */ /* 0x002fe40007ffe0ff */
[-C--:B------:R-:W-:Y:S02]  /*42b0*/  ISETP.EQ.OR P2, PT, R15, R3.reuse, P1 ;  /* 0x000000030f00720c */ /* 0x080fe40000f42670 */
[----:B--2---:R-:W-:Y:S02]  /*42c0*/  IADD3 R19, PT, PT, R21, 0x3, RZ ;  /* 0x0000000315137810 */ /* 0x004fe40007ffe0ff */
[----:B------:R-:W-:-:S02]  /*42d0*/  ISETP.EQ.OR P3, PT, R17, R3, P1 ;  /* 0x000000031100720c */ /* 0x000fc40000f62670 */
[----:B------:R-:W-:-:S03]  /*42e0*/  ISETP.EQ.OR P4, PT, R19, R3, P1 ;  /* 0x000000031300720c */ /* 0x000fc60000f82670 */
[----:B------:R-:W-:-:S04]  /*42f0*/  @!P0 IMAD R13, R21, UR8, R20 ;  /* 0x00000008150d8c24 */ /* 0x000fc8000f8e0214 */
[----:B------:R-:W-:Y:S02]  /*4300*/  @!P2 IMAD R15, R15, UR8, R20 ;  /* 0x000000080f0fac24 */ /* 0x000fe4000f8e0214 */
[----:B------:R-:W-:-:S04]  /*4310*/  @!P0 IMAD.WIDE.U32 R12, R13, 0x8, R48 ;  /* 0x000000080d0c8825 */ /* 0x000fc800078e0030 */
[----:B------:R-:W-:Y:S02]  /*4320*/  @!P3 IMAD R17, R17, UR8, R20 ;  /* 0x000000081111bc24 */ /* 0x000fe4000f8e0214 */
[----:B------:R-:W-:Y:S01]  /*4330*/  @!P2 IMAD.WIDE.U32 R14, R15, 0x8, R48 ;  /* 0x000000080f0ea825 */ /* 0x000fe200078e0030 */
[----:B------:R-:W2:Y:S03]  /*4340*/  @!P0 LDG.E.64 R12, desc[UR10][R12.64] ;  /* 0x0000000a0c0c8981 */ /* 0x000ea6000c1e1b00 */
[----:B------:R-:W-:Y:S02]  /*4350*/  @!P4 IMAD R19, R19, UR8, R20 ;  /* 0x000000081313cc24 */ /* 0x000fe4000f8e0214 */
[--C-:B---3--:R-:W-:Y:S01]  /*4360*/  @!P3 IMAD.WIDE.U32 R16, R17, 0x8, R48.reuse ;  /* 0x000000081110b825 */ /* 0x108fe200078e0030 */
[----:B------:R-:W3:Y:S03]  /*4370*/  @!P2 LDG.E.64 R14, desc[UR10][R14.64] ;  /* 0x0000000a0e0ea981 */ /* 0x000ee6000c1e1b00 */
[----:B------:R-:W-:-:S02]  /*4380*/  @!P4 IMAD.WIDE.U32 R18, R19, 0x8, R48 ;  /* 0x000000081312c825 */ /* 0x000fc400078e0030 */
[----:B------:R-:W4:Y:S04]  /*4390*/  @!P3 LDG.E.64 R16, desc[UR10][R16.64] ;  /* 0x0000000a1010b981 */ /* 0x000f28000c1e1b00 */
[----:B------:R-:W5:Y:S01]  /*43a0*/  @!P4 LDG.E.64 R18, desc[UR10][R18.64] ;  /* 0x0000000a1212c981 */ /* 0x000f62000c1e1b00 */
[----:B------:R-:W-:Y:S01]  /*43b0*/  IADD3 R21, PT, PT, R21, 0x4, RZ ;  /* 0x0000000415157810 */ /* 0x000fe20007ffe0ff */
[----:B--2---:R-:W-:Y:S01]  /*43c0*/  @!P0 FADD.FTZ R28, R28, R12 ;  /* 0x0000000c1c1c8221 */ /* 0x004fe20000010000 */
[----:B------:R-:W-:-:S03]  /*43d0*/  @!P0 FADD.FTZ R29, R29, R13 ;  /* 0x0000000d1d1d8221 */ /* 0x000fc60000010000 */
[----:B---3--:R-:W-:Y:S01]  /*43e0*/  @!P2 FADD.FTZ R28, R28, R14 ;  /* 0x0000000e1c1ca221 */ /* 0x008fe20000010000 */
[----:B------:R-:W-:-:S03]  /*43f0*/  @!P2 FADD.FTZ R29, R29, R15 ;  /* 0x0000000f1d1da221 */ /* 0x000fc60000010000 */
[----:B----4-:R-:W-:Y:S01]  /*4400*/  @!P3 FADD.FTZ R28, R28, R16 ;  /* 0x000000101c1cb221 */ /* 0x010fe20000010000 */
[----:B------:R-:W-:-:S03]  /*4410*/  @!P3 FADD.FTZ R29, R29, R17 ;  /* 0x000000111d1db221 */ /* 0x000fc60000010000 */
[----:B-----5:R-:W-:Y:S01]  /*4420*/  @!P4 FADD.FTZ R28, R28, R18 ;  /* 0x000000121c1cc221 */ /* 0x020fe20000010000 */
[----:B------:R-:W-:-:S07]  /*4430*/  @!P4 FADD.FTZ R29, R29, R19 ;  /* 0x000000131d1dc221 */ /* 0x000fce0000010000 */
.L_x_58:
[----:B------:R-:W-:Y:S05]  /*4440*/  BRA.U !UP1, `(.L_x_53) ;  /* 0x0000000109707547 */ /* 0x000fea000b800000 */
[----:B---3--:R-:W0:Y:S01]  /*4450*/  LDC R16, c[0x0][0x370] ;  /* 0x0000dc00ff107b82 */ /* 0x008e220000000800 */
[----:B------:R-:W-:Y:S01]  /*4460*/  UISETP.NE.AND UP0, UPT, UR7, 0x1, UPT ;  /* 0x000000010700788c */ /* 0x000fe2000bf05270 */
[----:B0-----:R-:W-:-:S08]  /*4470*/  LOP3.LUT R16, R16, 0x1, RZ, 0xc0, !PT ;  /* 0x0000000110107812 */ /* 0x001fd000078ec0ff */
[----:B------:R-:W-:Y:S05]  /*4480*/  BRA.U !UP0, `(.L_x_59) ;  /* 0x0000000108387547 */ /* 0x000fea000b800000 */
[C---:B------:R-:W-:Y:S02]  /*4490*/  IADD3 R15, PT, PT, R21.reuse, 0x1, RZ ;  /* 0x00000001150f7810 */ /* 0x040fe40007ffe0ff */
[-C--:B------:R-:W-:Y:S02]  /*44a0*/  ISETP.EQ.OR P2, PT, R21, R3.reuse, P1 ;  /* 0x000000031500720c */ /* 0x080fe40000f42670 */
[----:B------:R-:W-:-:S11]  /*44b0*/  ISETP.EQ.OR P0, PT, R15, R3, P1 ;  /* 0x000000030f00720c */ /* 0x000fd60000f02670 */
[--C-:B------:R-:W-:Y:S02]  /*44c0*/  @!P2 IMAD R13, R21, UR8, R20.reuse ;  /* 0x00000008150dac24 */ /* 0x100fe4000f8e0214 */
[----:B------:R-:W-:Y:S02]  /*44d0*/  @!P0 IMAD R15, R15, UR8, R20 ;  /* 0x000000080f0f8c24 */ /* 0x000fe4000f8e0214 */
[----:B------:R-:W-:-:S04]  /*44e0*/  @!P2 IMAD.WIDE.U32 R12, R13, 0x8, R48 ;  /* 0x000000080d0ca825 */ /* 0x000fc800078e0030 */
[----:B------:R-:W-:Y:S02]  /*44f0*/  @!P0 IMAD.WIDE.U32 R14, R15, 0x8, R48 ;  /* 0x000000080f0e8825 */ /* 0x000fe400078e0030 */
[----:B------:R-:W3:Y:S04]  /*4500*/  @!P2 LDG.E.64 R12, desc[UR10][R12.64] ;  /* 0x0000000a0c0ca981 */ /* 0x000ee8000c1e1b00 */
[----:B------:R-:W4:Y:S01]  /*4510*/  @!P0 LDG.E.64 R14, desc[UR10][R14.64] ;  /* 0x0000000a0e0e8981 */ /* 0x000f22000c1e1b00 */
[----:B------:R-:W-:Y:S01]  /*4520*/  IADD3 R21, PT, PT, R21, 0x2, RZ ;  /* 0x0000000215157810 */ /* 0x000fe20007ffe0ff */
[----:B---3--:R-:W-:Y:S01]  /*4530*/  @!P2 FADD.FTZ R28, R28, R12 ;  /* 0x0000000c1c1ca221 */ /* 0x008fe20000010000 */
[----:B------:R-:W-:-:S03]  /*4540*/  @!P2 FADD.FTZ R29, R29, R13 ;  /* 0x0000000d1d1da221 */ /* 0x000fc60000010000 */
[----:B----4-:R-:W-:Y:S01]  /*4550*/  @!P0 FADD.FTZ R28, R28, R14 ;  /* 0x0000000e1c1c8221 */ /* 0x010fe20000010000 */
[----:B------:R-:W-:-:S07]  /*4560*/  @!P0 FADD.FTZ R29, R29, R15 ;  /* 0x0000000f1d1d8221 */ /* 0x000fce0000010000 */
.L_x_59:
[----:B------:R-:W-:Y:S01]  /*4570*/  ISETP.EQ.OR P0, PT, R21, R3, P1 ;  /* 0x000000031500720c */ /* 0x000fe20000f02670 */
[----:B------:R-:W-:Y:S03]  /*4580*/  BSSY.RECONVERGENT B0, `(.L_x_53) ;  /* 0x0000008000007945 */ /* 0x000fe60003800200 */
[----:B------:R-:W-:-:S13]  /*4590*/  ISETP.NE.U32.OR P0, PT, R16, 0x1, P0 ;  /* 0x000000011000780c */ /* 0x000fda0000705470 */
[----:B------:R-:W-:Y:S05]  /*45a0*/  @P0 BRA `(.L_x_60) ;  /* 0x0000000000140947 */ /* 0x000fea0003800000 */
[----:B------:R-:W-:-:S04]  /*45b0*/  IMAD R13, R21, UR8, R20 ;  /* 0x00000008150d7c24 */ /* 0x000fc8000f8e0214 */
[----:B------:R-:W-:-:S06]  /*45c0*/  IMAD.WIDE.U32 R12, R13, 0x8, R48 ;  /* 0x000000080d0c7825 */ /* 0x000fcc00078e0030 */
[----:B------:R-:W3:Y:S02]  /*45d0*/  LDG.E.64 R12, desc[UR10][R12.64] ;  /* 0x0000000a0c0c7981 */ /* 0x000ee4000c1e1b00 */
[----:B---3--:R-:W-:Y:S01]  /*45e0*/  FADD.FTZ R28, R28, R12 ;  /* 0x0000000c1c1c7221 */ /* 0x008fe20000010000 */
[----:B------:R-:W-:-:S07]  /*45f0*/  FADD.FTZ R29, R29, R13 ;  /* 0x0000000d1d1d7221 */ /* 0x000fce0000010000 */
.L_x_60:
[----:B------:R-:W-:Y:S05]  /*4600*/  BSYNC.RECONVERGENT B0 ;  /* 0x0000000000007941 */ /* 0x000fea0003800200 */
.L_x_53:
[----:B------:R-:W5:Y:S01]  /*4610*/  S2UR UR7, SR_CgaCtaId ;  /* 0x00000000000779c3 */ /* 0x000f620000008800 */
[----:B------:R-:W-:Y:S01]  /*4620*/  UMOV UR5, 0x400 ;  /* 0x0000040000057882 */ /* 0x000fe20000000000 */
[C---:B----4-:R-:W-:Y:S02]  /*4630*/  PRMT R14, R45.reuse, 0x7632, R14 ;  /* 0x000076322d0e7816 */ /* 0x050fe4000000000e */
[----:B------:R-:W-:Y:S02]  /*4640*/  SHF.L.U32 R45, R45, 0x10, RZ ;  /* 0x000000102d2d7819 */ /* 0x000fe400000006ff */
[----:B------:R-:W-:-:S03]  /*4650*/  SHF.L.U32 R14, R14, 0x10, RZ ;  /* 0x000000100e0e7819 */ /* 0x000fc600000006ff */
[----:B------:R-:W-:Y:S02]  /*4660*/  FADD.FTZ R15, R45, -UR14 ;  /* 0x8000000e2d0f7e21 */ /* 0x000fe40008010000 */
[----:B------:R-:W-:Y:S02]  /*4670*/  FADD.FTZ R14, R14, -UR14 ;  /* 0x8000000e0e0e7e21 */ /* 0x000fe40008010000 */
[----:B------:R-:W-:Y:S02]  /*4680*/  FMUL.FTZ R15, R15, UR9 ;  /* 0x000000090f0f7c20 */ /* 0x000fe40008410000 */
[----:B------:R-:W-:Y:S01]  /*4690*/  FMUL.FTZ R14, R14, UR9 ;  /* 0x000000090e0e7c20 */ /* 0x000fe20008410000 */
[----:B-----5:R-:W-:Y:S01]  /*46a0*/  ULEA UR5, UR7, UR5, 0x18 ;  /* 0x0000000507057291 */ /* 0x020fe2000f8ec0ff */
[----:B------:R-:W4:Y:S08]  /*46b0*/  LDCU.U8 UR7, c[0x0][0x414] ;  /* 0x00008280ff0777ac */ /* 0x000f300008000000 */
[----:B------:R-:W-:Y:S01]  /*46c0*/  @!P1 STS.64 [UR5+0x78], R28 ;  /* 0x0000781cff009988 */ /* 0x000fe20008000a05 */
[----:B------:R-:W-:Y:S01]  /*46d0*/  BAR.SYNC.DEFER_BLOCKING 0x0 ;  /* 0x0000000000007b1d */ /* 0x000fe20000010000 */
[----:B----4-:R-:W-:-:S05]  /*46e0*/  UISETP.NE.AND UP0, UPT, UR7, URZ, UPT ;  /* 0x000000ff0700728c */ /* 0x010fca000bf05270 */
[----:B------:R-:W3:Y:S01]  /*46f0*/  LDS.64 R12, [UR5+0x78] ;  /* 0x00007805ff0c7984 */ /* 0x000ee20008000a00 */
[----:B------:R-:W3:Y:S02]  /*4700*/  LDCU UR5, c[0x0][0x42c] ;  /* 0x00008580ff0577ac */ /* 0x000ee40008000800 */
[----:B---3--:R-:W-:Y:S01]  /*4710*/  FMUL.FTZ R16, R12, UR5 ;  /* 0x000000050c107c20 */ /* 0x008fe20008410000 */
[C---:B------:R-:W-:Y:S01]  /*4720*/  PRMT R12, R44.reuse, 0x7632, R12 ;  /* 0x000076322c0c7816 */ /* 0x040fe2000000000c */
[----:B-1----:R-:W-:Y:S01]  /*4730*/  FMUL.FTZ R17, R13, UR5 ;  /* 0x000000050d117c20 */ /* 0x002fe20008410000 */
[----:B------:R-:W-:Y:S02]  /*4740*/  SHF.L.U32 R13, R44, 0x10, RZ ;  /* 0x000000102c0d7819 */ /* 0x000fe400000006ff */
[----:B------:R-:W-:Y:S01]  /*4750*/  SHF.L.U32 R12, R12, 0x10, RZ ;  /* 0x000000100c0c7819 */ /* 0x000fe200000006ff */
[----:B------:R-:W-:Y:S06]  /*4760*/  BRA.U !UP0, `(.L_x_61) ;  /* 0x0000000108487547 */ /* 0x000fec000b800000 */
[----:B------:R-:W-:Y:S01]  /*4770*/  FFMA.FTZ R18, R10, R15, R8 ;  /* 0x0000000f0a127223 */ /* 0x000fe20000010008 */
[----:B------:R-:W-:-:S03]  /*4780*/  FFMA.FTZ R27, R11, R14, R9 ;  /* 0x0000000e0b1b7223 */ /* 0x000fc60000010009 */
[----:B--2---:R-:W-:Y:S01]  /*4790*/  FMUL.FTZ R19, R18, -1.4426950216293334961 ;  /* 0xbfb8aa3b12137820 */ /* 0x004fe20000410000 */
[----:B------:R-:W-:-:S05]  /*47a0*/  FMUL.FTZ R21, R27, -1.4426950216293334961 ;  /* 0xbfb8aa3b1b157820 */ /* 0x000fca0000410000 */
[----:B------:R-:W1:Y:S04]  /*47b0*/  MUFU.EX2 R19, R19 ;  /* 0x0000001300137308 */ /* 0x000e680000000800 */
[----:B------:R-:W2:Y:S01]  /*47c0*/  MUFU.EX2 R21, R21 ;  /* 0x0000001500157308 */ /* 0x000ea20000000800 */
[----:B-1----:R-:W-:Y:S01]  /*47d0*/  FADD.FTZ R20, R19, 1 ;  /* 0x3f80000013147421 */ /* 0x002fe20000010000 */
[----:B--2---:R-:W-:-:S05]  /*47e0*/  FADD.FTZ R22, R21, 1 ;  /* 0x3f80000015167421 */ /* 0x004fca0000010000 */
[----:B------:R-:W1:Y:S08]  /*47f0*/  MUFU.RCP R20, R20 ;  /* 0x0000001400147308 */ /* 0x000e700000001000 */
[----:B------:R-:W2:Y:S01]  /*4800*/  MUFU.RCP R23, R22 ;  /* 0x0000001600177308 */ /* 0x000ea20000001000 */
[----:B-1----:R-:W-:Y:S01]  /*4810*/  FADD.FTZ R25, -R20, 1 ;  /* 0x3f80000014197421 */ /* 0x002fe20000010100 */
[----:B------:R-:W-:-:S03]  /*4820*/  FMUL.FTZ R13, R13, R20 ;  /* 0x000000140d0d7220 */ /* 0x000fc60000410000 */
[----:B------:R-:W-:Y:S01]  /*4830*/  FFMA.FTZ R18, R18, R25, 1 ;  /* 0x3f80000012127423 */ /* 0x000fe20000010019 */
[----:B--2---:R-:W-:Y:S01]  /*4840*/  FADD.FTZ R24, -R23, 1 ;  /* 0x3f80000017187421 */ /* 0x004fe20000010100 */
[----:B------:R-:W-:Y:S02]  /*4850*/  FMUL.FTZ R12, R12, R23 ;  /* 0x000000170c0c7220 */ /* 0x000fe40000410000 */
[----:B------:R-:W-:Y:S01]  /*4860*/  FMUL.FTZ R13, R13, R18 ;  /* 0x000000120d0d7220 */ /* 0x000fe20000410000 */
[----:B------:R-:W-:-:S04]  /*4870*/  FFMA.FTZ R19, R27, R24, 1 ;  /* 0x3f8000001b137423 */ /* 0x000fc80000010018 */
[----:B------:R-:W-:-:S07]  /*4880*/  FMUL.FTZ R12, R12, R19 ;  /* 0x000000130c0c7220 */ /* 0x000fce0000410000 */
.L_x_61:
[----:B------:R-:W1:Y:S01]  /*4890*/  LDCU UR5, c[0x0][0x41c] ;  /* 0x00008380ff0577ac */ /* 0x000e620008000800 */
[C-C-:B------:R-:W-:Y:S01]  /*48a0*/  FFMA.FTZ R15, R16.reuse, R15, R17.reuse ;  /* 0x0000000f100f7223 */ /* 0x140fe20000010011 */
[----:B------:R-:W-:Y:S01]  /*48b0*/  FFMA.FTZ R14, R16, R14, R17 ;  /* 0x0000000e100e7223 */ /* 0x000fe20000010011 */
[----:B------:R-:W-:Y:S01]  /*48c0*/  BSSY.RECONVERGENT B0, `(.L_x_62) ;  /* 0x0000019000007945 */ /* 0x000fe20003800200 */
[----:B------:R-:W3:Y:S01]  /*48d0*/  LDCU.64 UR16, c[0x0][0x400] ;  /* 0x00008000ff1077ac */ /* 0x000ee20008000a00 */
[C---:B------:R-:W-:Y:S01]  /*48e0*/  PRMT R20, R43.reuse, 0x7632, R20 ;  /* 0x000076322b147816 */ /* 0x040fe20000000014 */
[----:B------:R-:W-:Y:S01]  /*48f0*/  FFMA.FTZ R15, R10, R13, -R15 ;  /* 0x0000000d0a0f7223 */ /* 0x000fe2000001080f */
[----:B------:R-:W-:Y:S01]  /*4900*/  SHF.L.U32 R43, R43, 0x10, RZ ;  /* 0x000000102b2b7819 */ /* 0x000fe200000006ff */
[----:B------:R-:W-:Y:S01]  /*4910*/  FFMA.FTZ R14, R11, R12, -R14 ;  /* 0x0000000c0b0e7223 */ /* 0x000fe2000001080e */
[----:B-1----:R-:W-:-:S05]  /*4920*/  IMAD R3, R3, UR5, R46 ;  /* 0x0000000503037c24 */ /* 0x002fca000f8e022e */
[----:B---3--:R-:W-:Y:S02]  /*4930*/  ISETP.GE.U32.AND P0, PT, R3, UR16, PT ;  /* 0x0000001003007c0c */ /* 0x008fe4000bf06070 */
[----:B------:R-:W-:-:S04]  /*4940*/  SHF.R.S32.HI R18, RZ, 0x1f, R3 ;  /* 0x0000001fff127819 */ /* 0x000fc80000011403 */
[----:B------:R-:W-:-:S13]  /*4950*/  ISETP.GE.AND.EX P0, PT, R18, UR17, PT, P0 ;  /* 0x0000001112007c0c */ /* 0x000fda000bf06300 */
[----:B------:R-:W-:Y:S05]  /*4960*/  @P0 BRA `(.L_x_63) ;  /* 0x0000000000380947 */ /* 0x000fea0003800000 */
[----:B------:R-:W1:Y:S01]  /*4970*/  LDCU.64 UR18, c[0x0][0x3f8] ;  /* 0x00007f00ff1277ac */ /* 0x000e620008000a00 */
[----:B------:R-:W-:Y:S01]  /*4980*/  MOV R12, R50 ;  /* 0x00000032000c7202 */ /* 0x000fe20000000f00 */
[----:B--2---:R-:W-:Y:S01]  /*4990*/  FMUL.FTZ R19, R15, UR9 ;  /* 0x000000090f137c20 */ /* 0x004fe20008410000 */
[----:B------:R-:W-:Y:S01]  /*49a0*/  MOV R13, R53 ;  /* 0x00000035000d7202 */ /* 0x000fe20000000f00 */
[----:B------:R-:W2:Y:S01]  /*49b0*/  LDCU.64 UR12, c[0x0][0x380] ;  /* 0x00007000ff0c77ac */ /* 0x000ea20008000a00 */
[----:B-1----:R-:W-:Y:S02]  /*49c0*/  IMAD R18, R18, UR18, RZ ;  /* 0x0000001212127c24 */ /* 0x002fe4000f8e02ff */
[----:B------:R-:W-:-:S04]  /*49d0*/  IMAD.WIDE.U32 R12, R3, UR18, R12 ;  /* 0x00000012030c7c25 */ /* 0x000fc8000f8e000c */
[----:B------:R-:W-:Y:S02]  /*49e0*/  IMAD R21, R3, UR19, R18 ;  /* 0x0000001303157c24 */ /* 0x000fe4000f8e0212 */
[----:B------:R-:W-:Y:S01]  /*49f0*/  FMUL.FTZ R18, R14, UR9 ;  /* 0x000000090e127c20 */ /* 0x000fe20008410000 */
[----:B--2---:R-:W-:Y:S02]  /*4a00*/  LEA R14, P0, R12, UR12, 0x1 ;  /* 0x0000000c0c0e7c11 */ /* 0x004fe4000f8008ff */
[----:B------:R-:W-:Y:S02]  /*4a10*/  IADD3 R21, PT, PT, R13, R21, RZ ;  /* 0x000000150d157210 */ /* 0x000fe40007ffe0ff */
[----:B------:R-:W-:Y:S02]  /*4a20*/  F2FP.BF16.F32.PACK_AB R13, R18, R19 ;  /* 0x00000013120d723e */ /* 0x000fe400000010ff */
[----:B------:R-:W-:-:S05]  /*4a30*/  LEA.HI.X R15, R12, UR13, R21, 0x1, P0 ;  /* 0x0000000d0c0f7c11 */ /* 0x000fca00080f0c15 */
[----:B------:R1:W-:Y:S02]  /*4a40*/  STG.E desc[UR10][R14.64], R13 ;  /* 0x0000000d0e007986 */ /* 0x0003e4000c10190a */
.L_x_63:
[----:B------:R-:W-:Y:S05]  /*4a50*/  BSYNC.RECONVERGENT B0 ;  /* 0x0000000000007941 */ /* 0x000fea0003800200 */
.L_x_62:
[----:B------:R-:W-:Y:S01]  /*4a60*/  SHF.L.U32 R20, R20, 0x10, RZ ;  /* 0x0000001014147819 */ /* 0x000fe200000006ff */
[----:B------:R-:W-:Y:S01]  /*4a70*/  FADD.FTZ R43, R43, -UR14 ;  /* 0x8000000e2b2b7e21 */ /* 0x000fe20008010000 */
[----:B-1----:R-:W-:Y:S02]  /*4a80*/  IADD3 R15, PT, PT, R3, 0x10, RZ ;  /* 0x00000010030f7810 */ /* 0x002fe40007ffe0ff */
[----:B------:R-:W-:Y:S01]  /*4a90*/  PRMT R21, R42, 0x7632, R21 ;  /* 0x000076322a157816 */ /* 0x000fe20000000015 */
[----:B------:R-:W-:Y:S01]  /*4aa0*/  FMUL.FTZ R43, R43, UR9 ;  /* 0x000000092b2b7c20 */ /* 0x000fe20008410000 */
[----:B------:R-:W-:Y:S01]  /*4ab0*/  IADD3 R18, PT, PT, R3, 0x20, RZ ;  /* 0x0000002003127810 */ /* 0x000fe20007ffe0ff */
[----:B------:R-:W-:Y:S01]  /*4ac0*/  FADD.FTZ R14, R20, -UR14 ;  /* 0x8000000e140e7e21 */ /* 0x000fe20008010000 */
[----:B------:R-:W-:Y:S02]  /*4ad0*/  ISETP.GE.U32.AND P0, PT, R15, UR16, PT ;  /* 0x000000100f007c0c */ /* 0x000fe4000bf06070 */
[----:B------:R-:W-:Y:S01]  /*4ae0*/  SHF.R.S32.HI R12, RZ, 0x1f, R15 ;  /* 0x0000001fff0c7819 */ /* 0x000fe2000001140f */
[----:B------:R-:W-:Y:S01]  /*4af0*/  FMUL.FTZ R14, R14, UR9 ;  /* 0x000000090e0e7c20 */ /* 0x000fe20008410000 */
[----:B------:R-:W-:-:S02]  /*4b00*/  PRMT R13, R41, 0x7632, R13 ;  /* 0x00007632290d7816 */ /* 0x000fc4000000000d */
[----:B------:R-:W-:Y:S01]  /*4b10*/  SHF.L.U32 R20, R21, 0x10, RZ ;  /* 0x0000001015147819 */ /* 0x000fe200000006ff */
[----:B------:R-:W-:Y:S01]  /*4b20*/  FFMA.FTZ R21, R16, R43, R17 ;  /* 0x0000002b10157223 */ /* 0x000fe20000010011 */
[----:B--2---:R-:W-:Y:S02]  /*4b30*/  SHF.L.U32 R19, R42, 0x10, RZ ;  /* 0x000000102a137819 */ /* 0x004fe400000006ff */
[----:B------:R-:W-:Y:S02]  /*4b40*/  ISETP.GE.U32.AND P1, PT, R18, UR16, PT ;  /* 0x0000001012007c0c */ /* 0x000fe4000bf26070 */
[----:B------:R-:W-:Y:S02]  /*4b50*/  ISETP.GE.AND.EX P0, PT, R12, UR17, PT, P0 ;  /* 0x000000110c007c0c */ /* 0x000fe4000bf06300 */
[----:B------:R-:W-:Y:S01]  /*4b60*/  SHF.L.U32 R41, R41, 0x10, RZ ;  /* 0x0000001029297819 */ /* 0x000fe200000006ff */
[----:B------:R-:W-:Y:S10]  /*4b70*/  BRA.U !UP0, `(.L_x_64) ;  /* 0x0000000108487547 */ /* 0x000ff4000b800000 */
[----:B------:R-:W-:Y:S01]  /*4b80*/  FFMA.FTZ R22, R10, R43, R8 ;  /* 0x0000002b0a167223 */ /* 0x000fe20000010008 */
[----:B------:R-:W-:-:S03]  /*4b90*/  FFMA.FTZ R23, R11, R14, R9 ;  /* 0x0000000e0b177223 */ /* 0x000fc60000010009 */
[----:B------:R-:W-:Y:S01]  /*4ba0*/  FMUL.FTZ R24, R22, -1.4426950216293334961 ;  /* 0xbfb8aa3b16187820 */ /* 0x000fe20000410000 */
[----:B------:R-:W-:-:S05]  /*4bb0*/  FMUL.FTZ R27, R23, -1.4426950216293334961 ;  /* 0xbfb8aa3b171b7820 */ /* 0x000fca0000410000 */
[----:B------:R-:W1:Y:S04]  /*4bc0*/  MUFU.EX2 R24, R24 ;  /* 0x0000001800187308 */ /* 0x000e680000000800 */
[----:B------:R-:W0:Y:S01]  /*4bd0*/  MUFU.EX2 R27, R27 ;  /* 0x0000001b001b7308 */ /* 0x000e220000000800 */
[----:B-1----:R-:W-:Y:S01]  /*4be0*/  FADD.FTZ R25, R24, 1 ;  /* 0x3f80000018197421 */ /* 0x002fe20000010000 */
[----:B0-----:R-:W-:-:S03]  /*4bf0*/  FADD.FTZ R28, R27, 1 ;  /* 0x3f8000001b1c7421 */ /* 0x001fc60000010000 */
        /* <DEDUP_REMOVED lines=10> */
.L_x_64:
[----:B------:R-:W-:Y:S01]  /*4ca0*/  FFMA.FTZ R14, R16, R14, R17 ;  /* 0x0000000e100e7223 */ /* 0x000fe20000010011 */
[----:B------:R-:W-:Y:S01]  /*4cb0*/  BSSY.RECONVERGENT B0, `(.L_x_65) ;  /* 0x0000015000007945 */ /* 0x000fe20003800200 */
[----:B------:R-:W-:Y:S01]  /*4cc0*/  FFMA.FTZ R22, R10, R19, -R21 ;  /* 0x000000130a167223 */ /* 0x000fe20000010815 */
[----:B------:R-:W-:Y:S01]  /*4cd0*/  SHF.L.U32 R21, R13, 0x10, RZ ;  /* 0x000000100d157819 */ /* 0x000fe200000006ff */
[----:B------:R-:W-:Y:S01]  /*4ce0*/  FADD.FTZ R41, R41, -UR14 ;  /* 0x8000000e29297e21 */ /* 0x000fe20008010000 */
[----:B------:R-:W-:Y:S01]  /*4cf0*/  SHF.R.S32.HI R19, RZ, 0x1f, R18 ;  /* 0x0000001fff137819 */ /* 0x000fe20000011412 */
[----:B------:R-:W-:Y:S01]  /*4d00*/  FFMA.FTZ R20, R11, R20, -R14 ;  /* 0x000000140b147223 */ /* 0x000fe2000001080e */
[----:B------:R-:W-:Y:S06]  /*4d10*/  @P0 BRA `(.L_x_66) ;  /* 0x0000000000380947 */ /* 0x000fec0003800000 */
[----:B------:R-:W1:Y:S01]  /*4d20*/  LDCU.64 UR12, c[0x0][0x3f8] ;  /* 0x00007f00ff0c77ac */ /* 0x000e620008000a00 */
[----:B------:R-:W-:Y:S01]  /*4d30*/  MOV R13, R53 ;  /* 0x00000035000d7202 */ /* 0x000fe20000000f00 */
[----:B------:R-:W-:Y:S01]  /*4d40*/  FMUL.FTZ R23, R22, UR9 ;  /* 0x0000000916177c20 */ /* 0x000fe20008410000 */
[----:B------:R-:W-:Y:S01]  /*4d50*/  FMUL.FTZ R20, R20, UR9 ;  /* 0x0000000914147c20 */ /* 0x000fe20008410000 */
[----:B------:R-:W2:Y:S01]  /*4d60*/  LDCU.64 UR18, c[0x0][0x380] ;  /* 0x00007000ff1277ac */ /* 0x000ea20008000a00 */
[----:B-1----:R-:W-:Y:S01]  /*4d70*/  IMAD R14, R12, UR12, RZ ;  /* 0x0000000c0c0e7c24 */ /* 0x002fe2000f8e02ff */
[----:B------:R-:W-:-:S05]  /*4d80*/  MOV R12, R50 ;  /* 0x00000032000c7202 */ /* 0x000fca0000000f00 */
[----:B------:R-:W-:-:S04]  /*4d90*/  IMAD.WIDE.U32 R12, R15, UR12, R12 ;  /* 0x0000000c0f0c7c25 */ /* 0x000fc8000f8e000c */
[----:B------:R-:W-:Y:S01]  /*4da0*/  IMAD R15, R15, UR13, R14 ;  /* 0x0000000d0f0f7c24 */ /* 0x000fe2000f8e020e */
[----:B--2---:R-:W-:-:S04]  /*4db0*/  LEA R14, P0, R12, UR18, 0x1 ;  /* 0x000000120c0e7c11 */ /* 0x004fc8000f8008ff */
[----:B------:R-:W-:Y:S02]  /*4dc0*/  IADD3 R15, PT, PT, R13, R15, RZ ;  /* 0x0000000f0d0f7210 */ /* 0x000fe40007ffe0ff */
[----:B------:R-:W-:Y:S02]  /*4dd0*/  F2FP.BF16.F32.PACK_AB R13, R20, R23 ;  /* 0x00000017140d723e */ /* 0x000fe400000010ff */
[----:B------:R-:W-:-:S05]  /*4de0*/  LEA.HI.X R15, R12, UR19, R15, 0x1, P0 ;  /* 0x000000130c0f7c11 */ /* 0x000fca00080f0c0f */
[----:B------:R1:W-:Y:S02]  /*4df0*/  STG.E desc[UR10][R14.64], R13 ;  /* 0x0000000d0e007986 */ /* 0x0003e4000c10190a */
.L_x_66:
[----:B------:R-:W-:Y:S05]  /*4e00*/  BSYNC.RECONVERGENT B0 ;  /* 0x0000000000007941 */ /* 0x000fea0003800200 */
.L_x_65:
[C---:B-1----:R-:W-:Y:S01]  /*4e10*/  PRMT R14, R40.reuse, 0x7632, R14 ;  /* 0x00007632280e7816 */ /* 0x042fe2000000000e */
[----:B------:R-:W-:Y:S01]  /*4e20*/  FMUL.FTZ R41, R41, UR9 ;  /* 0x0000000929297c20 */ /* 0x000fe20008410000 */
[----:B------:R-:W-:Y:S01]  /*4e30*/  FADD.FTZ R21, R21, -UR14 ;  /* 0x8000000e15157e21 */ /* 0x000fe20008010000 */
[----:B------:R-:W-:Y:S02]  /*4e40*/  ISETP.GE.AND.EX P1, PT, R19, UR17, PT, P1 ;  /* 0x0000001113007c0c */ /* 0x000fe4000bf26310 */
[----:B------:R-:W-:Y:S01]  /*4e50*/  SHF.L.U32 R13, R40, 0x10, RZ ;  /* 0x00000010280d7819 */ /* 0x000fe200000006ff */
[----:B0-----:R-:W-:Y:S01]  /*4e60*/  FFMA.FTZ R29, R16, R41, R17 ;  /* 0x00000029101d7223 */ /* 0x001fe20000010011 */
[----:B------:R-:W-:Y:S01]  /*4e70*/  SHF.L.U32 R14, R14, 0x10, RZ ;  /* 0x000000100e0e7819 */ /* 0x000fe200000006ff */
[----:B------:R-:W-:Y:S01]  /*4e80*/  FMUL.FTZ R28, R21, UR9 ;  /* 0x00000009151c7c20 */ /* 0x000fe20008410000 */
[----:B------:R-:W-:Y:S07]  /*4e90*/  BRA.U !UP0, `(.L_x_67) ;  /* 0x0000000108487547 */ /* 0x000fee000b800000 */
        /* <DEDUP_REMOVED lines=18> */
.L_x_67:
[----:B------:R-:W-:Y:S01]  /*4fc0*/  FFMA.FTZ R20, R16, R28, R17 ;  /* 0x0000001c10147223 */ /* 0x000fe20000010011 */
[----:B------:R-:W-:Y:S01]  /*4fd0*/  BSSY.RECONVERGENT B0, `(.L_x_68) ;  /* 0x0000014000007945 */ /* 0x000fe20003800200 */
[----:B------:R-:W-:Y:S01]  /*4fe0*/  FFMA.FTZ R29, R10, R13, -R29 ;  /* 0x0000000d0a1d7223 */ /* 0x000fe2000001081d */
[C---:B------:R-:W-:Y:S01]  /*4ff0*/  PRMT R12, R38.reuse, 0x7632, R12 ;  /* 0x00007632260c7816 */ /* 0x040fe2000000000c */
[----:B------:R-:W-:Y:S01]  /*5000*/  FFMA.FTZ R20, R11, R14, -R20 ;  /* 0x0000000e0b147223 */ /* 0x000fe20000010814 */
[----:B------:R-:W-:Y:S01]  /*5010*/  SHF.L.U32 R13, R38, 0x10, RZ ;  /* 0x00000010260d7819 */ /* 0x000fe200000006ff */
[----:B------:R-:W-:Y:S06]  /*5020*/  @P1 BRA `(.L_x_69) ;  /* 0x0000000000381947 */ /* 0x000fec0003800000 */
[----:B------:R-:W0:Y:S01]  /*5030*/  LDCU.64 UR12, c[0x0][0x3f8] ;  /* 0x00007f00ff0c77ac */ /* 0x000e220008000a00 */
[----:B------:R-:W-:Y:S01]  /*5040*/  MOV R14, R50 ;  /* 0x00000032000e7202 */ /* 0x000fe20000000f00 */
[----:B------:R-:W-:Y:S01]  /*5050*/  FMUL.FTZ R29, R29, UR9 ;  /* 0x000000091d1d7c20 */ /* 0x000fe20008410000 */
[----:B------:R-:W-:Y:S01]  /*5060*/  MOV R15, R53 ;  /* 0x00000035000f7202 */ /* 0x000fe20000000f00 */
[----:B------:R-:W1:Y:S01]  /*5070*/  LDCU.64 UR18, c[0x0][0x380] ;  /* 0x00007000ff1277ac */ /* 0x000e620008000a00 */
[----:B------:R-:W-:Y:S01]  /*5080*/  FMUL.FTZ R20, R20, UR9 ;  /* 0x0000000914147c20 */ /* 0x000fe20008410000 */
        /* <DEDUP_REMOVED lines=8> */
.L_x_69:
[----:B------:R-:W-:Y:S05]  /*5110*/  BSYNC.RECONVERGENT B0 ;  /* 0x0000000000007941 */ /* 0x000fea0003800200 */
.L_x_68:
[----:B0-----:R-:W-:Y:S02]  /*5120*/  PRMT R18, R37, 0x7632, R18 ;  /* 0x0000763225127816 */ /* 0x001fe40000000012 */
[----:B------:R-:W-:Y:S02]  /*5130*/  PRMT R15, R39, 0x7632, R15 ;  /* 0x00007632270f7816 */ /* 0x000fe4000000000f */
[----:B------:R-:W-:Y:S02]  /*5140*/  PRMT R19, R35, 0x7632, R19 ;  /* 0x0000763223137816 */ /* 0x000fe40000000013 */
[----:B------:R-:W-:Y:S02]  /*5150*/  SHF.L.U32 R14, R7, 0x10, RZ ;  /* 0x00000010070e7819 */ /* 0x000fe400000006ff */
[----:B------:R-:W-:Y:S02]  /*5160*/  SHF.L.U32 R21, R5, 0x10, RZ ;  /* 0x0000001005157819 */ /* 0x000fe400000006ff */
[----:B------:R-:W-:Y:S01]  /*5170*/  SHF.L.U32 R7, R18, 0x10, RZ ;  /* 0x0000001012077819 */ /* 0x000fe200000006ff */
[----:B------:R-:W-:Y:S01]  /*5180*/  FADD.FTZ R23, R14, -UR14 ;  /* 0x8000000e0e177e21 */ /* 0x000fe20008010000 */
[----:B------:R-:W-:Y:S01]  /*5190*/  SHF.L.U32 R39, R39, 0x10, RZ ;  /* 0x0000001027277819 */ /* 0x000fe200000006ff */
[----:B------:R-:W-:Y:S01]  /*51a0*/  FADD.FTZ R21, R21, -UR14 ;  /* 0x8000000e15157e21 */ /* 0x000fe20008010000 */
[----:B------:R-:W-:Y:S01]  /*51b0*/  SHF.L.U32 R37, R37, 0x10, RZ ;  /* 0x0000001025257819 */ /* 0x000fe200000006ff */
[----:B------:R-:W-:Y:S01]  /*51c0*/  FADD.FTZ R38, R7, -UR14 ;  /* 0x8000000e07267e21 */ /* 0x000fe20008010000 */
[----:B------:R-:W-:-:S02]  /*51d0*/  SHF.L.U32 R35, R35, 0x10, RZ ;  /* 0x0000001023237819 */ /* 0x000fc400000006ff */
[----:B------:R-:W-:Y:S01]  /*51e0*/  SHF.L.U32 R33, R33, 0x10, RZ ;  /* 0x0000001021217819 */ /* 0x000fe200000006ff */
[----:B------:R-:W-:Y:S01]  /*51f0*/  FADD.FTZ R37, R37, -UR14 ;  /* 0x8000000e25257e21 */ /* 0x000fe20008010000 */
[----:B------:R-:W-:Y:S01]  /*5200*/  SHF.L.U32 R30, R30, 0x10, RZ ;  /* 0x000000101e1e7819 */ /* 0x000fe200000006ff */
[----:B------:R-:W-:Y:S01]  /*5210*/  FMUL.FTZ R38, R38, UR9 ;  /* 0x0000000926267c20 */ /* 0x000fe20008410000 */
[----:B------:R-:W-:Y:S01]  /*5220*/  SHF.L.U32 R5, R15, 0x10, RZ ;  /* 0x000000100f057819 */ /* 0x000fe200000006ff */
[----:B------:R-:W-:Y:S01]  /*5230*/  FADD.FTZ R15, R39, -UR14 ;  /* 0x8000000e270f7e21 */ /* 0x000fe20008010000 */
[----:B------:R-:W-:Y:S01]  /*5240*/  SHF.L.U32 R18, R19, 0x10, RZ ;  /* 0x0000001013127819 */ /* 0x000fe200000006ff */
[----:B------:R-:W-:Y:S01]  /*5250*/  FADD.FTZ R19, R35, -UR14 ;  /* 0x8000000e23137e21 */ /* 0x000fe20008010000 */
[----:B------:R-:W-:Y:S01]  /*5260*/  FADD.FTZ R33, R33, -UR14 ;  /* 0x8000000e21217e21 */ /* 0x000fe20008010000 */
[----:B------:R-:W-:Y:S01]  /*5270*/  FADD.FTZ R20, R30, -UR14 ;  /* 0x8000000e1e147e21 */ /* 0x000fe20008010000 */
[----:B------:R-:W-:Y:S01]  /*5280*/  FADD.FTZ R14, R5, -UR14 ;  /* 0x8000000e050e7e21 */ /* 0x000fe20008010000 */
[----:B------:R-:W-:Y:S01]  /*5290*/  FADD.FTZ R22, R18, -UR14 ;  /* 0x8000000e12167e21 */ /* 0x000fe20008010000 */
[----:B------:R-:W-:Y:S01]  /*52a0*/  SHF.L.U32 R12, R12, 0x10, RZ ;  /* 0x000000100c0c7819 */ /* 0x000fe200000006ff */
[----:B------:R-:W-:Y:S01]  /*52b0*/  FMUL.FTZ R15, R15, UR9 ;  /* 0x000000090f0f7c20 */ /* 0x000fe20008410000 */
        /* <DEDUP_REMOVED lines=8> */
[----:B------:R-:W-:Y:S06]  /*5340*/  BRA.U !UP0, `(.L_x_70) ;  /* 0x0000000108487547 */ /* 0x000fec000b800000 */
        /* <DEDUP_REMOVED lines=18> */
.L_x_70:
[C-C-:B------:R-:W-:Y:S01]  /*5470*/  FFMA.FTZ R41, R16.reuse, R15, R17.reuse ;  /* 0x0000000f10297223 */ /* 0x140fe20000010011 */
[C---:B------:R-:W-:Y:S01]  /*5480*/  IADD3 R15, PT, PT, R3.reuse, 0x30, RZ ;  /* 0x00000030030f7810 */ /* 0x040fe20007ffe0ff */
[C-C-:B------:R-:W-:Y:S01]  /*5490*/  FFMA.FTZ R14, R16.reuse, R30, R17.reuse ;  /* 0x0000001e100e7223 */ /* 0x140fe20000010011 */
[----:B------:R-:W-:Y:S01]  /*54a0*/  IADD3 R35, PT, PT, R3, 0x40, RZ ;  /* 0x0000004003237810 */ /* 0x000fe20007ffe0ff */
[----:B------:R-:W-:Y:S01]  /*54b0*/  BSSY.RECONVERGENT B0, `(.L_x_71) ;  /* 0x000002b000007945 */ /* 0x000fe20003800200 */
[----:B------:R-:W-:Y:S01]  /*54c0*/  ISETP.GE.U32.AND P2, PT, R15, UR16, PT ;  /* 0x000000100f007c0c */ /* 0x000fe2000bf46070 */
[C---:B------:R-:W-:Y:S01]  /*54d0*/  FFMA.FTZ R37, R16.reuse, R39, R17 ;  /* 0x0000002710257223 */ /* 0x040fe20000010011 */
[----:B------:R-:W-:Y:S01]  /*54e0*/  SHF.R.S32.HI R42, RZ, 0x1f, R15 ;  /* 0x0000001fff2a7819 */ /* 0x000fe2000001140f */
[C-C-:B------:R-:W-:Y:S01]  /*54f0*/  FFMA.FTZ R30, R16.reuse, R38, R17.reuse ;  /* 0x00000026101e7223 */ /* 0x140fe20000010011 */
[C---:B------:R-:W-:Y:S01]  /*5500*/  IADD3 R23, PT, PT, R3.reuse, 0x50, RZ ;  /* 0x0000005003177810 */ /* 0x040fe20007ffe0ff */
[--C-:B------:R-:W-:Y:S01]  /*5510*/  FFMA.FTZ R21, R16, R19, R17.reuse ;  /* 0x0000001310157223 */ /* 0x100fe20000010011 */
[----:B------:R-:W-:Y:S01]  /*5520*/  ISETP.GE.AND.EX P2, PT, R42, UR17, PT, P2 ;  /* 0x000000112a007c0c */ /* 0x000fe2000bf46320 */
[C-C-:B------:R-:W-:Y:S01]  /*5530*/  FFMA.FTZ R24, R16.reuse, R22, R17.reuse ;  /* 0x0000001610187223 */ /* 0x140fe20000010011 */
[C---:B------:R-:W-:Y:S01]  /*5540*/  IADD3 R25, PT, PT, R3.reuse, 0x60, RZ ;  /* 0x0000006003197810 */ /* 0x040fe20007ffe0ff */
[C-C-:B------:R-:W-:Y:S01]  /*5550*/  FFMA.FTZ R29, R16.reuse, R7, R17.reuse ;  /* 0x00000007101d7223 */ /* 0x140fe20000010011 */
[----:B------:R-:W-:Y:S01]  /*5560*/  IADD3 R3, PT, PT, R3, 0x70, RZ ;  /* 0x0000007003037810 */ /* 0x000fe20007ffe0ff */
[C-C-:B------:R-:W-:Y:S01]  /*5570*/  FFMA.FTZ R28, R16.reuse, R20, R17.reuse ;  /* 0x00000014101c7223 */ /* 0x140fe20000010011 */
[----:B------:R-:W-:Y:S01]  /*5580*/  ISETP.GE.U32.AND P3, PT, R35, UR16, PT ;  /* 0x0000001023007c0c */ /* 0x000fe2000bf66070 */
[C-C-:B------:R-:W-:Y:S01]  /*5590*/  FFMA.FTZ R33, R16.reuse, R5, R17.reuse ;  /* 0x0000000510217223 */ /* 0x140fe20000010011 */
[----:B------:R-:W-:Y:S01]  /*55a0*/  ISETP.GE.U32.AND P4, PT, R23, UR16, PT ;  /* 0x0000001017007c0c */ /* 0x000fe2000bf86070 */
[----:B------:R-:W-:Y:S01]  /*55b0*/  FFMA.FTZ R16, R16, R18, R17 ;  /* 0x0000001210107223 */ /* 0x000fe20000010011 */
[----:B------:R-:W-:Y:S01]  /*55c0*/  ISETP.GE.U32.AND P1, PT, R25, UR16, PT ;  /* 0x0000001019007c0c */ /* 0x000fe2000bf26070 */
[----:B------:R-:W-:Y:S01]  /*55d0*/  FFMA.FTZ R41, R10, R13, -R41 ;  /* 0x0000000d0a297223 */ /* 0x000fe20000010829 */
[----:B------:R-:W-:Y:S01]  /*55e0*/  SHF.R.S32.HI R40, RZ, 0x1f, R35 ;  /* 0x0000001fff287819 */ /* 0x000fe20000011423 */
[----:B------:R-:W-:Y:S01]  /*55f0*/  FFMA.FTZ R14, R11, R12, -R14 ;  /* 0x0000000c0b0e7223 */ /* 0x000fe2000001080e */
[----:B------:R-:W-:-:S02]  /*5600*/  SHF.R.S32.HI R26, RZ, 0x1f, R23 ;  /* 0x0000001fff1a7819 */ /* 0x000fc40000011417 */
[----:B------:R-:W-:Y:S02]  /*5610*/  SHF.R.S32.HI R27, RZ, 0x1f, R25 ;  /* 0x0000001fff1b7819 */ /* 0x000fe40000011419 */
[----:B------:R-:W-:Y:S02]  /*5620*/  ISETP.GE.U32.AND P0, PT, R3, UR16, PT ;  /* 0x0000001003007c0c */ /* 0x000fe4000bf06070 */
[----:B------:R-:W-:Y:S02]  /*5630*/  ISETP.GE.AND.EX P3, PT, R40, UR17, PT, P3 ;  /* 0x0000001128007c0c */ /* 0x000fe4000bf66330 */
[----:B------:R-:W-:Y:S02]  /*5640*/  ISETP.GE.AND.EX P4, PT, R26, UR17, PT, P4 ;  /* 0x000000111a007c0c */ /* 0x000fe4000bf86340 */
[----:B------:R-:W-:Y:S02]  /*5650*/  ISETP.GE.AND.EX P1, PT, R27, UR17, PT, P1 ;  /* 0x000000111b007c0c */ /* 0x000fe4000bf26310 */
[----:B------:R-:W-:Y:S01]  /*5660*/  PRMT R17, R36, 0x7632, R17 ;  /* 0x0000763224117816 */ /* 0x000fe20000000011 */
[----:B------:R-:W-:Y:S10]  /*5670*/  @P2 BRA `(.L_x_72) ;  /* 0x0000000000382947 */ /* 0x000ff40003800000 */
[----:B------:R-:W0:Y:S01]  /*5680*/  LDCU.64 UR12, c[0x0][0x3f8] ;  /* 0x00007f00ff0c77ac */ /* 0x000e220008000a00 */
[----:B------:R-:W-:Y:S02]  /*5690*/  MOV R12, R50 ;  /* 0x00000032000c7202 */ /* 0x000fe40000000f00 */
[----:B------:R-:W-:Y:S01]  /*56a0*/  MOV R13, R53 ;  /* 0x00000035000d7202 */ /* 0x000fe20000000f00 */
[----:B------:R-:W1:Y:S01]  /*56b0*/  LDCU.64 UR18, c[0x0][0x380] ;  /* 0x00007000ff1277ac */ /* 0x000e620008000a00 */
[----:B0-----:R-:W-:Y:S02]  /*56c0*/  IMAD R42, R42, UR12, RZ ;  /* 0x0000000c2a2a7c24 */ /* 0x001fe4000f8e02ff */
[----:B------:R-:W-:-:S04]  /*56d0*/  IMAD.WIDE.U32 R12, R15, UR12, R12 ;  /* 0x0000000c0f0c7c25 */ /* 0x000fc8000f8e000c */
[----:B------:R-:W-:Y:S02]  /*56e0*/  IMAD R15, R15, UR13, R42 ;  /* 0x0000000d0f0f7c24 */ /* 0x000fe4000f8e022a */
[----:B------:R-:W-:Y:S01]  /*56f0*/  FMUL.FTZ R42, R41, UR9 ;  /* 0x00000009292a7c20 */ /* 0x000fe20008410000 */
[----:B------:R-:W-:Y:S01]  /*5700*/  FMUL.FTZ R41, R14, UR9 ;  /* 0x000000090e297c20 */ /* 0x000fe20008410000 */
[C---:B-1----:R-:W-:Y:S02]  /*5710*/  LEA R14, P2, R12.reuse, UR18, 0x1 ;  /* 0x000000120c0e7c11 */ /* 0x042fe4000f8408ff */
[----:B------:R-:W-:Y:S02]  /*5720*/  IADD3 R15, PT, PT, R13, R15, RZ ;  /* 0x0000000f0d0f7210 */ /* 0x000fe40007ffe0ff */
[----:B------:R-:W-:Y:S02]  /*5730*/  F2FP.BF16.F32.PACK_AB R41, R41, R42 ;  /* 0x0000002a2929723e */ /* 0x000fe400000010ff */
[----:B------:R-:W-:-:S05]  /*5740*/  LEA.HI.X R15, R12, UR19, R15, 0x1, P2 ;  /* 0x000000130c0f7c11 */ /* 0x000fca00090f0c0f */
[----:B------:R0:W-:Y:S02]  /*5750*/  STG.E desc[UR10][R14.64], R41 ;  /* 0x000000290e007986 */ /* 0x0001e4000c10190a */
.L_x_72:
[----:B------:R-:W-:Y:S05]  /*5760*/  BSYNC.RECONVERGENT B0 ;  /* 0x0000000000007941 */ /* 0x000fea0003800200 */
.L_x_71:
[----:B------:R-:W-:Y:S02]  /*5770*/  SHF.L.U32 R36, R36, 0x10, RZ ;  /* 0x0000001024247819 */ /* 0x000fe400000006ff */
[----:B------:R-:W-:Y:S01]  /*5780*/  SHF.L.U32 R17, R17, 0x10, RZ ;  /* 0x0000001011117819 */ /* 0x000fe200000006ff */
[----:B------:R-:W-:Y:S06]  /*5790*/  BRA.U !UP0, `(.L_x_73) ;  /* 0x0000000108487547 */ /* 0x000fec000b800000 */
[----:B------:R-:W-:Y:S01]  /*57a0*/  FFMA.FTZ R39, R10, R39, R8 ;  /* 0x000000270a277223 */ /* 0x000fe20000010008 */
[----:B------:R-:W-:-:S03]  /*57b0*/  FFMA.FTZ R38, R11, R38, R9 ;  /* 0x000000260b267223 */ /* 0x000fc60000010009 */
[----:B------:R-:W-:Y:S01]  /*57c0*/  FMUL.FTZ R12, R39, -1.4426950216293334961 ;  /* 0xbfb8aa3b270c7820 */ /* 0x000fe20000410000 */
[----:B0-----:R-:W-:-:S05]  /*57d0*/  FMUL.FTZ R14, R38, -1.4426950216293334961 ;  /* 0xbfb8aa3b260e7820 */ /* 0x001fca0000410000 */
        /* <DEDUP_REMOVED lines=14> */
.L_x_73:
[----:B------:R-:W-:Y:S01]  /*58c0*/  BSSY.RECONVERGENT B0, `(.L_x_74) ;  /* 0x0000013000007945 */ /* 0x000fe20003800200 */
[----:B------:R-:W-:Y:S01]  /*58d0*/  FFMA.FTZ R37, R10, R36, -R37 ;  /* 0x000000240a257223 */ /* 0x000fe20000010825 */
[----:B------:R-:W-:Y:S01]  /*58e0*/  PRMT R36, R34, 0x7632, R36 ;  /* 0x0000763222247816 */ /* 0x000fe20000000024 */
[----:B------:R-:W-:Y:S01]  /*58f0*/  FFMA.FTZ R17, R11, R17, -R30 ;  /* 0x000000110b117223 */ /* 0x000fe2000001081e */
[----:B------:R-:W-:Y:S06]  /*5900*/  @P3 BRA `(.L_x_75) ;  /* 0x0000000000383947 */ /* 0x000fec0003800000 */
[----:B------:R-:W1:Y:S01]  /*5910*/  LDCU.64 UR12, c[0x0][0x3f8] ;  /* 0x00007f00ff0c77ac */ /* 0x000e620008000a00 */
[----:B------:R-:W-:Y:S01]  /*5920*/  MOV R12, R50 ;  /* 0x00000032000c7202 */ /* 0x000fe20000000f00 */
[----:B------:R-:W-:Y:S01]  /*5930*/  FMUL.FTZ R30, R37, UR9 ;  /* 0x00000009251e7c20 */ /* 0x000fe20008410000 */
[----:B------:R-:W-:Y:S01]  /*5940*/  MOV R13, R53 ;  /* 0x00000035000d7202 */ /* 0x000fe20000000f00 */
[----:B------:R-:W0:Y:S01]  /*5950*/  LDCU.64 UR18, c[0x0][0x380] ;  /* 0x00007000ff1277ac */ /* 0x000e220008000a00 */
[----:B------:R-:W-:-:S05]  /*5960*/  FMUL.FTZ R17, R17, UR9 ;  /* 0x0000000911117c20 */ /* 0x000fca0008410000 */
[----:B------:R-:W-:Y:S01]  /*5970*/  F2FP.BF16.F32.PACK_AB R17, R17, R30 ;  /* 0x0000001e1111723e */ /* 0x000fe200000010ff */
[----:B-1----:R-:W-:Y:S02]  /*5980*/  IMAD R40, R40, UR12, RZ ;  /* 0x0000000c28287c24 */ /* 0x002fe4000f8e02ff */
[----:B------:R-:W-:-:S04]  /*5990*/  IMAD.WIDE.U32 R12, R35, UR12, R12 ;  /* 0x0000000c230c7c25 */ /* 0x000fc8000f8e000c */
[----:B------:R-:W-:Y:S01]  /*59a0*/  IMAD R35, R35, UR13, R40 ;  /* 0x0000000d23237c24 */ /* 0x000fe2000f8e0228 */
[----:B0-----:R-:W-:-:S04]  /*59b0*/  LEA R14, P2, R12, UR18, 0x1 ;  /* 0x000000120c0e7c11 */ /* 0x001fc8000f8408ff */
[----:B------:R-:W-:-:S04]  /*59c0*/  IADD3 R35, PT, PT, R13, R35, RZ ;  /* 0x000000230d237210 */ /* 0x000fc80007ffe0ff */
[----:B------:R-:W-:-:S05]  /*59d0*/  LEA.HI.X R15, R12, UR19, R35, 0x1, P2 ;  /* 0x000000130c0f7c11 */ /* 0x000fca00090f0c23 */
[----:B------:R1:W-:Y:S02]  /*59e0*/  STG.E desc[UR10][R14.64], R17 ;  /* 0x000000110e007986 */ /* 0x0003e4000c10190a */
.L_x_75:
[----:B------:R-:W-:Y:S05]  /*59f0*/  BSYNC.RECONVERGENT B0 ;  /* 0x0000000000007941 */ /* 0x000fea0003800200 */
.L_x_74:
[----:B------:R-:W-:Y:S02]  /*5a00*/  SHF.L.U32 R34, R34, 0x10, RZ ;  /* 0x0000001022227819 */ /* 0x000fe400000006ff */
[----:B------:R-:W-:Y:S01]  /*5a10*/  SHF.L.U32 R12, R36, 0x10, RZ ;  /* 0x00000010240c7819 */ /* 0x000fe200000006ff */
[----:B------:R-:W-:Y:S06]  /*5a20*/  BRA.U !UP0, `(.L_x_76) ;  /* 0x0000000108487547 */ /* 0x000fec000b800000 */
[----:B------:R-:W-:Y:S01]  /*5a30*/  FFMA.FTZ R19, R10, R19, R8 ;  /* 0x000000130a137223 */ /* 0x000fe20000010008 */
[----:B------:R-:W-:-:S03]  /*5a40*/  FFMA.FTZ R22, R11, R22, R9 ;  /* 0x000000160b167223 */ /* 0x000fc60000010009 */
[----:B------:R-:W-:Y:S01]  /*5a50*/  FMUL.FTZ R13, R19, -1.4426950216293334961 ;  /* 0xbfb8aa3b130d7820 */ /* 0x000fe20000410000 */
[----:B-1----:R-:W-:-:S05]  /*5a60*/  FMUL.FTZ R17, R22, -1.4426950216293334961 ;  /* 0xbfb8aa3b16117820 */ /* 0x002fca0000410000 */
        /* <DEDUP_REMOVED lines=14> */
.L_x_76:
[----:B------:R-:W-:Y:S01]  /*5b50*/  BSSY.RECONVERGENT B0, `(.L_x_77) ;  /* 0x0000012000007945 */ /* 0x000fe20003800200 */
[----:B------:R-:W-:Y:S01]  /*5b60*/  FFMA.FTZ R21, R10, R34, -R21 ;  /* 0x000000220a157223 */ /* 0x000fe20000010815 */
[----:B-1----:R-:W-:Y:S02]  /*5b70*/  FFMA.FTZ R17, R11, R12, -R24 ;  /* 0x0000000c0b117223 */ /* 0x002fe40000010818 */
[----:B------:R-:W-:Y:S05]  /*5b80*/  @P4 BRA `(.L_x_78) ;  /* 0x0000000000384947 */ /* 0x000fea0003800000 */
        /* <DEDUP_REMOVED lines=14> */
.L_x_78:
[----:B------:R-:W-:Y:S05]  /*5c70*/  BSYNC.RECONVERGENT B0 ;  /* 0x0000000000007941 */ /* 0x000fea0003800200 */
.L_x_77:
[----:B------:R-:W-:Y:S02]  /*5c80*/  SHF.L.U32 R32, R32, 0x10, RZ ;  /* 0x0000001020207819 */ /* 0x000fe400000006ff */
[----:B------:R-:W-:Y:S01]  /*5c90*/  SHF.L.U32 R31, R31, 0x10, RZ ;  /* 0x000000101f1f7819 */ /* 0x000fe200000006ff */
[----:B------:R-:W-:Y:S06]  /*5ca0*/  BRA.U !UP0, `(.L_x_79) ;  /* 0x0000000108487547 */ /* 0x000fec000b800000 */
[----:B------:R-:W-:Y:S01]  /*5cb0*/  FFMA.FTZ R7, R10, R7, R8 ;  /* 0x000000070a077223 */ /* 0x000fe20000010008 */
[----:B------:R-:W-:-:S03]  /*5cc0*/  FFMA.FTZ R20, R11, R20, R9 ;  /* 0x000000140b147223 */ /* 0x000fc60000010009 */
[----:B------:R-:W-:Y:S01]  /*5cd0*/  FMUL.FTZ R12, R7, -1.4426950216293334961 ;  /* 0xbfb8aa3b070c7820 */ /* 0x000fe20000410000 */
[----:B01----:R-:W-:-:S05]  /*5ce0*/  FMUL.FTZ R14, R20, -1.4426950216293334961 ;  /* 0xbfb8aa3b140e7820 */ /* 0x003fca0000410000 */
        /* <DEDUP_REMOVED lines=14> */
.L_x_79:
[----:B------:R-:W-:Y:S01]  /*5dd0*/  BSSY.RECONVERGENT B0, `(.L_x_80) ;  /* 0x0000012000007945 */ /* 0x000fe20003800200 */
[----:B------:R-:W-:Y:S01]  /*5de0*/  FFMA.FTZ R29, R10, R32, -R29 ;  /* 0x000000200a1d7223 */ /* 0x000fe2000001081d */
[----:B------:R-:W-:Y:S02]  /*5df0*/  FFMA.FTZ R7, R11, R31, -R28 ;  /* 0x0000001f0b077223 */ /* 0x000fe4000001081c */
[----:B------:R-:W-:Y:S05]  /*5e00*/  @P1 BRA `(.L_x_81) ;  /* 0x0000000000381947 */ /* 0x000fea0003800000 */
[----:B------:R-:W2:Y:S01]  /*5e10*/  LDCU.64 UR12, c[0x0][0x3f8] ;  /* 0x00007f00ff0c77ac */ /* 0x000ea20008000a00 */
[----:B------:R-:W-:Y:S01]  /*5e20*/  MOV R12, R50 ;  /* 0x00000032000c7202 */ /* 0x000fe20000000f00 */
[----:B------:R-:W-:Y:S01]  /*5e30*/  FMUL.FTZ R7, R7, UR9 ;  /* 0x0000000907077c20 */ /* 0x000fe20008410000 */
[----:B------:R-:W-:Y:S01]  /*5e40*/  MOV R13, R53 ;  /* 0x00000035000d7202 */ /* 0x000fe20000000f00 */
[----:B------:R-:W3:Y:S01]  /*5e50*/  LDCU.64 UR18, c[0x0][0x380] ;  /* 0x00007000ff1277ac */ /* 0x000ee20008000a00 */
[----:B--2---:R-:W-:Y:S02]  /*5e60*/  IMAD R20, R27, UR12, RZ ;  /* 0x0000000c1b147c24 */ /* 0x004fe4000f8e02ff */
[----:B01----:R-:W-:-:S04]  /*5e70*/  IMAD.WIDE.U32 R14, R25, UR12, R12 ;  /* 0x0000000c190e7c25 */ /* 0x003fc8000f8e000c */
[----:B------:R-:W-:Y:S02]  /*5e80*/  IMAD R25, R25, UR13, R20 ;  /* 0x0000000d19197c24 */ /* 0x000fe4000f8e0214 */
[----:B------:R-:W-:Y:S01]  /*5e90*/  FMUL.FTZ R20, R29, UR9 ;  /* 0x000000091d147c20 */ /* 0x000fe20008410000 */
[C---:B---3--:R-:W-:Y:S02]  /*5ea0*/  LEA R12, P1, R14.reuse, UR18, 0x1 ;  /* 0x000000120e0c7c11 */ /* 0x048fe4000f8208ff */
[----:B------:R-:W-:Y:S02]  /*5eb0*/  IADD3 R25, PT, PT, R15, R25, RZ ;  /* 0x000000190f197210 */ /* 0x000fe40007ffe0ff */
[----:B------:R-:W-:Y:S02]  /*5ec0*/  F2FP.BF16.F32.PACK_AB R7, R7, R20 ;  /* 0x000000140707723e */ /* 0x000fe400000010ff */
[----:B------:R-:W-:-:S05]  /*5ed0*/  LEA.HI.X R13, R14, UR19, R25, 0x1, P1 ;  /* 0x000000130e0d7c11 */ /* 0x000fca00088f0c19 */
[----:B------:R2:W-:Y:S02]  /*5ee0*/  STG.E desc[UR10][R12.64], R7 ;  /* 0x000000070c007986 */ /* 0x0005e4000c10190a */
.L_x_81:
[----:B------:R-:W-:Y:S05]  /*5ef0*/  BSYNC.RECONVERGENT B0 ;  /* 0x0000000000007941 */ /* 0x000fea0003800200 */
.L_x_80:
[----:B------:R-:W-:Y:S02]  /*5f00*/  SHF.L.U32 R4, R4, 0x10, RZ ;  /* 0x0000001004047819 */ /* 0x000fe400000006ff */
[----:B-1----:R-:W-:Y:S02]  /*5f10*/  SHF.R.S32.HI R17, RZ, 0x1f, R3 ;  /* 0x0000001fff117819 */ /* 0x002fe40000011403 */
[----:B------:R-:W-:Y:S01]  /*5f20*/  SHF.L.U32 R6, R6, 0x10, RZ ;  /* 0x0000001006067819 */ /* 0x000fe200000006ff */
[----:B------:R-:W-:Y:S06]  /*5f30*/  BRA.U !UP0, `(.L_x_82) ;  /* 0x0000000108487547 */ /* 0x000fec000b800000 */
[----:B------:R-:W-:Y:S01]  /*5f40*/  FFMA.FTZ R5, R10, R5, R8 ;  /* 0x000000050a057223 */ /* 0x000fe20000010008 */
[----:B------:R-:W-:-:S03]  /*5f50*/  FFMA.FTZ R9, R11, R18, R9 ;  /* 0x000000120b097223 */ /* 0x000fc60000010009 */
[----:B--2---:R-:W-:Y:S01]  /*5f60*/  FMUL.FTZ R7, R5, -1.4426950216293334961 ;  /* 0xbfb8aa3b05077820 */ /* 0x004fe20000410000 */
        /* <DEDUP_REMOVED lines=15> */
.L_x_82:
[----:B------:R-:W-:Y:S01]  /*6060*/  ISETP.GE.AND.EX P0, PT, R17, UR17, PT, P0 ;  /* 0x0000001111007c0c */ /* 0x000fe2000bf06300 */
[----:B------:R-:W-:Y:S01]  /*6070*/  FFMA.FTZ R33, R10, R4, -R33 ;  /* 0x000000040a217223 */ /* 0x000fe20000010821 */
[----:B------:R-:W-:Y:S01]  /*6080*/  FFMA.FTZ R16, R11, R6, -R16 ;  /* 0x000000060b107223 */ /* 0x000fe20000010810 */
[----:B------:R-:W-:Y:S02]  /*6090*/  BSSY.RECONVERGENT B0, `(.L_x_83) ;  /* 0x000000f000007945 */ /* 0x000fe40003800200 */
[----:B------:R-:W-:Y:S01]  /*60a0*/  FMUL.FTZ R33, R33, UR9 ;  /* 0x0000000921217c20 */ /* 0x000fe20008410000 */
[----:B------:R-:W-:-:S07]  /*60b0*/  FMUL.FTZ R16, R16, UR9 ;  /* 0x0000000910107c20 */ /* 0x000fce0008410000 */
[----:B------:R-:W-:Y:S05]  /*60c0*/  @P0 BRA `(.L_x_84) ;  /* 0x00000000002c0947 */ /* 0x000fea0003800000 */
[----:B------:R-:W1:Y:S01]  /*60d0*/  LDCU.64 UR12, c[0x0][0x3f8] ;  /* 0x00007f00ff0c77ac */ /* 0x000e620008000a00 */
[----:B------:R-:W-:Y:S01]  /*60e0*/  MOV R51, R53 ;  /* 0x0000003500337202 */ /* 0x000fe20000000f00 */
[----:B------:R-:W3:Y:S01]  /*60f0*/  LDCU.64 UR14, c[0x0][0x380] ;  /* 0x00007000ff0e77ac */ /* 0x000ee20008000a00 */
[----:B-1----:R-:W-:Y:S02]  /*6100*/  IMAD R4, R17, UR12, RZ ;  /* 0x0000000c11047c24 */ /* 0x002fe4000f8e02ff */
[----:B------:R-:W-:-:S04]  /*6110*/  IMAD.WIDE.U32 R50, R3, UR12, R50 ;  /* 0x0000000c03327c25 */ /* 0x000fc8000f8e0032 */
[----:B------:R-:W-:Y:S01]  /*6120*/  IMAD R3, R3, UR13, R4 ;  /* 0x0000000d03037c24 */ /* 0x000fe2000f8e0204 */
[----:B---3--:R-:W-:-:S04]  /*6130*/  LEA R4, P0, R50, UR14, 0x1 ;  /* 0x0000000e32047c11 */ /* 0x008fc8000f8008ff */
[----:B------:R-:W-:-:S04]  /*6140*/  IADD3 R3, PT, PT, R51, R3, RZ ;  /* 0x0000000333037210 */ /* 0x000fc80007ffe0ff */
[----:B------:R-:W-:Y:S02]  /*6150*/  LEA.HI.X R5, R50, UR15, R3, 0x1, P0 ;  /* 0x0000000f32057c11 */ /* 0x000fe400080f0c03 */
[----:B------:R-:W-:-:S05]  /*6160*/  F2FP.BF16.F32.PACK_AB R3, R16, R33 ;  /* 0x000000211003723e */ /* 0x000fca00000010ff */
[----:B------:R1:W-:Y:S02]  /*6170*/  STG.E desc[UR10][R4.64], R3 ;  /* 0x0000000304007986 */ /* 0x0003e4000c10190a */
.L_x_84:
[----:B------:R-:W-:Y:S05]  /*6180*/  BSYNC.RECONVERGENT B0 ;  /* 0x0000000000007941 */ /* 0x000fea0003800200 */
.L_x_83:
[----:B------:R-:W3:Y:S01]  /*6190*/  LDCU UR5, c[0x0][0x410] ;  /* 0x00008200ff0577ac */ /* 0x000ee20008000800 */
[----:B------:R-:W3:Y:S01]  /*61a0*/  LDCU UR7, c[0x0][0x3e0] ;  /* 0x00007c00ff0777ac */ /* 0x000ee20008000800 */
[----:B------:R-:W-:Y:S02]  /*61b0*/  UIADD3 UR6, UPT, UPT, UR8, UR6, URZ ;  /* 0x0000000608067290 */ /* 0x000fe4000fffe0ff */
[----:B------:R-:W-:Y:S02]  /*61c0*/  UIADD3 UR4, UPT, UPT, UR4, 0x1, URZ ;  /* 0x0000000104047890 */ /* 0x000fe4000fffe0ff */
[----:B---3--:R-:W-:-:S04]  /*61d0*/  UIMAD UR5, UR5, UR7, URZ ;  /* 0x00000007050572a4 */ /* 0x008fc8000f8e02ff */
[----:B------:R-:W-:-:S09]  /*61e0*/  UISETP.GE.AND UP0, UPT, UR6, UR5, UPT ;  /* 0x000000050600728c */ /* 0x000fd2000bf06270 */
[----:B------:R-:W-:Y:S05]  /*61f0*/  BRA.U !UP0, `(.L_x_85) ;  /* 0xffffff9d08d47547 */ /* 0x000fea000b83ffff */
.L_x_42:
[----:B------:R-:W3:Y:S01]  /*6200*/  S2R R11, SR_TID.X ;  /* 0x00000000000b7919 */ /* 0x000ee20000002100 */
[----:B-1----:R-:W1:Y:S01]  /*6210*/  LDC R4, c[0x0][0x370] ;  /* 0x0000dc00ff047b82 */ /* 0x002e620000000800 */
[----:B------:R-:W-:Y:S07]  /*6220*/  BSSY.RECONVERGENT B0, `(.L_x_86) ;  /* 0x000000e000007945 */ /* 0x000fee0003800200 */
[----:B--2---:R-:W2:Y:S08]  /*6230*/  LDC R7, c[0x0][0x374] ;  /* 0x0000dd00ff077b82 */ /* 0x004eb00000000800 */
[----:B------:R-:W4:Y:S01]  /*6240*/  LDC.64 R2, c[0x0][0x3c8] ;  /* 0x0000f200ff027b82 */ /* 0x000f220000000a00 */
[----:B-1----:R-:W-:-:S02]  /*6250*/  ISETP.NE.AND P0, PT, R4, 0x1, PT ;  /* 0x000000010400780c */ /* 0x002fc40003f05270 */
[----:B---3--:R-:W-:Y:S02]  /*6260*/  ISETP.NE.AND P1, PT, R11, RZ, PT ;  /* 0x000000ff0b00720c */ /* 0x008fe40003f25270 */
[----:B--2---:R-:W-:-:S04]  /*6270*/  SHF.L.U32 R0, R7, 0x1, RZ ;  /* 0x0000000107007819 */ /* 0x004fc800000006ff */
[----:B------:R-:W-:-:S05]  /*6280*/  SEL R5, R0, RZ, P0 ;  /* 0x000000ff00057207 */ /* 0x000fca0000000000 */
[----:B----4-:R-:W-:Y:S02]  /*6290*/  IMAD.WIDE.U32 R2, R5, 0x4, R2 ;  /* 0x0000000405027825 */ /* 0x010fe400078e0002 */
[----:B------:R-:W-:Y:S05]  /*62a0*/  @P1 BRA `(.L_x_87) ;  /* 0x0000000000141947 */ /* 0x000fea0003800000 */
[----:B------:R-:W-:Y:S01]  /*62b0*/  HFMA2 R5, -RZ, RZ, 0, 5.9604644775390625e-08 ;  /* 0x00000001ff057431 */ /* 0x000fe200000001ff */
[----:B------:R-:W-:Y:S06]  /*62c0*/  MEMBAR.ALL.GPU ;  /* 0x0000000000007992 */ /* 0x000fec000000a000 */
[----:B------:R-:W-:-:S00]  /*62d0*/  ERRBAR ;  /* 0x00000000000079ab */ /* 0x000fc00000000000 */
[----:B------:R-:W-:Y:S06]  /*62e0*/  CGAERRBAR ;  /* 0x00000000000075ab */ /* 0x000fec0000000000 */
[----:B------:R1:W-:Y:S02]  /*62f0*/  REDG.E.ADD.S32.STRONG.GPU desc[UR10][R2.64], R5 ;  /* 0x000000050200798e */ /* 0x0003e4000c12e30a */
.L_x_87:
[----:B------:R-:W-:Y:S05]  /*6300*/  BSYNC.RECONVERGENT B0 ;  /* 0x0000000000007941 */ /* 0x000fea0003800200 */
.L_x_86:
[----:B------:R-:W2:Y:S01]  /*6310*/  S2UR UR5, SR_CTAID.Y ;  /* 0x00000000000579c3 */ /* 0x000ea20000002600 */
[----:B-1----:R-:W-:Y:S02]  /*6320*/  IADD3 R5, PT, PT, R7, -0x1, RZ ;  /* 0xffffffff07057810 */ /* 0x002fe40007ffe0ff */
[----:B------:R-:W-:-:S05]  /*6330*/  IADD3 R0, PT, PT, R4, -0x1, RZ ;  /* 0xffffffff04007810 */ /* 0x000fca0007ffe0ff */
[----:B------:R-:W1:Y:S01]  /*6340*/  S2UR UR4, SR_CTAID.X ;  /* 0x00000000000479c3 */ /* 0x000e620000002500 */
[----:B--2---:R-:W-:-:S04]  /*6350*/  ISETP.NE.AND P0, PT, R5, UR5, PT ;  /* 0x0000000505007c0c */ /* 0x004fc8000bf05270 */
[----:B-1----:R-:W-:-:S13]  /*6360*/  ISETP.NE.OR P0, PT, R0, UR4, P0 ;  /* 0x0000000400007c0c */ /* 0x002fda0008705670 */
[----:B------:R-:W-:Y:S05]  /*6370*/  @P0 EXIT ;  /* 0x000000000000094d */ /* 0x000fea0003800000 */
[----:B------:R-:W-:Y:S05]  /*6380*/  @P1 BRA `(.L_x_88) ;  /* 0x0000000000201947 */ /* 0x000fea0003800000 */
[----:B------:R-:W-:-:S05]  /*6390*/  IMAD R0, R4, R7, RZ ;  /* 0x0000000704007224 */ /* 0x000fca00078e02ff */
[----:B------:R-:W-:-:S13]  /*63a0*/  ISETP.NE.AND P0, PT, R0, -0x1, PT ;  /* 0xffffffff0000780c */ /* 0x000fda0003f05270 */
[----:B------:R-:W-:Y:S05]  /*63b0*/  @!P0 BRA `(.L_x_88) ;  /* 0x0000000000148947 */ /* 0x000fea0003800000 */
.L_x_89:
[----:B------:R-:W2:Y:S04]  /*63c0*/  LDG.E.STRONG.GPU R5, desc[UR10][R2.64] ;  /* 0x0000000a02057981 */ /* 0x000ea8000c1ef900 */
[----:B--2---:R-:W-:Y:S01]  /*63d0*/  CCTL.IVALL ;  /* 0x00000000ff00798f */ /* 0x004fe20002000000 */
[----:B------:R-:W-:Y:S05]  /*63e0*/  YIELD ;  /* 0x0000000000007946 */ /* 0x000fea0003800000 */
[----:B------:R-:W-:-:S13]  /*63f0*/  ISETP.NE.AND P0, PT, R5, R0, PT ;  /* 0x000000000500720c */ /* 0x000fda0003f05270 */
[----:B------:R-:W-:Y:S05]  /*6400*/  @P0 BRA `(.L_x_89) ;  /* 0xfffffffc00ec0947 */ /* 0x000fea000383ffff */
.L_x_88:
[----:B------:R-:W-:Y:S05]  /*6410*/  WARPSYNC.ALL ;  /* 0x0000000000007948 */ /* 0x000fea0003800000 */
[----:B------:R-:W1:Y:S08]  /*6420*/  LDC.64 R8, c[0x0][0x3f8] ;  /* 0x0000fe00ff087b82 */ /* 0x000e700000000a00 */
[----:B------:R-:W-:Y:S01]  /*6430*/  BAR.SYNC.DEFER_BLOCKING 0x0 ;  /* 0x0000000000007b1d */ /* 0x000fe20000010000 */
[----:B-1----:R-:W-:-:S04]  /*6440*/  LEA.HI R0, P0, R9, R8, RZ, 0x1 ;  /* 0x0000000809007211 */ /* 0x002fc800078108ff */
[----:B------:R-:W-:-:S04]  /*6450*/  IADD3.X R3, PT, PT, RZ, R9, RZ, P0, !PT ;  /* 0x00000009ff037210 */ /* 0x000fc800007fe4ff */
[--C-:B------:R-:W-:Y:S02]  /*6460*/  SHF.R.S64 R0, R0, 0x1, R3.reuse ;  /* 0x0000000100007819 */ /* 0x100fe40000001003 */
[----:B------:R-:W-:Y:S02]  /*6470*/  SHF.R.S32.HI R3, RZ, 0x1, R3 ;  /* 0x00000001ff037819 */ /* 0x000fe40000011403 */
[----:B------:R-:W-:-:S04]  /*6480*/  ISETP.GT.U32.AND P0, PT, R0, R11, PT ;  /* 0x0000000b0000720c */ /* 0x000fc80003f04070 */
[----:B------:R-:W-:-:S13]  /*6490*/  ISETP.GT.AND.EX P0, PT, R3, RZ, PT, P0 ;  /* 0x000000ff0300720c */ /* 0x000fda0003f04300 */
[----:B------:R-:W-:Y:S05]  /*64a0*/  @!P0 EXIT ;  /* 0x000000000000894d */ /* 0x000fea0003800000 */
[----:B------:R-:W-:Y:S01]  /*64b0*/  MOV R2, R11 ;  /* 0x0000000b00027202 */ /* 0x000fe20000000f00 */
[----:B------:R-:W-:Y:S01]  /*64c0*/  HFMA2 R5, -RZ, RZ, 0, 0 ;  /* 0x00000000ff057431 */ /* 0x000fe200000001ff */
[----:B------:R-:W-:Y:S02]  /*64d0*/  BSSY.RECONVERGENT B0, `(.L_x_90) ;  /* 0x000005b000007945 */ /* 0x000fe40003800200 */
[----:B------:R-:W-:-:S04]  /*64e0*/  IADD3 R13, P1, PT, R2, 0x180, RZ ;  /* 0x00000180020d7810 */ /* 0x000fc80007f3e0ff */
        /* <DEDUP_REMOVED lines=9> */
[----:B------:R-:W-:-:S04]  /*6580*/  SEL R17, RZ, 0x1, !P0 ;  /* 0x00000001ff117807 */ /* 0x000fc80004000000 */
[----:B------:R-:W-:-:S04]  /*6590*/  IADD3 R13, P0, P1, R13, -R17, -R2 ;  /* 0x800000110d0d7210 */ /* 0x000fc8000791e802 */
[----:B0-----:R-:W-:-:S05]  /*65a0*/  IADD3.X R15, PT, PT, R4, -0x1, ~R5, P0, P1 ;  /* 0xffffffff040f7810 */ /* 0x001fca00007e2c05 */
        /* <DEDUP_REMOVED lines=25> */
[----:B------:R-:W-:Y:S01]  /*6740*/  MOV R4, R2 ;  /* 0x0000000200047202 */ /* 0x000fe20000000f00 */
[----:B------:R-:W1:Y:S01]  /*6750*/  LDCU.64 UR6, c[0x0][0x390] ;  /* 0x00007200ff0677ac */ /* 0x000e620008000a00 */
[----:B------:R-:W-:Y:S02]  /*6760*/  LOP3.LUT R11, R11, 0x3, RZ, 0xc0, !PT ;  /* 0x000000030b0b7812 */ /* 0x000fe400078ec0ff */
[C---:B------:R-:W-:Y:S01]  /*6770*/  SHF.L.U32 R23, R2.reuse, 0x3, RZ ;  /* 0x0000000302177819 */ /* 0x040fe200000006ff */
[----:B------:R-:W2:Y:S01]  /*6780*/  LDCU.64 UR8, c[0x0][0x388] ;  /* 0x00007100ff0877ac */ /* 0x000ea20008000a00 */
[--C-:B------:R-:W-:Y:S01]  /*6790*/  SHF.L.U64.HI R24, R2, 0x3, R5.reuse ;  /* 0x0000000302187819 */ /* 0x100fe20000010205 */
[----:B------:R-:W-:Y:S01]  /*67a0*/  IMAD.WIDE.U32 R6, R11, 0x180, R4 ;  /* 0x000001800b067825 */ /* 0x000fe200078e0004 */
[----:B------:R-:W-:-:S02]  /*67b0*/  SHF.L.U32 R31, R9, 0x2, RZ ;  /* 0x00000002091f7819 */ /* 0x000fc400000006ff */
[----:B------:R-:W-:Y:S02]  /*67c0*/  SHF.L.U64.HI R33, R0, 0x2, R3 ;  /* 0x0000000200217819 */ /* 0x000fe40000010203 */
[----:B------:R-:W-:Y:S02]  /*67d0*/  SHF.L.U64.HI R29, R30, 0x2, R35 ;  /* 0x000000021e1d7819 */ /* 0x000fe40000010223 */
[C---:B0-----:R-:W-:Y:S01]  /*67e0*/  LEA R27, P1, R2.reuse, UR4, 0x2 ;  /* 0x00000004021b7c11 */ /* 0x041fe2000f8210ff */
[----:B------:R-:W-:Y:S01]  /*67f0*/  UMOV UR4, URZ ;  /* 0x000000ff00047c82 */ /* 0x000fe20008000000 */
[----:B-1----:R-:W-:Y:S02]  /*6800*/  IADD3 R25, P2, PT, R23, UR6, RZ ;  /* 0x0000000617197c10 */ /* 0x002fe4000ff5e0ff */
[----:B------:R-:W-:Y:S02]  /*6810*/  LEA.HI.X R28, R2, UR5, R5, 0x2, P1 ;  /* 0x00000005021c7c11 */ /* 0x000fe400088f1405 */
[----:B------:R-:W-:-:S02]  /*6820*/  IADD3 R5, PT, PT, R7, UR4, RZ ;  /* 0x0000000407057c10 */ /* 0x000fc4000fffe0ff */
[----:B------:R-:W-:Y:S01]  /*6830*/  MOV R2, R6 ;  /* 0x0000000600027202 */ /* 0x000fe20000000f00 */
[----:B------:R-:W-:Y:S01]  /*6840*/  IMAD.WIDE.U32 R6, R8, 0x4, RZ ;  /* 0x0000000408067825 */ /* 0x000fe200078e00ff */
[C---:B------:R-:W-:Y:S02]  /*6850*/  IADD3.X R26, PT, PT, R24.reuse, UR7, RZ, P2, !PT ;  /* 0x00000007181a7c10 */ /* 0x040fe400097fe4ff */
[----:B--2---:R-:W-:Y:S02]  /*6860*/  IADD3 R23, P1, PT, R23, UR8, RZ ;  /* 0x0000000817177c10 */ /* 0x004fe4000ff3e0ff */
[----:B------:R-:W-:Y:S02]  /*6870*/  IADD3 R4, P2, PT, RZ, -R11, RZ ;  /* 0x8000000bff047210 */ /* 0x000fe40007f5e0ff */
[----:B------:R-:W-:Y:S02]  /*6880*/  IADD3.X R24, PT, PT, R24, UR9, RZ, P1, !PT ;  /* 0x0000000918187c10 */ /* 0x000fe40008ffe4ff */
[----:B------:R-:W-:-:S02]  /*6890*/  IADD3 R31, PT, PT, R7, R31, RZ ;  /* 0x0000001f071f7210 */ /* 0x000fc40007ffe0ff */
[----:B------:R-:W-:-:S07]  /*68a0*/  IADD3.X R22, PT, PT, RZ, -0x1, RZ, P2, !PT ;  /* 0xffffffffff167810 */ /* 0x000fce00017fe4ff */
.L_x_92:
        /* <DEDUP_REMOVED lines=29> */
.L_x_91:
[----:B------:R-:W-:Y:S05]  /*6a80*/  BSYNC.RECONVERGENT B0 ;  /* 0x0000000000007941 */ /* 0x000fea0003800200 */
.L_x_90:
        /* <DEDUP_REMOVED lines=10> */
.L_x_93:
        /* <DEDUP_REMOVED lines=82> */
.L_x_94:
        /* <DEDUP_REMOVED lines=11> */
.L_x_4494:


//--------------------- .text._Z35group_norm_nhwc_bwd_one_pass_kernelI11Bf16IOFp32WLi256ELi48ELi384EEv26Group_norm_nhwc_bwd_params --------------------------
	.section	.text._Z35group_norm_nhwc_bwd_one_pass_kernelI11Bf16IOFp32WLi256ELi48ELi384EEv26Group_norm_nhwc_bwd_params,"ax",@progbits
	.align	128
        .global         _Z35group_norm_nhwc_bwd_one_pass_kernelI11Bf16IOFp32WLi256ELi48ELi384EEv26Group_norm_nhwc_bwd_params
        .type           _Z35group_norm_nhwc_bwd_one_pass_kernelI11Bf16IOFp32WLi256ELi48ELi384EEv26Group_norm_nhwc_bwd_params,@function
        .size           _Z35group_norm_nhwc_bwd_one_pass_kernelI11Bf16IOFp32WLi256ELi48ELi384EEv26Group_norm_nhwc_bwd_params,(.L_x_4495 - _Z35group_norm_nhwc_bwd_one_pass_kernelI11Bf16IOFp32WLi256ELi48ELi384EEv26Group_norm_nhwc_bwd_params)
        .other          _Z35group_norm_nhwc_bwd_one_pass_kernelI11Bf16IOFp32WLi256ELi48ELi384EEv26Group_norm_nhwc_bwd_params,@"STO_CUDA_ENTRY STV_DEFAULT"
_Z35group_norm_nhwc_bwd_one_pass_kernelI11Bf16IOFp32WLi256ELi48ELi384EEv26Group_norm_nhwc_bwd_params:
.text._Z35group_norm_nhwc_bwd_one_pass_kernelI11Bf16IOFp32WLi256ELi48ELi384EEv26Group_norm_nhwc_bwd_params:
        /* <DEDUP_REMOVED lines=9> */
[----:B------:R-:W-:Y:S01]  /*0090*/  HFMA2 R35, -RZ, RZ, 0, 0 ;  /* 0x00000000ff237431 */ /* 0x000fe200000001ff */
[----:B------:R-:W-:Y:S01]  /*00a0*/  MOV R68, UR8 ;  /* 0x0000000800447c02 */ /* 0x000fe20008000f00 */
[----:B------:R-:W1:Y:S01]  /*00b0*/  S2R R78, SR_LANEID ;  /* 0x00000000004e7919 */ /* 0x000e620000000000 */
[----:B0-----:R-:W-:-:S05]  /*00c0*/  LOP3.LUT R0, R2, 0xffff, RZ, 0xc0, !PT ;  /* 0x0000ffff02007812 */ /* 0x001fca00078ec0ff */
[----:B------:R-:W-:-:S05]  /*00d0*/  IMAD R0, R0, 0xaab, RZ ;  /* 0x00000aab00007824 */ /* 0x000fca00078e02ff */
[----:B------:R-:W-:-:S04]  /*00e0*/  SHF.R.U32.HI R80, RZ, 0x10, R0 ;  /* 0x00000010ff507819 */ /* 0x000fc80000011600 */
[----:B------:R-:W-:-:S05]  /*00f0*/  PRMT R0, R80, 0x9910, RZ ;  /* 0x0000991050007816 */ /* 0x000fca00000000ff */
[----:B------:R-:W-:-:S05]  /*0100*/  IMAD R0, R0, 0x18, RZ ;  /* 0x0000001800007824 */ /* 0x000fca00078e02ff */
[----:B------:R-:W-:-:S04]  /*0110*/  IADD3 R0, PT, PT, RZ, -R0, RZ ;  /* 0x80000000ff007210 */ /* 0x000fc80007ffe0ff */
[----:B------:R-:W-:-:S04]  /*0120*/  PRMT R69, R0, 0x7710, RZ ;  /* 0x0000771000457816 */ /* 0x000fc800000000ff */
[----:B------:R-:W-:-:S04]  /*0130*/  IADD3 R69, PT, PT, R69, R2, RZ ;  /* 0x0000000245457210 */ /* 0x000fc80007ffe0ff */
[----:B------:R-:W-:-:S04]  /*0140*/  SHF.L.U32 R69, R69, 0x1, RZ ;  /* 0x0000000145457819 */ /* 0x000fc800000006ff */
[----:B-1----:R-:W-:-:S07]  /*0150*/  LOP3.LUT R34, R69, 0xffff, RZ, 0xc0, !PT ;  /* 0x0000ffff45227812 */ /* 0x002fce00078ec0ff */
.L_x_162:
[----:B0-----:R-:W0:Y:S01]  /*0160*/  LDC R11, c[0x0][0x410] ;  /* 0x00010400ff0b7b82 */ /* 0x001e220000000800 */
[----:B-1----:R-:W1:Y:S01]  /*0170*/  S2R R33, SR_CTAID.X ;  /* 0x0000000000217919 */ /* 0x002e620000002500 */
[----:B------:R-:W1:Y:S01]  /*0180*/  LDCU UR4, c[0x0][0x41c] ;  /* 0x00008380ff0477ac */ /* 0x000e620008000800 */
[----:B------:R-:W-:Y:S02]  /*0190*/  ISETP.GE.AND P1, PT, R68, RZ, PT ;  /* 0x000000ff4400720c */ /* 0x000fe40003f26270 */
[----:B------:R-:W-:Y:S02]  /*01a0*/  CS2R R30, SRZ ;  /* 0x00000000001e7805 */ /* 0x000fe4000001ff00 */
[----:B------:R-:W-:Y:S01]  /*01b0*/  MOV R32, RZ ;  /* 0x000000ff00207202 */ /* 0x000fe20000000f00 */
[----:B------:R-:W2:Y:S01]  /*01c0*/  LDCU.128 UR8, c[0x0][0x400] ;  /* 0x00008000ff0877ac */ /* 0x000ea20008000c00 */
[----:B------:R-:W3:Y:S08]  /*01d0*/  LDC.64 R76, c[0x0][0x3b8] ;  /* 0x0000ee00ff4c7b82 */ /* 0x000ef00000000a00 */
[----:B------:R-:W4:Y:S01]  /*01e0*/  LDC.64 R72, c[0x0][0x3a8] ;  /* 0x0000ea00ff487b82 */ /* 0x000f220000000a00 */
[----:B0-----:R-:W-:-:S04]  /*01f0*/  IABS R5, R11 ;  /* 0x0000000b00057213 */ /* 0x001fc80000000000 */
        /* <DEDUP_REMOVED lines=8> */
[----:B------:R-:W-:-:S06]  /*0280*/  IMAD.HI.U32 R3, R3, R7, R2 ;  /* 0x0000000703037227 */ /* 0x000fcc00078e0002 */
[----:B------:R-:W-:-:S05]  /*0290*/  IMAD.HI.U32 R0, R3, R4, RZ ;  /* 0x0000000403007227 */ /* 0x000fca00078e00ff */
[----:B------:R-:W-:-:S05]  /*02a0*/  IADD3 R3, PT, PT, -R0, RZ, RZ ;  /* 0x000000ff00037210 */ /* 0x000fca0007ffe1ff */
[----:B------:R-:W-:Y:S01]  /*02b0*/  IMAD R2, R5, R3, R4 ;  /* 0x0000000305027224 */ /* 0x000fe200078e0204 */
[----:B------:R-:W-:Y:S01]  /*02c0*/  LOP3.LUT R4, R68, R11, RZ, 0x3c, !PT ;  /* 0x0000000b44047212 */ /* 0x000fe200078e3cff */
[----:B-1----:R-:W-:Y:S01]  /*02d0*/  IMAD R3, R33, UR4, R80 ;  /* 0x0000000421037c24 */ /* 0x002fe2000f8e0250 */
[----:B------:R-:W0:Y:S02]  /*02e0*/  LDCU.U8 UR4, c[0x0][0x414] ;  /* 0x00008280ff0477ac */ /* 0x000e240008000000 */
[----:B------:R-:W-:Y:S02]  /*02f0*/  ISETP.GT.U32.AND P4, PT, R5, R2, PT ;  /* 0x000000020500720c */ /* 0x000fe40003f84070 */
[----:B------:R-:W-:Y:S02]  /*0300*/  ISETP.GE.U32.AND P3, PT, R3, UR8, PT ;  /* 0x0000000803007c0c */ /* 0x000fe4000bf66070 */
[----:B------:R-:W-:Y:S02]  /*0310*/  SHF.R.S32.HI R9, RZ, 0x1f, R3 ;  /* 0x0000001fff097819 */ /* 0x000fe40000011403 */
[----:B------:R-:W-:-:S02]  /*0320*/  ISETP.GE.AND P2, PT, R4, RZ, PT ;  /* 0x000000ff0400720c */ /* 0x000fc40003f46270 */
[----:B------:R-:W-:Y:S02]  /*0330*/  ISETP.GE.AND.EX P3, PT, R9, UR9, PT, P3 ;  /* 0x0000000909007c0c */ /* 0x000fe4000bf66330 */
[----:B------:R-:W-:-:S03]  /*0340*/  IADD3 R13, PT, PT, R3, 0x20, RZ ;  /* 0x00000020030d7810 */ /* 0x000fc60007ffe0ff */
        /* <DEDUP_REMOVED lines=9> */
[----:B------:R-:W-:Y:S01]  /*03e0*/  IADD3 R11, PT, PT, R3, 0x10, RZ ;  /* 0x00000010030b7810 */ /* 0x000fe20007ffe0ff */
[----:B------:R-:W2:Y:S01]  /*03f0*/  @!P3 LDC.64 R20, c[0x0][0x3a0] ;  /* 0x0000e800ff14bb82 */ /* 0x000ea20000000a00 */
[----:B------:R-:W-:Y:S02]  /*0400*/  @!P1 IADD3 R2, PT, PT, -R2, RZ, RZ ;  /* 0x000000ff02029210 */ /* 0x000fe40007ffe1ff */
[----:B------:R-:W-:Y:S02]  /*0410*/  @P0 IADD3 R0, PT, PT, R0, 0x1, RZ ;  /* 0x0000000100000810 */ /* 0x000fe40007ffe0ff */
[----:B------:R-:W-:-:S02]  /*0420*/  ISETP.GE.U32.AND P0, PT, R11, UR8, PT ;  /* 0x000000080b007c0c */ /* 0x000fc4000bf06070 */
[----:B------:R-:W-:Y:S01]  /*0430*/  SHF.R.S32.HI R15, RZ, 0x1f, R11 ;  /* 0x0000001fff0f7819 */ /* 0x000fe2000001140b */
[----:B------:R-:W3:Y:S01]  /*0440*/  @!P3 LDC.64 R22, c[0x0][0x398] ;  /* 0x0000e600ff16bb82 */ /* 0x000ee20000000a00 */
[----:B------:R-:W-:Y:S02]  /*0450*/  SEL R63, R5, R2, !P4 ;  /* 0x00000002053f7207 */ /* 0x000fe40006000000 */
[----:B------:R-:W-:Y:S02]  /*0460*/  @!P2 IADD3 R0, PT, PT, -R0, RZ, RZ ;  /* 0x000000ff0000a210 */ /* 0x000fe40007ffe1ff */
[----:B------:R-:W-:Y:S01]  /*0470*/  ISETP.GE.AND.EX P0, PT, R15, UR9, PT, P0 ;  /* 0x000000090f007c0c */ /* 0x000fe2000bf06300 */
[----:B------:R-:W-:Y:S01]  /*0480*/  IMAD R7, R63, 0x30, RZ ;  /* 0x000000303f077824 */ /* 0x000fe200078e02ff */
[----:B------:R-:W-:Y:S02]  /*0490*/  SEL R5, R5, R0, !P4 ;  /* 0x0000000005057207 */ /* 0x000fe40006000000 */
[----:B------:R-:W-:-:S02]  /*04a0*/  SHF.R.S32.HI R17, RZ, 0x1f, R13 ;  /* 0x0000001fff117819 */ /* 0x000fc4000001140d */
[C---:B------:R-:W-:Y:S02]  /*04b0*/  IADD3 R116, P1, PT, R7.reuse, R34, RZ ;  /* 0x0000002207747210 */ /* 0x040fe40007f3e0ff */
[----:B------:R-:W-:Y:S02]  /*04c0*/  SHF.R.S32.HI R0, RZ, 0x1f, R5 ;  /* 0x0000001fff007819 */ /* 0x000fe40000011405 */
[----:B------:R-:W-:Y:S02]  /*04d0*/  LEA.HI.X.SX32 R117, R7, RZ, 0x1, P1 ;  /* 0x000000ff07757211 */ /* 0x000fe400008f0eff */
[----:B------:R-:W-:Y:S01]  /*04e0*/  ISETP.GE.U32.AND P1, PT, R13, UR8, PT ;  /* 0x000000080d007c0c */ /* 0x000fe2000bf26070 */
[----:B------:R-:W-:Y:S01]  /*04f0*/  IMAD R0, R0, UR10, RZ ;  /* 0x0000000a00007c24 */ /* 0x000fe2000f8e02ff */
[----:B------:R-:W4:Y:S01]  /*0500*/  @!P0 LDC.64 R24, c[0x0][0x3f8] ;  /* 0x0000fe00ff188b82 */ /* 0x000f220000000a00 */
[----:B------:R-:W-:Y:S01]  /*0510*/  IMAD.WIDE.U32 R116, R5, UR10, R116 ;  /* 0x0000000a05747c25 */ /* 0x000fe2000f8e0074 */
[----:B------:R-:W-:-:S03]  /*0520*/  ISETP.GE.AND.EX P1, PT, R17, UR9, PT, P1 ;  /* 0x0000000911007c0c */ /* 0x000fc6000bf26310 */
[----:B------:R-:W-:Y:S01]  /*0530*/  IMAD R119, R5, UR11, R0 ;  /* 0x0000000b05777c24 */ /* 0x000fe2000f8e0200 */
[----:B------:R-:W-:Y:S01]  /*0540*/  @!P3 MOV R118, R116 ;  /* 0x000000740076b202 */ /* 0x000fe20000000f00 */
[----:B-1----:R-:W-:Y:S01]  /*0550*/  @!P3 IMAD R0, R9, R18, RZ ;  /* 0x000000120900b224 */ /* 0x002fe200078e02ff */
[----:B------:R-:W1:Y:S01]  /*0560*/  @!P0 LDC.64 R26, c[0x0][0x3a0] ;  /* 0x0000e800ff1a8b82 */ /* 0x000e620000000a00 */
[----:B------:R-:W-:Y:S02]  /*0570*/  @!P0 MOV R8, R116 ;  /* 0x0000007400088202 */ /* 0x000fe40000000f00 */
[----:B------:R-:W-:Y:S01]  /*0580*/  IADD3 R119, PT, PT, R117, R119, RZ ;  /* 0x0000007775777210 */ /* 0x000fe20007ffe0ff */
[----:B------:R-:W-:-:S03]  /*0590*/  @!P3 IMAD R7, R3, R19, R0 ;  /* 0x000000130307b224 */ /* 0x000fc600078e0200 */
[----:B------:R-:W-:Y:S01]  /*05a0*/  @!P0 MOV R9, R119 ;  /* 0x0000007700098202 */ /* 0x000fe20000000f00 */
[----:B------:R-:W-:Y:S01]  /*05b0*/  @!P3 IMAD.WIDE.U32 R4, R3, R18, R118 ;  /* 0x000000120304b225 */ /* 0x000fe200078e0076 */
[----:B------:R-:W0:Y:S04]  /*05c0*/  @!P1 LDC.64 R36, c[0x0][0x3f8] ;  /* 0x0000fe00ff249b82 */ /* 0x000e280000000a00 */
[----:B------:R-:W-:Y:S02]  /*05d0*/  @!P3 IADD3 R5, PT, PT, R5, R7, RZ ;  /* 0x000000070505b210 */ /* 0x000fe40007ffe0ff */
[C---:B------:R-:W-:Y:S01]  /*05e0*/  @!P3 SHF.L.U32 R7, R4.reuse, 0x1, RZ ;  /* 0x000000010407b819 */ /* 0x040fe200000006ff */
[----:B----4-:R-:W-:Y:S01]  /*05f0*/  @!P0 IMAD R2, R15, R24, RZ ;  /* 0x000000180f028224 */ /* 0x010fe200078e02ff */
[----:B------:R-:W-:Y:S01]  /*0600*/  @!P3 SHF.L.U64.HI R0, R4, 0x1, R5 ;  /* 0x000000010400b819 */ /* 0x000fe20000010205 */
[----:B------:R-:W4:Y:S01]  /*0610*/  @!P0 LDC.64 R28, c[0x0][0x398] ;  /* 0x0000e600ff1c8b82 */ /* 0x000f220000000a00 */
[----:B--2---:R-:W-:Y:S01]  /*0620*/  @!P3 IADD3 R4, P2, PT, R7, R20, RZ ;  /* 0x000000140704b210 */ /* 0x004fe20007f5e0ff */
[----:B------:R-:W-:Y:S01]  /*0630*/  @!P0 IMAD.WIDE.U32 R8, R11, R24, R8 ;  /* 0x000000180b088225 */ /* 0x000fe200078e0008 */
[----:B------:R-:W-:-:S02]  /*0640*/  IADD3 R15, PT, PT, R3, 0x30, RZ ;  /* 0x00000030030f7810 */ /* 0x000fc40007ffe0ff */
[C---:B------:R-:W-:Y:S01]  /*0650*/  @!P3 IADD3.X R5, PT, PT, R0.reuse, R21, RZ, P2, !PT ;  /* 0x000000150005b210 */ /* 0x040fe200017fe4ff */
[----:B------:R-:W-:Y:S01]  /*0660*/  @!P0 IMAD R21, R11, R25, R2 ;  /* 0x000000190b158224 */ /* 0x000fe200078e0202 */
[----:B------:R-:W-:Y:S01]  /*0670*/  ISETP.GE.U32.AND P2, PT, R15, UR8, PT ;  /* 0x000000080f007c0c */ /* 0x000fe2000bf46070 */
[----:B------:R-:W2:Y:S01]  /*0680*/  @!P1 LDC.64 R24, c[0x0][0x398] ;  /* 0x0000e600ff189b82 */ /* 0x000ea20000000a00 */
[----:B------:R-:W-:Y:S01]  /*0690*/  SHF.R.S32.HI R19, RZ, 0x1f, R15 ;  /* 0x0000001fff137819 */ /* 0x000fe2000001140f */
[----:B------:R1:W2:Y:S01]  /*06a0*/  @!P3 LDG.E R32, desc[UR6][R4.64] ;  /* 0x000000060420b981 */ /* 0x0002a2000c1e1900 */
[----:B---3--:R-:W-:Y:S02]  /*06b0*/  @!P3 IADD3 R6, P4, PT, R7, R22, RZ ;  /* 0x000000160706b210 */ /* 0x008fe40007f9e0ff */
[----:B------:R-:W-:Y:S02]  /*06c0*/  ISETP.GE.AND.EX P2, PT, R19, UR9, PT, P2 ;  /* 0x0000000913007c0c */ /* 0x000fe4000bf46320 */
[----:B------:R-:W-:-:S02]  /*06d0*/  @!P3 IADD3.X R7, PT, PT, R0, R23, RZ, P4, !PT ;  /* 0x000000170007b210 */ /* 0x000fc400027fe4ff */
[----:B------:R-:W-:Y:S01]  /*06e0*/  @!P0 IADD3 R9, PT, PT, R9, R21, RZ ;  /* 0x0000001509098210 */ /* 0x000fe20007ffe0ff */
[----:B------:R-:W3:Y:S01]  /*06f0*/  @!P1 LDC.64 R22, c[0x0][0x3a0] ;  /* 0x0000e800ff169b82 */ /* 0x000ee20000000a00 */
[C---:B------:R-:W-:Y:S01]  /*0700*/  @!P0 SHF.L.U32 R11, R8.reuse, 0x1, RZ ;  /* 0x00000001080b8819 */ /* 0x040fe200000006ff */
[----:B------:R1:W3:Y:S01]  /*0710*/  @!P3 LDG.E R31, desc[UR6][R6.64] ;  /* 0x00000006061fb981 */ /* 0x0002e2000c1e1900 */
[----:B------:R-:W-:Y:S01]  /*0720*/  @!P0 SHF.L.U64.HI R0, R8, 0x1, R9 ;  /* 0x0000000108008819 */ /* 0x000fe20000010209 */
[----:B0-----:R-:W-:Y:S01]  /*0730*/  @!P1 IMAD R2, R17, R36, RZ ;  /* 0x0000002411029224 */ /* 0x001fe200078e02ff */
[----:B-1----:R-:W-:Y:S02]  /*0740*/  @!P0 IADD3 R8, P3, PT, R11, R26, RZ ;  /* 0x0000001a0b088210 */ /* 0x002fe40007f7e0ff */
[----:B------:R-:W-:Y:S01]  /*0750*/  IADD3 R17, PT, PT, R3, 0x40, RZ ;  /* 0x0000004003117810 */ /* 0x000fe20007ffe0ff */
[----:B------:R-:W0:Y:S01]  /*0760*/  @!P2 LDC.64 R38, c[0x0][0x3f8] ;  /* 0x0000fe00ff26ab82 */ /* 0x000e220000000a00 */
[----:B------:R-:W-:-:S02]  /*0770*/  @!P0 IADD3.X R9, PT, PT, R0, R27, RZ, P3, !PT ;  /* 0x0000001b00098210 */ /* 0x000fc40001ffe4ff */
[----:B------:R-:W-:Y:S02]  /*0780*/  ISETP.GE.U32.AND P3, PT, R17, UR8, PT ;  /* 0x0000000811007c0c */ /* 0x000fe4000bf66070 */
[----:B------:R-:W-:Y:S02]  /*0790*/  SHF.R.S32.HI R21, RZ, 0x1f, R17 ;  /* 0x0000001fff157819 */ /* 0x000fe40000011411 */
[----:B------:R-:W-:Y:S02]  /*07a0*/  @!P1 MOV R4, R116 ;  /* 0x0000007400049202 */ /* 0x000fe40000000f00 */
[----:B------:R-:W-:Y:S01]  /*07b0*/  @!P1 MOV R5, R119 ;  /* 0x0000007700059202 */ /* 0x000fe20000000f00 */
[----:B------:R-:W-:Y:S01]  /*07c0*/  @!P1 IMAD R7, R13, R37, R2 ;  /* 0x000000250d079224 */ /* 0x000fe200078e0202 */
[----:B------:R-:W-:Y:S01]  /*07d0*/  ISETP.GE.AND.EX P3, PT, R21, UR9, PT, P3 ;  /* 0x0000000915007c0c */ /* 0x000fe2000bf66330 */
[----:B------:R-:W1:Y:S01]  /*07e0*/  @!P2 LDC.64 R40, c[0x0][0x398] ;  /* 0x0000e600ff28ab82 */ /* 0x000e620000000a00 */
[----:B----4-:R-:W-:Y:S01]  /*07f0*/  @!P0 IADD3 R10, P4, PT, R11, R28, RZ ;  /* 0x0000001c0b0a8210 */ /* 0x010fe20007f9e0ff */
[----:B------:R-:W-:Y:S01]  /*0800*/  @!P1 IMAD.WIDE.U32 R4, R13, R36, R4 ;  /* 0x000000240d049225 */ /* 0x000fe200078e0004 */
[----:B------:R4:W4:Y:S02]  /*0810*/  @!P0 LDG.E R30, desc[UR6][R8.64] ;  /* 0x00000006081e8981 */ /* 0x000924000c1e1900 */
[----:B------:R-:W-:-:S02]  /*0820*/  @!P0 IADD3.X R11, PT, PT, R0, R29, RZ, P4, !PT ;  /* 0x0000001d000b8210 */ /* 0x000fc400027fe4ff */
[----:B------:R-:W-:Y:S02]  /*0830*/  CS2R R28, SRZ ;  /* 0x00000000001c7805 */ /* 0x000fe4000001ff00 */
[----:B------:R-:W-:Y:S01]  /*0840*/  @!P1 IADD3 R5, PT, PT, R5, R7, RZ ;  /* 0x0000000705059210 */ /* 0x000fe20007ffe0ff */
[----:B------:R-:W1:Y:S01]  /*0850*/  @!P2 LDC.64 R36, c[0x0][0x3a0] ;  /* 0x0000e800ff24ab82 */ /* 0x000e620000000a00 */
[C---:B------:R-:W-:Y:S02]  /*0860*/  @!P1 SHF.L.U32 R7, R4.reuse, 0x1, RZ ;  /* 0x0000000104079819 */ /* 0x040fe400000006ff */
[----:B------:R-:W-:Y:S01]  /*0870*/  @!P1 SHF.L.U64.HI R0, R4, 0x1, R5 ;  /* 0x0000000104009819 */ /* 0x000fe20000010205 */
[----:B------:R4:W4:Y:S01]  /*0880*/  @!P0 LDG.E R29, desc[UR6][R10.64] ;  /* 0x000000060a1d8981 */ /* 0x000922000c1e1900 */
[----:B--2---:R-:W-:Y:S02]  /*0890*/  @!P1 IADD3 R6, P4, PT, R7, R24, RZ ;  /* 0x0000001807069210 */ /* 0x004fe40007f9e0ff */
[----:B------:R-:W-:Y:S01]  /*08a0*/  IADD3 R13, PT, PT, R3, 0x50, RZ ;  /* 0x00000050030d7810 */ /* 0x000fe20007ffe0ff */
[----:B------:R-:W2:Y:S01]  /*08b0*/  @!P3 LDC.64 R42, c[0x0][0x3f8] ;  /* 0x0000fe00ff2abb82 */ /* 0x000ea20000000a00 */
[----:B---3--:R-:W-:Y:S01]  /*08c0*/  @!P1 IADD3 R4, P0, PT, R7, R22, RZ ;  /* 0x0000001607049210 */ /* 0x008fe20007f1e0ff */
[----:B0-----:R-:W-:Y:S01]  /*08d0*/  @!P2 IMAD R2, R19, R38, RZ ;  /* 0x000000261302a224 */ /* 0x001fe200078e02ff */
[----:B------:R-:W-:-:S02]  /*08e0*/  @!P1 IADD3.X R7, PT, PT, R0, R25, RZ, P4, !PT ;  /* 0x0000001900079210 */ /* 0x000fc400027fe4ff */
[----:B------:R-:W-:Y:S02]  /*08f0*/  ISETP.GE.U32.AND P4, PT, R13, UR8, PT ;  /* 0x000000080d007c0c */ /* 0x000fe4000bf86070 */
[----:B------:R-:W-:Y:S02]  /*0900*/  SHF.R.S32.HI R19, RZ, 0x1f, R13 ;  /* 0x0000001fff137819 */ /* 0x000fe4000001140d */
[----:B----4-:R-:W-:Y:S02]  /*0910*/  @!P2 MOV R8, R116 ;  /* 0x000000740008a202 */ /* 0x010fe40000000f00 */
[----:B------:R-:W-:Y:S02]  /*0920*/  @!P2 MOV R9, R119 ;  /* 0x000000770009a202 */ /* 0x000fe40000000f00 */
[----:B------:R-:W-:Y:S01]  /*0930*/  ISETP.GE.AND.EX P4, PT, R19, UR9, PT, P4 ;  /* 0x0000000913007c0c */ /* 0x000fe2000bf86340 */
[C---:B------:R-:W-:Y:S02]  /*0940*/  @!P2 IMAD R11, R15.reuse, R39, R2 ;  /* 0x000000270f0ba224 */ /* 0x040fe400078e0202 */
[----:B------:R-:W-:Y:S01]  /*0950*/  @!P2 IMAD.WIDE.U32 R8, R15, R38, R8 ;  /* 0x000000260f08a225 */ /* 0x000fe200078e0008 */
[----:B------:R-:W-:-:S02]  /*0960*/  CS2R R26, SRZ ;  /* 0x00000000001a7805 */ /* 0x000fc4000001ff00 */
[----:B------:R-:W-:Y:S01]  /*0970*/  @!P1 IADD3.X R5, PT, PT, R0, R23, RZ, P0, !PT ;  /* 0x0000001700059210 */ /* 0x000fe200007fe4ff */
[----:B------:R-:W0:Y:S01]  /*0980*/  @!P3 LDC.64 R38, c[0x0][0x398] ;  /* 0x0000e600ff26bb82 */ /* 0x000e220000000a00 */
[----:B------:R-:W-:Y:S02]  /*0990*/  @!P2 IADD3 R9, PT, PT, R9, R11, RZ ;  /* 0x0000000b0909a210 */ /* 0x000fe40007ffe0ff */
[C---:B------:R-:W-:Y:S01]  /*09a0*/  @!P2 SHF.L.U32 R11, R8.reuse, 0x1, RZ ;  /* 0x00000001080ba819 */ /* 0x040fe200000006ff */
[----:B------:R3:W4:Y:S04]  /*09b0*/  @!P1 LDG.E R28, desc[UR6][R4.64] ;  /* 0x00000006041c9981 */ /* 0x000728000c1e1900 */
[----:B------:R-:W0:Y:S01]  /*09c0*/  @!P3 LDC.64 R22, c[0x0][0x3a0] ;  /* 0x0000e800ff16bb82 */ /* 0x000e220000000a00 */
[----:B------:R3:W4:Y:S01]  /*09d0*/  @!P1 LDG.E R27, desc[UR6][R6.64] ;  /* 0x00000006061b9981 */ /* 0x000722000c1e1900 */
[----:B------:R-:W-:-:S02]  /*09e0*/  @!P2 SHF.L.U64.HI R0, R8, 0x1, R9 ;  /* 0x000000010800a819 */ /* 0x000fc40000010209 */
[----:B-1----:R-:W-:Y:S02]  /*09f0*/  @!P2 IADD3 R10, P1, PT, R11, R40, RZ ;  /* 0x000000280b0aa210 */ /* 0x002fe40007f3e0ff */
[----:B------:R-:W-:Y:S02]  /*0a00*/  IADD3 R15, PT, PT, R3, 0x60, RZ ;  /* 0x00000060030f7810 */ /* 0x000fe40007ffe0ff */
[----:B------:R-:W1:Y:S01]  /*0a10*/  @!P4 LDC.64 R44, c[0x0][0x3f8] ;  /* 0x0000fe00ff2ccb82 */ /* 0x000e620000000a00 */
[----:B------:R-:W-:Y:S01]  /*0a20*/  @!P2 IADD3 R8, P0, PT, R11, R36, RZ ;  /* 0x000000240b08a210 */ /* 0x000fe20007f1e0ff */
[----:B--2---:R-:W-:Y:S01]  /*0a30*/  @!P3 IMAD R2, R21, R42, RZ ;  /* 0x0000002a1502b224 */ /* 0x004fe200078e02ff */
[----:B------:R-:W-:Y:S02]  /*0a40*/  @!P2 IADD3.X R11, PT, PT, R0, R41, RZ, P1, !PT ;  /* 0x00000029000ba210 */ /* 0x000fe40000ffe4ff */
[----:B------:R-:W-:Y:S02]  /*0a50*/  ISETP.GE.U32.AND P1, PT, R15, UR8, PT ;  /* 0x000000080f007c0c */ /* 0x000fe4000bf26070 */
[----:B------:R-:W-:-:S02]  /*0a60*/  SHF.R.S32.HI R21, RZ, 0x1f, R15 ;  /* 0x0000001fff157819 */ /* 0x000fc4000001140f */
[----:B---3--:R-:W-:Y:S02]  /*0a70*/  @!P3 MOV R4, R116 ;  /* 0x000000740004b202 */ /* 0x008fe40000000f00 */
[----:B------:R-:W-:Y:S01]  /*0a80*/  @!P3 MOV R5, R119 ;  /* 0x000000770005b202 */ /* 0x000fe20000000f00 */
[----:B------:R-:W-:Y:S01]  /*0a90*/  @!P3 IMAD R7, R17, R43, R2 ;  /* 0x0000002b1107b224 */ /* 0x000fe200078e0202 */
[----:B------:R-:W-:Y:S02]  /*0aa0*/  ISETP.GE.AND.EX P1, PT, R21, UR9, PT, P1 ;  /* 0x0000000915007c0c */ /* 0x000fe4000bf26310 */
[----:B------:R-:W-:Y:S02]  /*0ab0*/  CS2R R24, SRZ ;  /* 0x0000000000187805 */ /* 0x000fe4000001ff00 */
[----:B------:R-:W-:Y:S01]  /*0ac0*/  @!P2 IADD3.X R9, PT, PT, R0, R37, RZ, P0, !PT ;  /* 0x000000250009a210 */ /* 0x000fe200007fe4ff */
[----:B------:R-:W-:Y:S01]  /*0ad0*/  @!P3 IMAD.WIDE.U32 R4, R17, R42, R4 ;  /* 0x0000002a1104b225 */ /* 0x000fe200078e0004 */
[----:B------:R-:W2:Y:S03]  /*0ae0*/  @!P4 LDC.64 R40, c[0x0][0x3a0] ;  /* 0x0000e800ff28cb82 */ /* 0x000ea60000000a00 */
[----:B------:R3:W4:Y:S01]  /*0af0*/  @!P2 LDG.E R26, desc[UR6][R8.64] ;  /* 0x00000006081aa981 */ /* 0x000722000c1e1900 */
[----:B------:R-:W-:-:S02]  /*0b00*/  @!P3 IADD3 R5, PT, PT, R5, R7, RZ ;  /* 0x000000070505b210 */ /* 0x000fc40007ffe0ff */
[C---:B------:R-:W-:Y:S01]  /*0b10*/  @!P3 SHF.L.U32 R7, R4.reuse, 0x1, RZ ;  /* 0x000000010407b819 */ /* 0x040fe200000006ff */
[----:B-1----:R-:W-:Y:S01]  /*0b20*/  @!P4 IMAD R2, R19, R44, RZ ;  /* 0x0000002c1302c224 */ /* 0x002fe200078e02ff */
[----:B------:R-:W-:Y:S01]  /*0b30*/  @!P3 SHF.L.U64.HI R0, R4, 0x1, R5 ;  /* 0x000000010400b819 */ /* 0x000fe20000010205 */
[----:B------:R-:W1:Y:S01]  /*0b40*/  @!P4 LDC.64 R42, c[0x0][0x398] ;  /* 0x0000e600ff2acb82 */ /* 0x000e620000000a00 */
[----:B0-----:R-:W-:Y:S01]  /*0b50*/  @!P3 IADD3 R4, P0, PT, R7, R22, RZ ;  /* 0x000000160704b210 */ /* 0x001fe20007f1e0ff */
[----:B------:R0:W4:Y:S01]  /*0b60*/  @!P2 LDG.E R25, desc[UR6][R10.64] ;  /* 0x000000060a19a981 */ /* 0x000122000c1e1900 */
[----:B------:R-:W-:Y:S02]  /*0b70*/  IADD3 R17, PT, PT, R3, 0x70, RZ ;  /* 0x0000007003117810 */ /* 0x000fe40007ffe0ff */
[----:B------:R-:W-:-:S03]  /*0b80*/  @!P3 IADD3.X R5, PT, PT, R0, R23, RZ, P0, !PT ;  /* 0x000000170005b210 */ /* 0x000fc600007fe4ff */
[----:B------:R-:W1:Y:S01]  /*0b90*/  @!P1 LDC.64 R46, c[0x0][0x3f8] ;  /* 0x0000fe00ff2e9b82 */ /* 0x000e620000000a00 */
[----:B------:R-:W-:Y:S02]  /*0ba0*/  ISETP.GE.U32.AND P0, PT, R17, UR8, PT ;  /* 0x0000000811007c0c */ /* 0x000fe4000bf06070 */
[----:B------:R-:W-:Y:S02]  /*0bb0*/  SHF.R.S32.HI R19, RZ, 0x1f, R17 ;  /* 0x0000001fff137819 */ /* 0x000fe40000011411 */
[----:B------:R-:W-:Y:S02]  /*0bc0*/  @!P3 IADD3 R6, P2, PT, R7, R38, RZ ;  /* 0x000000260706b210 */ /* 0x000fe40007f5e0ff */
[----:B---3--:R-:W-:Y:S02]  /*0bd0*/  @!P4 MOV R8, R116 ;  /* 0x000000740008c202 */ /* 0x008fe40000000f00 */
[----:B------:R-:W-:Y:S02]  /*0be0*/  @!P4 MOV R9, R119 ;  /* 0x000000770009c202 */ /* 0x000fe40000000f00 */
[----:B------:R-:W-:-:S02]  /*0bf0*/  CS2R R22, SRZ ;  /* 0x0000000000167805 */ /* 0x000fc4000001ff00 */
[----:B------:R-:W-:Y:S01]  /*0c00*/  ISETP.GE.AND.EX P0, PT, R19, UR9, PT, P0 ;  /* 0x0000000913007c0c */ /* 0x000fe2000bf06300 */
[C---:B0-----:R-:W-:Y:S01]  /*0c10*/  @!P4 IMAD R11, R13.reuse, R45, R2 ;  /* 0x0000002d0d0bc224 */ /* 0x041fe200078e0202 */
[----:B------:R-:W-:Y:S01]  /*0c20*/  @!P3 IADD3.X R7, PT, PT, R0, R39, RZ, P2, !PT ;  /* 0x000000270007b210 */ /* 0x000fe200017fe4ff */
[----:B------:R-:W-:Y:S01]  /*0c30*/  @!P4 IMAD.WIDE.U32 R8, R13, R44, R8 ;  /* 0x0000002c0d08c225 */ /* 0x000fe200078e0008 */
[----:B------:R-:W-:Y:S01]  /*0c40*/  IADD3 R13, PT, PT, R3, 0x80, RZ ;  /* 0x00000080030d7810 */ /* 0x000fe20007ffe0ff */
[----:B------:R0:W3:Y:S01]  /*0c50*/  @!P3 LDG.E R24, desc[UR6][R4.64] ;  /* 0x000000060418b981 */ /* 0x0000e2000c1e1900 */
[----:B------:R-:W0:Y:S02]  /*0c60*/  @!P1 LDC.64 R38, c[0x0][0x3a0] ;  /* 0x0000e800ff269b82 */ /* 0x000e240000000a00 */
[----:B------:R-:W-:Y:S01]  /*0c70*/  SHF.R.S32.HI R37, RZ, 0x1f, R13 ;  /* 0x0000001fff257819 */ /* 0x000fe2000001140d */
[----:B------:R0:W3:Y:S01]  /*0c80*/  @!P3 LDG.E R23, desc[UR6][R6.64] ;  /* 0x000000060617b981 */ /* 0x0000e2000c1e1900 */
[----:B------:R-:W-:-:S02]  /*0c90*/  ISETP.GE.U32.AND P3, PT, R13, UR8, PT ;  /* 0x000000080d007c0c */ /* 0x000fc4000bf66070 */
[----:B------:R-:W-:Y:S02]  /*0ca0*/  @!P4 IADD3 R9, PT, PT, R9, R11, RZ ;  /* 0x0000000b0909c210 */ /* 0x000fe40007ffe0ff */
[C---:B------:R-:W-:Y:S01]  /*0cb0*/  @!P4 SHF.L.U32 R11, R8.reuse, 0x1, RZ ;  /* 0x00000001080bc819 */ /* 0x040fe200000006ff */
[----:B------:R-:W0:Y:S01]  /*0cc0*/  @!P0 LDC.64 R48, c[0x0][0x3f8] ;  /* 0x0000fe00ff308b82 */ /* 0x000e220000000a00 */
[----:B------:R-:W-:Y:S02]  /*0cd0*/  ISETP.GE.AND.EX P3, PT, R37, UR9, PT, P3 ;  /* 0x0000000925007c0c */ /* 0x000fe4000bf66330 */
[----:B------:R-:W-:Y:S01]  /*0ce0*/  @!P4 SHF.L.U64.HI R0, R8, 0x1, R9 ;  /* 0x000000010800c819 */ /* 0x000fe20000010209 */
[----:B-1----:R-:W-:Y:S01]  /*0cf0*/  @!P1 IMAD R2, R21, R46, RZ ;  /* 0x0000002e15029224 */ /* 0x002fe200078e02ff */
[C---:B--2---:R-:W-:Y:S02]  /*0d00*/  @!P4 IADD3 R8, P2, PT, R11.reuse, R40, RZ ;  /* 0x000000280b08c210 */ /* 0x044fe40007f5e0ff */
[----:B------:R-:W-:Y:S01]  /*0d10*/  @!P4 IADD3 R10, P5, PT, R11, R42, RZ ;  /* 0x0000002a0b0ac210 */ /* 0x000fe20007fbe0ff */
[----:B------:R-:W1:Y:S01]  /*0d20*/  @!P1 LDC.64 R44, c[0x0][0x398] ;  /* 0x0000e600ff2c9b82 */ /* 0x000e620000000a00 */
[----:B0-----:R-:W-:-:S02]  /*0d30*/  @!P1 MOV R4, R116 ;  /* 0x0000007400049202 */ /* 0x001fc40000000f00 */
[----:B------:R-:W-:Y:S02]  /*0d40*/  @!P1 MOV R5, R119 ;  /* 0x0000007700059202 */ /* 0x000fe40000000f00 */
[----:B------:R-:W-:Y:S02]  /*0d50*/  CS2R R20, SRZ ;  /* 0x0000000000147805 */ /* 0x000fe4000001ff00 */
[C---:B------:R-:W-:Y:S01]  /*0d60*/  @!P4 IADD3.X R9, PT, PT, R0.reuse, R41, RZ, P2, !PT ;  /* 0x000000290009c210 */ /* 0x040fe200017fe4ff */
[C---:B------:R-:W-:Y:S01]  /*0d70*/  @!P1 IMAD R7, R15.reuse, R47, R2 ;  /* 0x0000002f0f079224 */ /* 0x040fe200078e0202 */
[----:B------:R-:W-:Y:S01]  /*0d80*/  @!P4 IADD3.X R11, PT, PT, R0, R43, RZ, P5, !PT ;  /* 0x0000002b000bc210 */ /* 0x000fe20002ffe4ff */
[----:B------:R-:W-:Y:S01]  /*0d90*/  @!P1 IMAD.WIDE.U32 R4, R15, R46, R4 ;  /* 0x0000002e0f049225 */ /* 0x000fe200078e0004 */
[----:B------:R-:W-:Y:S01]  /*0da0*/  IADD3 R15, PT, PT, R3, 0x90, RZ ;  /* 0x00000090030f7810 */ /* 0x000fe20007ffe0ff */
[----:B------:R0:W2:Y:S01]  /*0db0*/  @!P4 LDG.E R22, desc[UR6][R8.64] ;  /* 0x000000060816c981 */ /* 0x0000a2000c1e1900 */
[----:B------:R-:W1:Y:S02]  /*0dc0*/  @!P3 LDC.64 R50, c[0x0][0x3f8] ;  /* 0x0000fe00ff32bb82 */ /* 0x000e640000000a00 */
[----:B------:R-:W-:Y:S01]  /*0dd0*/  SHF.R.S32.HI R43, RZ, 0x1f, R15 ;  /* 0x0000001fff2b7819 */ /* 0x000fe2000001140f */
[----:B------:R0:W2:Y:S01]  /*0de0*/  @!P4 LDG.E R21, desc[UR6][R10.64] ;  /* 0x000000060a15c981 */ /* 0x0000a2000c1e1900 */
[----:B------:R-:W-:-:S04]  /*0df0*/  ISETP.GE.U32.AND P4, PT, R15, UR8, PT ;  /* 0x000000080f007c0c */ /* 0x000fc8000bf86070 */
[----:B------:R-:W-:Y:S01]  /*0e00*/  ISETP.GE.AND.EX P4, PT, R43, UR9, PT, P4 ;  /* 0x000000092b007c0c */ /* 0x000fe2000bf86340 */
[----:B------:R-:W-:Y:S01]  /*0e10*/  @!P0 IMAD R2, R19, R48, RZ ;  /* 0x0000003013028224 */ /* 0x000fe200078e02ff */
[----:B------:R-:W-:Y:S01]  /*0e20*/  @!P1 IADD3 R5, PT, PT, R5, R7, RZ ;  /* 0x0000000705059210 */ /* 0x000fe20007ffe0ff */
[----:B------:R-:W1:Y:S01]  /*0e30*/  @!P0 LDC.64 R40, c[0x0][0x3a0] ;  /* 0x0000e800ff288b82 */ /* 0x000e620000000a00 */
[C---:B------:R-:W-:Y:S02]  /*0e40*/  @!P1 SHF.L.U32 R7, R4.reuse, 0x1, RZ ;  /* 0x0000000104079819 */ /* 0x040fe400000006ff */
[----:B0-----:R-:W-:Y:S02]  /*0e50*/  @!P0 MOV R8, R116 ;  /* 0x0000007400088202 */ /* 0x001fe40000000f00 */
[----:B------:R-:W-:Y:S02]  /*0e60*/  @!P0 MOV R9, R119 ;  /* 0x0000007700098202 */ /* 0x000fe40000000f00 */
[----:B------:R-:W-:Y:S01]  /*0e70*/  @!P1 SHF.L.U64.HI R0, R4, 0x1, R5 ;  /* 0x0000000104009819 */ /* 0x000fe20000010205 */
[----:B------:R-:W0:Y:S01]  /*0e80*/  @!P0 LDC.64 R46, c[0x0][0x398] ;  /* 0x0000e600ff2e8b82 */ /* 0x000e220000000a00 */
[----:B------:R-:W-:Y:S01]  /*0e90*/  @!P1 IADD3 R4, P2, PT, R7, R38, RZ ;  /* 0x0000002607049210 */ /* 0x000fe20007f5e0ff */
[----:B------:R-:W-:Y:S01]  /*0ea0*/  @!P0 IMAD R11, R17, R49, R2 ;  /* 0x00000031110b8224 */ /* 0x000fe200078e0202 */
[----:B-1----:R-:W-:Y:S01]  /*0eb0*/  @!P1 IADD3 R6, P5, PT, R7, R44, RZ ;  /* 0x0000002c07069210 */ /* 0x002fe20007fbe0ff */
[----:B------:R-:W-:Y:S01]  /*0ec0*/  @!P0 IMAD.WIDE.U32 R8, R17, R48, R8 ;  /* 0x0000003011088225 */ /* 0x000fe200078e0008 */
[----:B------:R-:W-:-:S02]  /*0ed0*/  CS2R R18, SRZ ;  /* 0x0000000000127805 */ /* 0x000fc4000001ff00 */
[C---:B------:R-:W-:Y:S01]  /*0ee0*/  @!P1 IADD3.X R5, PT, PT, R0.reuse, R39, RZ, P2, !PT ;  /* 0x0000002700059210 */ /* 0x040fe200017fe4ff */
[----:B------:R-:W1:Y:S01]  /*0ef0*/  @!P4 LDC.64 R16, c[0x0][0x3f8] ;  /* 0x0000fe00ff10cb82 */ /* 0x000e620000000a00 */
[----:B------:R-:W-:Y:S02]  /*0f00*/  @!P1 IADD3.X R7, PT, PT, R0, R45, RZ, P5, !PT ;  /* 0x0000002d00079210 */ /* 0x000fe40002ffe4ff */
[----:B------:R-:W-:Y:S01]  /*0f10*/  IADD3 R39, PT, PT, R3, 0xa0, RZ ;  /* 0x000000a003277810 */ /* 0x000fe20007ffe0ff */
[----:B------:R0:W2:Y:S01]  /*0f20*/  @!P1 LDG.E R20, desc[UR6][R4.64] ;  /* 0x0000000604149981 */ /* 0x0000a2000c1e1900 */
[----:B------:R-:W-:Y:S02]  /*0f30*/  @!P3 IMAD R2, R37, R50, RZ ;  /* 0x000000322502b224 */ /* 0x000fe400078e02ff */
[----:B------:R-:W-:Y:S01]  /*0f40*/  SHF.R.S32.HI R37, RZ, 0x1f, R39 ;  /* 0x0000001fff257819 */ /* 0x000fe20000011427 */
[----:B------:R1:W2:Y:S01]  /*0f50*/  @!P1 LDG.E R19, desc[UR6][R6.64] ;  /* 0x0000000606139981 */ /* 0x0002a2000c1e1900 */
[----:B------:R-:W-:Y:S01]  /*0f60*/  ISETP.GE.U32.AND P1, PT, R39, UR8, PT ;  /* 0x0000000827007c0c */ /* 0x000fe2000bf26070 */
[----:B------:R-:W1:Y:S03]  /*0f70*/  @!P3 LDC.64 R48, c[0x0][0x3a0] ;  /* 0x0000e800ff30bb82 */ /* 0x000e660000000a00 */
[----:B------:R-:W-:-:S02]  /*0f80*/  ISETP.GE.AND.EX P1, PT, R37, UR9, PT, P1 ;  /* 0x0000000925007c0c */ /* 0x000fc4000bf26310 */
[----:B------:R-:W-:Y:S02]  /*0f90*/  @!P0 IADD3 R9, PT, PT, R9, R11, RZ ;  /* 0x0000000b09098210 */ /* 0x000fe40007ffe0ff */
[C---:B------:R-:W-:Y:S01]  /*0fa0*/  @!P0 SHF.L.U32 R11, R8.reuse, 0x1, RZ ;  /* 0x00000001080b8819 */ /* 0x040fe200000006ff */
[----:B------:R-:W1:Y:S01]  /*0fb0*/  @!P4 LDC.64 R52, c[0x0][0x398] ;  /* 0x0000e600ff34cb82 */ /* 0x000e620000000a00 */
[----:B0-----:R-:W-:Y:S02]  /*0fc0*/  @!P3 MOV R4, R116 ;  /* 0x000000740004b202 */ /* 0x001fe40000000f00 */
[----:B------:R-:W-:Y:S02]  /*0fd0*/  @!P3 MOV R5, R119 ;  /* 0x000000770005b202 */ /* 0x000fe40000000f00 */
[----:B------:R-:W-:Y:S02]  /*0fe0*/  @!P0 SHF.L.U64.HI R0, R8, 0x1, R9 ;  /* 0x0000000108008819 */ /* 0x000fe40000010209 */
[----:B------:R-:W-:Y:S01]  /*0ff0*/  @!P0 IADD3 R8, P2, PT, R11, R40, RZ ;  /* 0x000000280b088210 */ /* 0x000fe20007f5e0ff */
[----:B------:R-:W-:Y:S01]  /*1000*/  @!P3 IMAD.WIDE.U32 R4, R13, R50, R4 ;  /* 0x000000320d04b225 */ /* 0x000fe200078e0004 */
[----:B------:R-:W-:Y:S01]  /*1010*/  @!P0 IADD3 R10, P5, PT, R11, R46, RZ ;  /* 0x0000002e0b0a8210 */ /* 0x000fe20007fbe0ff */
[----:B------:R-:W0:Y:S02]  /*1020*/  @!P1 LDC.64 R54, c[0x0][0x398] ;  /* 0x0000e600ff369b82 */ /* 0x000e240000000a00 */
[----:B------:R-:W-:-:S02]  /*1030*/  @!P3 IMAD R11, R13, R51, R2 ;  /* 0x000000330d0bb224 */ /* 0x000fc400078e0202 */
[----:B-1----:R-:W-:-:S04]  /*1040*/  @!P4 IMAD R2, R43, R16, RZ ;  /* 0x000000102b02c224 */ /* 0x002fc800078e02ff */
[----:B------:R-:W1:Y:S01]  /*1050*/  @!P3 LDC.64 R50, c[0x0][0x398] ;  /* 0x0000e600ff32bb82 */ /* 0x000e620000000a00 */
[----:B------:R-:W-:Y:S02]  /*1060*/  @!P3 IADD3 R5, PT, PT, R5, R11, RZ ;  /* 0x0000000b0505b210 */ /* 0x000fe40007ffe0ff */
[C---:B------:R-:W-:Y:S02]  /*1070*/  @!P0 IADD3.X R9, PT, PT, R0.reuse, R41, RZ, P2, !PT ;  /* 0x0000002900098210 */ /* 0x040fe400017fe4ff */
[----:B------:R-:W-:-:S03]  /*1080*/  @!P0 IADD3.X R11, PT, PT, R0, R47, RZ, P5, !PT ;  /* 0x0000002f000b8210 */ /* 0x000fc60002ffe4ff */
[----:B------:R-:W0:Y:S01]  /*1090*/  @!P1 LDC.64 R42, c[0x0][0x3f8] ;  /* 0x0000fe00ff2a9b82 */ /* 0x000e220000000a00 */
[----:B------:R1:W2:Y:S01]  /*10a0*/  @!P0 LDG.E R18, desc[UR6][R8.64] ;  /* 0x0000000608128981 */ /* 0x0002a2000c1e1900 */
[----:B------:R-:W-:-:S06]  /*10b0*/  @!P3 SHF.L.U32 R7, R4, 0x1, RZ ;  /* 0x000000010407b819 */ /* 0x000fcc00000006ff */
[----:B------:R-:W0:Y:S01]  /*10c0*/  @!P4 LDC.64 R46, c[0x0][0x3a0] ;  /* 0x0000e800ff2ecb82 */ /* 0x000e220000000a00 */
[----:B-1----:R-:W-:Y:S02]  /*10d0*/  @!P4 MOV R8, R116 ;  /* 0x000000740008c202 */ /* 0x002fe40000000f00 */
[----:B------:R-:W-:Y:S02]  /*10e0*/  @!P4 MOV R9, R119 ;  /* 0x000000770009c202 */ /* 0x000fe40000000f00 */
[----:B------:R-:W-:Y:S01]  /*10f0*/  @!P3 SHF.L.U64.HI R0, R4, 0x1, R5 ;  /* 0x000000010400b819 */ /* 0x000fe20000010205 */
[----:B------:R-:W-:Y:S01]  /*1100*/  @!P4 IMAD R13, R15, R17, R2 ;  /* 0x000000110f0dc224 */ /* 0x000fe200078e0202 */
[----:B------:R-:W-:Y:S01]  /*1110*/  @!P3 IADD3 R4, P5, PT, R7, R48, RZ ;  /* 0x000000300704b210 */ /* 0x000fe20007fbe0ff */
[----:B------:R-:W-:Y:S01]  /*1120*/  @!P4 IMAD.WIDE.U32 R8, R15, R16, R8 ;  /* 0x000000100f08c225 */ /* 0x000fe200078e0008 */
[----:B------:R-:W-:Y:S02]  /*1130*/  IADD3 R41, PT, PT, R3, 0xb0, RZ ;  /* 0x000000b003297810 */ /* 0x000fe40007ffe0ff */
[----:B------:R-:W-:-:S02]  /*1140*/  CS2R R16, SRZ ;  /* 0x0000000000107805 */ /* 0x000fc4000001ff00 */
[----:B------:R-:W-:Y:S02]  /*1150*/  @!P3 IADD3.X R5, PT, PT, R0, R49, RZ, P5, !PT ;  /* 0x000000310005b210 */ /* 0x000fe40002ffe4ff */
[----:B------:R-:W-:Y:S01]  /*1160*/  ISETP.GE.U32.AND P2, PT, R41, UR8, PT ;  /* 0x0000000829007c0c */ /* 0x000fe2000bf46070 */
[----:B------:R-:W1:Y:S01]  /*1170*/  @!P1 LDC.64 R48, c[0x0][0x3a0] ;  /* 0x0000e800ff309b82 */ /* 0x000e620000000a00 */
[----:B------:R-:W-:Y:S01]  /*1180*/  SHF.R.S32.HI R45, RZ, 0x1f, R41 ;  /* 0x0000001fff2d7819 */ /* 0x000fe20000011429 */
[----:B------:R0:W2:Y:S01]  /*1190*/  @!P0 LDG.E R17, desc[UR6][R10.64] ;  /* 0x000000060a118981 */ /* 0x0000a2000c1e1900 */
[----:B------:R-:W-:Y:S02]  /*11a0*/  @!P3 IADD3 R6, P0, PT, R7, R50, RZ ;  /* 0x000000320706b210 */ /* 0x000fe40007f1e0ff */
[----:B------:R-:W-:Y:S01]  /*11b0*/  ISETP.GE.AND.EX P2, PT, R45, UR9, PT, P2 ;  /* 0x000000092d007c0c */ /* 0x000fe2000bf46320 */
[----:B0-----:R-:W-:Y:S01]  /*11c0*/  @!P1 IMAD R2, R37, R42, RZ ;  /* 0x0000002a25029224 */ /* 0x001fe200078e02ff */
[----:B------:R-:W-:Y:S01]  /*11d0*/  @!P4 IADD3 R13, PT, PT, R9, R13, RZ ;  /* 0x0000000d090dc210 */ /* 0x000fe20007ffe0ff */
[----:B------:R0:W2:Y:S01]  /*11e0*/  @!P3 LDG.E R16, desc[UR6][R4.64] ;  /* 0x000000060410b981 */ /* 0x0000a2000c1e1900 */
[----:B------:R-:W-:-:S02]  /*11f0*/  @!P4 SHF.L.U32 R9, R8, 0x1, RZ ;  /* 0x000000010809c819 */ /* 0x000fc400000006ff */
[----:B------:R-:W-:Y:S01]  /*1200*/  @!P3 IADD3.X R7, PT, PT, R0, R51, RZ, P0, !PT ;  /* 0x000000330007b210 */ /* 0x000fe200007fe4ff */
[----:B------:R-:W-:Y:S01]  /*1210*/  @!P1 IMAD R11, R39, R43, R2 ;  /* 0x0000002b270b9224 */ /* 0x000fe200078e0202 */
[----:B------:R-:W-:Y:S02]  /*1220*/  @!P4 SHF.L.U64.HI R0, R8, 0x1, R13 ;  /* 0x000000010800c819 */ /* 0x000fe4000001020d */
[----:B------:R-:W-:Y:S02]  /*1230*/  @!P4 IADD3 R8, P0, PT, R9, R46, RZ ;  /* 0x0000002e0908c210 */ /* 0x000fe40007f1e0ff */
[----:B0-----:R-:W-:Y:S01]  /*1240*/  @!P1 MOV R4, R116 ;  /* 0x0000007400049202 */ /* 0x001fe20000000f00 */
[----:B------:R-:W0:Y:S01]  /*1250*/  @!P2 LDC.64 R50, c[0x0][0x3f8] ;  /* 0x0000fe00ff32ab82 */ /* 0x000e220000000a00 */
[----:B------:R-:W-:Y:S02]  /*1260*/  @!P1 MOV R5, R119 ;  /* 0x0000007700059202 */ /* 0x000fe40000000f00 */
[----:B------:R-:W-:-:S02]  /*1270*/  IADD3 R43, PT, PT, R3, 0xc0, RZ ;  /* 0x000000c0032b7810 */ /* 0x000fc40007ffe0ff */
[----:B------:R-:W-:Y:S01]  /*1280*/  @!P4 IADD3 R36, P5, PT, R9, R52, RZ ;  /* 0x000000340924c210 */ /* 0x000fe20007fbe0ff */
[----:B------:R-:W-:Y:S01]  /*1290*/  @!P1 IMAD.WIDE.U32 R4, R39, R42, R4 ;  /* 0x0000002a27049225 */ /* 0x000fe200078e0004 */
[----:B------:R-:W-:Y:S02]  /*12a0*/  @!P4 IADD3.X R9, PT, PT, R0, R47, RZ, P0, !PT ;  /* 0x0000002f0009c210 */ /* 0x000fe400007fe4ff */
[----:B------:R-:W-:Y:S02]  /*12b0*/  CS2R R14, SRZ ;  /* 0x00000000000e7805 */ /* 0x000fe4000001ff00 */
[----:B------:R-:W-:Y:S01]  /*12c0*/  ISETP.GE.U32.AND P0, PT, R43, UR8, PT ;  /* 0x000000082b007c0c */ /* 0x000fe2000bf06070 */
[----:B------:R-:W4:Y:S01]  /*12d0*/  @!P2 LDC.64 R56, c[0x0][0x3a0] ;  /* 0x0000e800ff38ab82 */ /* 0x000f220000000a00 */
[----:B------:R-:W-:Y:S02]  /*12e0*/  SHF.R.S32.HI R47, RZ, 0x1f, R43 ;  /* 0x0000001fff2f7819 */ /* 0x000fe4000001142b */
[----:B------:R-:W-:-:S02]  /*12f0*/  @!P1 IADD3 R5, PT, PT, R5, R11, RZ ;  /* 0x0000000b05059210 */ /* 0x000fc40007ffe0ff */
[----:B------:R-:W-:Y:S02]  /*1300*/  CS2R R12, SRZ ;  /* 0x00000000000c7805 */ /* 0x000fe4000001ff00 */
[----:B------:R-:W-:Y:S01]  /*1310*/  ISETP.GE.AND.EX P0, PT, R47, UR9, PT, P0 ;  /* 0x000000092f007c0c */ /* 0x000fe2000bf06300 */
[----:B------:R0:W2:Y:S01]  /*1320*/  @!P3 LDG.E R15, desc[UR6][R6.64] ;  /* 0x00000006060fb981 */ /* 0x0000a2000c1e1900 */
[----:B------:R-:W-:Y:S01]  /*1330*/  @!P1 SHF.L.U32 R11, R4, 0x1, RZ ;  /* 0x00000001040b9819 */ /* 0x000fe200000006ff */
[----:B------:R-:W4:Y:S01]  /*1340*/  @!P2 LDC.64 R58, c[0x0][0x398] ;  /* 0x0000e600ff3aab82 */ /* 0x000f220000000a00 */
[----:B------:R-:W-:Y:S01]  /*1350*/  @!P4 IADD3.X R37, PT, PT, R0, R53, RZ, P5, !PT ;  /* 0x000000350025c210 */ /* 0x000fe20002ffe4ff */
[----:B------:R-:W2:Y:S01]  /*1360*/  @!P4 LDG.E R14, desc[UR6][R8.64] ;  /* 0x00000006080ec981 */ /* 0x000ea2000c1e1900 */
[----:B------:R-:W-:Y:S02]  /*1370*/  @!P1 SHF.L.U64.HI R0, R4, 0x1, R5 ;  /* 0x0000000104009819 */ /* 0x000fe40000010205 */
[----:B-1----:R-:W-:Y:S01]  /*1380*/  @!P1 IADD3 R4, P3, PT, R11, R48, RZ ;  /* 0x000000300b049210 */ /* 0x002fe20007f7e0ff */
[----:B------:R1:W2:Y:S01]  /*1390*/  @!P4 LDG.E R13, desc[UR6][R36.64] ;  /* 0x00000006240dc981 */ /* 0x0002a2000c1e1900 */
[----:B------:R-:W-:-:S02]  /*13a0*/  IADD3 R39, PT, PT, R3, 0xd0, RZ ;  /* 0x000000d003277810 */ /* 0x000fc40007ffe0ff */
[----:B------:R-:W-:Y:S01]  /*13b0*/  @!P1 IADD3.X R5, PT, PT, R0, R49, RZ, P3, !PT ;  /* 0x0000003100059210 */ /* 0x000fe20001ffe4ff */
[----:B------:R-:W4:Y:S01]  /*13c0*/  @!P0 LDC.64 R60, c[0x0][0x3f8] ;  /* 0x0000fe00ff3c8b82 */ /* 0x000f220000000a00 */
[----:B------:R-:W-:Y:S01]  /*13d0*/  ISETP.GE.U32.AND P3, PT, R39, UR8, PT ;  /* 0x0000000827007c0c */ /* 0x000fe2000bf66070 */
[----:B0-----:R-:W-:Y:S01]  /*13e0*/  @!P2 IMAD R2, R45, R50, RZ ;  /* 0x000000322d02a224 */ /* 0x001fe200078e02ff */
[----:B------:R-:W-:Y:S01]  /*13f0*/  @!P2 MOV R6, R116 ;  /* 0x000000740006a202 */ /* 0x000fe20000000f00 */
[----:B------:R0:W2:Y:S01]  /*1400*/  @!P1 LDG.E R12, desc[UR6][R4.64] ;  /* 0x00000006040c9981 */ /* 0x0000a2000c1e1900 */
[----:B-1----:R-:W-:-:S04]  /*1410*/  SHF.R.S32.HI R37, RZ, 0x1f, R39 ;  /* 0x0000001fff257819 */ /* 0x002fc80000011427 */
[----:B------:R-:W-:Y:S02]  /*1420*/  ISETP.GE.AND.EX P3, PT, R37, UR9, PT, P3 ;  /* 0x0000000925007c0c */ /* 0x000fe4000bf66330 */
[----:B------:R-:W-:Y:S01]  /*1430*/  @!P2 MOV R7, R119 ;  /* 0x000000770007a202 */ /* 0x000fe20000000f00 */
[C---:B------:R-:W-:Y:S02]  /*1440*/  @!P2 IMAD R53, R41.reuse, R51, R2 ;  /* 0x000000332935a224 */ /* 0x040fe400078e0202 */
[----:B------:R-:W-:Y:S01]  /*1450*/  @!P2 IMAD.WIDE.U32 R6, R41, R50, R6 ;  /* 0x000000322906a225 */ /* 0x000fe200078e0006 */
[----:B------:R-:W-:-:S07]  /*1460*/  IADD3 R41, PT, PT, R3, 0xe0, RZ ;  /* 0x000000e003297810 */ /* 0x000fce0007ffe0ff */
[----:B------:R-:W1:Y:S01]  /*1470*/  @!P3 LDC.64 R64, c[0x0][0x3f8] ;  /* 0x0000fe00ff40bb82 */ /* 0x000e620000000a00 */
[----:B------:R-:W-:Y:S02]  /*1480*/  @!P2 IADD3 R9, PT, PT, R7, R53, RZ ;  /* 0x000000350709a210 */ /* 0x000fe40007ffe0ff */
[----:B------:R-:W-:Y:S02]  /*1490*/  ISETP.GE.U32.AND P4, PT, R41, UR8, PT ;  /* 0x0000000829007c0c */ /* 0x000fe4000bf86070 */
[----:B------:R-:W-:-:S03]  /*14a0*/  SHF.R.S32.HI R49, RZ, 0x1f, R41 ;  /* 0x0000001fff317819 */ /* 0x000fc60000011429 */
[----:B------:R-:W3:Y:S01]  /*14b0*/  @!P0 LDC.64 R52, c[0x0][0x3a0] ;  /* 0x0000e800ff348b82 */ /* 0x000ee20000000a00 */
[----:B------:R-:W-:Y:S01]  /*14c0*/  ISETP.GE.AND.EX P4, PT, R49, UR9, PT, P4 ;  /* 0x0000000931007c0c */ /* 0x000fe2000bf86340 */
[----:B----4-:R-:W-:Y:S01]  /*14d0*/  @!P0 IMAD R8, R47, R60, RZ ;  /* 0x0000003c2f088224 */ /* 0x010fe200078e02ff */
[----:B------:R-:W-:Y:S02]  /*14e0*/  @!P1 IADD3 R2, P6, PT, R11, R54, RZ ;  /* 0x000000360b029210 */ /* 0x000fe40007fde0ff */
[----:B------:R-:W-:Y:S02]  /*14f0*/  CS2R R10, SRZ ;  /* 0x00000000000a7805 */ /* 0x000fe4000001ff00 */
[----:B------:R-:W-:Y:S01]  /*1500*/  IADD3 R45, PT, PT, R3, 0xf0, RZ ;  /* 0x000000f0032d7810 */ /* 0x000fe20007ffe0ff */
[----:B------:R-:W-:Y:S01]  /*1510*/  @!P0 IMAD R47, R43, R61, R8 ;  /* 0x0000003d2b2f8224 */ /* 0x000fe200078e0208 */
[----:B------:R-:W-:Y:S02]  /*1520*/  @!P1 IADD3.X R3, PT, PT, R0, R55, RZ, P6, !PT ;  /* 0x0000003700039210 */ /* 0x000fe400037fe4ff */
[C---:B------:R-:W-:Y:S01]  /*1530*/  @!P2 SHF.L.U32 R7, R6.reuse, 0x1, RZ ;  /* 0x000000010607a819 */ /* 0x040fe200000006ff */
[----:B------:R-:W4:Y:S01]  /*1540*/  @!P0 LDC.64 R54, c[0x0][0x398] ;  /* 0x0000e600ff368b82 */ /* 0x000f220000000a00 */
[----:B------:R-:W-:Y:S01]  /*1550*/  @!P2 SHF.L.U64.HI R0, R6, 0x1, R9 ;  /* 0x000000010600a819 */ /* 0x000fe20000010209 */
[----:B------:R1:W2:Y:S01]  /*1560*/  @!P1 LDG.E R11, desc[UR6][R2.64] ;  /* 0x00000006020b9981 */ /* 0x0002a2000c1e1900 */
[----:B------:R-:W-:-:S02]  /*1570*/  @!P0 MOV R8, R116 ;  /* 0x0000007400088202 */ /* 0x000fc40000000f00 */
[----:B------:R-:W-:Y:S02]  /*1580*/  @!P0 MOV R9, R119 ;  /* 0x0000007700098202 */ /* 0x000fe40000000f00 */
[C---:B------:R-:W-:Y:S02]  /*1590*/  @!P2 IADD3 R6, P6, PT, R7.reuse, R56, RZ ;  /* 0x000000380706a210 */ /* 0x040fe40007fde0ff */
[----:B0-----:R-:W-:Y:S01]  /*15a0*/  @!P2 IADD3 R4, P1, PT, R7, R58, RZ ;  /* 0x0000003a0704a210 */ /* 0x001fe20007f3e0ff */
[----:B------:R-:W-:Y:S01]  /*15b0*/  @!P0 IMAD.WIDE.U32 R8, R43, R60, R8 ;  /* 0x0000003c2b088225 */ /* 0x000fe200078e0008 */
[----:B------:R-:W-:Y:S02]  /*15c0*/  @!P2 IADD3.X R7, PT, PT, R0, R57, RZ, P6, !PT ;  /* 0x000000390007a210 */ /* 0x000fe400037fe4ff */
[----:B------:R-:W0:Y:S01]  /*15d0*/  @!P4 LDC.64 R56, c[0x0][0x3f8] ;  /* 0x0000fe00ff38cb82 */ /* 0x000e220000000a00 */
[----:B-1----:R-:W-:Y:S01]  /*15e0*/  @!P3 IMAD R2, R37, R64, RZ ;  /* 0x000000402502b224 */ /* 0x002fe200078e02ff */
[----:B------:R-:W-:Y:S01]  /*15f0*/  @!P0 IADD3 R3, PT, PT, R9, R47, RZ ;  /* 0x0000002f09038210 */ /* 0x000fe20007ffe0ff */
[----:B------:R1:W2:Y:S01]  /*1600*/  @!P2 LDG.E R10, desc[UR6][R6.64] ;  /* 0x00000006060aa981 */ /* 0x0002a2000c1e1900 */
[----:B------:R-:W-:Y:S01]  /*1610*/  @!P0 SHF.L.U32 R37, R8, 0x1, RZ ;  /* 0x0000000108258819 */ /* 0x000fe200000006ff */
[----:B------:R-:W-:Y:S01]  /*1620*/  @!P3 IMAD R43, R39, R65, R2 ;  /* 0x00000041272bb224 */ /* 0x000fe200078e0202 */
[----:B------:R-:W-:-:S02]  /*1630*/  @!P2 IADD3.X R5, PT, PT, R0, R59, RZ, P1, !PT ;  /* 0x0000003b0005a210 */ /* 0x000fc40000ffe4ff */
[----:B------:R-:W-:Y:S01]  /*1640*/  @!P0 SHF.L.U64.HI R0, R8, 0x1, R3 ;  /* 0x0000000108008819 */ /* 0x000fe20000010203 */
[----:B------:R-:W-:Y:S01]  /*1650*/  IMAD.WIDE R76, R68, 0x8, R76 ;  /* 0x00000008444c7825 */ /* 0x000fe200078e024c */
[----:B---3--:R-:W-:Y:S01]  /*1660*/  @!P0 IADD3 R2, P1, PT, R37, R52, RZ ;  /* 0x0000003425028210 */ /* 0x008fe20007f3e0ff */
[----:B------:R-:W3:Y:S01]  /*1670*/  @!P3 LDC.64 R46, c[0x0][0x3a0] ;  /* 0x0000e800ff2ebb82 */ /* 0x000ee20000000a00 */
[----:B------:R-:W-:Y:S02]  /*1680*/  ISETP.GE.U32.AND P5, PT, R45, UR8, PT ;  /* 0x000000082d007c0c */ /* 0x000fe4000bfa6070 */
[----:B-1----:R-:W-:Y:S01]  /*1690*/  @!P3 MOV R6, R116 ;  /* 0x000000740006b202 */ /* 0x002fe20000000f00 */
[----:B------:R-:W2:Y:S01]  /*16a0*/  LDG.E.64 R76, desc[UR6][R76.64] ;  /* 0x000000064c4c7981 */ /* 0x000ea2000c1e1b00 */
[----:B------:R-:W-:Y:S02]  /*16b0*/  @!P3 MOV R7, R119 ;  /* 0x000000770007b202 */ /* 0x000fe40000000f00 */
[----:B------:R-:W-:-:S02]  /*16c0*/  SHF.R.S32.HI R51, RZ, 0x1f, R45 ;  /* 0x0000001fff337819 */ /* 0x000fc4000001142d */
[C---:B------:R-:W-:Y:S02]  /*16d0*/  @!P0 IADD3.X R3, PT, PT, R0.reuse, R53, RZ, P1, !PT ;  /* 0x0000003500038210 */ /* 0x040fe40000ffe4ff */
[----:B------:R-:W1:Y:S01]  /*16e0*/  @!P3 LDC.64 R52, c[0x0][0x398] ;  /* 0x0000e600ff34bb82 */ /* 0x000e620000000a00 */
[----:B------:R-:W-:Y:S01]  /*16f0*/  ISETP.GE.AND.EX P5, PT, R51, UR9, PT, P5 ;  /* 0x0000000933007c0c */ /* 0x000fe2000bfa6350 */
[----:B------:R-:W-:Y:S01]  /*1700*/  @!P3 IMAD.WIDE.U32 R6, R39, R64, R6 ;  /* 0x000000402706b225 */ /* 0x000fe200078e0006 */
[----:B----4-:R-:W-:Y:S02]  /*1710*/  @!P0 IADD3 R36, P1, PT, R37, R54, RZ ;  /* 0x0000003625248210 */ /* 0x010fe40007f3e0ff */
[----:B------:R-:W-:Y:S02]  /*1720*/  CS2R R8, SRZ ;  /* 0x0000000000087805 */ /* 0x000fe4000001ff00 */
[----:B------:R-:W-:Y:S02]  /*1730*/  @!P3 IADD3 R7, PT, PT, R7, R43, RZ ;  /* 0x0000002b0707b210 */ /* 0x000fe40007ffe0ff */
[----:B------:R-:W-:-:S02]  /*1740*/  @!P0 IADD3.X R37, PT, PT, R0, R55, RZ, P1, !PT ;  /* 0x0000003700258210 */ /* 0x000fc40000ffe4ff */
[----:B------:R4:W2:Y:S01]  /*1750*/  @!P2 LDG.E R9, desc[UR6][R4.64] ;  /* 0x000000060409a981 */ /* 0x0008a2000c1e1900 */
[C---:B------:R-:W-:Y:S01]  /*1760*/  @!P3 SHF.L.U32 R43, R6.reuse, 0x1, RZ ;  /* 0x00000001062bb819 */ /* 0x040fe200000006ff */
[----:B------:R-:W3:Y:S01]  /*1770*/  @!P4 LDC.64 R54, c[0x0][0x3a0] ;  /* 0x0000e800ff36cb82 */ /* 0x000ee20000000a00 */
[----:B------:R-:W-:Y:S01]  /*1780*/  @!P3 SHF.L.U64.HI R0, R6, 0x1, R7 ;  /* 0x000000010600b819 */ /* 0x000fe20000010207 */
[----:B0-----:R-:W-:Y:S01]  /*1790*/  @!P4 IMAD R6, R49, R56, RZ ;  /* 0x000000383106c224 */ /* 0x001fe200078e02ff */
[----:B------:R0:W2:Y:S05]  /*17a0*/  @!P0 LDG.E R8, desc[UR6][R2.64] ;  /* 0x0000000602088981 */ /* 0x0000aa000c1e1900 */
[----:B------:R-:W3:Y:S01]  /*17b0*/  @!P5 LDC.64 R58, c[0x0][0x3f8] ;  /* 0x0000fe00ff3adb82 */ /* 0x000ee20000000a00 */
[----:B----4-:R-:W-:Y:S01]  /*17c0*/  @!P4 IMAD R5, R41, R57, R6 ;  /* 0x000000392905c224 */ /* 0x010fe200078e0206 */
[----:B------:R-:W-:-:S02]  /*17d0*/  CS2R R6, SRZ ;  /* 0x0000000000067805 */ /* 0x000fc4000001ff00 */
[----:B0-----:R-:W-:Y:S02]  /*17e0*/  @!P4 MOV R2, R116 ;  /* 0x000000740002c202 */ /* 0x001fe40000000f00 */
[----:B------:R-:W-:Y:S02]  /*17f0*/  @!P4 MOV R3, R119 ;  /* 0x000000770003c202 */ /* 0x000fe40000000f00 */
[----:B------:R-:W4:Y:S01]  /*1800*/  @!P0 LDG.E R7, desc[UR6][R36.64] ;  /* 0x0000000624078981 */ /* 0x000f22000c1e1900 */
[----:B------:R-:W0:Y:S01]  /*1810*/  @!P4 LDC.64 R48, c[0x0][0x398] ;  /* 0x0000e600ff30cb82 */ /* 0x000e220000000a00 */
[----:B-1----:R-:W-:Y:S01]  /*1820*/  @!P3 IADD3 R40, P0, PT, R43, R52, RZ ;  /* 0x000000342b28b210 */ /* 0x002fe20007f1e0ff */
[----:B------:R-:W-:Y:S01]  /*1830*/  @!P4 IMAD.WIDE.U32 R2, R41, R56, R2 ;  /* 0x000000382902c225 */ /* 0x000fe200078e0002 */
[----:B---3--:R-:W-:Y:S02]  /*1840*/  @!P3 IADD3 R38, P1, PT, R43, R46, RZ ;  /* 0x0000002e2b26b210 */ /* 0x008fe40007f3e0ff */
[----:B------:R-:W-:-:S03]  /*1850*/  @!P3 IADD3.X R41, PT, PT, R0, R53, RZ, P0, !PT ;  /* 0x000000350029b210 */ /* 0x000fc600007fe4ff */
[----:B------:R-:W1:Y:S01]  /*1860*/  @!P5 LDC.64 R52, c[0x0][0x3a0] ;  /* 0x0000e800ff34db82 */ /* 0x000e620000000a00 */
[----:B------:R-:W-:-:S05]  /*1870*/  @!P3 IADD3.X R39, PT, PT, R0, R47, RZ, P1, !PT ;  /* 0x0000002f0027b210 */ /* 0x000fca0000ffe4ff */
[----:B------:R3:W4:Y:S02]  /*1880*/  @!P3 LDG.E R6, desc[UR6][R38.64] ;  /* 0x000000062606b981 */ /* 0x000724000c1e1900 */
[----:B------:R-:W1:Y:S01]  /*1890*/  @!P5 LDC.64 R56, c[0x0][0x398] ;  /* 0x0000e600ff38db82 */ /* 0x000e620000000a00 */
[----:B------:R-:W-:Y:S01]  /*18a0*/  @!P5 IMAD R0, R51, R58, RZ ;  /* 0x0000003a3300d224 */ /* 0x000fe200078e02ff */
[----:B------:R-:W-:Y:S02]  /*18b0*/  @!P4 IADD3 R3, PT, PT, R3, R5, RZ ;  /* 0x000000050303c210 */ /* 0x000fe40007ffe0ff */
[----:B------:R-:W-:Y:S02]  /*18c0*/  CS2R R4, SRZ ;  /* 0x0000000000047805 */ /* 0x000fe4000001ff00 */
[----:B---3--:R-:W-:Y:S02]  /*18d0*/  @!P5 MOV R38, R116 ;  /* 0x000000740026d202 */ /* 0x008fe40000000f00 */
[----:B------:R-:W-:Y:S01]  /*18e0*/  @!P5 MOV R39, R119 ;  /* 0x000000770027d202 */ /* 0x000fe20000000f00 */
[C---:B------:R-:W-:Y:S01]  /*18f0*/  @!P5 IMAD R47, R45.reuse, R59, R0 ;  /* 0x0000003b2d2fd224 */ /* 0x040fe200078e0200 */
[C---:B------:R-:W-:Y:S01]  /*1900*/  @!P4 SHF.L.U32 R43, R2.reuse, 0x1, RZ ;  /* 0x00000001022bc819 */ /* 0x040fe200000006ff */
[----:B------:R3:W4:Y:S01]  /*1910*/  @!P3 LDG.E R5, desc[UR6][R40.64] ;  /* 0x000000062805b981 */ /* 0x000722000c1e1900 */
[----:B------:R-:W-:Y:S01]  /*1920*/  @!P5 IMAD.WIDE.U32 R38, R45, R58, R38 ;  /* 0x0000003a2d26d225 */ /* 0x000fe200078e0026 */
[----:B------:R-:W-:-:S02]  /*1930*/  @!P4 SHF.L.U64.HI R2, R2, 0x1, R3 ;  /* 0x000000010202c819 */ /* 0x000fc40000010203 */
[C---:B------:R-:W-:Y:S02]  /*1940*/  @!P4 IADD3 R36, P1, PT, R43.reuse, R54, RZ ;  /* 0x000000362b24c210 */ /* 0x040fe40007f3e0ff */
[----:B0-----:R-:W-:Y:S02]  /*1950*/  @!P4 IADD3 R42, P2, PT, R43, R48, RZ ;  /* 0x000000302b2ac210 */ /* 0x001fe40007f5e0ff */
[----:B------:R-:W-:Y:S02]  /*1960*/  @!P5 IADD3 R39, PT, PT, R39, R47, RZ ;  /* 0x0000002f2727d210 */ /* 0x000fe40007ffe0ff */
[----:B---3--:R-:W-:Y:S02]  /*1970*/  @!P5 SHF.L.U32 R41, R38, 0x1, RZ ;  /* 0x000000012629d819 */ /* 0x008fe400000006ff */
[C---:B------:R-:W-:Y:S02]  /*1980*/  @!P4 IADD3.X R37, PT, PT, R2.reuse, R55, RZ, P1, !PT ;  /* 0x000000370225c210 */ /* 0x040fe40000ffe4ff */
[----:B------:R-:W-:-:S02]  /*1990*/  @!P4 IADD3.X R43, PT, PT, R2, R49, RZ, P2, !PT ;  /* 0x00000031022bc210 */ /* 0x000fc400017fe4ff */
[----:B------:R-:W-:Y:S01]  /*19a0*/  @!P5 SHF.L.U64.HI R0, R38, 0x1, R39 ;  /* 0x000000012600d819 */ /* 0x000fe20000010227 */
[----:B------:R0:W3:Y:S01]  /*19b0*/  @!P4 LDG.E R4, desc[UR6][R36.64] ;  /* 0x000000062404c981 */ /* 0x0000e2000c1e1900 */
[C---:B-1----:R-:W-:Y:S02]  /*19c0*/  @!P5 IADD3 R38, P1, PT, R41.reuse, R52, RZ ;  /* 0x000000342926d210 */ /* 0x042fe40007f3e0ff */
[----:B------:R-:W-:Y:S02]  /*19d0*/  @!P5 IADD3 R40, P2, PT, R41, R56, RZ ;  /* 0x000000382928d210 */ /* 0x000fe40007f5e0ff */
[----:B------:R-:W-:Y:S02]  /*19e0*/  LOP3.LUT R34, R69, 0xffff, RZ, 0xc0, !PT ;  /* 0x0000ffff45227812 */ /* 0x000fe400078ec0ff */
[C---:B------:R-:W-:Y:S02]  /*19f0*/  @!P5 IADD3.X R39, PT, PT, R0.reuse, R53, RZ, P1, !PT ;  /* 0x000000350027d210 */ /* 0x040fe40000ffe4ff */
[----:B------:R-:W-:Y:S01]  /*1a00*/  @!P5 IADD3.X R41, PT, PT, R0, R57, RZ, P2, !PT ;  /* 0x000000390029d210 */ /* 0x000fe200017fe4ff */
[----:B------:R-:W-:Y:S01]  /*1a10*/  IMAD R47, R63, 0x30, R34 ;  /* 0x000000303f2f7824 */ /* 0x000fe200078e0222 */
[----:B------:R-:W-:-:S02]  /*1a20*/  MOV R3, RZ ;  /* 0x000000ff00037202 */ /* 0x000fc40000000f00 */
[----:B------:R-:W-:Y:S02]  /*1a30*/  MOV R2, RZ ;  /* 0x000000ff00027202 */ /* 0x000fe40000000f00 */
[----:B------:R-:W-:Y:S01]  /*1a40*/  MOV R0, RZ ;  /* 0x000000ff00007202 */ /* 0x000fe20000000f00 */
[----:B------:R-:W-:Y:S01]  /*1a50*/  IMAD.WIDE R72, R47, 0x4, R72 ;  /* 0x000000042f487825 */ /* 0x000fe200078e0248 */
[----:B------:R-:W3:Y:S04]  /*1a60*/  @!P4 LDG.E R3, desc[UR6][R42.64] ;  /* 0x000000062a03c981 */ /* 0x000ee8000c1e1900 */
[----:B------:R1:W3:Y:S04]  /*1a70*/  @!P5 LDG.E R2, desc[UR6][R38.64] ;  /* 0x000000062602d981 */ /* 0x0002e8000c1e1900 */
[----:B------:R-:W3:Y:S04]  /*1a80*/  @!P5 LDG.E R0, desc[UR6][R40.64] ;  /* 0x000000062800d981 */ /* 0x000ee8000c1e1900 */
[----:B------:R-:W5:Y:S01]  /*1a90*/  LDG.E.64 R72, desc[UR6][R72.64] ;  /* 0x0000000648487981 */ /* 0x000f62000c1e1b00 */
[----:B------:R-:W-:-:S13]  /*1aa0*/  ISETP.NE.AND P0, PT, RZ, UR4, PT ;  /* 0x00000004ff007c0c */ /* 0x000fda000bf05270 */
[----:B------:R-:W0:Y:S01]  /*1ab0*/  @P0 LDC.64 R44, c[0x0][0x3b0] ;  /* 0x0000ec00ff2c0b82 */ /* 0x000e220000000a00 */
[----:B------:R-:W-:Y:S01]  /*1ac0*/  CS2R R70, SRZ ;  /* 0x0000000000467805 */ /* 0x000fe2000001ff00 */
[----:B0-----:R-:W-:-:S05]  /*1ad0*/  @P0 IMAD.WIDE R36, R47, 0x4, R44 ;  /* 0x000000042f240825 */ /* 0x001fca00078e022c */
[----:B------:R0:W5:Y:S01]  /*1ae0*/  @P0 LDG.E.64 R70, desc[UR6][R36.64] ;  /* 0x0000000624460981 */ /* 0x000162000c1e1b00 */
[----:B------:R-:W-:Y:S01]  /*1af0*/  MOV R113, 0x3f800000 ;  /* 0x3f80000000717802 */ /* 0x000fe20000000f00 */
[----:B------:R-:W-:Y:S01]  /*1b00*/  UISETP.NE.AND UP0, UPT, UR4, URZ, UPT ;  /* 0x000000ff0400728c */ /* 0x000fe2000bf05270 */
[----:B------:R-:W-:Y:S02]  /*1b10*/  PRMT R112, R31, 0x7632, R112 ;  /* 0x000076321f707816 */ /* 0x000fe40000000070 */
[----:B------:R-:W-:Y:S02]  /*1b20*/  PRMT R79, R30, 0x7632, R79 ;  /* 0x000076321e4f7816 */ /* 0x000fe4000000004f */
[----:B------:R-:W-:Y:S02]  /*1b30*/  PRMT R81, R29, 0x7632, R81 ;  /* 0x000076321d517816 */ /* 0x000fe40000000051 */
[----:B------:R-:W-:Y:S02]  /*1b40*/  PRMT R82, R28, 0x7632, R82 ;  /* 0x000076321c527816 */ /* 0x000fe40000000052 */
[----:B------:R-:W-:-:S02]  /*1b50*/  PRMT R83, R27, 0x7632, R83 ;  /* 0x000076321b537816 */ /* 0x000fc40000000053 */
[----:B------:R-:W-:Y:S02]  /*1b60*/  PRMT R84, R26, 0x7632, R84 ;  /* 0x000076321a547816 */ /* 0x000fe40000000054 */
[----:B------:R-:W-:Y:S02]  /*1b70*/  PRMT R85, R25, 0x7632, R85 ;  /* 0x0000763219557816 */ /* 0x000fe40000000055 */
[----:B------:R-:W-:Y:S02]  /*1b80*/  PRMT R86, R24, 0x7632, R86 ;  /* 0x0000763218567816 */ /* 0x000fe40000000056 */
[----:B------:R-:W-:Y:S02]  /*1b90*/  PRMT R87, R23, 0x7632, R87 ;  /* 0x0000763217577816 */ /* 0x000fe40000000057 */
[----:B--2---:R-:W-:Y:S02]  /*1ba0*/  PRMT R88, R22, 0x7632, R88 ;  /* 0x0000763216587816 */ /* 0x004fe40000000058 */
[----:B------:R-:W-:-:S02]  /*1bb0*/  PRMT R89, R21, 0x7632, R89 ;  /* 0x0000763215597816 */ /* 0x000fc40000000059 */
[----:B------:R-:W-:Y:S02]  /*1bc0*/  PRMT R90, R20, 0x7632, R90 ;  /* 0x00007632145a7816 */ /* 0x000fe4000000005a */
[----:B------:R-:W-:Y:S02]  /*1bd0*/  PRMT R91, R19, 0x7632, R91 ;  /* 0x00007632135b7816 */ /* 0x000fe4000000005b */
[----:B------:R-:W-:Y:S02]  /*1be0*/  PRMT R92, R18, 0x7632, R92 ;  /* 0x00007632125c7816 */ /* 0x000fe4000000005c */
[----:B------:R-:W-:Y:S02]  /*1bf0*/  PRMT R93, R17, 0x7632, R93 ;  /* 0x00007632115d7816 */ /* 0x000fe4000000005d */
[----:B------:R-:W-:Y:S02]  /*1c00*/  PRMT R94, R16, 0x7632, R94 ;  /* 0x00007632105e7816 */ /* 0x000fe4000000005e */
[----:B------:R-:W-:-:S02]  /*1c10*/  PRMT R95, R15, 0x7632, R95 ;  /* 0x000076320f5f7816 */ /* 0x000fc4000000005f */
[----:B------:R-:W-:Y:S02]  /*1c20*/  PRMT R96, R14, 0x7632, R96 ;  /* 0x000076320e607816 */ /* 0x000fe40000000060 */
[----:B------:R-:W-:Y:S02]  /*1c30*/  PRMT R97, R13, 0x7632, R97 ;  /* 0x000076320d617816 */ /* 0x000fe40000000061 */
[----:B------:R-:W-:Y:S01]  /*1c40*/  PRMT R98, R12, 0x7632, R98 ;  /* 0x000076320c627816 */ /* 0x000fe20000000062 */
[----:B------:R-:W-:-:S05]  /*1c50*/  FFMA.FTZ R77, -R76, R76, R77 ;  /* 0x0000004c4c4d7223 */ /* 0x000fca000001014d */
[----:B------:R-:W-:-:S13]  /*1c60*/  FSETP.GTU.FTZ.AND P0, PT, R77, RZ, PT ;  /* 0x000000ff4d00720b */ /* 0x000fda0003f1c000 */
[----:B-1----:R-:W1:Y:S01]  /*1c70*/  @P0 LDC R38, c[0x0][0x3c0] ;  /* 0x0000f000ff260b82 */ /* 0x002e620000000800 */
[----:B------:R-:W-:Y:S02]  /*1c80*/  PRMT R99, R11, 0x7632, R99 ;  /* 0x000076320b637816 */ /* 0x000fe40000000063 */
[----:B------:R-:W-:Y:S02]  /*1c90*/  PRMT R100, R10, 0x7632, R100 ;  /* 0x000076320a647816 */ /* 0x000fe40000000064 */
[----:B------:R-:W-:Y:S02]  /*1ca0*/  PRMT R101, R9, 0x7632, R101 ;  /* 0x0000763209657816 */ /* 0x000fe40000000065 */
[----:B------:R-:W-:Y:S01]  /*1cb0*/  PRMT R102, R8, 0x7632, R102 ;  /* 0x0000763208667816 */ /* 0x000fe20000000066 */
[----:B-1----:R-:W-:-:S04]  /*1cc0*/  @P0 FADD.FTZ R38, R77, R38 ;  /* 0x000000264d260221 */ /* 0x002fc80000010000 */
[----:B------:R0:W1:Y:S01]  /*1cd0*/  @P0 MUFU.RSQ R113, R38 ;  /* 0x0000002600710308 */ /* 0x0000620000001400 */
[----:B------:R-:W-:Y:S02]  /*1ce0*/  PRMT R77, R32, 0x7632, R77 ;  /* 0x00007632204d7816 */ /* 0x000fe4000000004d */
[----:B----4-:R-:W-:Y:S02]  /*1cf0*/  PRMT R103, R7, 0x7632, R103 ;  /* 0x0000763207677816 */ /* 0x010fe40000000067 */
[----:B------:R-:W-:Y:S02]  /*1d00*/  PRMT R104, R6, 0x7632, R104 ;  /* 0x0000763206687816 */ /* 0x000fe40000000068 */
[----:B------:R-:W-:Y:S02]  /*1d10*/  PRMT R105, R5, 0x7632, R105 ;  /* 0x0000763205697816 */ /* 0x000fe40000000069 */
[----:B---3--:R-:W-:Y:S02]  /*1d20*/  PRMT R106, R4, 0x7632, R106 ;  /* 0x00007632046a7816 */ /* 0x008fe4000000006a */
[----:B------:R-:W-:-:S02]  /*1d30*/  PRMT R107, R3, 0x7632, R107 ;  /* 0x00007632036b7816 */ /* 0x000fc4000000006b */
[----:B------:R-:W-:Y:S02]  /*1d40*/  PRMT R108, R2, 0x7632, R108 ;  /* 0x00007632026c7816 */ /* 0x000fe4000000006c */
[----:B------:R-:W-:Y:S01]  /*1d50*/  PRMT R109, R0, 0x7632, R109 ;  /* 0x00007632006d7816 */ /* 0x000fe2000000006d */
[----:B01----:R-:W-:Y:S06]  /*1d60*/  BRA.U UP0, `(.L_x_96) ;  /* 0x0000001100847547 */ /* 0x003fec000b800000 */
[----:B------:R-:W-:Y:S02]  /*1d70*/  SHF.L.U32 R39, R32, 0x10, RZ ;  /* 0x0000001020277819 */ /* 0x000fe400000006ff */
[----:B------:R-:W-:Y:S02]  /*1d80*/  SHF.L.U32 R41, R77, 0x10, RZ ;  /* 0x000000104d297819 */ /* 0x000fe400000006ff */
[----:B------:R-:W-:Y:S01]  /*1d90*/  SHF.L.U32 R37, R31, 0x10, RZ ;  /* 0x000000101f257819 */ /* 0x000fe200000006ff */
[----:B------:R-:W-:Y:S01]  /*1da0*/  FADD.FTZ R38, -R76, R39 ;  /* 0x000000274c267221 */ /* 0x000fe20000010100 */
[----:B------:R-:W-:Y:S01]  /*1db0*/  SHF.L.U32 R43, R30, 0x10, RZ ;  /* 0x000000101e2b7819 */ /* 0x000fe200000006ff */
[----:B------:R-:W-:Y:S01]  /*1dc0*/  FADD.FTZ R40, -R76, R41 ;  /* 0x000000294c287221 */ /* 0x000fe20000010100 */
[----:B------:R-:W-:Y:S01]  /*1dd0*/  SHF.L.U32 R36, R112, 0x10, RZ ;  /* 0x0000001070247819 */ /* 0x000fe200000006ff */
[----:B-----5:R-:W-:Y:S01]  /*1de0*/  FMUL.FTZ R41, R72, R37 ;  /* 0x0000002548297220 */ /* 0x020fe20000410000 */
[-C--:B------:R-:W-:Y:S01]  /*1df0*/  FMUL.FTZ R38, R38, R113.reuse ;  /* 0x0000007126267220 */ /* 0x080fe20000410000 */
[----:B------:R-:W-:Y:S01]  /*1e00*/  FADD.FTZ R44, -R76, R43 ;  /* 0x0000002b4c2c7221 */ /* 0x000fe20000010100 */
[----:B------:R-:W-:Y:S01]  /*1e10*/  FMUL.FTZ R39, R40, R113 ;  /* 0x0000007128277220 */ /* 0x000fe20000410000 */
[----:B------:R-:W-:Y:S01]  /*1e20*/  SHF.L.U32 R45, R29, 0x10, RZ ;  /* 0x000000101d2d7819 */ /* 0x000fe200000006ff */
[----:B------:R-:W-:Y:S01]  /*1e30*/  FMUL.FTZ R42, R73, R36 ;  /* 0x00000024492a7220 */ /* 0x000fe20000410000 */
[----:B------:R-:W-:Y:S01]  /*1e40*/  FADD.FTZ R43, RZ, R41 ;  /* 0x00000029ff2b7221 */ /* 0x000fe20000010000 */
[----:B------:R-:W-:Y:S01]  /*1e50*/  FFMA.FTZ R40, R38, R41, RZ ;  /* 0x0000002926287223 */ /* 0x000fe200000100ff */
[----:B------:R-:W-:Y:S01]  /*1e60*/  FFMA.FTZ R38, R37, R38, RZ ;  /* 0x0000002625267223 */ /* 0x000fe200000100ff */
[----:B------:R-:W-:Y:S01]  /*1e70*/  FADD.FTZ R46, RZ, R37 ;  /* 0x00000025ff2e7221 */ /* 0x000fe20000010000 */
[----:B------:R-:W-:Y:S01]  /*1e80*/  FADD.FTZ R43, R42, R43 ;  /* 0x0000002b2a2b7221 */ /* 0x000fe20000010000 */
[----:B------:R-:W-:Y:S01]  /*1e90*/  FFMA.FTZ R40, R39, R42, R40 ;  /* 0x0000002a27287223 */ /* 0x000fe20000010028 */
[----:B------:R-:W-:Y:S01]  /*1ea0*/  FMUL.FTZ R42, R72, R45 ;  /* 0x0000002d482a7220 */ /* 0x000fe20000410000 */
[----:B------:R-:W-:Y:S01]  /*1eb0*/  FMUL.FTZ R41, R44, R113 ;  /* 0x000000712c297220 */ /* 0x000fe20000410000 */
[----:B------:R-:W-:Y:S01]  /*1ec0*/  SHF.L.U32 R37, R79, 0x10, RZ ;  /* 0x000000104f257819 */ /* 0x000fe200000006ff */
[----:B------:R-:W-:Y:S01]  /*1ed0*/  FADD.FTZ R46, R45, R46 ;  /* 0x0000002e2d2e7221 */ /* 0x000fe20000010000 */
[----:B------:R-:W-:Y:S01]  /*1ee0*/  FADD.FTZ R43, R43, R42 ;  /* 0x0000002a2b2b7221 */ /* 0x000fe20000010000 */
[----:B------:R-:W-:Y:S01]  /*1ef0*/  FFMA.FTZ R42, R41, R42, R40 ;  /* 0x0000002a292a7223 */ /* 0x000fe20000010028 */
[----:B------:R-:W-:Y:S01]  /*1f00*/  SHF.L.U32 R47, R28, 0x10, RZ ;  /* 0x000000101c2f7819 */ /* 0x000fe200000006ff */
[----:B------:R-:W-:Y:S01]  /*1f10*/  FADD.FTZ R40, -R76, R37 ;  /* 0x000000254c287221 */ /* 0x000fe20000010100 */
[----:B------:R-:W-:Y:S01]  /*1f20*/  FFMA.FTZ R45, R45, R41, R38 ;  /* 0x000000292d2d7223 */ /* 0x000fe20000010026 */
[----:B------:R-:W-:Y:S01]  /*1f30*/  SHF.L.U32 R38, R81, 0x10, RZ ;  /* 0x0000001051267819 */ /* 0x000fe200000006ff */
[----:B------:R-:W-:Y:S01]  /*1f40*/  FFMA.FTZ R39, R36, R39, RZ ;  /* 0x0000002724277223 */ /* 0x000fe200000100ff */
[----:B------:R-:W-:Y:S01]  /*1f50*/  FADD.FTZ R41, RZ, R36 ;  /* 0x00000024ff297221 */ /* 0x000fe20000010000 */
[----:B------:R-:W-:Y:S01]  /*1f60*/  FADD.FTZ R36, -R76, R47 ;  /* 0x0000002f4c247221 */ /* 0x000fe20000010100 */
[-C--:B------:R-:W-:Y:S01]  /*1f70*/  FMUL.FTZ R37, R40, R113.reuse ;  /* 0x0000007128257220 */ /* 0x080fe20000410000 */
[----:B------:R-:W-:Y:S01]  /*1f80*/  SHF.L.U32 R44, R27, 0x10, RZ ;  /* 0x000000101b2c7819 */ /* 0x000fe200000006ff */
[----:B------:R-:W-:Y:S01]  /*1f90*/  FADD.FTZ R41, R38, R41 ;  /* 0x0000002926297221 */ /* 0x000fe20000010000 */
[----:B------:R-:W-:Y:S01]  /*1fa0*/  FMUL.FTZ R49, R36, R113 ;  /* 0x0000007124317220 */ /* 0x000fe20000410000 */
[----:B------:R-:W-:Y:S01]  /*1fb0*/  FFMA.FTZ R39, R38, R37, R39 ;  /* 0x0000002526277223 */ /* 0x000fe20000010027 */
[----:B------:R-:W-:Y:S01]  /*1fc0*/  SHF.L.U32 R47, R82, 0x10, RZ ;  /* 0x00000010522f7819 */ /* 0x000fe200000006ff */
[----:B------:R-:W-:Y:S01]  /*1fd0*/  FMUL.FTZ R38, R73, R38 ;  /* 0x0000002649267220 */ /* 0x000fe20000410000 */
[----:B------:R-:W-:Y:S01]  /*1fe0*/  FADD.FTZ R46, R46, R44 ;  /* 0x0000002c2e2e7221 */ /* 0x000fe20000010000 */
[----:B------:R-:W-:Y:S01]  /*1ff0*/  FFMA.FTZ R45, R44, R49, R45 ;  /* 0x000000312c2d7223 */ /* 0x000fe2000001002d */
[----:B------:R-:W-:Y:S01]  /*2000*/  FMUL.FTZ R44, R72, R44 ;  /* 0x0000002c482c7220 */ /* 0x000fe20000410000 */
[----:B------:R-:W-:Y:S01]  /*2010*/  FADD.FTZ R43, R38, R43 ;  /* 0x0000002b262b7221 */ /* 0x000fe20000010000 */
[----:B------:R-:W-:Y:S01]  /*2020*/  FFMA.FTZ R42, R37, R38, R42 ;  /* 0x00000026252a7223 */ /* 0x000fe2000001002a */
[----:B------:R-:W-:Y:S01]  /*2030*/  FADD.FTZ R38, -R76, R47 ;  /* 0x0000002f4c267221 */ /* 0x000fe20000010100 */
[----:B------:R-:W-:Y:S01]  /*2040*/  SHF.L.U32 R36, R83, 0x10, RZ ;  /* 0x0000001053247819 */ /* 0x000fe200000006ff */
[----:B------:R-:W-:Y:S01]  /*2050*/  FADD.FTZ R40, R43, R44 ;  /* 0x0000002c2b287221 */ /* 0x000fe20000010000 */
[----:B------:R-:W-:Y:S01]  /*2060*/  SHF.L.U32 R43, R26, 0x10, RZ ;  /* 0x000000101a2b7819 */ /* 0x000fe200000006ff */
[----:B------:R-:W-:Y:S01]  /*2070*/  FMUL.FTZ R38, R38, R113 ;  /* 0x0000007126267220 */ /* 0x000fe20000410000 */
[----:B------:R-:W-:Y:S01]  /*2080*/  SHF.L.U32 R47, R84, 0x10, RZ ;  /* 0x00000010542f7819 */ /* 0x000fe200000006ff */
[----:B------:R-:W-:Y:S01]  /*2090*/  FFMA.FTZ R49, R49, R44, R42 ;  /* 0x0000002c31317223 */ /* 0x000fe2000001002a */
[----:B------:R-:W-:Y:S01]  /*20a0*/  FMUL.FTZ R37, R73, R36 ;  /* 0x0000002449257220 */ /* 0x000fe20000410000 */
[----:B------:R-:W-:Y:S01]  /*20b0*/  FADD.FTZ R41, R41, R36 ;  /* 0x0000002429297221 */ /* 0x000fe20000010000 */
[----:B------:R-:W-:Y:S01]  /*20c0*/  FFMA.FTZ R39, R36, R38, R39 ;  /* 0x0000002624277223 */ /* 0x000fe20000010027 */
[C---:B------:R-:W-:Y:S01]  /*20d0*/  FADD.FTZ R42, -R76.reuse, R43 ;  /* 0x0000002b4c2a7221 */ /* 0x040fe20000010100 */
[----:B------:R-:W-:Y:S01]  /*20e0*/  SHF.L.U32 R36, R25, 0x10, RZ ;  /* 0x0000001019247819 */ /* 0x000fe200000006ff */
[----:B------:R-:W-:Y:S01]  /*20f0*/  FADD.FTZ R44, -R76, R47 ;  /* 0x0000002f4c2c7221 */ /* 0x000fe20000010100 */
[----:B------:R-:W-:Y:S01]  /*2100*/  FFMA.FTZ R49, R38, R37, R49 ;  /* 0x0000002526317223 */ /* 0x000fe20000010031 */
[----:B------:R-:W-:Y:S01]  /*2110*/  SHF.L.U32 R38, R85, 0x10, RZ ;  /* 0x0000001055267819 */ /* 0x000fe200000006ff */
[----:B------:R-:W-:Y:S01]  /*2120*/  FADD.FTZ R40, R37, R40 ;  /* 0x0000002825287221 */ /* 0x000fe20000010000 */
[-C--:B------:R-:W-:Y:S01]  /*2130*/  FMUL.FTZ R42, R42, R113.reuse ;  /* 0x000000712a2a7220 */ /* 0x080fe20000410000 */
[----:B------:R-:W-:Y:S01]  /*2140*/  SHF.L.U32 R47, R24, 0x10, RZ ;  /* 0x00000010182f7819 */ /* 0x000fe200000006ff */
[----:B------:R-:W-:Y:S01]  /*2150*/  FMUL.FTZ R44, R44, R113 ;  /* 0x000000712c2c7220 */ /* 0x000fe20000410000 */
[----:B------:R-:W-:Y:S01]  /*2160*/  FMUL.FTZ R37, R72, R36 ;  /* 0x0000002448257220 */ /* 0x000fe20000410000 */
[----:B------:R-:W-:Y:S01]  /*2170*/  FADD.FTZ R46, R46, R36 ;  /* 0x000000242e2e7221 */ /* 0x000fe20000010000 */
[----:B------:R-:W-:Y:S01]  /*2180*/  FFMA.FTZ R45, R36, R42, R45 ;  /* 0x0000002a242d7223 */ /* 0x000fe2000001002d */
        /* <DEDUP_REMOVED lines=8> */
[----:B------:R-:W-:Y:S01]  /*2210*/  FFMA.FTZ R49, R44, R43, R49 ;  /* 0x0000002b2c317223 */ /* 0x000fe20000010031 */
[----:B------:R-:W-:Y:S01]  /*2220*/  FMUL.FTZ R38, R38, R113 ;  /* 0x0000007126267220 */ /* 0x000fe20000410000 */
[----:B------:R-:W-:Y:S01]  /*2230*/  SHF.L.U32 R37, R86, 0x10, RZ ;  /* 0x0000001056257819 */ /* 0x000fe200000006ff */
[----:B------:R-:W-:Y:S01]  /*2240*/  FMUL.FTZ R43, R72, R36 ;  /* 0x00000024482b7220 */ /* 0x000fe20000410000 */
[----:B------:R-:W-:Y:S01]  /*2250*/  FADD.FTZ R46, R46, R36 ;  /* 0x000000242e2e7221 */ /* 0x000fe20000010000 */
[----:B------:R-:W-:Y:S01]  /*2260*/  FFMA.FTZ R45, R36, R38, R45 ;  /* 0x00000026242d7223 */ /* 0x000fe2000001002d */
[----:B------:R-:W-:Y:S01]  /*2270*/  SHF.L.U32 R47, R22, 0x10, RZ ;  /* 0x00000010162f7819 */ /* 0x000fe200000006ff */
[----:B------:R-:W-:Y:S01]  /*2280*/  FFMA.FTZ R49, R38, R43, R49 ;  /* 0x0000002b26317223 */ /* 0x000fe20000010031 */
[----:B------:R-:W-:Y:S01]  /*2290*/  SHF.L.U32 R36, R87, 0x10, RZ ;  /* 0x0000001057247819 */ /* 0x000fe200000006ff */
[----:B------:R-:W-:Y:S01]  /*22a0*/  FADD.FTZ R38, -R76, R37 ;  /* 0x000000254c267221 */ /* 0x000fe20000010100 */
[----:B------:R-:W-:Y:S01]  /*22b0*/  FADD.FTZ R40, R40, R43 ;  /* 0x0000002b28287221 */ /* 0x000fe20000010000 */
[----:B------:R-:W-:Y:S01]  /*22c0*/  SHF.L.U32 R42, R21, 0x10, RZ ;  /* 0x00000010152a7819 */ /* 0x000fe200000006ff */
[----:B------:R-:W-:Y:S01]  /*22d0*/  FADD.FTZ R44, -R76, R47 ;  /* 0x0000002f4c2c7221 */ /* 0x000fe20000010100 */
[-C--:B------:R-:W-:Y:S01]  /*22e0*/  FMUL.FTZ R38, R38, R113.reuse ;  /* 0x0000007126267220 */ /* 0x080fe20000410000 */
[----:B------:R-:W-:Y:S01]  /*22f0*/  SHF.L.U32 R43, R88, 0x10, RZ ;  /* 0x00000010582b7819 */ /* 0x000fe200000006ff */
[----:B------:R-:W-:Y:S01]  /*2300*/  FMUL.FTZ R37, R73, R36 ;  /* 0x0000002449257220 */ /* 0x000fe20000410000 */
[----:B------:R-:W-:Y:S01]  /*2310*/  FMUL.FTZ R44, R44, R113 ;  /* 0x000000712c2c7220 */ /* 0x000fe20000410000 */
[----:B------:R-:W-:Y:S01]  /*2320*/  FFMA.FTZ R39, R36, R38, R39 ;  /* 0x0000002624277223 */ /* 0x000fe20000010027 */
[----:B------:R-:W-:Y:S01]  /*2330*/  FMUL.FTZ R47, R72, R42 ;  /* 0x0000002a482f7220 */ /* 0x000fe20000410000 */
[----:B------:R-:W-:Y:S01]  /*2340*/  FADD.FTZ R40, R37, R40 ;  /* 0x0000002825287221 */ /* 0x000fe20000010000 */
[----:B------:R-:W-:Y:S01]  /*2350*/  FFMA.FTZ R49, R38, R37, R49 ;  /* 0x0000002526317223 */ /* 0x000fe20000010031 */
[----:B------:R-:W-:Y:S01]  /*2360*/  FADD.FTZ R38, -R76, R43 ;  /* 0x0000002b4c267221 */ /* 0x000fe20000010100 */
[----:B------:R-:W-:Y:S01]  /*2370*/  FADD.FTZ R41, R41, R36 ;  /* 0x0000002429297221 */ /* 0x000fe20000010000 */
[----:B------:R-:W-:Y:S01]  /*2380*/  SHF.L.U32 R36, R89, 0x10, RZ ;  /* 0x0000001059247819 */ /* 0x000fe200000006ff */
[----:B------:R-:W-:Y:S01]  /*2390*/  FADD.FTZ R40, R40, R47 ;  /* 0x0000002f28287221 */ /* 0x000fe20000010000 */
[----:B------:R-:W-:Y:S01]  /*23a0*/  FFMA.FTZ R49, R44, R47, R49 ;  /* 0x0000002f2c317223 */ /* 0x000fe20000010031 */
[----:B------:R-:W-:Y:S01]  /*23b0*/  FMUL.FTZ R38, R38, R113 ;  /* 0x0000007126267220 */ /* 0x000fe20000410000 */
[----:B------:R-:W-:Y:S01]  /*23c0*/  SHF.L.U32 R43, R20, 0x10, RZ ;  /* 0x00000010142b7819 */ /* 0x000fe200000006ff */
[----:B------:R-:W-:Y:S01]  /*23d0*/  FMUL.FTZ R37, R73, R36 ;  /* 0x0000002449257220 */ /* 0x000fe20000410000 */
[----:B------:R-:W-:Y:S01]  /*23e0*/  SHF.L.U32 R47, R90, 0x10, RZ ;  /* 0x000000105a2f7819 */ /* 0x000fe200000006ff */
[----:B------:R-:W-:Y:S01]  /*23f0*/  FADD.FTZ R46, R46, R42 ;  /* 0x0000002a2e2e7221 */ /* 0x000fe20000010000 */
[----:B------:R-:W-:Y:S01]  /*2400*/  FFMA.FTZ R45, R42, R44, R45 ;  /* 0x0000002c2a2d7223 */ /* 0x000fe2000001002d */
        /* <DEDUP_REMOVED lines=88> */
[----:B------:R-:W-:Y:S01]  /*2990*/  FMUL.FTZ R37, R73, R36 ;  /* 0x0000002449257220 */ /* 0x000fe20000410000 */
[----:B------:R-:W-:Y:S01]  /*29a0*/  FMUL.FTZ R38, R38, R113 ;  /* 0x0000007126267220 */ /* 0x000fe20000410000 */
[----:B------:R-:W-:Y:S01]  /*29b0*/  SHF.L.U32 R43, R100, 0x10, RZ ;  /* 0x00000010642b7819 */ /* 0x000fe200000006ff */
[----:B------:R-:W-:Y:S01]  /*29c0*/  FADD.FTZ R44, -R76, R47 ;  /* 0x0000002f4c2c7221 */ /* 0x000fe20000010100 */
[----:B------:R-:W-:Y:S01]  /*29d0*/  FMUL.FTZ R47, R72, R42 ;  /* 0x0000002a482f7220 */ /* 0x000fe20000410000 */
[----:B------:R-:W-:Y:S01]  /*29e0*/  FFMA.FTZ R39, R36, R38, R39 ;  /* 0x0000002624277223 */ /* 0x000fe20000010027 */
[----:B------:R-:W-:Y:S01]  /*29f0*/  FFMA.FTZ R49, R38, R37, R49 ;  /* 0x0000002526317223 */ /* 0x000fe20000010031 */
[----:B------:R-:W-:Y:S01]  /*2a00*/  FMUL.FTZ R44, R44, R113 ;  /* 0x000000712c2c7220 */ /* 0x000fe20000410000 */
[----:B------:R-:W-:Y:S01]  /*2a10*/  FADD.FTZ R40, R37, R40 ;  /* 0x0000002825287221 */ /* 0x000fe20000010000 */
[----:B------:R-:W-:Y:S01]  /*2a20*/  FADD.FTZ R38, -R76, R43 ;  /* 0x0000002b4c267221 */ /* 0x000fe20000010100 */
[----:B------:R-:W-:Y:S01]  /*2a30*/  FADD.FTZ R41, R41, R36 ;  /* 0x0000002429297221 */ /* 0x000fe20000010000 */
[----:B------:R-:W-:Y:S01]  /*2a40*/  SHF.L.U32 R36, R101, 0x10, RZ ;  /* 0x0000001065247819 */ /* 0x000fe200000006ff */
[----:B------:R-:W-:Y:S01]  /*2a50*/  FADD.FTZ R40, R40, R47 ;  /* 0x0000002f28287221 */ /* 0x000fe20000010000 */
[----:B------:R-:W-:Y:S01]  /*2a60*/  FFMA.FTZ R49, R44, R47, R49 ;  /* 0x0000002f2c317223 */ /* 0x000fe20000010031 */
[----:B------:R-:W-:Y:S01]  /*2a70*/  FMUL.FTZ R38, R38, R113 ;  /* 0x0000007126267220 */ /* 0x000fe20000410000 */
[----:B------:R-:W-:Y:S01]  /*2a80*/  SHF.L.U32 R43, R8, 0x10, RZ ;  /* 0x00000010082b7819 */ /* 0x000fe200000006ff */
[----:B------:R-:W-:Y:S01]  /*2a90*/  FADD.FTZ R46, R46, R42 ;  /* 0x0000002a2e2e7221 */ /* 0x000fe20000010000 */
        /* <DEDUP_REMOVED lines=9> */
[----:B------:R-:W-:Y:S01]  /*2b30*/  FADD.FTZ R40, R37, R40 ;  /* 0x0000002825287221 */ /* 0x000fe20000010000 */
[----:B------:R-:W-:Y:S01]  /*2b40*/  SHF.L.U32 R38, R103, 0x10, RZ ;  /* 0x0000001067267819 */ /* 0x000fe200000006ff */
        /* <DEDUP_REMOVED lines=11> */
[----:B------:R-:W-:Y:S01]  /*2c00*/  SHF.L.U32 R36, R5, 0x10, RZ ;  /* 0x0000001005247819 */ /* 0x000fe200000006ff */
[----:B------:R-:W-:Y:S01]  /*2c10*/  FADD.FTZ R38, -R76, R47 ;  /* 0x0000002f4c267221 */ /* 0x000fe20000010100 */
[----:B------:R-:W-:Y:S01]  /*2c20*/  FADD.FTZ R40, R43, R40 ;  /* 0x000000282b287221 */ /* 0x000fe20000010000 */
[----:B------:R-:W-:Y:S01]  /*2c30*/  FFMA.FTZ R49, R44, R43, R49 ;  /* 0x0000002b2c317223 */ /* 0x000fe20000010031 */
[----:B------:R-:W-:Y:S01]  /*2c40*/  SHF.L.U32 R37, R104, 0x10, RZ ;  /* 0x0000001068257819 */ /* 0x000fe200000006ff */
[----:B------:R-:W-:Y:S01]  /*2c50*/  FMUL.FTZ R38, R38, R113 ;  /* 0x0000007126267220 */ /* 0x000fe20000410000 */
[----:B------:R-:W-:Y:S01]  /*2c60*/  FMUL.FTZ R43, R72, R36 ;  /* 0x00000024482b7220 */ /* 0x000fe20000410000 */
[----:B------:R-:W-:Y:S01]  /*2c70*/  FADD.FTZ R46, R46, R36 ;  /* 0x000000242e2e7221 */ /* 0x000fe20000010000 */
[----:B------:R-:W-:Y:S01]  /*2c80*/  SHF.L.U32 R42, R3, 0x10, RZ ;  /* 0x00000010032a7819 */ /* 0x000fe200000006ff */
[----:B------:R-:W-:Y:S01]  /*2c90*/  FFMA.FTZ R45, R36, R38, R45 ;  /* 0x00000026242d7223 */ /* 0x000fe2000001002d */
[----:B------:R-:W-:Y:S01]  /*2ca0*/  FADD.FTZ R40, R40, R43 ;  /* 0x0000002b28287221 */ /* 0x000fe20000010000 */
[----:B------:R-:W-:Y:S01]  /*2cb0*/  FFMA.FTZ R49, R38, R43, R49 ;  /* 0x0000002b26317223 */ /* 0x000fe20000010031 */
[----:B------:R-:W-:Y:S01]  /*2cc0*/  SHF.L.U32 R36, R105, 0x10, RZ ;  /* 0x0000001069247819 */ /* 0x000fe200000006ff */
[----:B------:R-:W-:Y:S01]  /*2cd0*/  FADD.FTZ R38, -R76, R37 ;  /* 0x000000254c267221 */ /* 0x000fe20000010100 */
[----:B------:R-:W-:Y:S01]  /*2ce0*/  SHF.L.U32 R43, R4, 0x10, RZ ;  /* 0x00000010042b7819 */ /* 0x000fe200000006ff */
[----:B------:R-:W-:Y:S01]  /*2cf0*/  FADD.FTZ R46, R46, R42 ;  /* 0x0000002a2e2e7221 */ /* 0x000fe20000010000 */
[----:B------:R-:W-:Y:S01]  /*2d00*/  SHF.L.U32 R47, R106, 0x10, RZ ;  /* 0x000000106a2f7819 */ /* 0x000fe200000006ff */
[----:B------:R-:W-:Y:S01]  /*2d10*/  FMUL.FTZ R37, R73, R36 ;  /* 0x0000002449257220 */ /* 0x000fe20000410000 */
[----:B------:R-:W-:Y:S01]  /*2d20*/  FMUL.FTZ R38, R38, R113 ;  /* 0x0000007126267220 */ /* 0x000fe20000410000 */
[----:B------:R-:W-:Y:S01]  /*2d30*/  FADD.FTZ R44, -R76, R43 ;  /* 0x0000002b4c2c7221 */ /* 0x000fe20000010100 */
[----:B------:R-:W-:Y:S01]  /*2d40*/  SHF.L.U32 R43, R2, 0x10, RZ ;  /* 0x00000010022b7819 */ /* 0x000fe200000006ff */
[----:B------:R-:W-:Y:S01]  /*2d50*/  FADD.FTZ R40, R37, R40 ;  /* 0x0000002825287221 */ /* 0x000fe20000010000 */
[----:B------:R-:W-:Y:S01]  /*2d60*/  FFMA.FTZ R49, R38, R37, R49 ;  /* 0x0000002526317223 */ /* 0x000fe20000010031 */
[----:B------:R-:W-:Y:S01]  /*2d70*/  FMUL.FTZ R50, R44, R113 ;  /* 0x000000712c327220 */ /* 0x000fe20000410000 */
[----:B------:R-:W-:Y:S01]  /*2d80*/  FMUL.FTZ R37, R72, R42 ;  /* 0x0000002a48257220 */ /* 0x000fe20000410000 */
[----:B------:R-:W-:Y:S01]  /*2d90*/  SHF.L.U32 R44, R107, 0x10, RZ ;  /* 0x000000106b2c7819 */ /* 0x000fe200000006ff */
[----:B------:R-:W-:Y:S01]  /*2da0*/  FADD.FTZ R48, -R76, R47 ;  /* 0x0000002f4c307221 */ /* 0x000fe20000010100 */
[----:B------:R-:W-:Y:S01]  /*2db0*/  FFMA.FTZ R39, R36, R38, R39 ;  /* 0x0000002624277223 */ /* 0x000fe20000010027 */
[----:B------:R-:W-:Y:S01]  /*2dc0*/  FADD.FTZ R40, R40, R37 ;  /* 0x0000002528287221 */ /* 0x000fe20000010000 */
[----:B------:R-:W-:Y:S01]  /*2dd0*/  FFMA.FTZ R49, R50, R37, R49 ;  /* 0x0000002532317223 */ /* 0x000fe20000010031 */
[----:B------:R-:W-:Y:S01]  /*2de0*/  FMUL.FTZ R37, R73, R44 ;  /* 0x0000002c49257220 */ /* 0x000fe20000410000 */
[----:B------:R-:W-:Y:S01]  /*2df0*/  FMUL.FTZ R48, R48, R113 ;  /* 0x0000007130307220 */ /* 0x000fe20000410000 */
[----:B------:R-:W-:Y:S01]  /*2e00*/  SHF.L.U32 R52, R0, 0x10, RZ ;  /* 0x0000001000347819 */ /* 0x000fe200000006ff */
[----:B------:R-:W-:Y:S01]  /*2e10*/  FADD.FTZ R38, -R76, R43 ;  /* 0x0000002b4c267221 */ /* 0x000fe20000010100 */
[----:B------:R-:W-:Y:S01]  /*2e20*/  FADD.FTZ R40, R37, R40 ;  /* 0x0000002825287221 */ /* 0x000fe20000010000 */
[----:B------:R-:W-:Y:S01]  /*2e30*/  FFMA.FTZ R49, R48, R37, R49 ;  /* 0x0000002530317223 */ /* 0x000fe20000010031 */
[----:B------:R-:W-:Y:S01]  /*2e40*/  SHF.L.U32 R37, R108, 0x10, RZ ;  /* 0x000000106c257819 */ /* 0x000fe200000006ff */
[----:B------:R-:W-:Y:S01]  /*2e50*/  FADD.FTZ R41, R41, R36 ;  /* 0x0000002429297221 */ /* 0x000fe20000010000 */
[----:B------:R-:W-:Y:S01]  /*2e60*/  SHF.L.U32 R36, R109, 0x10, RZ ;  /* 0x000000106d247819 */ /* 0x000fe200000006ff */
[----:B------:R-:W-:Y:S01]  /*2e70*/  FMUL.FTZ R43, R72, R52 ;  /* 0x00000034482b7220 */ /* 0x000fe20000410000 */
[----:B------:R-:W-:Y:S01]  /*2e80*/  FMUL.FTZ R56, R38, R113 ;  /* 0x0000007126387220 */ /* 0x000fe20000410000 */
[----:B------:R-:W-:Y:S01]  /*2e90*/  FADD.FTZ R38, -R76, R37 ;  /* 0x000000254c267221 */ /* 0x000fe20000010100 */
[----:B------:R-:W-:Y:S01]  /*2ea0*/  FFMA.FTZ R45, R42, R50, R45 ;  /* 0x000000322a2d7223 */ /* 0x000fe2000001002d */
[----:B------:R-:W-:Y:S01]  /*2eb0*/  FADD.FTZ R40, R40, R43 ;  /* 0x0000002b28287221 */ /* 0x000fe20000010000 */
[----:B------:R-:W-:Y:S01]  /*2ec0*/  FMUL.FTZ R37, R73, R36 ;  /* 0x0000002449257220 */ /* 0x000fe20000410000 */
[----:B------:R-:W-:Y:S01]  /*2ed0*/  FFMA.FTZ R49, R56, R43, R49 ;  /* 0x0000002b38317223 */ /* 0x000fe20000010031 */
[----:B------:R-:W-:Y:S01]  /*2ee0*/  FMUL.FTZ R38, R38, R113 ;  /* 0x0000007126267220 */ /* 0x000fe20000410000 */
[----:B------:R-:W-:Y:S01]  /*2ef0*/  FADD.FTZ R41, R41, R44 ;  /* 0x0000002c29297221 */ /* 0x000fe20000010000 */
[----:B------:R-:W-:Y:S01]  /*2f00*/  FFMA.FTZ R39, R44, R48, R39 ;  /* 0x000000302c277223 */ /* 0x000fe20000010027 */
[----:B------:R-:W-:Y:S01]  /*2f10*/  FADD.FTZ R40, R37, R40 ;  /* 0x0000002825287221 */ /* 0x000fe20000010000 */
[----:B------:R-:W-:Y:S01]  /*2f20*/  FADD.FTZ R54, R46, R52 ;  /* 0x000000342e367221 */ /* 0x000fe20000010000 */
[----:B------:R-:W-:Y:S01]  /*2f30*/  FFMA.FTZ R37, R38, R37, R49 ;  /* 0x0000002526257223 */ /* 0x000fe20000010031 */
[----:B------:R-:W-:Y:S01]  /*2f40*/  FFMA.FTZ R52, R52, R56, R45 ;  /* 0x0000003834347223 */ /* 0x000fe2000001002d */
[----:B------:R-:W-:Y:S01]  /*2f50*/  FADD.FTZ R55, R41, R36 ;  /* 0x0000002429377221 */ /* 0x000fe20000010000 */
[----:B------:R-:W-:Y:S01]  /*2f60*/  FFMA.FTZ R53, R36, R38, R39 ;  /* 0x0000002624357223 */ /* 0x000fe20000010027 */
[----:B------:R-:W-:Y:S06]  /*2f70*/  BRA `(.L_x_97) ;  /* 0x0000002400007947 */ /* 0x000fec0003800000 */
.L_x_96:
[----:B------:R-:W-:Y:S02]  /*2f80*/  SHF.L.U32 R37, R32, 0x10, RZ ;  /* 0x0000001020257819 */ /* 0x000fe400000006ff */
[----:B------:R-:W-:Y:S02]  /*2f90*/  SHF.L.U32 R39, R77, 0x10, RZ ;  /* 0x000000104d277819 */ /* 0x000fe400000006ff */
[----:B------:R-:W-:Y:S01]  /*2fa0*/  SHF.L.U32 R47, R82, 0x10, RZ ;  /* 0x00000010522f7819 */ /* 0x000fe200000006ff */
[----:B------:R-:W-:Y:S01]  /*2fb0*/  FADD.FTZ R36, -R76, R37 ;  /* 0x000000254c247221 */ /* 0x000fe20000010100 */
[----:B------:R-:W-:Y:S01]  /*2fc0*/  SHF.L.U32 R41, R30, 0x10, RZ ;  /* 0x000000101e297819 */ /* 0x000fe200000006ff */
[----:B------:R-:W-:Y:S01]  /*2fd0*/  FADD.FTZ R38, -R76, R39 ;  /* 0x000000274c267221 */ /* 0x000fe20000010100 */
[----:B------:R-:W-:Y:S01]  /*2fe0*/  SHF.L.U32 R43, R79, 0x10, RZ ;  /* 0x000000104f2b7819 */ /* 0x000fe200000006ff */
[-C--:B------:R-:W-:Y:S01]  /*2ff0*/  FMUL.FTZ R37, R36, R113.reuse ;  /* 0x0000007124257220 */ /* 0x080fe20000410000 */
[----:B------:R-:W-:Y:S01]  /*3000*/  SHF.L.U32 R45, R28, 0x10, RZ ;  /* 0x000000101c2d7819 */ /* 0x000fe200000006ff */
[----:B------:R-:W-:Y:S01]  /*3010*/  FMUL.FTZ R36, R38, R113 ;  /* 0x0000007126247220 */ /* 0x000fe20000410000 */
[----:B------:R-:W-:Y:S01]  /*3020*/  FADD.FTZ R48, -R76, R47 ;  /* 0x0000002f4c307221 */ /* 0x000fe20000010100 */
[--C-:B-----5:R-:W-:Y:S01]  /*3030*/  FFMA.FTZ R46, R72, R37, R70.reuse ;  /* 0x00000025482e7223 */ /* 0x120fe20000010046 */
[----:B------:R-:W-:Y:S01]  /*3040*/  FADD.FTZ R40, -R76, R41 ;  /* 0x000000294c287221 */ /* 0x000fe20000010100 */
[----:B------:R-:W-:Y:S01]  /*3050*/  FFMA.FTZ R47, R73, R36, R71 ;  /* 0x00000024492f7223 */ /* 0x000fe20000010047 */
[----:B------:R-:W-:Y:S01]  /*3060*/  SHF.L.U32 R51, R84, 0x10, RZ ;  /* 0x0000001054337819 */ /* 0x000fe200000006ff */
[C---:B------:R-:W-:Y:S01]  /*3070*/  FADD.FTZ R42, -R76.reuse, R43 ;  /* 0x0000002b4c2a7221 */ /* 0x040fe20000010100 */
[----:B------:R-:W-:Y:S01]  /*3080*/  FADD.FTZ R44, -R76, R45 ;  /* 0x0000002d4c2c7221 */ /* 0x000fe20000010100 */
[----:B------:R-:W-:Y:S01]  /*3090*/  FMUL.FTZ R38, R46, -1.4426950216293334961 ;  /* 0xbfb8aa3b2e267820 */ /* 0x000fe20000410000 */
[----:B------:R-:W-:Y:S01]  /*30a0*/  FMUL.FTZ R39, R47, -1.4426950216293334961 ;  /* 0xbfb8aa3b2f277820 */ /* 0x000fe20000410000 */
[-C--:B------:R-:W-:Y:S01]  /*30b0*/  FMUL.FTZ R45, R40, R113.reuse ;  /* 0x00000071282d7220 */ /* 0x080fe20000410000 */
[----:B------:R-:W-:Y:S01]  /*30c0*/  FMUL.FTZ R42, R42, R113 ;  /* 0x000000712a2a7220 */ /* 0x000fe20000410000 */
[----:B------:R-:W-:Y:S01]  /*30d0*/  FADD.FTZ R60, -R76, R51 ;  /* 0x000000334c3c7221 */ /* 0x000fe20000010100 */
[----:B------:R-:W0:Y:S01]  /*30e0*/  MUFU.EX2 R52, R39 ;  /* 0x0000002700347308 */ /* 0x000e220000000800 */
[--C-:B------:R-:W-:Y:S01]  /*30f0*/  FFMA.FTZ R54, R72, R45, R70.reuse ;  /* 0x0000002d48367223 */ /* 0x100fe20000010046 */
[----:B------:R-:W-:Y:S01]  /*3100*/  FFMA.FTZ R55, R73, R42, R71 ;  /* 0x0000002a49377223 */ /* 0x000fe20000010047 */
[----:B------:R-:W-:Y:S01]  /*3110*/  SHF.L.U32 R53, R24, 0x10, RZ ;  /* 0x0000001018357819 */ /* 0x000fe200000006ff */
[----:B------:R1:W2:Y:S01]  /*3120*/  MUFU.EX2 R51, R38 ;  /* 0x0000002600337308 */ /* 0x0002a20000000800 */
[----:B------:R-:W-:Y:S01]  /*3130*/  FMUL.FTZ R43, R44, R113 ;  /* 0x000000712c2b7220 */ /* 0x000fe20000410000 */
[----:B------:R-:W-:Y:S01]  /*3140*/  FMUL.FTZ R44, R54, -1.4426950216293334961 ;  /* 0xbfb8aa3b362c7820 */ /* 0x000fe20000410000 */
[----:B------:R-:W-:Y:S01]  /*3150*/  FMUL.FTZ R56, R55, -1.4426950216293334961 ;  /* 0xbfb8aa3b37387820 */ /* 0x000fe20000410000 */
[----:B------:R-:W-:Y:S01]  /*3160*/  FADD.FTZ R62, -R76, R53 ;  /* 0x000000354c3e7221 */ /* 0x000fe20000010100 */
[--C-:B------:R-:W-:Y:S01]  /*3170*/  FFMA.FTZ R58, R72, R43, R70.reuse ;  /* 0x0000002b483a7223 */ /* 0x100fe20000010046 */
[----:B------:R-:W3:Y:S01]  /*3180*/  MUFU.EX2 R53, R44 ;  /* 0x0000002c00357308 */ /* 0x000ee20000000800 */
[----:B------:R-:W-:Y:S01]  /*3190*/  SHF.L.U32 R49, R26, 0x10, RZ ;  /* 0x000000101a317819 */ /* 0x000fe200000006ff */
[-C--:B------:R-:W-:Y:S01]  /*31a0*/  FMUL.FTZ R40, R48, R113.reuse ;  /* 0x0000007130287220 */ /* 0x080fe20000410000 */
[----:B------:R-:W-:Y:S01]  /*31b0*/  FMUL.FTZ R59, R58, -1.4426950216293334961 ;  /* 0xbfb8aa3b3a3b7820 */ /* 0x000fe20000410000 */
[----:B------:R3:W4:Y:S01]  /*31c0*/  MUFU.EX2 R57, R56 ;  /* 0x0000003800397308 */ /* 0x0007220000000800 */
[----:B0-----:R-:W-:Y:S01]  /*31d0*/  FADD.FTZ R52, R52, 1 ;  /* 0x3f80000034347421 */ /* 0x001fe20000010000 */
[----:B------:R-:W-:Y:S01]  /*31e0*/  FADD.FTZ R50, -R76, R49 ;  /* 0x000000314c327221 */ /* 0x000fe20000010100 */
[-C--:B-1----:R-:W-:Y:S01]  /*31f0*/  FMUL.FTZ R38, R60, R113.reuse ;  /* 0x000000713c267220 */ /* 0x082fe20000410000 */
[----:B--2---:R-:W-:Y:S01]  /*3200*/  FADD.FTZ R51, R51, 1 ;  /* 0x3f80000033337421 */ /* 0x004fe20000010000 */
[----:B------:R-:W0:Y:S01]  /*3210*/  MUFU.EX2 R59, R59 ;  /* 0x0000003b003b7308 */ /* 0x000e220000000800 */
[----:B------:R-:W-:Y:S01]  /*3220*/  FMUL.FTZ R41, R50, R113 ;  /* 0x0000007132297220 */ /* 0x000fe20000410000 */
[--C-:B------:R-:W-:Y:S01]  /*3230*/  FFMA.FTZ R50, R73, R40, R71.reuse ;  /* 0x0000002849327223 */ /* 0x100fe20000010047 */
[----:B------:R-:W-:Y:S01]  /*3240*/  SHF.L.U32 R67, R112, 0x10, RZ ;  /* 0x0000001070437819 */ /* 0x000fe200000006ff */
[----:B------:R-:W1:Y:S01]  /*3250*/  MUFU.RCP R52, R52 ;  /* 0x0000003400347308 */ /* 0x000e620000001000 */
[----:B---3--:R-:W-:Y:S01]  /*3260*/  FADD.FTZ R56, R53, 1 ;  /* 0x3f80000035387421 */ /* 0x008fe20000010000 */
[----:B------:R-:W-:Y:S01]  /*3270*/  FMUL.FTZ R60, R50, -1.4426950216293334961 ;  /* 0xbfb8aa3b323c7820 */ /* 0x000fe20000410000 */
[----:B------:R-:W-:Y:S01]  /*3280*/  FFMA.FTZ R48, R73, R38, R71 ;  /* 0x0000002649307223 */ /* 0x000fe20000010047 */
[--C-:B------:R-:W-:Y:S01]  /*3290*/  FFMA.FTZ R49, R72, R41, R70.reuse ;  /* 0x0000002948317223 */ /* 0x100fe20000010046 */
[----:B----4-:R-:W-:Y:S01]  /*32a0*/  FADD.FTZ R57, R57, 1 ;  /* 0x3f80000039397421 */ /* 0x010fe20000010000 */
[----:B------:R-:W-:Y:S01]  /*32b0*/  FMUL.FTZ R39, R62, R113 ;  /* 0x000000713e277220 */ /* 0x000fe20000410000 */
[----:B------:R-:W-:Y:S01]  /*32c0*/  SHF.L.U32 R66, R31, 0x10, RZ ;  /* 0x000000101f427819 */ /* 0x000fe200000006ff */
[----:B------:R-:W2:Y:S01]  /*32d0*/  MUFU.RCP R51, R51 ;  /* 0x0000003300337308 */ /* 0x000ea20000001000 */
[----:B------:R-:W-:Y:S01]  /*32e0*/  FMUL.FTZ R62, R48, -1.4426950216293334961 ;  /* 0xbfb8aa3b303e7820 */ /* 0x000fe20000410000 */
[----:B0-----:R-:W-:Y:S01]  /*32f0*/  FADD.FTZ R59, R59, 1 ;  /* 0x3f8000003b3b7421 */ /* 0x001fe20000010000 */
[----:B------:R-:W-:Y:S01]  /*3300*/  FMUL.FTZ R61, R49, -1.4426950216293334961 ;  /* 0xbfb8aa3b313d7820 */ /* 0x000fe20000410000 */
[----:B------:R-:W-:Y:S01]  /*3310*/  FFMA.FTZ R44, R72, R39, R70 ;  /* 0x00000027482c7223 */ /* 0x000fe20000010046 */
[----:B------:R-:W-:-:S02]  /*3320*/  SHF.L.U32 R115, R83, 0x10, RZ ;  /* 0x0000001053737819 */ /* 0x000fc400000006ff */
[----:B------:R-:W-:Y:S01]  /*3330*/  SHF.L.U32 R123, R92, 0x10, RZ ;  /* 0x000000105c7b7819 */ /* 0x000fe200000006ff */
[----:B------:R-:W0:Y:S01]  /*3340*/  MUFU.RCP R56, R56 ;  /* 0x0000003800387308 */ /* 0x000e220000001000 */
[----:B------:R-:W-:Y:S01]  /*3350*/  FMUL.FTZ R64, R44, -1.4426950216293334961 ;  /* 0xbfb8aa3b2c407820 */ /* 0x000fe20000410000 */
[----:B-1----:R-:W-:Y:S01]  /*3360*/  FMUL.FTZ R67, R67, R52 ;  /* 0x0000003443437220 */ /* 0x002fe20000410000 */
[----:B------:R-:W-:-:S04]  /*3370*/  FADD.FTZ R52, -R52, 1 ;  /* 0x3f80000034347421 */ /* 0x000fc80000010100 */
[----:B------:R-:W-:Y:S01]  /*3380*/  FFMA.FTZ R52, R47, R52, 1 ;  /* 0x3f8000002f347423 */ /* 0x000fe20000010034 */
[----:B------:R-:W1:Y:S01]  /*3390*/  MUFU.RCP R57, R57 ;  /* 0x0000003900397308 */ /* 0x000e620000001000 */
[----:B------:R-:W-:Y:S01]  /*33a0*/  SHF.L.U32 R47, R86, 0x10, RZ ;  /* 0x00000010562f7819 */ /* 0x000fe200000006ff */
[----:B--2---:R-:W-:Y:S01]  /*33b0*/  FADD.FTZ R53, -R51, 1 ;  /* 0x3f80000033357421 */ /* 0x004fe20000010100 */
[----:B------:R-:W-:Y:S01]  /*33c0*/  FMUL.FTZ R66, R66, R51 ;  /* 0x0000003342427220 */ /* 0x000fe20000410000 */
[----:B------:R-:W-:Y:S01]  /*33d0*/  SHF.L.U32 R51, R29, 0x10, RZ ;  /* 0x000000101d337819 */ /* 0x000fe200000006ff */
[----:B------:R-:W-:Y:S01]  /*33e0*/  FMUL.FTZ R67, R67, R52 ;  /* 0x0000003443437220 */ /* 0x000fe20000410000 */
[----:B------:R-:W-:Y:S01]  /*33f0*/  FFMA.FTZ R53, R46, R53, 1 ;  /* 0x3f8000002e357423 */ /* 0x000fe20000010035 */
[----:B------:R-:W-:Y:S01]  /*3400*/  SHF.L.U32 R46, R81, 0x10, RZ ;  /* 0x00000010512e7819 */ /* 0x000fe200000006ff */
[----:B------:R-:W2:Y:S01]  /*3410*/  MUFU.EX2 R60, R60 ;  /* 0x0000003c003c7308 */ /* 0x000ea20000000800 */
[----:B------:R-:W-:Y:S01]  /*3420*/  FADD.FTZ R74, -R76, R47 ;  /* 0x0000002f4c4a7221 */ /* 0x000fe20000010100 */
[----:B0-----:R-:W-:Y:S01]  /*3430*/  FMUL.FTZ R114, R51, R56 ;  /* 0x0000003833727220 */ /* 0x001fe20000410000 */
[----:B------:R-:W-:Y:S01]  /*3440*/  FADD.FTZ R51, -R56, 1 ;  /* 0x3f80000038337421 */ /* 0x000fe20000010100 */
[----:B------:R-:W0:Y:S01]  /*3450*/  MUFU.RCP R59, R59 ;  /* 0x0000003b003b7308 */ /* 0x000e220000001000 */
[----:B------:R-:W-:Y:S01]  /*3460*/  SHF.L.U32 R47, R22, 0x10, RZ ;  /* 0x00000010162f7819 */ /* 0x000fe200000006ff */
[----:B------:R-:W-:Y:S01]  /*3470*/  FMUL.FTZ R66, R66, R53 ;  /* 0x0000003542427220 */ /* 0x000fe20000410000 */
[----:B------:R-:W-:Y:S01]  /*3480*/  FFMA.FTZ R51, R54, R51, 1 ;  /* 0x3f80000036337423 */ /* 0x000fe20000010033 */
[----:B------:R-:W-:Y:S01]  /*3490*/  SHF.L.U32 R56, R27, 0x10, RZ ;  /* 0x000000101b387819 */ /* 0x000fe200000006ff */
[----:B-1----:R-:W-:Y:S01]  /*34a0*/  FMUL.FTZ R111, R46, R57 ;  /* 0x000000392e6f7220 */ /* 0x002fe20000410000 */
[----:B------:R-:W-:-:S02]  /*34b0*/  FADD.FTZ R46, -R57, 1 ;  /* 0x3f800000392e7421 */ /* 0x000fc40000010100 */
[----:B------:R-:W1:Y:S01]  /*34c0*/  MUFU.EX2 R62, R62 ;  /* 0x0000003e003e7308 */ /* 0x000e620000000800 */
[----:B------:R-:W-:Y:S01]  /*34d0*/  FMUL.FTZ R114, R114, R51 ;  /* 0x0000003372727220 */ /* 0x000fe20000410000 */
[----:B--2---:R-:W-:Y:S01]  /*34e0*/  FADD.FTZ R60, R60, 1 ;  /* 0x3f8000003c3c7421 */ /* 0x004fe20000010000 */
[----:B------:R-:W-:Y:S01]  /*34f0*/  FFMA.FTZ R54, R55, R46, 1 ;  /* 0x3f80000037367423 */ /* 0x000fe2000001002e */
[----:B------:R-:W2:Y:S01]  /*3500*/  MUFU.EX2 R61, R61 ;  /* 0x0000003d003d7308 */ /* 0x000ea20000000800 */
[----:B------:R-:W-:Y:S01]  /*3510*/  FMUL.FTZ R46, R74, R113 ;  /* 0x000000714a2e7220 */ /* 0x000fe20000410000 */
[----:B------:R-:W-:Y:S01]  /*3520*/  FADD.FTZ R74, -R76, R47 ;  /* 0x0000002f4c4a7221 */ /* 0x000fe20000010100 */
[----:B------:R-:W-:Y:S01]  /*3530*/  FMUL.FTZ R111, R111, R54 ;  /* 0x000000366f6f7220 */ /* 0x000fe20000410000 */
[----:B------:R-:W3:Y:S01]  /*3540*/  MUFU.EX2 R64, R64 ;  /* 0x0000004000407308 */ /* 0x000ee20000000800 */
[----:B0-----:R-:W-:Y:S01]  /*3550*/  FMUL.FTZ R75, R56, R59 ;  /* 0x0000003b384b7220 */ /* 0x001fe20000410000 */
[----:B------:R-:W-:-:S02]  /*3560*/  FADD.FTZ R59, -R59, 1 ;  /* 0x3f8000003b3b7421 */ /* 0x000fc40000010100 */
[----:B------:R-:W0:Y:S01]  /*3570*/  MUFU.RCP R60, R60 ;  /* 0x0000003c003c7308 */ /* 0x000e220000001000 */
[----:B------:R-:W-:Y:S01]  /*3580*/  FFMA.FTZ R56, R73, R46, R71 ;  /* 0x0000002e49387223 */ /* 0x000fe20000010047 */
[----:B-1----:R-:W-:Y:S01]  /*3590*/  FADD.FTZ R62, R62, 1 ;  /* 0x3f8000003e3e7421 */ /* 0x002fe20000010000 */
[----:B------:R-:W-:Y:S01]  /*35a0*/  FMUL.FTZ R47, R74, R113 ;  /* 0x000000714a2f7220 */ /* 0x000fe20000410000 */
[----:B------:R-:W-:Y:S01]  /*35b0*/  FFMA.FTZ R58, R58, R59, 1 ;  /* 0x3f8000003a3a7423 */ /* 0x000fe2000001003b */
[----:B------:R-:W-:Y:S01]  /*35c0*/  FMUL.FTZ R55, R56, -1.4426950216293334961 ;  /* 0xbfb8aa3b38377820 */ /* 0x000fe20000410000 */
[----:B--2---:R-:W-:Y:S01]  /*35d0*/  FADD.FTZ R61, R61, 1 ;  /* 0x3f8000003d3d7421 */ /* 0x004fe20000010000 */
[----:B------:R-:W-:Y:S01]  /*35e0*/  FFMA.FTZ R59, R72, R47, R70 ;  /* 0x0000002f483b7223 */ /* 0x000fe20000010046 */
[----:B------:R-:W1:Y:S01]  /*35f0*/  MUFU.RCP R62, R62 ;  /* 0x0000003e003e7308 */ /* 0x000e620000001000 */
[----:B------:R-:W-:Y:S01]  /*3600*/  SHF.L.U32 R74, R25, 0x10, RZ ;  /* 0x00000010194a7819 */ /* 0x000fe200000006ff */
[----:B---3--:R-:W-:Y:S01]  /*3610*/  FADD.FTZ R64, R64, 1 ;  /* 0x3f80000040407421 */ /* 0x008fe20000010000 */
[----:B------:R-:W-:Y:S01]  /*3620*/  FMUL.FTZ R65, R59, -1.4426950216293334961 ;  /* 0xbfb8aa3b3b417820 */ /* 0x000fe20000410000 */
[----:B------:R-:W-:-:S04]  /*3630*/  FMUL.FTZ R75, R75, R58 ;  /* 0x0000003a4b4b7220 */ /* 0x000fc80000410000 */
[----:B------:R-:W2:Y:S01]  /*3640*/  MUFU.RCP R61, R61 ;  /* 0x0000003d003d7308 */ /* 0x000ea20000001000 */
[----:B0-----:R-:W-:Y:S01]  /*3650*/  FMUL.FTZ R110, R115, R60 ;  /* 0x0000003c736e7220 */ /* 0x001fe20000410000 */
[----:B------:R-:W-:Y:S01]  /*3660*/  SHF.L.U32 R115, R88, 0x10, RZ ;  /* 0x0000001058737819 */ /* 0x000fe200000006ff */
[----:B------:R-:W-:-:S05]  /*3670*/  FADD.FTZ R53, -R60, 1 ;  /* 0x3f8000003c357421 */ /* 0x000fca0000010100 */
[----:B------:R1:W0:Y:S01]  /*3680*/  MUFU.EX2 R57, R55 ;  /* 0x0000003700397308 */ /* 0x0002220000000800 */
[----:B------:R-:W-:Y:S01]  /*3690*/  FADD.FTZ R52, -R76, R115 ;  /* 0x000000734c347221 */ /* 0x000fe20000010100 */
[----:B------:R-:W-:Y:S02]  /*36a0*/  FFMA.FTZ R53, R50, R53, 1 ;  /* 0x3f80000032357423 */ /* 0x000fe40000010035 */
[----:B------:R-:W3:Y:S01]  /*36b0*/  MUFU.RCP R64, R64 ;  /* 0x0000004000407308 */ /* 0x000ee20000001000 */
[----:B------:R-:W-:Y:S01]  /*36c0*/  FMUL.FTZ R52, R52, R113 ;  /* 0x0000007134347220 */ /* 0x000fe20000410000 */
[----:B------:R-:W-:Y:S01]  /*36d0*/  FMUL.FTZ R110, R110, R53 ;  /* 0x000000356e6e7220 */ /* 0x000fe20000410000 */
[----:B------:R-:W-:Y:S01]  /*36e0*/  SHF.L.U32 R53, R18, 0x10, RZ ;  /* 0x0000001012357819 */ /* 0x000fe200000006ff */
[----:B-1----:R-:W-:Y:S01]  /*36f0*/  FADD.FTZ R55, -R62, 1 ;  /* 0x3f8000003e377421 */ /* 0x002fe20000010100 */
[----:B--2---:R-:W-:Y:S01]  /*3700*/  FADD.FTZ R50, -R61, 1 ;  /* 0x3f8000003d327421 */ /* 0x004fe20000010100 */
[----:B------:R-:W-:-:S02]  /*3710*/  FMUL.FTZ R74, R74, R61 ;  /* 0x0000003d4a4a7220 */ /* 0x000fc40000410000 */
[----:B------:R-:W1:Y:S01]  /*3720*/  MUFU.EX2 R65, R65 ;  /* 0x0000004100417308 */ /* 0x000e620000000800 */
[----:B------:R-:W-:Y:S01]  /*3730*/  FFMA.FTZ R48, R48, R55, 1 ;  /* 0x3f80000030307423 */ /* 0x000fe20000010037 */
[----:B0-----:R-:W-:Y:S01]  /*3740*/  FADD.FTZ R57, R57, 1 ;  /* 0x3f80000039397421 */ /* 0x001fe20000010000 */
[----:B------:R-:W-:Y:S01]  /*3750*/  FFMA.FTZ R49, R49, R50, 1 ;  /* 0x3f80000031317423 */ /* 0x000fe20000010032 */
[----:B------:R-:W-:Y:S01]  /*3760*/  FFMA.FTZ R50, R73, R52, R71 ;  /* 0x0000003449327223 */ /* 0x000fe20000010047 */
[----:B------:R-:W-:Y:S01]  /*3770*/  SHF.L.U32 R61, R85, 0x10, RZ ;  /* 0x00000010553d7819 */ /* 0x000fe200000006ff */
[----:B------:R-:W-:Y:S01]  /*3780*/  FADD.FTZ R58, -R76, R53 ;  /* 0x000000354c3a7221 */ /* 0x000fe20000010100 */
[----:B------:R-:W-:Y:S01]  /*3790*/  FMUL.FTZ R74, R74, R49 ;  /* 0x000000314a4a7220 */ /* 0x000fe20000410000 */
[----:B------:R-:W0:Y:S01]  /*37a0*/  MUFU.RCP R57, R57 ;  /* 0x0000003900397308 */ /* 0x000e220000001000 */
[----:B------:R-:W-:Y:S01]  /*37b0*/  SHF.L.U32 R49, R90, 0x10, RZ ;  /* 0x000000105a317819 */ /* 0x000fe200000006ff */
[----:B---3--:R-:W-:Y:S01]  /*37c0*/  FADD.FTZ R51, -R64, 1 ;  /* 0x3f80000040337421 */ /* 0x008fe20000010100 */
[----:B------:R-:W-:Y:S01]  /*37d0*/  FMUL.FTZ R53, R58, R113 ;  /* 0x000000713a357220 */ /* 0x000fe20000410000 */
[----:B-1----:R-:W-:-:S02]  /*37e0*/  FADD.FTZ R55, R65, 1 ;  /* 0x3f80000041377421 */ /* 0x002fc40000010000 */
[----:B------:R-:W-:Y:S01]  /*37f0*/  FFMA.FTZ R51, R44, R51, 1 ;  /* 0x3f8000002c337423 */ /* 0x000fe20000010033 */
[----:B------:R-:W-:Y:S01]  /*3800*/  FMUL.FTZ R44, R50, -1.4426950216293334961 ;  /* 0xbfb8aa3b322c7820 */ /* 0x000fe20000410000 */
[----:B------:R-:W-:Y:S01]  /*3810*/  FMUL.FTZ R65, R61, R62 ;  /* 0x0000003e3d417220 */ /* 0x000fe20000410000 */
[----:B------:R0:W1:Y:S01]  /*3820*/  MUFU.RCP R60, R55 ;  /* 0x00000037003c7308 */ /* 0x0000620000001000 */
[----:B------:R-:W-:Y:S01]  /*3830*/  SHF.L.U32 R62, R87, 0x10, RZ ;  /* 0x00000010573e7819 */ /* 0x000fe200000006ff */
[----:B------:R-:W-:Y:S01]  /*3840*/  FFMA.FTZ R115, R72, R53, R70 ;  /* 0x0000003548737223 */ /* 0x000fe20000010046 */
[----:B------:R-:W-:Y:S01]  /*3850*/  SHF.L.U32 R61, R23, 0x10, RZ ;  /* 0x00000010173d7819 */ /* 0x000fe200000006ff */
[----:B------:R-:W-:Y:S02]  /*3860*/  FMUL.FTZ R65, R65, R48 ;  /* 0x0000003041417220 */ /* 0x000fe40000410000 */
[----:B------:R-:W-:Y:S02]  /*3870*/  FMUL.FTZ R120, R115, -1.4426950216293334961 ;  /* 0xbfb8aa3b73787820 */ /* 0x000fe40000410000 */
[----:B------:R-:W2:Y:S01]  /*3880*/  MUFU.EX2 R44, R44 ;  /* 0x0000002c002c7308 */ /* 0x000ea20000000800 */
[----:B0-----:R-:W-:Y:S01]  /*3890*/  FADD.FTZ R55, -R57, 1 ;  /* 0x3f80000039377421 */ /* 0x001fe20000010100 */
[----:B------:R-:W-:Y:S01]  /*38a0*/  FMUL.FTZ R62, R62, R57 ;  /* 0x000000393e3e7220 */ /* 0x000fe20000410000 */
[----:B------:R-:W-:Y:S01]  /*38b0*/  SHF.L.U32 R57, R20, 0x10, RZ ;  /* 0x0000001014397819 */ /* 0x000fe200000006ff */
[----:B------:R-:W-:Y:S01]  /*38c0*/  FMUL.FTZ R64, R61, R64 ;  /* 0x000000403d407220 */ /* 0x000fe20000410000 */
[----:B------:R-:W-:Y:S01]  /*38d0*/  FFMA.FTZ R55, R56, R55, 1 ;  /* 0x3f80000038377423 */ /* 0x000fe20000010037 */
[C---:B------:R-:W-:Y:S01]  /*38e0*/  FADD.FTZ R56, -R76.reuse, R49 ;  /* 0x000000314c387221 */ /* 0x040fe20000010100 */
[----:B------:R-:W0:Y:S01]  /*38f0*/  MUFU.EX2 R121, R120 ;  /* 0x0000007800797308 */ /* 0x000e220000000800 */
[----:B------:R-:W-:Y:S01]  /*3900*/  FADD.FTZ R48, -R76, R57 ;  /* 0x000000394c307221 */ /* 0x000fe20000010100 */
[----:B------:R-:W-:Y:S01]  /*3910*/  FMUL.FTZ R64, R64, R51 ;  /* 0x0000003340407220 */ /* 0x000fe20000410000 */
[----:B-1----:R-:W-:Y:S01]  /*3920*/  FADD.FTZ R54, -R60, 1 ;  /* 0x3f8000003c367421 */ /* 0x002fe20000010100 */
[----:B------:R-:W-:Y:S01]  /*3930*/  FMUL.FTZ R56, R56, R113 ;  /* 0x0000007138387220 */ /* 0x000fe20000410000 */
[----:B------:R-:W-:Y:S01]  /*3940*/  FMUL.FTZ R62, R62, R55 ;  /* 0x000000373e3e7220 */ /* 0x000fe20000410000 */
[----:B------:R-:W-:Y:S01]  /*3950*/  SHF.L.U32 R61, R21, 0x10, RZ ;  /* 0x00000010153d7819 */ /* 0x000fe200000006ff */
[----:B------:R-:W-:Y:S01]  /*3960*/  FFMA.FTZ R54, R59, R54, 1 ;  /* 0x3f8000003b367423 */ /* 0x000fe20000010036 */
[----:B--2---:R-:W-:Y:S01]  /*3970*/  FADD.FTZ R44, R44, 1 ;  /* 0x3f8000002c2c7421 */ /* 0x004fe20000010000 */
[----:B------:R-:W-:Y:S01]  /*3980*/  FMUL.FTZ R59, R48, R113 ;  /* 0x00000071303b7220 */ /* 0x000fe20000410000 */
[----:B------:R-:W-:Y:S01]  /*3990*/  FFMA.FTZ R55, R73, R56, R71 ;  /* 0x0000003849377223 */ /* 0x000fe20000010047 */
[----:B------:R-:W-:-:S02]  /*39a0*/  FMUL.FTZ R61, R61, R60 ;  /* 0x0000003c3d3d7220 */ /* 0x000fc40000410000 */
[----:B------:R-:W-:Y:S01]  /*39b0*/  FFMA.FTZ R51, R72, R59, R70 ;  /* 0x0000003b48337223 */ /* 0x000fe20000010046 */
[----:B------:R-:W1:Y:S01]  /*39c0*/  MUFU.RCP R44, R44 ;  /* 0x0000002c002c7308 */ /* 0x000e620000001000 */
[----:B------:R-:W-:Y:S01]  /*39d0*/  FMUL.FTZ R57, R55, -1.4426950216293334961 ;  /* 0xbfb8aa3b37397820 */ /* 0x000fe20000410000 */
[----:B0-----:R-:W-:Y:S01]  /*39e0*/  FADD.FTZ R121, R121, 1 ;  /* 0x3f80000079797421 */ /* 0x001fe20000010000 */
[----:B------:R-:W-:Y:S01]  /*39f0*/  FMUL.FTZ R48, R51, -1.4426950216293334961 ;  /* 0xbfb8aa3b33307820 */ /* 0x000fe20000410000 */
[----:B------:R-:W-:Y:S01]  /*3a00*/  FMUL.FTZ R61, R61, R54 ;  /* 0x000000363d3d7220 */ /* 0x000fe20000410000 */
[----:B------:R-:W-:-:S03]  /*3a10*/  SHF.L.U32 R54, R17, 0x10, RZ ;  /* 0x0000001011367819 */ /* 0x000fc600000006ff */
[----:B------:R-:W0:Y:S04]  /*3a20*/  MUFU.EX2 R57, R57 ;  /* 0x0000003900397308 */ /* 0x000e280000000800 */
[----:B------:R-:W2:Y:S04]  /*3a30*/  MUFU.EX2 R48, R48 ;  /* 0x0000003000307308 */ /* 0x000ea80000000800 */
[----:B------:R-:W-:Y:S01]  /*3a40*/  MUFU.RCP R121, R121 ;  /* 0x0000007900797308 */ /* 0x000fe20000001000 */
[----:B-1----:R-:W-:-:S04]  /*3a50*/  FADD.FTZ R49, -R44, 1 ;  /* 0x3f8000002c317421 */ /* 0x002fc80000010100 */
[----:B------:R-:W-:Y:S01]  /*3a60*/  FFMA.FTZ R49, R50, R49, 1 ;  /* 0x3f80000032317423 */ /* 0x000fe20000010031 */
[----:B0-----:R-:W-:Y:S01]  /*3a70*/  FADD.FTZ R58, R57, 1 ;  /* 0x3f800000393a7421 */ /* 0x001fe20000010000 */
[----:B------:R-:W-:Y:S01]  /*3a80*/  SHF.L.U32 R57, R19, 0x10, RZ ;  /* 0x0000001013397819 */ /* 0x000fe200000006ff */
[----:B--2---:R-:W-:Y:S01]  /*3a90*/  FADD.FTZ R50, R48, 1 ;  /* 0x3f80000030327421 */ /* 0x004fe20000010000 */
[----:B------:R-:W-:Y:S01]  /*3aa0*/  FADD.FTZ R48, -R76, R123 ;  /* 0x0000007b4c307221 */ /* 0x000fe20000010100 */
[----:B------:R-:W-:Y:S02]  /*3ab0*/  SHF.L.U32 R123, R89, 0x10, RZ ;  /* 0x00000010597b7819 */ /* 0x000fe400000006ff */
[----:B------:R-:W-:Y:S01]  /*3ac0*/  MUFU.RCP R58, R58 ;  /* 0x0000003a003a7308 */ /* 0x000fe20000001000 */
[----:B------:R-:W-:Y:S02]  /*3ad0*/  FMUL.FTZ R48, R48, R113 ;  /* 0x0000007130307220 */ /* 0x000fe40000410000 */
[----:B------:R-:W-:-:S02]  /*3ae0*/  FMUL.FTZ R60, R123, R44 ;  /* 0x0000002c7b3c7220 */ /* 0x000fc40000410000 */
[----:B------:R-:W-:-:S03]  /*3af0*/  FFMA.FTZ R120, R73, R48, R71 ;  /* 0x0000003049787223 */ /* 0x000fc60000010047 */
[----:B------:R-:W0:Y:S01]  /*3b00*/  MUFU.RCP R50, R50 ;  /* 0x0000003200327308 */ /* 0x000e220000001000 */
[----:B------:R-:W-:Y:S01]  /*3b10*/  FMUL.FTZ R60, R60, R49 ;  /* 0x000000313c3c7220 */ /* 0x000fe20000410000 */
[----:B------:R-:W-:Y:S01]  /*3b20*/  FMUL.FTZ R122, R120, -1.4426950216293334961 ;  /* 0xbfb8aa3b787a7820 */ /* 0x000fe20000410000 */
[----:B------:R-:W-:-:S05]  /*3b30*/  SHF.L.U32 R49, R16, 0x10, RZ ;  /* 0x0000001010317819 */ /* 0x000fca00000006ff */
[----:B------:R-:W1:Y:S01]  /*3b40*/  MUFU.EX2 R122, R122 ;  /* 0x0000007a007a7308 */ /* 0x000e620000000800 */
[----:B0-----:R-:W-:Y:S01]  /*3b50*/  FADD.FTZ R44, -R50, 1 ;  /* 0x3f800000322c7421 */ /* 0x001fe20000010100 */
[----:B------:R-:W-:Y:S01]  /*3b60*/  FMUL.FTZ R50, R57, R50 ;  /* 0x0000003239327220 */ /* 0x000fe20000410000 */
[----:B------:R-:W-:Y:S02]  /*3b70*/  SHF.L.U32 R57, R91, 0x10, RZ ;  /* 0x000000105b397819 */ /* 0x000fe400000006ff */
[----:B------:R-:W-:Y:S01]  /*3b80*/  FFMA.FTZ R51, R51, R44, 1 ;  /* 0x3f80000033337423 */ /* 0x000fe2000001002c */
[----:B------:R-:W-:Y:S01]  /*3b90*/  FADD.FTZ R44, -R58, 1 ;  /* 0x3f8000003a2c7421 */ /* 0x000fe20000010100 */
[----:B-1----:R-:W-:Y:S01]  /*3ba0*/  FADD.FTZ R122, R122, 1 ;  /* 0x3f8000007a7a7421 */ /* 0x002fe20000010000 */
[----:B------:R-:W-:Y:S01]  /*3bb0*/  FMUL.FTZ R57, R57, R58 ;  /* 0x0000003a39397220 */ /* 0x000fe20000410000 */
[----:B------:R-:W-:Y:S01]  /*3bc0*/  FMUL.FTZ R58, R50, R51 ;  /* 0x00000033323a7220 */ /* 0x000fe20000410000 */
[----:B------:R-:W-:Y:S01]  /*3bd0*/  FADD.FTZ R50, -R76, R49 ;  /* 0x000000314c327221 */ /* 0x000fe20000010100 */
[----:B------:R-:W-:Y:S01]  /*3be0*/  FFMA.FTZ R44, R55, R44, 1 ;  /* 0x3f800000372c7423 */ /* 0x000fe2000001002c */
[----:B------:R-:W-:Y:S01]  /*3bf0*/  FMUL.FTZ R55, R54, R121 ;  /* 0x0000007936377220 */ /* 0x000fe20000410000 */
[----:B------:R-:W0:Y:S01]  /*3c00*/  MUFU.RCP R122, R122 ;  /* 0x0000007a007a7308 */ /* 0x000e220000001000 */
[----:B------:R-:W-:Y:S01]  /*3c10*/  FMUL.FTZ R49, R50, R113 ;  /* 0x0000007132317220 */ /* 0x000fe20000410000 */
[----:B------:R-:W-:Y:S01]  /*3c20*/  FMUL.FTZ R57, R57, R44 ;  /* 0x0000002c39397220 */ /* 0x000fe20000410000 */
[----:B------:R-:W-:Y:S01]  /*3c30*/  FADD.FTZ R44, -R121, 1 ;  /* 0x3f800000792c7421 */ /* 0x000fe20000010100 */
[----:B------:R-:W-:Y:S01]  /*3c40*/  SHF.L.U32 R121, R94, 0x10, RZ ;  /* 0x000000105e797819 */ /* 0x000fe200000006ff */
[----:B------:R-:W-:-:S02]  /*3c50*/  FFMA.FTZ R54, R72, R49, R70 ;  /* 0x0000003148367223 */ /* 0x000fc40000010046 */
[----:B------:R-:W-:Y:S02]  /*3c60*/  FFMA.FTZ R50, R115, R44, 1 ;  /* 0x3f80000073327423 */ /* 0x000fe4000001002c */
[----:B------:R-:W-:Y:S01]  /*3c70*/  FMUL.FTZ R115, R54, -1.4426950216293334961 ;  /* 0xbfb8aa3b36737820 */ /* 0x000fe20000410000 */
[----:B------:R-:W-:Y:S01]  /*3c80*/  FADD.FTZ R44, -R76, R121 ;  /* 0x000000794c2c7221 */ /* 0x000fe20000010100 */
[----:B------:R-:W-:Y:S01]  /*3c90*/  FMUL.FTZ R55, R55, R50 ;  /* 0x0000003237377220 */ /* 0x000fe20000410000 */
[----:B------:R-:W-:Y:S02]  /*3ca0*/  SHF.L.U32 R50, R15, 0x10, RZ ;  /* 0x000000100f327819 */ /* 0x000fe400000006ff */
[----:B------:R-:W-:Y:S01]  /*3cb0*/  FMUL.FTZ R44, R44, R113 ;  /* 0x000000712c2c7220 */ /* 0x000fe20000410000 */
[----:B------:R-:W1:Y:S03]  /*3cc0*/  MUFU.EX2 R115, R115 ;  /* 0x0000007300737308 */ /* 0x000e660000000800 */
[----:B------:R-:W-:Y:S01]  /*3cd0*/  FFMA.FTZ R123, R73, R44, R71 ;  /* 0x0000002c497b7223 */ /* 0x000fe20000010047 */
[----:B0-----:R-:W-:-:S04]  /*3ce0*/  FADD.FTZ R51, -R122, 1 ;  /* 0x3f8000007a337421 */ /* 0x001fc80000010100 */
[----:B------:R-:W-:Y:S01]  /*3cf0*/  FFMA.FTZ R120, R120, R51, 1 ;  /* 0x3f80000078787423 */ /* 0x000fe20000010033 */
[----:B------:R-:W-:Y:S01]  /*3d00*/  SHF.L.U32 R51, R93, 0x10, RZ ;  /* 0x000000105d337819 */ /* 0x000fe200000006ff */
[----:B-1----:R-:W-:Y:S01]  /*3d10*/  FADD.FTZ R121, R115, 1 ;  /* 0x3f80000073797421 */ /* 0x002fe20000010000 */
[----:B------:R-:W-:-:S03]  /*3d20*/  FMUL.FTZ R115, R123, -1.4426950216293334961 ;  /* 0xbfb8aa3b7b737820 */ /* 0x000fc60000410000 */
[----:B------:R-:W-:Y:S02]  /*3d30*/  FMUL.FTZ R51, R51, R122 ;  /* 0x0000007a33337220 */ /* 0x000fe40000410000 */
[----:B------:R-:W0:Y:S02]  /*3d40*/  MUFU.RCP R121, R121 ;  /* 0x0000007900797308 */ /* 0x000e240000001000 */
[----:B------:R-:W-:-:S06]  /*3d50*/  FMUL.FTZ R51, R51, R120 ;  /* 0x0000007833337220 */ /* 0x000fcc0000410000 */
[----:B------:R-:W1:Y:S01]  /*3d60*/  MUFU.EX2 R115, R115 ;  /* 0x0000007300737308 */ /* 0x000e620000000800 */
[----:B0-----:R-:W-:Y:S01]  /*3d70*/  FADD.FTZ R125, -R121, 1 ;  /* 0x3f800000797d7421 */ /* 0x001fe20000010100 */
[----:B------:R-:W-:Y:S01]  /*3d80*/  FMUL.FTZ R50, R50, R121 ;  /* 0x0000007932327220 */ /* 0x000fe20000410000 */
[----:B-1----:R-:W-:Y:S02]  /*3d90*/  FADD.FTZ R120, R115, 1 ;  /* 0x3f80000073787421 */ /* 0x002fe40000010000 */
[----:B------:R-:W-:Y:S01]  /*3da0*/  FFMA.FTZ R125, R54, R125, 1 ;  /* 0x3f800000367d7423 */ /* 0x000fe2000001007d */
[----:B------:R-:W-:Y:S01]  /*3db0*/  FMUL.FTZ R54, R72, R66 ;  /* 0x0000004248367220 */ /* 0x000fe20000410000 */
[----:B------:R-:W-:Y:S02]  /*3dc0*/  FMUL.FTZ R115, R73, R67 ;  /* 0x0000004349737220 */ /* 0x000fe40000410000 */
[----:B------:R-:W-:Y:S01]  /*3dd0*/  FMUL.FTZ R50, R50, R125 ;  /* 0x0000007d32327220 */ /* 0x000fe20000410000 */
[----:B------:R-:W0:Y:S01]  /*3de0*/  MUFU.RCP R120, R120 ;  /* 0x0000007800787308 */ /* 0x000e220000001000 */
[----:B------:R-:W-:Y:S01]  /*3df0*/  FFMA.FTZ R121, R37, R54, RZ ;  /* 0x0000003625797223 */ /* 0x000fe200000100ff */
[----:B------:R-:W-:-:S03]  /*3e00*/  FADD.FTZ R54, RZ, R54 ;  /* 0x00000036ff367221 */ /* 0x000fc60000010000 */
[----:B------:R-:W-:Y:S01]  /*3e10*/  FFMA.FTZ R122, R36, R115, R121 ;  /* 0x00000073247a7223 */ /* 0x000fe20000010079 */
[----:B------:R-:W-:Y:S01]  /*3e20*/  SHF.L.U32 R121, R95, 0x10, RZ ;  /* 0x000000105f797819 */ /* 0x000fe200000006ff */
[----:B------:R-:W-:-:S04]  /*3e30*/  FADD.FTZ R115, R115, R54 ;  /* 0x0000003673737221 */ /* 0x000fc80000010000 */
[----:B0-----:R-:W-:Y:S01]  /*3e40*/  FMUL.FTZ R54, R121, R120 ;  /* 0x0000007879367220 */ /* 0x001fe20000410000 */
[----:B------:R-:W-:Y:S01]  /*3e50*/  FADD.FTZ R124, -R120, 1 ;  /* 0x3f800000787c7421 */ /* 0x000fe20000010100 */
[----:B------:R-:W-:Y:S01]  /*3e60*/  SHF.L.U32 R121, R14, 0x10, RZ ;  /* 0x000000100e797819 */ /* 0x000fe200000006ff */
[----:B------:R-:W-:Y:S01]  /*3e70*/  FFMA.FTZ R120, R37, R66, RZ ;  /* 0x0000004225787223 */ /* 0x000fe200000100ff */
[----:B------:R-:W-:Y:S01]  /*3e80*/  FADD.FTZ R37, RZ, R66 ;  /* 0x00000042ff257221 */ /* 0x000fe20000010000 */
[----:B------:R-:W-:Y:S02]  /*3e90*/  FFMA.FTZ R123, R123, R124, 1 ;  /* 0x3f8000007b7b7423 */ /* 0x000fe4000001007c */
[----:B------:R-:W-:Y:S01]  /*3ea0*/  FADD.FTZ R124, -R76, R121 ;  /* 0x000000794c7c7221 */ /* 0x000fe20000010100 */
[----:B------:R-:W-:Y:S01]  /*3eb0*/  FADD.FTZ R66, R37, R114 ;  /* 0x0000007225427221 */ /* 0x000fe20000010000 */
[-C--:B------:R-:W-:Y:S01]  /*3ec0*/  FMUL.FTZ R121, R72, R114.reuse ;  /* 0x0000007248797220 */ /* 0x080fe20000410000 */
[C---:B------:R-:W-:Y:S01]  /*3ed0*/  FFMA.FTZ R120, R45.reuse, R114, R120 ;  /* 0x000000722d787223 */ /* 0x040fe20000010078 */
[----:B------:R-:W-:Y:S01]  /*3ee0*/  FMUL.FTZ R37, R124, R113 ;  /* 0x000000717c257220 */ /* 0x000fe20000410000 */
[----:B------:R-:W-:Y:S01]  /*3ef0*/  FMUL.FTZ R54, R54, R123 ;  /* 0x0000007b36367220 */ /* 0x000fe20000410000 */
[----:B------:R-:W-:Y:S01]  /*3f00*/  FFMA.FTZ R122, R45, R121, R122 ;  /* 0x000000792d7a7223 */ /* 0x000fe2000001007a */
[----:B------:R-:W-:Y:S01]  /*3f10*/  FADD.FTZ R114, R115, R121 ;  /* 0x0000007973727221 */ /* 0x000fe20000010000 */
[----:B------:R-:W-:Y:S01]  /*3f20*/  FFMA.FTZ R45, R72, R37, R70 ;  /* 0x00000025482d7223 */ /* 0x000fe20000010046 */
[----:B------:R-:W-:Y:S01]  /*3f30*/  SHF.L.U32 R115, R13, 0x10, RZ ;  /* 0x000000100d737819 */ /* 0x000fe200000006ff */
[----:B------:R-:W-:Y:S01]  /*3f40*/  FFMA.FTZ R120, R43, R75, R120 ;  /* 0x0000004b2b787223 */ /* 0x000fe20000010078 */
[----:B------:R-:W-:Y:S01]  /*3f50*/  SHF.L.U32 R121, R96, 0x10, RZ ;  /* 0x0000001060797819 */ /* 0x000fe200000006ff */
[----:B------:R-:W-:-:S02]  /*3f60*/  FMUL.FTZ R123, R45, -1.4426950216293334961 ;  /* 0xbfb8aa3b2d7b7820 */ /* 0x000fc40000410000 */
[----:B------:R-:W-:-:S04]  /*3f70*/  FFMA.FTZ R120, R41, R74, R120 ;  /* 0x0000004a29787223 */ /* 0x000fc80000010078 */
[----:B------:R-:W0:Y:S01]  /*3f80*/  MUFU.EX2 R123, R123 ;  /* 0x0000007b007b7308 */ /* 0x000e220000000800 */
[----:B------:R-:W-:-:S04]  /*3f90*/  FFMA.FTZ R120, R39, R64, R120 ;  /* 0x0000004027787223 */ /* 0x000fc80000010078 */
[----:B------:R-:W-:-:S04]  /*3fa0*/  FFMA.FTZ R120, R47, R61, R120 ;  /* 0x0000003d2f787223 */ /* 0x000fc80000010078 */
[----:B------:R-:W-:-:S04]  /*3fb0*/  FFMA.FTZ R120, R59, R58, R120 ;  /* 0x0000003a3b787223 */ /* 0x000fc80000010078 */
[----:B------:R-:W-:Y:S01]  /*3fc0*/  FFMA.FTZ R120, R53, R55, R120 ;  /* 0x0000003735787223 */ /* 0x000fe20000010078 */
[----:B0-----:R-:W-:-:S03]  /*3fd0*/  FADD.FTZ R124, R123, 1 ;  /* 0x3f8000007b7c7421 */ /* 0x001fc60000010000 */
[----:B------:R-:W-:-:S03]  /*3fe0*/  FFMA.FTZ R120, R49, R50, R120 ;  /* 0x0000003231787223 */ /* 0x000fc60000010078 */
[----:B------:R-:W0:Y:S02]  /*3ff0*/  MUFU.RCP R124, R124 ;  /* 0x0000007c007c7308 */ /* 0x000e240000001000 */
[----:B0-----:R-:W-:Y:S01]  /*4000*/  FADD.FTZ R126, -R124, 1 ;  /* 0x3f8000007c7e7421 */ /* 0x001fe20000010100 */
[----:B------:R-:W-:Y:S01]  /*4010*/  FMUL.FTZ R115, R115, R124 ;  /* 0x0000007c73737220 */ /* 0x000fe20000410000 */
[----:B------:R-:W-:Y:S02]  /*4020*/  SHF.L.U32 R124, R97, 0x10, RZ ;  /* 0x00000010617c7819 */ /* 0x000fe400000006ff */
[----:B------:R-:W-:-:S04]  /*4030*/  FFMA.FTZ R126, R45, R126, 1 ;  /* 0x3f8000002d7e7423 */ /* 0x000fc8000001007e */
[----:B------:R-:W-:Y:S01]  /*4040*/  FMUL.FTZ R45, R115, R126 ;  /* 0x0000007e732d7220 */ /* 0x000fe20000410000 */
[----:B------:R-:W-:Y:S01]  /*4050*/  FFMA.FTZ R115, R36, R67, RZ ;  /* 0x0000004324737223 */ /* 0x000fe200000100ff */
[----:B------:R-:W-:Y:S01]  /*4060*/  FADD.FTZ R36, RZ, R67 ;  /* 0x00000043ff247221 */ /* 0x000fe20000010000 */
[----:B------:R-:W-:Y:S01]  /*4070*/  FADD.FTZ R126, -R76, R121 ;  /* 0x000000794c7e7221 */ /* 0x000fe20000010100 */
[----:B------:R-:W-:Y:S01]  /*4080*/  FFMA.FTZ R120, R37, R45, R120 ;  /* 0x0000002d25787223 */ /* 0x000fe20000010078 */
[-C--:B------:R-:W-:Y:S01]  /*4090*/  FFMA.FTZ R115, R42, R111.reuse, R115 ;  /* 0x0000006f2a737223 */ /* 0x080fe20000010073 */
[----:B------:R-:W-:Y:S01]  /*40a0*/  FADD.FTZ R121, R36, R111 ;  /* 0x0000006f24797221 */ /* 0x000fe20000010000 */
[C---:B------:R-:W-:Y:S01]  /*40b0*/  FMUL.FTZ R111, R73.reuse, R111 ;  /* 0x0000006f496f7220 */ /* 0x040fe20000410000 */
[----:B------:R-:W-:Y:S01]  /*40c0*/  FMUL.FTZ R36, R126, R113 ;  /* 0x000000717e247220 */ /* 0x000fe20000410000 */
[----:B------:R-:W-:Y:S02]  /*40d0*/  FFMA.FTZ R115, R40, R110, R115 ;  /* 0x0000006e28737223 */ /* 0x000fe40000010073 */
[----:B------:R-:W-:Y:S01]  /*40e0*/  FFMA.FTZ R122, R42, R111, R122 ;  /* 0x0000006f2a7a7223 */ /* 0x000fe2000001007a */
[----:B------:R-:W-:Y:S01]  /*40f0*/  FFMA.FTZ R42, R73, R36, R71 ;  /* 0x00000024492a7223 */ /* 0x000fe20000010047 */
[----:B------:R-:W-:Y:S01]  /*4100*/  FADD.FTZ R114, R111, R114 ;  /* 0x000000726f727221 */ /* 0x000fe20000010000 */
[----:B------:R-:W-:-:S02]  /*4110*/  FFMA.FTZ R115, R38, R65, R115 ;  /* 0x0000004126737223 */ /* 0x000fc40000010073 */
[----:B------:R-:W-:Y:S02]  /*4120*/  FMUL.FTZ R67, R42, -1.4426950216293334961 ;  /* 0xbfb8aa3b2a437820 */ /* 0x000fe40000410000 */
[----:B------:R-:W-:-:S04]  /*4130*/  FFMA.FTZ R115, R46, R62, R115 ;  /* 0x0000003e2e737223 */ /* 0x000fc80000010073 */
[----:B------:R-:W0:Y:S01]  /*4140*/  MUFU.EX2 R67, R67 ;  /* 0x0000004300437308 */ /* 0x000e220000000800 */
[----:B------:R-:W-:-:S04]  /*4150*/  FFMA.FTZ R115, R52, R60, R115 ;  /* 0x0000003c34737223 */ /* 0x000fc80000010073 */
[----:B------:R-:W-:-:S04]  /*4160*/  FFMA.FTZ R115, R56, R57, R115 ;  /* 0x0000003938737223 */ /* 0x000fc80000010073 */
[----:B------:R-:W-:-:S04]  /*4170*/  FFMA.FTZ R115, R48, R51, R115 ;  /* 0x0000003330737223 */ /* 0x000fc80000010073 */
[----:B------:R-:W-:Y:S01]  /*4180*/  FFMA.FTZ R115, R44, R54, R115 ;  /* 0x000000362c737223 */ /* 0x000fe20000010073 */
[----:B0-----:R-:W-:-:S06]  /*4190*/  FADD.FTZ R123, R67, 1 ;  /* 0x3f800000437b7421 */ /* 0x001fcc0000010000 */
[----:B------:R-:W0:Y:S02]  /*41a0*/  MUFU.RCP R123, R123 ;  /* 0x0000007b007b7308 */ /* 0x000e240000001000 */
[----:B0-----:R-:W-:Y:S01]  /*41b0*/  FADD.FTZ R125, -R123, 1 ;  /* 0x3f8000007b7d7421 */ /* 0x001fe20000010100 */
[----:B------:R-:W-:-:S03]  /*41c0*/  FMUL.FTZ R111, R124, R123 ;  /* 0x0000007b7c6f7220 */ /* 0x000fc60000410000 */
[----:B------:R-:W-:-:S04]  /*41d0*/  FFMA.FTZ R42, R42, R125, 1 ;  /* 0x3f8000002a2a7423 */ /* 0x000fc8000001007d */
[----:B------:R-:W-:Y:S01]  /*41e0*/  FMUL.FTZ R42, R111, R42 ;  /* 0x0000002a6f2a7220 */ /* 0x000fe20000410000 */
[----:B------:R-:W-:-:S03]  /*41f0*/  SHF.L.U32 R111, R12, 0x10, RZ ;  /* 0x000000100c6f7819 */ /* 0x000fc600000006ff */
[----:B------:R-:W-:Y:S02]  /*4200*/  FFMA.FTZ R115, R36, R42, R115 ;  /* 0x0000002a24737223 */ /* 0x000fe40000010073 */
[----:B------:R-:W-:Y:S01]  /*4210*/  FADD.FTZ R124, -R76, R111 ;  /* 0x0000006f4c7c7221 */ /* 0x000fe20000010100 */
[----:B------:R-:W-:Y:S01]  /*4220*/  FADD.FTZ R111, R66, R75 ;  /* 0x0000004b426f7221 */ /* 0x000fe20000010000 */
[----:B------:R-:W-:Y:S02]  /*4230*/  FMUL.FTZ R75, R72, R75 ;  /* 0x0000004b484b7220 */ /* 0x000fe40000410000 */
[----:B------:R-:W-:Y:S01]  /*4240*/  FMUL.FTZ R67, R124, R113 ;  /* 0x000000717c437220 */ /* 0x000fe20000410000 */
[----:B------:R-:W-:Y:S01]  /*4250*/  FADD.FTZ R111, R111, R74 ;  /* 0x0000004a6f6f7221 */ /* 0x000fe20000010000 */
[----:B------:R-:W-:Y:S01]  /*4260*/  FFMA.FTZ R122, R43, R75, R122 ;  /* 0x0000004b2b7a7223 */ /* 0x000fe2000001007a */
[----:B------:R-:W-:Y:S01]  /*4270*/  FADD.FTZ R124, R114, R75 ;  /* 0x0000004b727c7221 */ /* 0x000fe20000010000 */
[----:B------:R-:W-:Y:S01]  /*4280*/  FFMA.FTZ R43, R72, R67, R70 ;  /* 0x00000043482b7223 */ /* 0x000fe20000010046 */
[----:B------:R-:W-:-:S03]  /*4290*/  SHF.L.U32 R114, R11, 0x10, RZ ;  /* 0x000000100b727819 */ /* 0x000fc600000006ff */
[----:B------:R-:W-:-:S06]  /*42a0*/  FMUL.FTZ R66, R43, -1.4426950216293334961 ;  /* 0xbfb8aa3b2b427820 */ /* 0x000fcc0000410000 */
[----:B------:R-:W0:Y:S02]  /*42b0*/  MUFU.EX2 R66, R66 ;  /* 0x0000004200427308 */ /* 0x000e240000000800 */
[----:B0-----:R-:W-:-:S06]  /*42c0*/  FADD.FTZ R123, R66, 1 ;  /* 0x3f800000427b7421 */ /* 0x001fcc0000010000 */
[----:B------:R-:W0:Y:S02]  /*42d0*/  MUFU.RCP R123, R123 ;  /* 0x0000007b007b7308 */ /* 0x000e240000001000 */
[----:B0-----:R-:W-:Y:S01]  /*42e0*/  FMUL.FTZ R75, R114, R123 ;  /* 0x0000007b724b7220 */ /* 0x001fe20000410000 */
[----:B------:R-:W-:-:S04]  /*42f0*/  FADD.FTZ R114, -R123, 1 ;  /* 0x3f8000007b727421 */ /* 0x000fc80000010100 */
[----:B------:R-:W-:-:S04]  /*4300*/  FFMA.FTZ R114, R43, R114, 1 ;  /* 0x3f8000002b727423 */ /* 0x000fc80000010072 */
[----:B------:R-:W-:Y:S01]  /*4310*/  FMUL.FTZ R43, R75, R114 ;  /* 0x000000724b2b7220 */ /* 0x000fe20000410000 */
[----:B------:R-:W-:Y:S01]  /*4320*/  SHF.L.U32 R75, R98, 0x10, RZ ;  /* 0x00000010624b7819 */ /* 0x000fe200000006ff */
[----:B------:R-:W-:Y:S02]  /*4330*/  FADD.FTZ R114, R121, R110 ;  /* 0x0000006e79727221 */ /* 0x000fe40000010000 */
[----:B------:R-:W-:Y:S02]  /*4340*/  FFMA.FTZ R120, R67, R43, R120 ;  /* 0x0000002b43787223 */ /* 0x000fe40000010078 */
[----:B------:R-:W-:Y:S01]  /*4350*/  FADD.FTZ R126, -R76, R75 ;  /* 0x0000004b4c7e7221 */ /* 0x000fe20000010100 */
[----:B------:R-:W-:-:S03]  /*4360*/  FMUL.FTZ R75, R73, R110 ;  /* 0x0000006e494b7220 */ /* 0x000fc60000410000 */
[----:B------:R-:W-:Y:S01]  /*4370*/  FMUL.FTZ R66, R126, R113 ;  /* 0x000000717e427220 */ /* 0x000fe20000410000 */
[----:B------:R-:W-:Y:S01]  /*4380*/  FFMA.FTZ R122, R40, R75, R122 ;  /* 0x0000004b287a7223 */ /* 0x000fe2000001007a */
[----:B------:R-:W-:Y:S01]  /*4390*/  SHF.L.U32 R126, R99, 0x10, RZ ;  /* 0x00000010637e7819 */ /* 0x000fe200000006ff */
[----:B------:R-:W-:Y:S01]  /*43a0*/  FADD.FTZ R124, R75, R124 ;  /* 0x0000007c4b7c7221 */ /* 0x000fe20000010000 */
        /* <DEDUP_REMOVED lines=13> */
[----:B------:R-:W-:Y:S01]  /*4480*/  SHF.L.U32 R121, R9, 0x10, RZ ;  /* 0x0000001009797819 */ /* 0x000fe200000006ff */
[----:B------:R-:W-:Y:S02]  /*4490*/  FFMA.FTZ R115, R66, R40, R115 ;  /* 0x0000002842737223 */ /* 0x000fe40000010073 */
[----:B------:R-:W-:-:S04]  /*44a0*/  FADD.FTZ R126, -R76, R75 ;  /* 0x0000004b4c7e7221 */ /* 0x000fc80000010100 */
[----:B------:R-:W-:-:S04]  /*44b0*/  FMUL.FTZ R75, R126, R113 ;  /* 0x000000717e4b7220 */ /* 0x000fc80000410000 */
[----:B------:R-:W-:-:S04]  /*44c0*/  FFMA.FTZ R41, R72, R75, R70 ;  /* 0x0000004b48297223 */ /* 0x000fc80000010046 */
[----:B------:R-:W-:-:S06]  /*44d0*/  FMUL.FTZ R74, R41, -1.4426950216293334961 ;  /* 0xbfb8aa3b294a7820 */ /* 0x000fcc0000410000 */
[----:B------:R-:W0:Y:S02]  /*44e0*/  MUFU.EX2 R74, R74 ;  /* 0x0000004a004a7308 */ /* 0x000e240000000800 */
        /* <DEDUP_REMOVED lines=19> */
[----:B0-----:R-:W-:Y:S01]  /*4620*/  FADD.FTZ R114, R110, 1 ;  /* 0x3f8000006e727421 */ /* 0x001fe20000010000 */
[----:B------:R-:W-:Y:S01]  /*4630*/  FADD.FTZ R110, R111, R64 ;  /* 0x000000406f6e7221 */ /* 0x000fe20000010000 */
[----:B------:R-:W-:-:S04]  /*4640*/  FMUL.FTZ R111, R72, R64 ;  /* 0x00000040486f7220 */ /* 0x000fc80000410000 */
[----:B------:R-:W0:Y:S01]  /*4650*/  MUFU.RCP R114, R114 ;  /* 0x0000007200727308 */ /* 0x000e220000001000 */
[----:B------:R-:W-:Y:S01]  /*4660*/  FFMA.FTZ R122, R39, R111, R122 ;  /* 0x0000006f277a7223 */ /* 0x000fe2000001007a */
[----:B------:R-:W-:Y:S01]  /*4670*/  FADD.FTZ R124, R124, R111 ;  /* 0x0000006f7c7c7221 */ /* 0x000fe20000010000 */
[----:B------:R-:W-:Y:S01]  /*4680*/  SHF.L.U32 R111, R7, 0x10, RZ ;  /* 0x00000010076f7819 */ /* 0x000fe200000006ff */
[----:B0-----:R-:W-:Y:S01]  /*4690*/  FADD.FTZ R123, -R114, 1 ;  /* 0x3f800000727b7421 */ /* 0x001fe20000010100 */
[----:B------:R-:W-:-:S03]  /*46a0*/  FMUL.FTZ R65, R65, R114 ;  /* 0x0000007241417220 */ /* 0x000fc60000410000 */
[----:B------:R-:W-:-:S04]  /*46b0*/  FFMA.FTZ R38, R38, R123, 1 ;  /* 0x3f80000026267423 */ /* 0x000fc8000001007b */
[----:B------:R-:W-:Y:S01]  /*46c0*/  FMUL.FTZ R38, R65, R38 ;  /* 0x0000002641267220 */ /* 0x000fe20000410000 */
[----:B------:R-:W-:-:S03]  /*46d0*/  SHF.L.U32 R65, R8, 0x10, RZ ;  /* 0x0000001008417819 */ /* 0x000fc600000006ff */
        /* <DEDUP_REMOVED lines=15> */
[----:B------:R-:W-:-:S03]  /*47d0*/  FMUL.FTZ R111, R73, R62 ;  /* 0x0000003e496f7220 */ /* 0x000fc60000410000 */
[----:B------:R-:W-:Y:S01]  /*47e0*/  FMUL.FTZ R62, R126, R113 ;  /* 0x000000717e3e7220 */ /* 0x000fe20000410000 */
[----:B------:R-:W-:Y:S01]  /*47f0*/  FFMA.FTZ R122, R46, R111, R122 ;  /* 0x0000006f2e7a7223 */ /* 0x000fe2000001007a */
[----:B------:R-:W-:Y:S01]  /*4800*/  FADD.FTZ R124, R111, R124 ;  /* 0x0000007c6f7c7221 */ /* 0x000fe20000010000 */
[----:B------:R-:W-:Y:S01]  /*4810*/  SHF.L.U32 R111, R103, 0x10, RZ ;  /* 0x00000010676f7819 */ /* 0x000fe200000006ff */
[----:B------:R-:W-:-:S04]  /*4820*/  FFMA.FTZ R46, R73, R62, R71 ;  /* 0x0000003e492e7223 */ /* 0x000fc80000010047 */
[----:B------:R-:W-:-:S06]  /*4830*/  FMUL.FTZ R64, R46, -1.4426950216293334961 ;  /* 0xbfb8aa3b2e407820 */ /* 0x000fcc0000410000 */
[----:B------:R-:W0:Y:S02]  /*4840*/  MUFU.EX2 R64, R64 ;  /* 0x0000004000407308 */ /* 0x000e240000000800 */
[----:B0-----:R-:W-:-:S06]  /*4850*/  FADD.FTZ R114, R64, 1 ;  /* 0x3f80000040727421 */ /* 0x001fcc0000010000 */
[----:B------:R-:W0:Y:S02]  /*4860*/  MUFU.RCP R114, R114 ;  /* 0x0000007200727308 */ /* 0x000e240000001000 */
[----:B0-----:R-:W-:Y:S01]  /*4870*/  FADD.FTZ R123, -R114, 1 ;  /* 0x3f800000727b7421 */ /* 0x001fe20000010100 */
[----:B------:R-:W-:-:S03]  /*4880*/  FMUL.FTZ R111, R111, R114 ;  /* 0x000000726f6f7220 */ /* 0x000fc60000410000 */
[----:B------:R-:W-:Y:S01]  /*4890*/  FFMA.FTZ R46, R46, R123, 1 ;  /* 0x3f8000002e2e7423 */ /* 0x000fe2000001007b */
[----:B------:R-:W-:-:S03]  /*48a0*/  FMUL.FTZ R123, R72, R61 ;  /* 0x0000003d487b7220 */ /* 0x000fc60000410000 */
[----:B------:R-:W-:Y:S01]  /*48b0*/  FMUL.FTZ R46, R111, R46 ;  /* 0x0000002e6f2e7220 */ /* 0x000fe20000410000 */
[----:B------:R-:W-:Y:S01]  /*48c0*/  SHF.L.U32 R111, R6, 0x10, RZ ;  /* 0x00000010066f7819 */ /* 0x000fe200000006ff */
[----:B------:R-:W-:Y:S01]  /*48d0*/  FFMA.FTZ R122, R47, R123, R122 ;  /* 0x0000007b2f7a7223 */ /* 0x000fe2000001007a */
[----:B------:R-:W-:Y:S01]  /*48e0*/  FADD.FTZ R124, R124, R123 ;  /* 0x0000007b7c7c7221 */ /* 0x000fe20000010000 */
[----:B------:R-:W-:Y:S01]  /*48f0*/  SHF.L.U32 R123, R5, 0x10, RZ ;  /* 0x00000010057b7819 */ /* 0x000fe200000006ff */
[----:B------:R-:W-:Y:S01]  /*4900*/  FFMA.FTZ R115, R62, R46, R115 ;  /* 0x0000002e3e737223 */ /* 0x000fe20000010073 */
[----:B------:R-:W-:Y:S01]  /*4910*/  FADD.FTZ R126, -R76, R111 ;  /* 0x0000006f4c7e7221 */ /* 0x000fe20000010100 */
[----:B------:R-:W-:-:S03]  /*4920*/  FADD.FTZ R111, R110, R61 ;  /* 0x0000003d6e6f7221 */ /* 0x000fc60000010000 */
[----:B------:R-:W-:-:S04]  /*4930*/  FMUL.FTZ R61, R126, R113 ;  /* 0x000000717e3d7220 */ /* 0x000fc80000410000 */
[----:B------:R-:W-:-:S04]  /*4940*/  FFMA.FTZ R47, R72, R61, R70 ;  /* 0x0000003d482f7223 */ /* 0x000fc80000010046 */
        /* <DEDUP_REMOVED lines=10> */
[----:B------:R-:W-:Y:S01]  /*49f0*/  FMUL.FTZ R114, R123, R110 ;  /* 0x0000006e7b727220 */ /* 0x000fe20000410000 */
[----:B------:R-:W-:Y:S02]  /*4a00*/  SHF.L.U32 R123, R104, 0x10, RZ ;  /* 0x00000010687b7819 */ /* 0x000fe400000006ff */
[----:B------:R-:W-:-:S04]  /*4a10*/  FFMA.FTZ R47, R47, R126, 1 ;  /* 0x3f8000002f2f7423 */ /* 0x000fc8000001007e */
[----:B------:R-:W-:Y:S01]  /*4a20*/  FMUL.FTZ R47, R114, R47 ;  /* 0x0000002f722f7220 */ /* 0x000fe20000410000 */
[----:B------:R-:W-:-:S04]  /*4a30*/  FADD.FTZ R114, -R76, R123 ;  /* 0x0000007b4c727221 */ /* 0x000fc80000010100 */
[----:B------:R-:W-:-:S04]  /*4a40*/  FMUL.FTZ R60, R114, R113 ;  /* 0x00000071723c7220 */ /* 0x000fc80000410000 */
[----:B------:R-:W-:-:S04]  /*4a50*/  FFMA.FTZ R52, R73, R60, R71 ;  /* 0x0000003c49347223 */ /* 0x000fc80000010047 */
[----:B------:R-:W-:-:S06]  /*4a60*/  FMUL.FTZ R110, R52, -1.4426950216293334961 ;  /* 0xbfb8aa3b346e7820 */ /* 0x000fcc0000410000 */
[----:B------:R-:W0:Y:S02]  /*4a70*/  MUFU.EX2 R110, R110 ;  /* 0x0000006e006e7308 */ /* 0x000e240000000800 */
[----:B0-----:R-:W-:Y:S01]  /*4a80*/  FADD.FTZ R114, R110, 1 ;  /* 0x3f8000006e727421 */ /* 0x001fe20000010000 */
[----:B------:R-:W-:-:S05]  /*4a90*/  FADD.FTZ R110, R111, R58 ;  /* 0x0000003a6f6e7221 */ /* 0x000fca0000010000 */
[----:B------:R-:W0:Y:S02]  /*4aa0*/  MUFU.RCP R114, R114 ;  /* 0x0000007200727308 */ /* 0x000e240000001000 */
[----:B0-----:R-:W-:Y:S01]  /*4ab0*/  FADD.FTZ R123, -R114, 1 ;  /* 0x3f800000727b7421 */ /* 0x001fe20000010100 */
[----:B------:R-:W-:Y:S01]  /*4ac0*/  FMUL.FTZ R121, R121, R114 ;  /* 0x0000007279797220 */ /* 0x000fe20000410000 */
[----:B------:R-:W-:Y:S02]  /*4ad0*/  SHF.L.U32 R114, R3, 0x10, RZ ;  /* 0x0000001003727819 */ /* 0x000fe400000006ff */
        /* <DEDUP_REMOVED lines=8> */
[----:B------:R-:W-:Y:S02]  /*4b60*/  FADD.FTZ R124, R124, R121 ;  /* 0x000000797c7c7221 */ /* 0x000fe40000010000 */
        /* <DEDUP_REMOVED lines=9> */
[----:B------:R-:W-:Y:S01]  /*4c00*/  SHF.L.U32 R121, R106, 0x10, RZ ;  /* 0x000000106a797819 */ /* 0x000fe200000006ff */
[----:B------:R-:W-:Y:S01]  /*4c10*/  FADD.FTZ R114, R64, R57 ;  /* 0x0000003940727221 */ /* 0x000fe20000010000 */
[----:B------:R-:W-:-:S03]  /*4c20*/  FMUL.FTZ R57, R73, R57 ;  /* 0x0000003949397220 */ /* 0x000fc60000410000 */
[----:B------:R-:W-:Y:S01]  /*4c30*/  FADD.FTZ R126, -R76, R121 ;  /* 0x000000794c7e7221 */ /* 0x000fe20000010100 */
[----:B------:R-:W-:Y:S01]  /*4c40*/  FFMA.FTZ R122, R56, R57, R122 ;  /* 0x00000039387a7223 */ /* 0x000fe2000001007a */
[----:B------:R-:W-:Y:S02]  /*4c50*/  FADD.FTZ R124, R57, R124 ;  /* 0x0000007c397c7221 */ /* 0x000fe40000010000 */
[----:B------:R-:W-:Y:S01]  /*4c60*/  FMUL.FTZ R64, R126, R113 ;  /* 0x000000717e407220 */ /* 0x000fe20000410000 */
[----:B------:R-:W-:-:S03]  /*4c70*/  SHF.L.U32 R126, R107, 0x10, RZ ;  /* 0x000000106b7e7819 */ /* 0x000fc600000006ff */
[----:B------:R-:W-:-:S04]  /*4c80*/  FFMA.FTZ R56, R73, R64, R71 ;  /* 0x0000004049387223 */ /* 0x000fc80000010047 */
[----:B------:R-:W-:-:S06]  /*4c90*/  FMUL.FTZ R59, R56, -1.4426950216293334961 ;  /* 0xbfb8aa3b383b7820 */ /* 0x000fcc0000410000 */
[----:B------:R-:W0:Y:S02]  /*4ca0*/  MUFU.EX2 R59, R59 ;  /* 0x0000003b003b7308 */ /* 0x000e240000000800 */
[----:B0-----:R-:W-:Y:S01]  /*4cb0*/  FADD.FTZ R121, R59, 1 ;  /* 0x3f8000003b797421 */ /* 0x001fe20000010000 */
[----:B------:R-:W-:-:S04]  /*4cc0*/  FMUL.FTZ R59, R72, R55 ;  /* 0x00000037483b7220 */ /* 0x000fc80000410000 */
[----:B------:R-:W-:Y:S01]  /*4cd0*/  FFMA.FTZ R122, R53, R59, R122 ;  /* 0x0000003b357a7223 */ /* 0x000fe2000001007a */
[----:B------:R-:W0:Y:S01]  /*4ce0*/  MUFU.RCP R121, R121 ;  /* 0x0000007900797308 */ /* 0x000e220000001000 */
[----:B------:R-:W-:Y:S01]  /*4cf0*/  FADD.FTZ R124, R124, R59 ;  /* 0x0000003b7c7c7221 */ /* 0x000fe20000010000 */
[----:B0-----:R-:W-:Y:S01]  /*4d00*/  FADD.FTZ R123, -R121, 1 ;  /* 0x3f800000797b7421 */ /* 0x001fe20000010100 */
[----:B------:R-:W-:-:S03]  /*4d10*/  FMUL.FTZ R57, R126, R121 ;  /* 0x000000797e397220 */ /* 0x000fc60000410000 */
[----:B------:R-:W-:-:S04]  /*4d20*/  FFMA.FTZ R56, R56, R123, 1 ;  /* 0x3f80000038387423 */ /* 0x000fc8000001007b */
[----:B------:R-:W-:Y:S01]  /*4d30*/  FMUL.FTZ R56, R57, R56 ;  /* 0x0000003839387220 */ /* 0x000fe20000410000 */
[----:B------:R-:W-:-:S03]  /*4d40*/  SHF.L.U32 R57, R2, 0x10, RZ ;  /* 0x0000001002397819 */ /* 0x000fc600000006ff */
[----:B------:R-:W-:Y:S02]  /*4d50*/  FFMA.FTZ R115, R64, R56, R115 ;  /* 0x0000003840737223 */ /* 0x000fe40000010073 */
[----:B------:R-:W-:Y:S01]  /*4d60*/  FADD.FTZ R126, -R76, R57 ;  /* 0x000000394c7e7221 */ /* 0x000fe20000010100 */
[----:B------:R-:W-:-:S03]  /*4d70*/  FADD.FTZ R57, R110, R55 ;  /* 0x000000376e397221 */ /* 0x000fc60000010000 */
[----:B------:R-:W-:Y:S01]  /*4d80*/  FMUL.FTZ R55, R126, R113 ;  /* 0x000000717e377220 */ /* 0x000fe20000410000 */
[----:B------:R-:W-:-:S03]  /*4d90*/  SHF.L.U32 R126, R0, 0x10, RZ ;  /* 0x00000010007e7819 */ /* 0x000fc600000006ff */
[----:B------:R-:W-:-:S04]  /*4da0*/  FFMA.FTZ R53, R72, R55, R70 ;  /* 0x0000003748357223 */ /* 0x000fc80000010046 */
        /* <DEDUP_REMOVED lines=8> */
[----:B------:R-:W-:-:S05]  /*4e30*/  SHF.L.U32 R59, R108, 0x10, RZ ;  /* 0x000000106c3b7819 */ /* 0x000fca00000006ff */
[----:B------:R-:W-:Y:S01]  /*4e40*/  FADD.FTZ R126, -R76, R59 ;  /* 0x0000003b4c7e7221 */ /* 0x000fe20000010100 */
[----:B------:R-:W-:Y:S01]  /*4e50*/  FADD.FTZ R59, R114, R51 ;  /* 0x00000033723b7221 */ /* 0x000fe20000010000 */
[----:B------:R-:W-:Y:S01]  /*4e60*/  FMUL.FTZ R51, R73, R51 ;  /* 0x0000003349337220 */ /* 0x000fe20000410000 */
[----:B------:R-:W-:Y:S01]  /*4e70*/  SHF.L.U32 R114, R109, 0x10, RZ ;  /* 0x000000106d727819 */ /* 0x000fe200000006ff */
[----:B------:R-:W-:Y:S01]  /*4e80*/  FMUL.FTZ R110, R126, R113 ;  /* 0x000000717e6e7220 */ /* 0x000fe20000410000 */
[----:B------:R-:W-:Y:S01]  /*4e90*/  FADD.FTZ R59, R59, R54 ;  /* 0x000000363b3b7221 */ /* 0x000fe20000010000 */
[----:B------:R-:W-:Y:S01]  /*4ea0*/  FFMA.FTZ R122, R48, R51, R122 ;  /* 0x00000033307a7223 */ /* 0x000fe2000001007a */
[----:B------:R-:W-:Y:S01]  /*4eb0*/  FADD.FTZ R124, R51, R124 ;  /* 0x0000007c337c7221 */ /* 0x000fe20000010000 */
[----:B------:R-:W-:Y:S01]  /*4ec0*/  FFMA.FTZ R48, R73, R110, R71 ;  /* 0x0000006e49307223 */ /* 0x000fe20000010047 */
[----:B------:R-:W-:-:S03]  /*4ed0*/  FADD.FTZ R59, R59, R42 ;  /* 0x0000002a3b3b7221 */ /* 0x000fc60000010000 */
[----:B------:R-:W-:Y:S01]  /*4ee0*/  FMUL.FTZ R121, R48, -1.4426950216293334961 ;  /* 0xbfb8aa3b30797820 */ /* 0x000fe20000410000 */
[----:B------:R-:W-:-:S04]  /*4ef0*/  FADD.FTZ R59, R59, R40 ;  /* 0x000000283b3b7221 */ /* 0x000fc80000010000 */
[----:B------:R-:W-:Y:S01]  /*4f00*/  FADD.FTZ R59, R59, R38 ;  /* 0x000000263b3b7221 */ /* 0x000fe20000010000 */
[----:B------:R-:W0:Y:S03]  /*4f10*/  MUFU.EX2 R121, R121 ;  /* 0x0000007900797308 */ /* 0x000e260000000800 */
[----:B------:R-:W-:-:S04]  /*4f20*/  FADD.FTZ R59, R59, R46 ;  /* 0x0000002e3b3b7221 */ /* 0x000fc80000010000 */
[----:B------:R-:W-:-:S04]  /*4f30*/  FADD.FTZ R59, R59, R52 ;  /* 0x000000343b3b7221 */ /* 0x000fc80000010000 */
[----:B------:R-:W-:Y:S01]  /*4f40*/  FADD.FTZ R59, R59, R56 ;  /* 0x000000383b3b7221 */ /* 0x000fe20000010000 */
[----:B0-----:R-:W-:-:S06]  /*4f50*/  FADD.FTZ R123, R121, 1 ;  /* 0x3f800000797b7421 */ /* 0x001fcc0000010000 */
[----:B------:R-:W0:Y:S02]  /*4f60*/  MUFU.RCP R123, R123 ;  /* 0x0000007b007b7308 */ /* 0x000e240000001000 */
[----:B0-----:R-:W-:Y:S01]  /*4f70*/  FADD.FTZ R51, -R123, 1 ;  /* 0x3f8000007b337421 */ /* 0x001fe20000010100 */
[----:B------:R-:W-:Y:S01]  /*4f80*/  FMUL.FTZ R125, R114, R123 ;  /* 0x0000007b727d7220 */ /* 0x000fe20000410000 */
[----:B------:R-:W-:Y:S02]  /*4f90*/  FADD.FTZ R114, R57, R50 ;  /* 0x0000003239727221 */ /* 0x000fe40000010000 */
[----:B------:R-:W-:Y:S01]  /*4fa0*/  FFMA.FTZ R48, R48, R51, 1 ;  /* 0x3f80000030307423 */ /* 0x000fe20000010033 */
[----:B------:R-:W-:Y:S01]  /*4fb0*/  FMUL.FTZ R51, R72, R50 ;  /* 0x0000003248337220 */ /* 0x000fe20000410000 */
[----:B------:R-:W-:Y:S01]  /*4fc0*/  FADD.FTZ R114, R114, R45 ;  /* 0x0000002d72727221 */ /* 0x000fe20000010000 */
[----:B------:R-:W-:Y:S01]  /*4fd0*/  FMUL.FTZ R45, R72, R45 ;  /* 0x0000002d482d7220 */ /* 0x000fe20000410000 */
[----:B------:R-:W-:Y:S01]  /*4fe0*/  FMUL.FTZ R48, R125, R48 ;  /* 0x000000307d307220 */ /* 0x000fe20000410000 */
[----:B------:R-:W-:Y:S01]  /*4ff0*/  FFMA.FTZ R122, R49, R51, R122 ;  /* 0x00000033317a7223 */ /* 0x000fe2000001007a */
[----:B------:R-:W-:Y:S01]  /*5000*/  FMUL.FTZ R49, R73, R54 ;  /* 0x0000003649317220 */ /* 0x000fe20000410000 */
[----:B------:R-:W-:Y:S01]  /*5010*/  FADD.FTZ R124, R124, R51 ;  /* 0x000000337c7c7221 */ /* 0x000fe20000010000 */
[----:B------:R-:W-:-:S02]  /*5020*/  FADD.FTZ R114, R114, R43 ;  /* 0x0000002b72727221 */ /* 0x000fc40000010000 */
[----:B------:R-:W-:Y:S01]  /*5030*/  FFMA.FTZ R122, R44, R49, R122 ;  /* 0x000000312c7a7223 */ /* 0x000fe2000001007a */
[----:B------:R-:W-:Y:S01]  /*5040*/  FADD.FTZ R124, R49, R124 ;  /* 0x0000007c317c7221 */ /* 0x000fe20000010000 */
[----:B------:R-:W-:Y:S02]  /*5050*/  FADD.FTZ R114, R114, R41 ;  /* 0x0000002972727221 */ /* 0x000fe40000010000 */
[----:B------:R-:W-:Y:S01]  /*5060*/  FFMA.FTZ R122, R37, R45, R122 ;  /* 0x0000002d257a7223 */ /* 0x000fe2000001007a */
[----:B------:R-:W-:Y:S01]  /*5070*/  FMUL.FTZ R37, R73, R42 ;  /* 0x0000002a49257220 */ /* 0x000fe20000410000 */
[----:B------:R-:W-:Y:S01]  /*5080*/  FADD.FTZ R124, R124, R45 ;  /* 0x0000002d7c7c7221 */ /* 0x000fe20000010000 */
[C---:B------:R-:W-:Y:S01]  /*5090*/  FMUL.FTZ R45, R72.reuse, R43 ;  /* 0x0000002b482d7220 */ /* 0x040fe20000410000 */
[----:B------:R-:W-:Y:S01]  /*50a0*/  FMUL.FTZ R43, R72, R41 ;  /* 0x00000029482b7220 */ /* 0x000fe20000410000 */
[----:B------:R-:W-:Y:S01]  /*50b0*/  FFMA.FTZ R122, R36, R37, R122 ;  /* 0x00000025247a7223 */ /* 0x000fe2000001007a */
[----:B------:R-:W-:Y:S01]  /*50c0*/  FADD.FTZ R124, R37, R124 ;  /* 0x0000007c257c7221 */ /* 0x000fe20000010000 */
[----:B------:R-:W-:Y:S01]  /*50d0*/  FMUL.FTZ R37, R73, R40 ;  /* 0x0000002849257220 */ /* 0x000fe20000410000 */
[----:B------:R-:W-:Y:S01]  /*50e0*/  FMUL.FTZ R41, R72, R39 ;  /* 0x0000002748297220 */ /* 0x000fe20000410000 */
[----:B------:R-:W-:Y:S01]  /*50f0*/  FFMA.FTZ R122, R67, R45, R122 ;  /* 0x0000002d437a7223 */ /* 0x000fe2000001007a */
[----:B------:R-:W-:Y:S01]  /*5100*/  FADD.FTZ R124, R124, R45 ;  /* 0x0000002d7c7c7221 */ /* 0x000fe20000010000 */
[----:B------:R-:W-:Y:S01]  /*5110*/  FADD.FTZ R114, R114, R39 ;  /* 0x0000002772727221 */ /* 0x000fe20000010000 */
[----:B------:R-:W-:Y:S01]  /*5120*/  FMUL.FTZ R39, R72, R47 ;  /* 0x0000002f48277220 */ /* 0x000fe20000410000 */
[----:B------:R-:W-:Y:S01]  /*5130*/  FFMA.FTZ R122, R66, R37, R122 ;  /* 0x00000025427a7223 */ /* 0x000fe2000001007a */
[----:B------:R-:W-:Y:S01]  /*5140*/  FADD.FTZ R124, R37, R124 ;  /* 0x0000007c257c7221 */ /* 0x000fe20000010000 */
[----:B------:R-:W-:-:S02]  /*5150*/  FMUL.FTZ R37, R73, R38 ;  /* 0x0000002649257220 */ /* 0x000fc40000410000 */
[----:B------:R-:W-:Y:S01]  /*5160*/  FFMA.FTZ R122, R75, R43, R122 ;  /* 0x0000002b4b7a7223 */ /* 0x000fe2000001007a */
[----:B------:R-:W-:-:S03]  /*5170*/  FADD.FTZ R124, R124, R43 ;  /* 0x0000002b7c7c7221 */ /* 0x000fc60000010000 */
[----:B------:R-:W-:Y:S01]  /*5180*/  FFMA.FTZ R122, R74, R37, R122 ;  /* 0x000000254a7a7223 */ /* 0x000fe2000001007a */
[----:B------:R-:W-:Y:S01]  /*5190*/  FADD.FTZ R124, R37, R124 ;  /* 0x0000007c257c7221 */ /* 0x000fe20000010000 */
[----:B------:R-:W-:Y:S02]  /*51a0*/  FMUL.FTZ R37, R73, R46 ;  /* 0x0000002e49257220 */ /* 0x000fe40000410000 */
[----:B------:R-:W-:Y:S01]  /*51b0*/  FFMA.FTZ R122, R65, R41, R122 ;  /* 0x00000029417a7223 */ /* 0x000fe2000001007a */
[----:B------:R-:W-:Y:S01]  /*51c0*/  FADD.FTZ R124, R124, R41 ;  /* 0x000000297c7c7221 */ /* 0x000fe20000010000 */
[----:B------:R-:W-:Y:S02]  /*51d0*/  FMUL.FTZ R41, R73, R52 ;  /* 0x0000003449297220 */ /* 0x000fe40000410000 */
[----:B------:R-:W-:Y:S01]  /*51e0*/  FFMA.FTZ R122, R62, R37, R122 ;  /* 0x000000253e7a7223 */ /* 0x000fe2000001007a */
[----:B------:R-:W-:Y:S01]  /*51f0*/  FADD.FTZ R124, R37, R124 ;  /* 0x0000007c257c7221 */ /* 0x000fe20000010000 */
[C---:B------:R-:W-:Y:S01]  /*5200*/  FFMA.FTZ R37, R61.reuse, R47, R120 ;  /* 0x0000002f3d257223 */ /* 0x040fe20000010078 */
[----:B------:R-:W-:Y:S01]  /*5210*/  FADD.FTZ R47, R114, R47 ;  /* 0x0000002f722f7221 */ /* 0x000fe20000010000 */
[----:B------:R-:W-:Y:S01]  /*5220*/  FFMA.FTZ R122, R61, R39, R122 ;  /* 0x000000273d7a7223 */ /* 0x000fe2000001007a */
[----:B------:R-:W-:Y:S01]  /*5230*/  FADD.FTZ R124, R124, R39 ;  /* 0x000000277c7c7221 */ /* 0x000fe20000010000 */
[-C--:B------:R-:W-:Y:S01]  /*5240*/  FMUL.FTZ R39, R72, R58.reuse ;  /* 0x0000003a48277220 */ /* 0x080fe20000410000 */
[----:B------:R-:W-:Y:S01]  /*5250*/  FFMA.FTZ R52, R111, R58, R37 ;  /* 0x0000003a6f347223 */ /* 0x000fe20000010025 */
[----:B------:R-:W-:Y:S01]  /*5260*/  FFMA.FTZ R122, R60, R41, R122 ;  /* 0x000000293c7a7223 */ /* 0x000fe2000001007a */
[----:B------:R-:W-:Y:S01]  /*5270*/  FADD.FTZ R124, R41, R124 ;  /* 0x0000007c297c7221 */ /* 0x000fe20000010000 */
[----:B------:R-:W-:Y:S01]  /*5280*/  FMUL.FTZ R41, R73, R56 ;  /* 0x0000003849297220 */ /* 0x000fe20000410000 */
[----:B------:R-:W-:Y:S01]  /*5290*/  FMUL.FTZ R37, R72, R53 ;  /* 0x0000003548257220 */ /* 0x000fe20000410000 */
[----:B------:R-:W-:Y:S01]  /*52a0*/  FFMA.FTZ R43, R111, R39, R122 ;  /* 0x000000276f2b7223 */ /* 0x000fe2000001007a */
[----:B------:R-:W-:Y:S01]  /*52b0*/  FADD.FTZ R124, R124, R39 ;  /* 0x000000277c7c7221 */ /* 0x000fe20000010000 */
[----:B------:R-:W-:Y:S01]  /*52c0*/  FADD.FTZ R54, R47, R58 ;  /* 0x0000003a2f367221 */ /* 0x000fe20000010000 */
[-C--:B------:R-:W-:Y:S01]  /*52d0*/  FMUL.FTZ R39, R73, R48.reuse ;  /* 0x0000003049277220 */ /* 0x080fe20000410000 */
[----:B------:R-:W-:Y:S01]  /*52e0*/  FFMA.FTZ R36, R64, R41, R43 ;  /* 0x0000002940247223 */ /* 0x000fe2000001002b */
[----:B------:R-:W-:Y:S01]  /*52f0*/  FADD.FTZ R124, R41, R124 ;  /* 0x0000007c297c7221 */ /* 0x000fe20000010000 */
[C---:B------:R-:W-:Y:S01]  /*5300*/  FFMA.FTZ R52, R55.reuse, R53, R52 ;  /* 0x0000003537347223 */ /* 0x040fe20000010034 */
[----:B------:R-:W-:Y:S01]  /*5310*/  FADD.FTZ R54, R54, R53 ;  /* 0x0000003536367221 */ /* 0x000fe20000010000 */
[----:B------:R-:W-:Y:S01]  /*5320*/  FFMA.FTZ R41, R55, R37, R36 ;  /* 0x0000002537297223 */ /* 0x000fe20000010024 */
[----:B------:R-:W-:Y:S01]  /*5330*/  FADD.FTZ R124, R124, R37 ;  /* 0x000000257c7c7221 */ /* 0x000fe20000010000 */
[C---:B------:R-:W-:Y:S01]  /*5340*/  FFMA.FTZ R53, R110.reuse, R48, R115 ;  /* 0x000000306e357223 */ /* 0x040fe20000010073 */
[----:B------:R-:W-:Y:S01]  /*5350*/  FADD.FTZ R55, R59, R48 ;  /* 0x000000303b377221 */ /* 0x000fe20000010000 */
[----:B------:R-:W-:Y:S01]  /*5360*/  FFMA.FTZ R37, R110, R39, R41 ;  /* 0x000000276e257223 */ /* 0x000fe20000010029 */
[----:B------:R-:W-:-:S07]  /*5370*/  FADD.FTZ R40, R39, R124 ;  /* 0x0000007c27287221 */ /* 0x000fce0000010000 */
.L_x_97:
[----:B------:R-:W-:Y:S01]  /*5380*/  MOV R39, R37 ;  /* 0x0000002500277202 */ /* 0x000fe20000000f00 */
[----:B------:R-:W0:Y:S01]  /*5390*/  S2R R62, SR_TID.X ;  /* 0x00000000003e7919 */ /* 0x000e220000002100 */
[C---:B------:R-:W-:Y:S01]  /*53a0*/  ISETP.GT.AND P0, PT, R78.reuse, 0x1e, PT ;  /* 0x0000001e4e00780c */ /* 0x040fe20003f04270 */
[----:B------:R-:W1:Y:S01]  /*53b0*/  S2UR UR8, SR_CgaCtaId ;  /* 0x00000000000879c3 */ /* 0x000e620000008800 */
[----:B------:R-:W-:Y:S01]  /*53c0*/  UMOV UR5, 0x400 ;  /* 0x0000040000057882 */ /* 0x000fe20000000000 */
[----:B------:R-:W2:Y:S01]  /*53d0*/  SHFL.DOWN PT, R36, R39, 0x1, 0x1f ;  /* 0x08201f0027247f89 */ /* 0x000ea200000e0000 */
[----:B------:R-:W-:Y:S01]  /*53e0*/  UIADD3 UR4, UPT, UPT, UR5, 0x80, URZ ;  /* 0x0000008005047890 */ /* 0x000fe2000fffe0ff */
[C---:B------:R-:W-:Y:S01]  /*53f0*/  ISETP.GT.AND P3, PT, R78.reuse, 0xf, PT ;  /* 0x0000000f4e00780c */ /* 0x040fe20003f64270 */
[----:B------:R-:W-:Y:S01]  /*5400*/  BSSY.RECONVERGENT B0, `(.L_x_98) ;  /* 0x0000028000007945 */ /* 0x000fe20003800200 */
[----:B------:R-:W3:Y:S01]  /*5410*/  SHFL.DOWN PT, R37, R40, 0x1, 0x1f ;  /* 0x08201f0028257f89 */ /* 0x000ee200000e0000 */
[----:B------:R-:W-:Y:S01]  /*5420*/  ISETP.GT.AND P2, PT, R78, 0x17, PT ;  /* 0x000000174e00780c */ /* 0x000fe20003f44270 */
[----:B------:R-:W4:Y:S08]  /*5430*/  LDC R110, c[0x0][0x374] ;  /* 0x0000dd00ff6e7b82 */ /* 0x000f300000000800 */
[----:B------:R-:W5:Y:S01]  /*5440*/  LDC R111, c[0x0][0x370] ;  /* 0x0000dc00ff6f7b82 */ /* 0x000f620000000800 */
[----:B-1----:R-:W-:Y:S01]  /*5450*/  ULEA UR4, UR8, UR4, 0x18 ;  /* 0x0000000408047291 */ /* 0x002fe2000f8ec0ff */
[----:B--2---:R-:W-:Y:S01]  /*5460*/  @!P0 FADD.FTZ R39, R36, R39 ;  /* 0x0000002724278221 */ /* 0x004fe20000010000 */
[----:B---3--:R-:W-:-:S04]  /*5470*/  @!P0 FADD.FTZ R40, R37, R40 ;  /* 0x0000002825288221 */ /* 0x008fc80000010000 */
[----:B------:R-:W1:Y:S01]  /*5480*/  SHFL.DOWN PT, R36, R39, 0x2, 0x1f ;  /* 0x08401f0027247f89 */ /* 0x000e6200000e0000 */
[----:B------:R-:W-:Y:S02]  /*5490*/  ISETP.GT.AND P0, PT, R78, 0x1d, PT ;  /* 0x0000001d4e00780c */ /* 0x000fe40003f04270 */
[C---:B0-----:R-:W-:Y:S01]  /*54a0*/  LEA R114, R62.reuse, UR4, 0x4 ;  /* 0x000000043e727c11 */ /* 0x041fe2000f8e20ff */
[----:B------:R-:W0:Y:S01]  /*54b0*/  SHFL.DOWN PT, R37, R40, 0x2, 0x1f ;  /* 0x08401f0028257f89 */ /* 0x000e2200000e0000 */
[C---:B------:R-:W-:Y:S02]  /*54c0*/  ISETP.NE.AND P1, PT, R62.reuse, RZ, PT ;  /* 0x000000ff3e00720c */ /* 0x040fe40003f25270 */
[----:B------:R-:W-:Y:S01]  /*54d0*/  ISETP.GT.U32.AND P4, PT, R62, 0x17, PT ;  /* 0x000000173e00780c */ /* 0x000fe20003f84070 */
[----:B------:R-:W-:Y:S06]  /*54e0*/  STS.128 [R114], R52 ;  /* 0x0000003472007388 */ /* 0x000fec0000000c00 */
[----:B-1----:R-:W-:Y:S01]  /*54f0*/  @!P0 FADD.FTZ R39, R39, R36 ;  /* 0x0000002427278221 */ /* 0x002fe20000010000 */
[----:B0-----:R-:W-:-:S04]  /*5500*/  @!P0 FADD.FTZ R40, R40, R37 ;  /* 0x0000002528288221 */ /* 0x001fc80000010000 */
[----:B------:R-:W0:Y:S01]  /*5510*/  SHFL.DOWN PT, R36, R39, 0x4, 0x1f ;  /* 0x08801f0027247f89 */ /* 0x000e2200000e0000 */
[----:B------:R-:W-:-:S03]  /*5520*/  ISETP.GT.AND P0, PT, R78, 0x1b, PT ;  /* 0x0000001b4e00780c */ /* 0x000fc60003f04270 */
[----:B------:R-:W1:Y:S10]  /*5530*/  SHFL.DOWN PT, R37, R40, 0x4, 0x1f ;  /* 0x08801f0028257f89 */ /* 0x000e7400000e0000 */
[----:B0-----:R-:W-:Y:S01]  /*5540*/  @!P0 FADD.FTZ R39, R39, R36 ;  /* 0x0000002427278221 */ /* 0x001fe20000010000 */
[----:B-1----:R-:W-:-:S04]  /*5550*/  @!P0 FADD.FTZ R40, R40, R37 ;  /* 0x0000002528288221 */ /* 0x002fc80000010000 */
[----:B------:R-:W0:Y:S01]  /*5560*/  SHFL.DOWN PT, R36, R39, 0x8, 0x1f ;  /* 0x09001f0027247f89 */ /* 0x000e2200000e0000 */
[----:B-----5:R-:W-:-:S03]  /*5570*/  ISETP.GE.U32.AND P0, PT, R111, 0x2, PT ;  /* 0x000000026f00780c */ /* 0x020fc60003f06070 */
[----:B------:R-:W1:Y:S01]  /*5580*/  SHFL.DOWN PT, R37, R40, 0x8, 0x1f ;  /* 0x09001f0028257f89 */ /* 0x000e6200000e0000 */
[----:B0-----:R-:W-:Y:S01]  /*5590*/  FADD.FTZ R38, R39, R36 ;  /* 0x0000002427267221 */ /* 0x001fe20000010000 */
[----:B-1----:R-:W-:-:S04]  /*55a0*/  FADD.FTZ R37, R40, R37 ;  /* 0x0000002528257221 */ /* 0x002fc80000010000 */
[----:B------:R-:W-:Y:S02]  /*55b0*/  FSEL R74, R39, R38, P2 ;  /* 0x00000026274a7208 */ /* 0x000fe40001000000 */
[----:B------:R-:W-:-:S03]  /*55c0*/  FSEL R75, R40, R37, P2 ;  /* 0x00000025284b7208 */ /* 0x000fc60001000000 */
[----:B------:R0:W1:Y:S04]  /*55d0*/  SHFL.DOWN PT, R39, R74, 0x10, 0x1f ;  /* 0x0a001f004a277f89 */ /* 0x00006800000e0000 */
[----:B------:R0:W2:Y:S01]  /*55e0*/  SHFL.DOWN PT, R40, R75, 0x10, 0x1f ;  /* 0x0a001f004b287f89 */ /* 0x0000a200000e0000 */
[----:B----4-:R-:W-:Y:S05]  /*55f0*/  @P3 BRA `(.L_x_99) ;  /* 0x0000000000203947 */ /* 0x010fea0003800000 */
        /* <DEDUP_REMOVED lines=8> */
.L_x_99:
[----:B------:R-:W-:Y:S05]  /*5680*/  BSYNC.RECONVERGENT B0 ;  /* 0x0000000000007941 */ /* 0x000fea0003800200 */
.L_x_98:
[----:B------:R-:W-:Y:S06]  /*5690*/  BAR.SYNC.DEFER_BLOCKING 0x0 ;  /* 0x0000000000007b1d */ /* 0x000fec0000010000 */
[----:B------:R-:W-:Y:S04]  /*56a0*/  BSSY.RECONVERGENT B0, `(.L_x_100) ;  /* 0x000001f000007945 */ /* 0x000fe80003800200 */
[----:B------:R-:W-:Y:S05]  /*56b0*/  @P1 BRA `(.L_x_101) ;  /* 0x0000000000741947 */ /* 0x000fea0003800000 */
[----:B------:R-:W-:-:S09]  /*56c0*/  ULEA UR4, UR8, UR5, 0x18 ;  /* 0x0000000508047291 */ /* 0x000fd2000f8ec0ff */
[----:B------:R-:W4:Y:S04]  /*56d0*/  LDS.64 R60, [UR4+0x18] ;  /* 0x00001804ff3c7984 */ /* 0x000f280008000a00 */
[----:B-1-3--:R-:W1:Y:S04]  /*56e0*/  LDS.128 R36, [UR4+0x20] ;  /* 0x00002004ff247984 */ /* 0x00ae680008000c00 */
[----:B--2---:R-:W2:Y:S04]  /*56f0*/  LDS.128 R40, [UR4+0x30] ;  /* 0x00003004ff287984 */ /* 0x004ea80008000c00 */
[----:B------:R-:W3:Y:S04]  /*5700*/  LDS.128 R44, [UR4+0x40] ;  /* 0x00004004ff2c7984 */ /* 0x000ee80008000c00 */
[----:B------:R-:W5:Y:S04]  /*5710*/  LDS.128 R48, [UR4+0x50] ;  /* 0x00005004ff307984 */ /* 0x000f680008000c00 */
[----:B------:R-:W0:Y:S01]  /*5720*/  LDS.128 R56, [UR4+0x60] ;  /* 0x00006004ff387984 */ /* 0x000e220008000c00 */
[----:B----4-:R-:W-:Y:S01]  /*5730*/  FADD.FTZ R65, R74, R60 ;  /* 0x0000003c4a417221 */ /* 0x010fe20000010000 */
        /* <DEDUP_REMOVED lines=8> */
[----:B------:R-:W-:-:S03]  /*57c0*/  FADD.FTZ R60, R60, R43 ;  /* 0x0000002b3c3c7221 */ /* 0x000fc60000010000 */
[----:B---3--:R-:W-:Y:S01]  /*57d0*/  FADD.FTZ R65, R65, R44 ;  /* 0x0000002c41417221 */ /* 0x008fe20000010000 */
[----:B------:R-:W-:-:S03]  /*57e0*/  FADD.FTZ R60, R60, R45 ;  /* 0x0000002d3c3c7221 */ /* 0x000fc60000010000 */
[----:B------:R-:W-:Y:S01]  /*57f0*/  FADD.FTZ R65, R65, R46 ;  /* 0x0000002e41417221 */ /* 0x000fe20000010000 */
[----:B------:R-:W-:-:S03]  /*5800*/  FADD.FTZ R60, R60, R47 ;  /* 0x0000002f3c3c7221 */ /* 0x000fc60000010000 */
[----:B-----5:R-:W-:Y:S01]  /*5810*/  FADD.FTZ R65, R65, R48 ;  /* 0x0000003041417221 */ /* 0x020fe20000010000 */
[----:B------:R-:W-:-:S03]  /*5820*/  FADD.FTZ R60, R60, R49 ;  /* 0x000000313c3c7221 */ /* 0x000fc60000010000 */
[----:B------:R-:W-:Y:S01]  /*5830*/  FADD.FTZ R65, R65, R50 ;  /* 0x0000003241417221 */ /* 0x000fe20000010000 */
[----:B------:R-:W-:-:S03]  /*5840*/  FADD.FTZ R60, R60, R51 ;  /* 0x000000333c3c7221 */ /* 0x000fc60000010000 */
[----:B0-----:R-:W-:Y:S01]  /*5850*/  FADD.FTZ R65, R65, R56 ;  /* 0x0000003841417221 */ /* 0x001fe20000010000 */
[----:B------:R-:W-:-:S03]  /*5860*/  FADD.FTZ R60, R60, R57 ;  /* 0x000000393c3c7221 */ /* 0x000fc60000010000 */
[----:B------:R-:W-:Y:S01]  /*5870*/  FADD.FTZ R74, R65, R58 ;  /* 0x0000003a414a7221 */ /* 0x000fe20000010000 */
[----:B------:R-:W-:-:S07]  /*5880*/  FADD.FTZ R75, R60, R59 ;  /* 0x0000003b3c4b7221 */ /* 0x000fce0000010000 */
.L_x_101:
[----:B------:R-:W-:Y:S05]  /*5890*/  BSYNC.RECONVERGENT B0 ;  /* 0x0000000000007941 */ /* 0x000fea0003800200 */
.L_x_100:
[----:B------:R-:W-:Y:S01]  /*58a0*/  BAR.SYNC.DEFER_BLOCKING 0x0 ;  /* 0x0000000000007b1d */ /* 0x000fe20000010000 */
[----:B------:R-:W-:-:S05]  /*58b0*/  IMAD R115, R63, 0x18, R62 ;  /* 0x000000183f737824 */ /* 0x000fca00078e023e */
[----:B------:R-:W-:Y:S04]  /*58c0*/  BSSY.RECONVERGENT B0, `(.L_x_102) ;  /* 0x000004d000007945 */ /* 0x000fe80003800200 */
[----:B------:R-:W-:Y:S05]  /*58d0*/  @P4 BRA `(.L_x_103) ;  /* 0x00000004002c4947 */ /* 0x000fea0003800000 */
[----:B------:R-:W4:Y:S04]  /*58e0*/  LDS.128 R56, [R114+0x180] ;  /* 0x0001800072387984 */ /* 0x000f280000000c00 */
[----:B------:R-:W5:Y:S04]  /*58f0*/  LDS.128 R60, [R114+0x300] ;  /* 0x00030000723c7984 */ /* 0x000f680000000c00 */
[----:B------:R-:W0:Y:S04]  /*5900*/  LDS.128 R64, [R114+0x480] ;  /* 0x0004800072407984 */ /* 0x000e280000000c00 */
[----:B-1-3--:R-:W1:Y:S04]  /*5910*/  LDS.128 R36, [R114+0x600] ;  /* 0x0006000072247984 */ /* 0x00ae680000000c00 */
[----:B--2---:R-:W2:Y:S04]  /*5920*/  LDS.128 R40, [R114+0x780] ;  /* 0x0007800072287984 */ /* 0x004ea80000000c00 */
[----:B------:R-:W3:Y:S04]  /*5930*/  LDS.128 R48, [R114+0x900] ;  /* 0x0009000072307984 */ /* 0x000ee80000000c00 */
[----:B------:R-:W3:Y:S01]  /*5940*/  LDS.128 R44, [R114+0xa80] ;  /* 0x000a8000722c7984 */ /* 0x000ee20000000c00 */
[----:B----4-:R-:W-:Y:S01]  /*5950*/  FADD.FTZ R121, R52, R56 ;  /* 0x0000003834797221 */ /* 0x010fe20000010000 */
[----:B------:R-:W-:Y:S01]  /*5960*/  FADD.FTZ R52, R53, R57 ;  /* 0x0000003935347221 */ /* 0x000fe20000010000 */
[----:B------:R-:W-:Y:S01]  /*5970*/  FADD.FTZ R53, R54, R58 ;  /* 0x0000003a36357221 */ /* 0x000fe20000010000 */
[----:B------:R-:W-:Y:S01]  /*5980*/  FADD.FTZ R54, R55, R59 ;  /* 0x0000003b37367221 */ /* 0x000fe20000010000 */
[----:B-----5:R-:W-:Y:S01]  /*5990*/  FADD.FTZ R121, R121, R60 ;  /* 0x0000003c79797221 */ /* 0x020fe20000010000 */
[----:B------:R-:W-:Y:S01]  /*59a0*/  FADD.FTZ R52, R52, R61 ;  /* 0x0000003d34347221 */ /* 0x000fe20000010000 */
[----:B------:R-:W-:Y:S01]  /*59b0*/  FADD.FTZ R53, R53, R62 ;  /* 0x0000003e35357221 */ /* 0x000fe20000010000 */
[----:B------:R-:W-:Y:S01]  /*59c0*/  FADD.FTZ R54, R54, R63 ;  /* 0x0000003f36367221 */ /* 0x000fe20000010000 */
[----:B0-----:R-:W-:Y:S01]  /*59d0*/  FADD.FTZ R121, R121, R64 ;  /* 0x0000004079797221 */ /* 0x001fe20000010000 */
[----:B------:R-:W-:Y:S01]  /*59e0*/  FADD.FTZ R56, R52, R65 ;  /* 0x0000004134387221 */ /* 0x000fe20000010000 */
[----:B------:R-:W-:Y:S01]  /*59f0*/  FADD.FTZ R57, R53, R66 ;  /* 0x0000004235397221 */ /* 0x000fe20000010000 */
[----:B------:R-:W-:Y:S01]  /*5a00*/  FADD.FTZ R58, R54, R67 ;  /* 0x00000043363a7221 */ /* 0x000fe20000010000 */
[----:B-1----:R-:W-:Y:S01]  /*5a10*/  FADD.FTZ R121, R121, R36 ;  /* 0x0000002479797221 */ /* 0x002fe20000010000 */
[----:B------:R-:W0:Y:S01]  /*5a20*/  LDS.128 R52, [R114+0xc00] ;  /* 0x000c000072347984 */ /* 0x000e220000000c00 */
[----:B------:R-:W-:Y:S01]  /*5a30*/  FADD.FTZ R36, R56, R37 ;  /* 0x0000002538247221 */ /* 0x000fe20000010000 */
[----:B------:R-:W-:Y:S01]  /*5a40*/  FADD.FTZ R37, R57, R38 ;  /* 0x0000002639257221 */ /* 0x000fe20000010000 */
[----:B------:R-:W-:Y:S01]  /*5a50*/  FADD.FTZ R60, R58, R39 ;  /* 0x000000273a3c7221 */ /* 0x000fe20000010000 */
[----:B--2---:R-:W-:Y:S01]  /*5a60*/  FADD.FTZ R121, R121, R40 ;  /* 0x0000002879797221 */ /* 0x004fe20000010000 */
[----:B------:R-:W1:Y:S01]  /*5a70*/  LDS.128 R56, [R114+0xd80] ;  /* 0x000d800072387984 */ /* 0x000e620000000c00 */
[----:B------:R-:W-:Y:S01]  /*5a80*/  FADD.FTZ R40, R36, R41 ;  /* 0x0000002924287221 */ /* 0x000fe20000010000 */
[----:B------:R-:W-:Y:S01]  /*5a90*/  FADD.FTZ R61, R37, R42 ;  /* 0x0000002a253d7221 */ /* 0x000fe20000010000 */
[----:B------:R-:W-:Y:S01]  /*5aa0*/  FADD.FTZ R60, R60, R43 ;  /* 0x0000002b3c3c7221 */ /* 0x000fe20000010000 */
[----:B------:R-:W2:Y:S01]  /*5ab0*/  LDS.128 R36, [R114+0xf00] ;  /* 0x000f000072247984 */ /* 0x000ea20000000c00 */
[----:B---3--:R-:W-:Y:S01]  /*5ac0*/  FADD.FTZ R62, R40, R49 ;  /* 0x00000031283e7221 */ /* 0x008fe20000010000 */
[----:B------:R-:W-:Y:S01]  /*5ad0*/  FADD.FTZ R121, R121, R48 ;  /* 0x0000003079797221 */ /* 0x000fe20000010000 */
[----:B------:R-:W-:Y:S01]  /*5ae0*/  FADD.FTZ R61, R61, R50 ;  /* 0x000000323d3d7221 */ /* 0x000fe20000010000 */
[----:B------:R-:W3:Y:S01]  /*5af0*/  LDS.128 R40, [R114+0x1080] ;  /* 0x0010800072287984 */ /* 0x000ee20000000c00 */
[----:B------:R-:W-:Y:S01]  /*5b00*/  FADD.FTZ R60, R60, R51 ;  /* 0x000000333c3c7221 */ /* 0x000fe20000010000 */
[----:B------:R-:W-:Y:S01]  /*5b10*/  FADD.FTZ R121, R121, R44 ;  /* 0x0000002c79797221 */ /* 0x000fe20000010000 */
[----:B------:R-:W-:Y:S01]  /*5b20*/  FADD.FTZ R120, R62, R45 ;  /* 0x0000002d3e787221 */ /* 0x000fe20000010000 */
[----:B------:R-:W4:Y:S01]  /*5b30*/  LDS.128 R48, [R114+0x1200] ;  /* 0x0012000072307984 */ /* 0x000f220000000c00 */
[----:B------:R-:W-:Y:S01]  /*5b40*/  FADD.FTZ R123, R61, R46 ;  /* 0x0000002e3d7b7221 */ /* 0x000fe20000010000 */
[----:B------:R-:W-:-:S02]  /*5b50*/  FADD.FTZ R122, R60, R47 ;  /* 0x0000002f3c7a7221 */ /* 0x000fc40000010000 */
[----:B------:R-:W5:Y:S04]  /*5b60*/  LDS.128 R44, [R114+0x1380] ;  /* 0x00138000722c7984 */ /* 0x000f680000000c00 */
[----:B------:R-:W5:Y:S04]  /*5b70*/  LDS.128 R60, [R114+0x1500] ;  /* 0x00150000723c7984 */ /* 0x000f680000000c00 */
[----:B------:R-:W5:Y:S01]  /*5b80*/  LDS.128 R64, [R114+0x1680] ;  /* 0x0016800072407984 */ /* 0x000f620000000c00 */
[----:B0-----:R-:W-:Y:S01]  /*5b90*/  FADD.FTZ R121, R121, R52 ;  /* 0x0000003479797221 */ /* 0x001fe20000010000 */
[----:B------:R-:W-:Y:S01]  /*5ba0*/  FADD.FTZ R120, R120, R53 ;  /* 0x0000003578787221 */ /* 0x000fe20000010000 */
[----:B------:R-:W-:Y:S01]  /*5bb0*/  FADD.FTZ R123, R123, R54 ;  /* 0x000000367b7b7221 */ /* 0x000fe20000010000 */
[----:B------:R-:W-:Y:S01]  /*5bc0*/  FADD.FTZ R122, R122, R55 ;  /* 0x000000377a7a7221 */ /* 0x000fe20000010000 */
        /* <DEDUP_REMOVED lines=27> */
[----:B------:R-:W-:-:S07]  /*5d80*/  FADD.FTZ R55, R122, R67 ;  /* 0x000000437a377221 */ /* 0x000fce0000010000 */
.L_x_103:
[----:B------:R-:W-:Y:S05]  /*5d90*/  BSYNC.RECONVERGENT B0 ;  /* 0x0000000000007941 */ /* 0x000fea0003800200 */
.L_x_102:
[----:B------:R-:W-:Y:S04]  /*5da0*/  BSSY.RECONVERGENT B0, `(.L_x_104) ;  /* 0x000001c000007945 */ /* 0x000fe80003800200 */
[----:B------:R-:W-:Y:S05]  /*5db0*/  @P4 BRA `(.L_x_105) ;  /* 0x0000000000684947 */ /* 0x000fea0003800000 */
[----:B---3--:R-:W1:Y:S08]  /*5dc0*/  LDC.64 R36, c[0x0][0x3f8] ;  /* 0x0000fe00ff247b82 */ /* 0x008e700000000a00 */
[----:B------:R-:W3:Y:S01]  /*5dd0*/  LDC.64 R42, c[0x0][0x3d8] ;  /* 0x0000f600ff2a7b82 */ /* 0x000ee20000000a00 */
[----:B-1----:R-:W-:Y:S01]  /*5de0*/  IMAD.WIDE.U32 R38, R36, 0x3, RZ ;  /* 0x0000000324267825 */ /* 0x002fe200078e00ff */
[----:B------:R-:W-:-:S02]  /*5df0*/  LEA R45, R37, R37, 0x1 ;  /* 0x00000025252d7211 */ /* 0x000fc400078e08ff */
[----:B------:R-:W-:Y:S02]  /*5e00*/  LEA.HI R47, P2, R37, R36, RZ, 0x1 ;  /* 0x00000024252f7211 */ /* 0x000fe400078508ff */
[----:B------:R-:W-:Y:S02]  /*5e10*/  IADD3 R45, PT, PT, R39, R45, RZ ;  /* 0x0000002d272d7210 */ /* 0x000fe40007ffe0ff */
[----:B--2---:R-:W-:Y:S01]  /*5e20*/  IADD3.X R40, PT, PT, RZ, R37, RZ, P2, !PT ;  /* 0x00000025ff287210 */ /* 0x004fe200017fe4ff */
[----:B---3--:R-:W-:Y:S01]  /*5e30*/  IMAD.WIDE R42, R115, 0x4, R42 ;  /* 0x00000004732a7825 */ /* 0x008fe200078e022a */
        /* <DEDUP_REMOVED lines=18> */
.L_x_105:
[----:B------:R-:W-:Y:S05]  /*5f60*/  BSYNC.RECONVERGENT B0 ;  /* 0x0000000000007941 */ /* 0x000fea0003800200 */
.L_x_104:
[----:B------:R-:W-:Y:S05]  /*5f70*/  @!P0 BRA `(.L_x_106) ;  /* 0x0000000800988947 */ /* 0x000fea0003800000 */
[----:B------:R-:W5:Y:S01]  /*5f80*/  LDC.64 R48, c[0x0][0x3d0] ;  /* 0x0000f400ff307b82 */ /* 0x000f620000000a00 */
[----:B----4-:R-:W4:Y:S01]  /*5f90*/  S2R R53, SR_CTAID.Y ;  /* 0x0000000000357919 */ /* 0x010f220000002600 */
[----:B------:R-:W-:Y:S02]  /*5fa0*/  LOP3.LUT R37, R35, 0x1, RZ, 0xc0, !PT ;  /* 0x0000000123257812 */ /* 0x000fe400078ec0ff */
[----:B------:R-:W-:-:S03]  /*5fb0*/  ISETP.GE.U32.AND P2, PT, R111, 0x8, PT ;  /* 0x000000086f00780c */ /* 0x000fc60003f46070 */
[----:B------:R-:W-:-:S04]  /*5fc0*/  IMAD R38, R37, R110, RZ ;  /* 0x0000006e25267224 */ /* 0x000fc800078e02ff */
[----:B---3--:R-:W-:-:S05]  /*5fd0*/  IMAD R36, R38, R111, RZ ;  /* 0x0000006f26247224 */ /* 0x008fca00078e02ff */
[----:B------:R-:W-:-:S05]  /*5fe0*/  SHF.L.U32 R37, R36, 0x1, RZ ;  /* 0x0000000124257819 */ /* 0x000fca00000006ff */
[----:B-----5:R-:W-:Y:S01]  /*5ff0*/  IMAD.WIDE R48, R37, 0x4, R48 ;  /* 0x0000000425307825 */ /* 0x020fe200078e0230 */
[----:B----4-:R-:W-:Y:S06]  /*6000*/  @P1 BRA `(.L_x_107) ;  /* 0x0000000000501947 */ /* 0x010fec0003800000 */
[----:B------:R-:W3:Y:S01]  /*6010*/  LDC.64 R36, c[0x0][0x3c8] ;  /* 0x0000f200ff247b82 */ /* 0x000ee20000000a00 */
[----:B--2---:R-:W-:Y:S01]  /*6020*/  LOP3.LUT P0, R40, R35, 0x2, RZ, 0xc0, !PT ;  /* 0x0000000223287812 */ /* 0x004fe2000780c0ff */
[----:B------:R-:W-:Y:S01]  /*6030*/  IMAD R41, R33, R110, R53 ;  /* 0x0000006e21297224 */ /* 0x000fe200078e0235 */
[----:B-1----:R-:W-:Y:S02]  /*6040*/  IADD3 R39, PT, PT, R38, R53, RZ ;  /* 0x0000003526277210 */ /* 0x002fe40007ffe0ff */
[----:B------:R-:W-:-:S04]  /*6050*/  SEL R43, R111, RZ, !P0 ;  /* 0x000000ff6f2b7207 */ /* 0x000fc80004000000 */
[----:B------:R-:W-:Y:S01]  /*6060*/  ISETP.NE.AND P0, PT, R43, -0x1, PT ;  /* 0xffffffff2b00780c */ /* 0x000fe20003f05270 */
[----:B---3--:R-:W-:-:S04]  /*6070*/  IMAD.WIDE.U32 R36, R39, 0x4, R36 ;  /* 0x0000000427247825 */ /* 0x008fc800078e0024 */
        /* <DEDUP_REMOVED lines=8> */
.L_x_108:
[----:B---3--:R-:W2:Y:S04]  /*6100*/  LDG.E.STRONG.GPU R38, desc[UR6][R36.64] ;  /* 0x0000000624267981 */ /* 0x008ea8000c1ef900 */
[----:B--2---:R-:W-:Y:S01]  /*6110*/  CCTL.IVALL ;  /* 0x00000000ff00798f */ /* 0x004fe20002000000 */
[----:B------:R-:W-:Y:S05]  /*6120*/  YIELD ;  /* 0x0000000000007946 */ /* 0x000fea0003800000 */
[----:B------:R-:W-:-:S13]  /*6130*/  ISETP.NE.AND P0, PT, R38, R43, PT ;  /* 0x0000002b2600720c */ /* 0x000fda0003f05270 */
[----:B------:R-:W-:Y:S05]  /*6140*/  @P0 BRA `(.L_x_108) ;  /* 0xfffffffc00ec0947 */ /* 0x000fea000383ffff */
.L_x_107:
        /* <DEDUP_REMOVED lines=10> */
[----:B------:R-:W-:Y:S01]  /*61f0*/  IADD3 R54, PT, PT, -R33, RZ, RZ ;  /* 0x000000ff21367210 */ /* 0x000fe20007ffe1ff */
[----:B------:R-:W-:Y:S01]  /*6200*/  IMAD R65, R110, 0x6, R53 ;  /* 0x000000066e417824 */ /* 0x000fe200078e0235 */
[----:B------:R-:W-:Y:S01]  /*6210*/  MOV R115, R53 ;  /* 0x0000003500737202 */ /* 0x000fe20000000f00 */
[----:B------:R-:W-:Y:S01]  /*6220*/  UMOV UR4, URZ ;  /* 0x000000ff00047c82 */ /* 0x000fe20008000000 */
[----:B------:R-:W-:-:S07]  /*6230*/  LOP3.LUT R52, R111, 0x7ffffff8, RZ, 0xc0, !PT ;  /* 0x7ffffff86f347812 */ /* 0x000fce00078ec0ff */
.L_x_110:
[----:B------:R-:W-:Y:S01]  /*6240*/  ISETP.EQ.OR P5, PT, R54, RZ, P1 ;  /* 0x000000ff3600720c */ /* 0x000fe20000fa2670 */
[----:B------:R-:W-:-:S06]  /*6250*/  UIADD3 UR5, UPT, UPT, UR4, 0x1, URZ ;  /* 0x0000000104057890 */ /* 0x000fcc000fffe0ff */
[----:B------:R-:W-:-:S06]  /*6260*/  ISETP.EQ.OR P0, PT, R33, UR5, P1 ;  /* 0x0000000521007c0c */ /* 0x000fcc0008f02670 */
[----:B---3--:R-:W-:-:S06]  /*6270*/  @!P5 IMAD.WIDE.U32 R36, R115, 0x8, R48 ;  /* 0x000000087324d825 */ /* 0x008fcc00078e0030 */
[----:B------:R-:W0:Y:S01]  /*6280*/  @!P5 LDG.E.64 R36, desc[UR6][R36.64] ;  /* 0x000000062424d981 */ /* 0x000e22000c1e1b00 */
[----:B-1----:R-:W-:-:S06]  /*6290*/  @!P0 IMAD.WIDE.U32 R38, R67, 0x8, R48 ;  /* 0x0000000843268825 */ /* 0x002fcc00078e0030 */
[----:B------:R-:W3:Y:S01]  /*62a0*/  @!P0 LDG.E.64 R38, desc[UR6][R38.64] ;  /* 0x0000000626268981 */ /* 0x000ee2000c1e1b00 */
[----:B------:R-:W-:Y:S02]  /*62b0*/  UIADD3 UR5, UPT, UPT, UR4, 0x2, URZ ;  /* 0x0000000204057890 */ /* 0x000fe4000fffe0ff */
[----:B------:R-:W-:-:S04]  /*62c0*/  UIADD3 UR8, UPT, UPT, UR4, 0x3, URZ ;  /* 0x0000000304087890 */ /* 0x000fc8000fffe0ff */
[C---:B------:R-:W-:Y:S01]  /*62d0*/  ISETP.EQ.OR P2, PT, R33.reuse, UR5, P1 ;  /* 0x0000000521007c0c */ /* 0x040fe20008f42670 */
[----:B------:R-:W-:Y:S01]  /*62e0*/  UIADD3 UR5, UPT, UPT, UR4, 0x4, URZ ;  /* 0x0000000404057890 */ /* 0x000fe2000fffe0ff */
[----:B------:R-:W-:Y:S01]  /*62f0*/  ISETP.EQ.OR P3, PT, R33, UR8, P1 ;  /* 0x0000000821007c0c */ /* 0x000fe20008f62670 */
[----:B------:R-:W-:-:S04]  /*6300*/  UIADD3 UR8, UPT, UPT, UR4, 0x5, URZ ;  /* 0x0000000504087890 */ /* 0x000fc8000fffe0ff */
[C---:B------:R-:W-:Y:S01]  /*6310*/  ISETP.EQ.OR P4, PT, R33.reuse, UR5, P1 ;  /* 0x0000000521007c0c */ /* 0x040fe20008f82670 */
[----:B------:R-:W-:Y:S01]  /*6320*/  UIADD3 UR5, UPT, UPT, UR4, 0x6, URZ ;  /* 0x0000000604057890 */ /* 0x000fe2000fffe0ff */
[----:B------:R-:W-:Y:S01]  /*6330*/  ISETP.EQ.OR P6, PT, R33, UR8, P1 ;  /* 0x0000000821007c0c */ /* 0x000fe20008fc2670 */
[----:B------:R-:W-:-:S05]  /*6340*/  UIADD3 UR8, UPT, UPT, UR4, 0x7, URZ ;  /* 0x0000000704087890 */ /* 0x000fca000fffe0ff */
[----:B------:R-:W-:-:S05]  /*6350*/  @!P3 IMAD.WIDE.U32 R50, R63, 0x8, R48 ;  /* 0x000000083f32b825 */ /* 0x000fca00078e0030 */
[----:B--2---:R-:W-:-:S04]  /*6360*/  @!P4 IMAD.WIDE.U32 R40, R59, 0x8, R48 ;  /* 0x000000083b28c825 */ /* 0x004fc800078e0030 */
[----:B------:R-:W-:Y:S02]  /*6370*/  @!P6 IMAD.WIDE.U32 R42, R57, 0x8, R48 ;  /* 0x00000008392ae825 */ /* 0x000fe400078e0030 */
[----:B------:R-:W2:Y:S04]  /*6380*/  @!P4 LDG.E.64 R40, desc[UR6][R40.64] ;  /* 0x000000062828c981 */ /* 0x000ea8000c1e1b00 */
[----:B------:R-:W4:Y:S01]  /*6390*/  @!P6 LDG.E.64 R42, desc[UR6][R42.64] ;  /* 0x000000062a2ae981 */ /* 0x000f22000c1e1b00 */
[----:B0-----:R-:W-:Y:S01]  /*63a0*/  @!P5 FADD.FTZ R74, R74, R36 ;  /* 0x000000244a4ad221 */ /* 0x001fe20000010000 */
[----:B------:R-:W-:Y:S01]  /*63b0*/  @!P5 FADD.FTZ R75, R75, R37 ;  /* 0x000000254b4bd221 */ /* 0x000fe20000010000 */
[----:B------:R-:W-:Y:S01]  /*63c0*/  @!P2 IMAD.WIDE.U32 R36, R55, 0x8, R48 ;  /* 0x000000083724a825 */ /* 0x000fe200078e0030 */
[----:B------:R-:W-:-:S03]  /*63d0*/  ISETP.EQ.OR P5, PT, R33, UR5, P1 ;  /* 0x0000000521007c0c */ /* 0x000fc60008fa2670 */
[----:B---3--:R-:W-:Y:S02]  /*63e0*/  @!P0 FADD.FTZ R74, R74, R38 ;  /* 0x000000264a4a8221 */ /* 0x008fe40000010000 */
[----:B------:R-:W3:Y:S01]  /*63f0*/  @!P2 LDG.E.64 R36, desc[UR6][R36.64] ;  /* 0x000000062424a981 */ /* 0x000ee2000c1e1b00 */
[----:B------:R-:W-:Y:S01]  /*6400*/  @!P0 FADD.FTZ R75, R75, R39 ;  /* 0x000000274b4b8221 */ /* 0x000fe20000010000 */
[----:B------:R-:W-:Y:S02]  /*6410*/  ISETP.EQ.OR P0, PT, R33, UR8, P1 ;  /* 0x0000000821007c0c */ /* 0x000fe40008f02670 */
[----:B------:R-:W5:Y:S04]  /*6420*/  @!P3 LDG.E.64 R38, desc[UR6][R50.64] ;  /* 0x000000063226b981 */ /* 0x000f68000c1e1b00 */
[----:B------:R-:W-:-:S06]  /*6430*/  @!P5 IMAD.WIDE.U32 R44, R65, 0x8, R48 ;  /* 0x00000008412cd825 */ /* 0x000fcc00078e0030 */
[----:B------:R-:W4:Y:S01]  /*6440*/  @!P5 LDG.E.64 R44, desc[UR6][R44.64] ;  /* 0x000000062c2cd981 */ /* 0x000f22000c1e1b00 */
[----:B------:R-:W-:-:S06]  /*6450*/  @!P0 IMAD.WIDE.U32 R46, R61, 0x8, R48 ;  /* 0x000000083d2e8825 */ /* 0x000fcc00078e0030 */
[----:B------:R-:W4:Y:S01]  /*6460*/  @!P0 LDG.E.64 R46, desc[UR6][R46.64] ;  /* 0x000000062e2e8981 */ /* 0x000f22000c1e1b00 */
[----:B------:R-:W-:Y:S01]  /*6470*/  UIADD3 UR4, UPT, UPT, UR4, 0x8, URZ ;  /* 0x0000000804047890 */ /* 0x000fe2000fffe0ff */
[----:B------:R-:W-:Y:S02]  /*6480*/  IADD3 R54, PT, PT, R54, 0x8, RZ ;  /* 0x0000000836367810 */ /* 0x000fe40007ffe0ff */
        /* <DEDUP_REMOVED lines=8> */
[----:B---3--:R-:W-:Y:S01]  /*6510*/  @!P2 FADD.FTZ R74, R74, R36 ;  /* 0x000000244a4aa221 */ /* 0x008fe20000010000 */
[----:B------:R-:W-:-:S03]  /*6520*/  @!P2 FADD.FTZ R75, R75, R37 ;  /* 0x000000254b4ba221 */ /* 0x000fc60000010000 */
[----:B-----5:R-:W-:Y:S01]  /*6530*/  @!P3 FADD.FTZ R74, R74, R38 ;  /* 0x000000264a4ab221 */ /* 0x020fe20000010000 */
[----:B------:R-:W-:-:S03]  /*6540*/  @!P3 FADD.FTZ R75, R75, R39 ;  /* 0x000000274b4bb221 */ /* 0x000fc60000010000 */
[----:B--2---:R-:W-:Y:S01]  /*6550*/  @!P4 FADD.FTZ R74, R74, R40 ;  /* 0x000000284a4ac221 */ /* 0x004fe20000010000 */
[----:B------:R-:W-:-:S03]  /*6560*/  @!P4 FADD.FTZ R75, R75, R41 ;  /* 0x000000294b4bc221 */ /* 0x000fc60000010000 */
[----:B----4-:R-:W-:Y:S01]  /*6570*/  @!P6 FADD.FTZ R74, R74, R42 ;  /* 0x0000002a4a4ae221 */ /* 0x010fe20000010000 */
[----:B------:R-:W-:-:S03]  /*6580*/  @!P6 FADD.FTZ R75, R75, R43 ;  /* 0x0000002b4b4be221 */ /* 0x000fc60000010000 */
[----:B------:R-:W-:Y:S01]  /*6590*/  @!P5 FADD.FTZ R74, R74, R44 ;  /* 0x0000002c4a4ad221 */ /* 0x000fe20000010000 */
[----:B------:R-:W-:-:S03]  /*65a0*/  @!P5 FADD.FTZ R75, R75, R45 ;  /* 0x0000002d4b4bd221 */ /* 0x000fc60000010000 */
[----:B------:R-:W-:Y:S01]  /*65b0*/  @!P0 FADD.FTZ R74, R74, R46 ;  /* 0x0000002e4a4a8221 */ /* 0x000fe20000010000 */
[----:B------:R-:W-:Y:S01]  /*65c0*/  @!P0 FADD.FTZ R75, R75, R47 ;  /* 0x0000002f4b4b8221 */ /* 0x000fe20000010000 */
[----:B------:R-:W-:-:S13]  /*65d0*/  ISETP.NE.AND P0, PT, R52, UR4, PT ;  /* 0x0000000434007c0c */ /* 0x000fda000bf05270 */
[----:B------:R-:W-:Y:S05]  /*65e0*/  @P0 BRA `(.L_x_110) ;  /* 0xfffffffc00140947 */ /* 0x000fea000383ffff */
[----:B------:R-:W-:-:S07]  /*65f0*/  MOV R44, R52 ;  /* 0x00000034002c7202 */ /* 0x000fce0000000f00 */
.L_x_109:
[----:B---3--:R-:W-:-:S13]  /*6600*/  LOP3.LUT P0, R36, R111, 0x7, RZ, 0xc0, !PT ;  /* 0x000000076f247812 */ /* 0x008fda000780c0ff */
[----:B------:R-:W-:Y:S05]  /*6610*/  @!P0 BRA `(.L_x_106) ;  /* 0x0000000000f08947 */ /* 0x000fea0003800000 */
[----:B------:R-:W-:Y:S02]  /*6620*/  IADD3 R36, PT, PT, R36, -0x1, RZ ;  /* 0xffffffff24247810 */ /* 0x000fe40007ffe0ff */
[----:B------:R-:W-:Y:S02]  /*6630*/  LOP3.LUT P5, R45, R111, 0x3, RZ, 0xc0, !PT ;  /* 0x000000036f2d7812 */ /* 0x000fe400078ac0ff */
[----:B------:R-:W-:-:S13]  /*6640*/  ISETP.GE.U32.AND P0, PT, R36, 0x3, PT ;  /* 0x000000032400780c */ /* 0x000fda0003f06070 */
[----:B------:R-:W-:Y:S05]  /*6650*/  @!P0 BRA `(.L_x_111) ;  /* 0x0000000000708947 */ /* 0x000fea0003800000 */
[C---:B------:R-:W-:Y:S02]  /*6660*/  IADD3 R36, PT, PT, R44.reuse, 0x1, RZ ;  /* 0x000000012c247810 */ /* 0x040fe40007ffe0ff */
[CC--:B------:R-:W-:Y:S02]  /*6670*/  ISETP.EQ.OR P0, PT, R44.reuse, R33.reuse, P1 ;  /* 0x000000212c00720c */ /* 0x0c0fe40000f02670 */
[----:B------:R-:W-:Y:S02]  /*6680*/  IADD3 R38, PT, PT, R44, 0x2, RZ ;  /* 0x000000022c267810 */ /* 0x000fe40007ffe0ff */
[-C--:B------:R-:W-:Y:S02]  /*6690*/  ISETP.EQ.OR P2, PT, R36, R33.reuse, P1 ;  /* 0x000000212400720c */ /* 0x080fe40000f42670 */
[----:B--2---:R-:W-:Y:S02]  /*66a0*/  IADD3 R40, PT, PT, R44, 0x3, RZ ;  /* 0x000000032c287810 */ /* 0x004fe40007ffe0ff */
[----:B------:R-:W-:-:S02]  /*66b0*/  ISETP.EQ.OR P3, PT, R38, R33, P1 ;  /* 0x000000212600720c */ /* 0x000fc40000f62670 */
[----:B------:R-:W-:-:S03]  /*66c0*/  ISETP.EQ.OR P4, PT, R40, R33, P1 ;  /* 0x000000212800720c */ /* 0x000fc60000f82670 */
[----:B------:R-:W-:-:S04]  /*66d0*/  @!P0 IMAD R37, R44, R110, R53 ;  /* 0x0000006e2c258224 */ /* 0x000fc800078e0235 */
[----:B-1----:R-:W-:Y:S02]  /*66e0*/  @!P2 IMAD R39, R36, R110, R53 ;  /* 0x0000006e2427a224 */ /* 0x002fe400078e0235 */
[----:B------:R-:W-:-:S04]  /*66f0*/  @!P0 IMAD.WIDE.U32 R36, R37, 0x8, R48 ;  /* 0x0000000825248825 */ /* 0x000fc800078e0030 */
[-C--:B------:R-:W-:Y:S02]  /*6700*/  @!P3 IMAD R41, R38, R110.reuse, R53 ;  /* 0x0000006e2629b224 */ /* 0x080fe400078e0235 */
[----:B------:R-:W-:Y:S01]  /*6710*/  @!P2 IMAD.WIDE.U32 R38, R39, 0x8, R48 ;  /* 0x000000082726a825 */ /* 0x000fe200078e0030 */
[----:B------:R-:W0:Y:S03]  /*6720*/  @!P0 LDG.E.64 R36, desc[UR6][R36.64] ;  /* 0x0000000624248981 */ /* 0x000e26000c1e1b00 */
[----:B------:R-:W-:Y:S02]  /*6730*/  @!P4 IMAD R43, R40, R110, R53 ;  /* 0x0000006e282bc224 */ /* 0x000fe400078e0235 */
[--C-:B------:R-:W-:Y:S01]  /*6740*/  @!P3 IMAD.WIDE.U32 R40, R41, 0x8, R48.reuse ;  /* 0x000000082928b825 */ /* 0x100fe200078e0030 */
[----:B------:R-:W2:Y:S03]  /*6750*/  @!P2 LDG.E.64 R38, desc[UR6][R38.64] ;  /* 0x000000062626a981 */ /* 0x000ea6000c1e1b00 */
[----:B------:R-:W-:-:S02]  /*6760*/  @!P4 IMAD.WIDE.U32 R42, R43, 0x8, R48 ;  /* 0x000000082b2ac825 */ /* 0x000fc400078e0030 */
[----:B------:R-:W3:Y:S04]  /*6770*/  @!P3 LDG.E.64 R40, desc[UR6][R40.64] ;  /* 0x000000062828b981 */ /* 0x000ee8000c1e1b00 */
[----:B------:R-:W4:Y:S01]  /*6780*/  @!P4 LDG.E.64 R42, desc[UR6][R42.64] ;  /* 0x000000062a2ac981 */ /* 0x000f22000c1e1b00 */
[----:B------:R-:W-:Y:S01]  /*6790*/  IADD3 R44, PT, PT, R44, 0x4, RZ ;  /* 0x000000042c2c7810 */ /* 0x000fe20007ffe0ff */
[----:B0-----:R-:W-:Y:S01]  /*67a0*/  @!P0 FADD.FTZ R74, R74, R36 ;  /* 0x000000244a4a8221 */ /* 0x001fe20000010000 */
[----:B------:R-:W-:-:S03]  /*67b0*/  @!P0 FADD.FTZ R75, R75, R37 ;  /* 0x000000254b4b8221 */ /* 0x000fc60000010000 */
[----:B--2---:R-:W-:Y:S01]  /*67c0*/  @!P2 FADD.FTZ R74, R74, R38 ;  /* 0x000000264a4aa221 */ /* 0x004fe20000010000 */
[----:B------:R-:W-:-:S03]  /*67d0*/  @!P2 FADD.FTZ R75, R75, R39 ;  /* 0x000000274b4ba221 */ /* 0x000fc60000010000 */
[----:B---3--:R-:W-:Y:S01]  /*67e0*/  @!P3 FADD.FTZ R74, R74, R40 ;  /* 0x000000284a4ab221 */ /* 0x008fe20000010000 */
[----:B------:R-:W-:-:S03]  /*67f0*/  @!P3 FADD.FTZ R75, R75, R41 ;  /* 0x000000294b4bb221 */ /* 0x000fc60000010000 */
[----:B----4-:R-:W-:Y:S01]  /*6800*/  @!P4 FADD.FTZ R74, R74, R42 ;  /* 0x0000002a4a4ac221 */ /* 0x010fe20000010000 */
[----:B------:R-:W-:-:S07]  /*6810*/  @!P4 FADD.FTZ R75, R75, R43 ;  /* 0x0000002b4b4bc221 */ /* 0x000fce0000010000 */
.L_x_111:
[----:B------:R-:W-:Y:S05]  /*6820*/  @!P5 BRA `(.L_x_106) ;  /* 0x00000000006cd947 */ /* 0x000fea0003800000 */
[----:B------:R-:W-:Y:S02]  /*6830*/  ISETP.NE.AND P0, PT, R45, 0x1, PT ;  /* 0x000000012d00780c */ /* 0x000fe40003f05270 */
[----:B------:R-:W-:-:S11]  /*6840*/  LOP3.LUT R111, R111, 0x1, RZ, 0xc0, !PT ;  /* 0x000000016f6f7812 */ /* 0x000fd600078ec0ff */
[----:B------:R-:W-:Y:S05]  /*6850*/  @!P0 BRA `(.L_x_112) ;  /* 0x0000000000388947 */ /* 0x000fea0003800000 */
[C---:B------:R-:W-:Y:S02]  /*6860*/  IADD3 R36, PT, PT, R44.reuse, 0x1, RZ ;  /* 0x000000012c247810 */ /* 0x040fe40007ffe0ff */
[-C--:B------:R-:W-:Y:S02]  /*6870*/  ISETP.EQ.OR P2, PT, R44, R33.reuse, P1 ;  /* 0x000000212c00720c */ /* 0x080fe40000f42670 */
[----:B------:R-:W-:-:S11]  /*6880*/  ISETP.EQ.OR P0, PT, R36, R33, P1 ;  /* 0x000000212400720c */ /* 0x000fd60000f02670 */
[-CC-:B-1----:R-:W-:Y:S02]  /*6890*/  @!P2 IMAD R39, R44, R110.reuse, R53.reuse ;  /* 0x0000006e2c27a224 */ /* 0x182fe400078e0235 */
[----:B------:R-:W-:Y:S02]  /*68a0*/  @!P0 IMAD R37, R36, R110, R53 ;  /* 0x0000006e24258224 */ /* 0x000fe400078e0235 */
[----:B------:R-:W-:-:S04]  /*68b0*/  @!P2 IMAD.WIDE.U32 R38, R39, 0x8, R48 ;  /* 0x000000082726a825 */ /* 0x000fc800078e0030 */
[----:B------:R-:W-:Y:S02]  /*68c0*/  @!P0 IMAD.WIDE.U32 R36, R37, 0x8, R48 ;  /* 0x0000000825248825 */ /* 0x000fe400078e0030 */
[----:B------:R-:W0:Y:S04]  /*68d0*/  @!P2 LDG.E.64 R38, desc[UR6][R38.64] ;  /* 0x000000062626a981 */ /* 0x000e28000c1e1b00 */
[----:B------:R-:W3:Y:S01]  /*68e0*/  @!P0 LDG.E.64 R36, desc[UR6][R36.64] ;  /* 0x0000000624248981 */ /* 0x000ee2000c1e1b00 */
[----:B------:R-:W-:Y:S01]  /*68f0*/  IADD3 R44, PT, PT, R44, 0x2, RZ ;  /* 0x000000022c2c7810 */ /* 0x000fe20007ffe0ff */
[----:B0-----:R-:W-:Y:S01]  /*6900*/  @!P2 FADD.FTZ R74, R74, R38 ;  /* 0x000000264a4aa221 */ /* 0x001fe20000010000 */
[----:B------:R-:W-:-:S03]  /*6910*/  @!P2 FADD.FTZ R75, R75, R39 ;  /* 0x000000274b4ba221 */ /* 0x000fc60000010000 */
[----:B---3--:R-:W-:Y:S01]  /*6920*/  @!P0 FADD.FTZ R74, R74, R36 ;  /* 0x000000244a4a8221 */ /* 0x008fe20000010000 */
[----:B------:R-:W-:-:S07]  /*6930*/  @!P0 FADD.FTZ R75, R75, R37 ;  /* 0x000000254b4b8221 */ /* 0x000fce0000010000 */
.L_x_112:
[----:B------:R-:W-:Y:S01]  /*6940*/  ISETP.EQ.OR P0, PT, R44, R33, P1 ;  /* 0x000000212c00720c */ /* 0x000fe20000f02670 */
        /* <DEDUP_REMOVED lines=8> */
.L_x_113:
[----:B------:R-:W-:Y:S05]  /*69d0*/  BSYNC.RECONVERGENT B0 ;  /* 0x0000000000007941 */ /* 0x000fea0003800200 */
.L_x_106:
[----:B------:R-:W5:Y:S01]  /*69e0*/  S2UR UR5, SR_CgaCtaId ;  /* 0x00000000000579c3 */ /* 0x000f620000008800 */
[----:B------:R-:W-:Y:S01]  /*69f0*/  UMOV UR4, 0x400 ;  /* 0x0000040000047882 */ /* 0x000fe20000000000 */
[----:B-1--4-:R-:W-:Y:S02]  /*6a00*/  SHF.L.U32 R39, R32, 0x10, RZ ;  /* 0x0000001020277819 */ /* 0x012fe400000006ff */
[----:B------:R-:W-:Y:S02]  /*6a10*/  SHF.L.U32 R77, R77, 0x10, RZ ;  /* 0x000000104d4d7819 */ /* 0x000fe400000006ff */
[----:B------:R-:W-:Y:S02]  /*6a20*/  SHF.L.U32 R31, R31, 0x10, RZ ;  /* 0x000000101f1f7819 */ /* 0x000fe400000006ff */
[----:B------:R-:W-:Y:S01]  /*6a30*/  SHF.L.U32 R112, R112, 0x10, RZ ;  /* 0x0000001070707819 */ /* 0x000fe200000006ff */
[----:B------:R-:W-:-:S04]  /*6a40*/  FADD.FTZ R38, -R76, R77 ;  /* 0x0000004d4c267221 */ /* 0x000fc80000010100 */
[----:B------:R-:W-:Y:S01]  /*6a50*/  FMUL.FTZ R44, R38, R113 ;  /* 0x00000071262c7220 */ /* 0x000fe20000410000 */
[----:B-----5:R-:W-:Y:S01]  /*6a60*/  ULEA UR4, UR5, UR4, 0x18 ;  /* 0x0000000405047291 */ /* 0x020fe2000f8ec0ff */
[----:B------:R-:W1:Y:S08]  /*6a70*/  LDCU.U8 UR5, c[0x0][0x414] ;  /* 0x00008280ff0577ac */ /* 0x000e700008000000 */
[----:B------:R-:W-:Y:S01]  /*6a80*/  @!P1 STS.64 [UR4+0x78], R74 ;  /* 0x0000784aff009988 */ /* 0x000fe20008000a04 */
[----:B------:R-:W-:Y:S01]  /*6a90*/  BAR.SYNC.DEFER_BLOCKING 0x0 ;  /* 0x0000000000007b1d */ /* 0x000fe20000010000 */
[----:B-1----:R-:W-:-:S05]  /*6aa0*/  UISETP.NE.AND UP0, UPT, UR5, URZ, UPT ;  /* 0x000000ff0500728c */ /* 0x002fca000bf05270 */
[----:B---3--:R-:W1:Y:S01]  /*6ab0*/  LDS.64 R36, [UR4+0x78] ;  /* 0x00007804ff247984 */ /* 0x008e620008000a00 */
[----:B------:R-:W1:Y:S02]  /*6ac0*/  LDCU UR4, c[0x0][0x42c] ;  /* 0x00008580ff0477ac */ /* 0x000e640008000800 */
[----:B-1----:R-:W-:Y:S01]  /*6ad0*/  FMUL.FTZ R32, R36, UR4 ;  /* 0x0000000424207c20 */ /* 0x002fe20008410000 */
[----:B------:R-:W-:Y:S01]  /*6ae0*/  FADD.FTZ R36, -R76, R39 ;  /* 0x000000274c247221 */ /* 0x000fe20000010100 */
[----:B------:R-:W-:-:S03]  /*6af0*/  FMUL.FTZ R37, R37, UR4 ;  /* 0x0000000425257c20 */ /* 0x000fc60008410000 */
[----:B------:R-:W-:Y:S01]  /*6b00*/  FMUL.FTZ R49, R36, R113 ;  /* 0x0000007124317220 */ /* 0x000fe20000410000 */
[----:B------:R-:W-:Y:S06]  /*6b10*/  BRA.U !UP0, `(.L_x_114) ;  /* 0x0000000108487547 */ /* 0x000fec000b800000 */
[----:B------:R-:W-:Y:S01]  /*6b20*/  FFMA.FTZ R36, R72, R49, R70 ;  /* 0x0000003148247223 */ /* 0x000fe20000010046 */
[----:B------:R-:W-:-:S03]  /*6b30*/  FFMA.FTZ R38, R73, R44, R71 ;  /* 0x0000002c49267223 */ /* 0x000fc60000010047 */
[----:B------:R-:W-:Y:S01]  /*6b40*/  FMUL.FTZ R39, R36, -1.4426950216293334961 ;  /* 0xbfb8aa3b24277820 */ /* 0x000fe20000410000 */
[----:B------:R-:W-:-:S05]  /*6b50*/  FMUL.FTZ R41, R38, -1.4426950216293334961 ;  /* 0xbfb8aa3b26297820 */ /* 0x000fca0000410000 */
[----:B------:R-:W2:Y:S04]  /*6b60*/  MUFU.EX2 R39, R39 ;  /* 0x0000002700277308 */ /* 0x000ea80000000800 */
[----:B------:R-:W1:Y:S01]  /*6b70*/  MUFU.EX2 R41, R41 ;  /* 0x0000002900297308 */ /* 0x000e620000000800 */
[----:B--2---:R-:W-:Y:S01]  /*6b80*/  FADD.FTZ R40, R39, 1 ;  /* 0x3f80000027287421 */ /* 0x004fe20000010000 */
[----:B-1----:R-:W-:-:S05]  /*6b90*/  FADD.FTZ R42, R41, 1 ;  /* 0x3f800000292a7421 */ /* 0x002fca0000010000 */
        /* <DEDUP_REMOVED lines=10> */
.L_x_114:
[----:B------:R-:W1:Y:S01]  /*6c40*/  LDCU UR4, c[0x0][0x41c] ;  /* 0x00008380ff0477ac */ /* 0x000e620008000800 */
[----:B------:R-:W-:Y:S01]  /*6c50*/  SHF.L.U32 R41, R30, 0x10, RZ ;  /* 0x000000101e297819 */ /* 0x000fe200000006ff */
[C-C-:B------:R-:W-:Y:S01]  /*6c60*/  FFMA.FTZ R39, R32.reuse, R49, R37.reuse ;  /* 0x0000003120277223 */ /* 0x140fe20000010025 */
[----:B------:R-:W-:Y:S01]  /*6c70*/  FFMA.FTZ R30, R32, R44, R37 ;  /* 0x0000002c201e7223 */ /* 0x000fe20000010025 */
[----:B------:R-:W3:Y:S01]  /*6c80*/  LDCU.64 UR8, c[0x0][0x400] ;  /* 0x00008000ff0877ac */ /* 0x000ee20008000a00 */
[----:B------:R-:W-:Y:S01]  /*6c90*/  BSSY.RECONVERGENT B0, `(.L_x_115) ;  /* 0x000001c000007945 */ /* 0x000fe20003800200 */
[----:B------:R-:W-:Y:S01]  /*6ca0*/  FFMA.FTZ R36, R72, R31, -R39 ;  /* 0x0000001f48247223 */ /* 0x000fe20000010827 */
[----:B------:R-:W-:Y:S01]  /*6cb0*/  SHF.L.U32 R79, R79, 0x10, RZ ;  /* 0x000000104f4f7819 */ /* 0x000fe200000006ff */
[----:B--2---:R-:W-:Y:S01]  /*6cc0*/  FADD.FTZ R40, -R76, R41 ;  /* 0x000000294c287221 */ /* 0x004fe20000010100 */
[----:B------:R-:W-:Y:S01]  /*6cd0*/  FFMA.FTZ R112, R73, R112, -R30 ;  /* 0x0000007049707223 */ /* 0x000fe2000001081e */
[----:B-1----:R-:W-:-:S05]  /*6ce0*/  IMAD R33, R33, UR4, R80 ;  /* 0x0000000421217c24 */ /* 0x002fca000f8e0250 */
[C---:B---3--:R-:W-:Y:S02]  /*6cf0*/  ISETP.GE.U32.AND P0, PT, R33.reuse, UR8, PT ;  /* 0x0000000821007c0c */ /* 0x048fe4000bf06070 */
[----:B------:R-:W-:Y:S02]  /*6d00*/  SHF.R.S32.HI R38, RZ, 0x1f, R33 ;  /* 0x0000001fff267819 */ /* 0x000fe40000011421 */
[----:B------:R-:W-:Y:S02]  /*6d10*/  IADD3 R51, PT, PT, R33, 0x10, RZ ;  /* 0x0000001021337810 */ /* 0x000fe40007ffe0ff */
[----:B------:R-:W-:Y:S02]  /*6d20*/  ISETP.GE.AND.EX P0, PT, R38, UR9, PT, P0 ;  /* 0x0000000926007c0c */ /* 0x000fe4000bf06300 */
[----:B------:R-:W-:Y:S02]  /*6d30*/  ISETP.GE.U32.AND P1, PT, R51, UR8, PT ;  /* 0x0000000833007c0c */ /* 0x000fe4000bf26070 */
[----:B------:R-:W-:-:S04]  /*6d40*/  SHF.R.S32.HI R48, RZ, 0x1f, R51 ;  /* 0x0000001fff307819 */ /* 0x000fc80000011433 */
[----:B------:R-:W-:-:S05]  /*6d50*/  ISETP.GE.AND.EX P1, PT, R48, UR9, PT, P1 ;  /* 0x0000000930007c0c */ /* 0x000fca000bf26310 */
[----:B------:R-:W-:Y:S08]  /*6d60*/  @P0 BRA `(.L_x_116) ;  /* 0x0000000000380947 */ /* 0x000ff00003800000 */
[----:B------:R-:W1:Y:S01]  /*6d70*/  LDCU.64 UR10, c[0x0][0x3f8] ;  /* 0x00007f00ff0a77ac */ /* 0x000e620008000a00 */
[----:B------:R-:W-:Y:S01]  /*6d80*/  MOV R30, R116 ;  /* 0x00000074001e7202 */ /* 0x000fe20000000f00 */
[----:B------:R-:W-:Y:S01]  /*6d90*/  FMUL.FTZ R41, R36, R113 ;  /* 0x0000007124297220 */ /* 0x000fe20000410000 */
[----:B------:R-:W-:Y:S01]  /*6da0*/  MOV R31, R119 ;  /* 0x00000077001f7202 */ /* 0x000fe20000000f00 */
[----:B------:R-:W2:Y:S01]  /*6db0*/  LDCU.64 UR4, c[0x0][0x380] ;  /* 0x00007000ff0477ac */ /* 0x000ea20008000a00 */
[----:B------:R-:W-:Y:S01]  /*6dc0*/  FMUL.FTZ R36, R112, R113 ;  /* 0x0000007170247220 */ /* 0x000fe20000410000 */
[----:B-1----:R-:W-:Y:S02]  /*6dd0*/  IMAD R38, R38, UR10, RZ ;  /* 0x0000000a26267c24 */ /* 0x002fe4000f8e02ff */
[----:B------:R-:W-:-:S04]  /*6de0*/  IMAD.WIDE.U32 R30, R33, UR10, R30 ;  /* 0x0000000a211e7c25 */ /* 0x000fc8000f8e001e */
[----:B------:R-:W-:Y:S01]  /*6df0*/  IMAD R39, R33, UR11, R38 ;  /* 0x0000000b21277c24 */ /* 0x000fe2000f8e0226 */
[----:B--2---:R-:W-:-:S04]  /*6e00*/  LEA R38, P0, R30, UR4, 0x1 ;  /* 0x000000041e267c11 */ /* 0x004fc8000f8008ff */
[----:B------:R-:W-:Y:S02]  /*6e10*/  IADD3 R39, PT, PT, R31, R39, RZ ;  /* 0x000000271f277210 */ /* 0x000fe40007ffe0ff */
[----:B------:R-:W-:Y:S02]  /*6e20*/  F2FP.BF16.F32.PACK_AB R31, R36, R41 ;  /* 0x00000029241f723e */ /* 0x000fe400000010ff */
[----:B------:R-:W-:-:S05]  /*6e30*/  LEA.HI.X R39, R30, UR5, R39, 0x1, P0 ;  /* 0x000000051e277c11 */ /* 0x000fca00080f0c27 */
[----:B------:R1:W-:Y:S02]  /*6e40*/  STG.E desc[UR6][R38.64], R31 ;  /* 0x0000001f26007986 */ /* 0x0003e4000c101906 */
.L_x_116:
[----:B------:R-:W-:Y:S05]  /*6e50*/  BSYNC.RECONVERGENT B0 ;  /* 0x0000000000007941 */ /* 0x000fea0003800200 */
.L_x_115:
[----:B-1----:R-:W-:Y:S01]  /*6e60*/  FMUL.FTZ R31, R40, R113 ;  /* 0x00000071281f7220 */ /* 0x002fe20000410000 */
[----:B------:R-:W-:Y:S01]  /*6e70*/  FADD.FTZ R36, -R76, R79 ;  /* 0x0000004f4c247221 */ /* 0x000fe20000010100 */
[----:B------:R-:W-:Y:S02]  /*6e80*/  SHF.L.U32 R29, R29, 0x10, RZ ;  /* 0x000000101d1d7819 */ /* 0x000fe400000006ff */
[----:B------:R-:W-:Y:S01]  /*6e90*/  SHF.L.U32 R30, R81, 0x10, RZ ;  /* 0x00000010511e7819 */ /* 0x000fe200000006ff */
[----:B------:R-:W-:Y:S01]  /*6ea0*/  FFMA.FTZ R47, R32, R31, R37 ;  /* 0x0000001f202f7223 */ /* 0x000fe20000010025 */
[----:B------:R-:W-:Y:S01]  /*6eb0*/  FMUL.FTZ R46, R36, R113 ;  /* 0x00000071242e7220 */ /* 0x000fe20000410000 */
[----:B------:R-:W-:Y:S06]  /*6ec0*/  BRA.U !UP0, `(.L_x_117) ;  /* 0x0000000108487547 */ /* 0x000fec000b800000 */
[----:B------:R-:W-:Y:S01]  /*6ed0*/  FFMA.FTZ R31, R72, R31, R70 ;  /* 0x0000001f481f7223 */ /* 0x000fe20000010046 */
[----:B------:R-:W-:-:S03]  /*6ee0*/  FFMA.FTZ R36, R73, R46, R71 ;  /* 0x0000002e49247223 */ /* 0x000fc60000010047 */
[----:B------:R-:W-:Y:S01]  /*6ef0*/  FMUL.FTZ R38, R31, -1.4426950216293334961 ;  /* 0xbfb8aa3b1f267820 */ /* 0x000fe20000410000 */
[----:B------:R-:W-:-:S05]  /*6f00*/  FMUL.FTZ R41, R36, -1.4426950216293334961 ;  /* 0xbfb8aa3b24297820 */ /* 0x000fca0000410000 */
[----:B------:R-:W1:Y:S04]  /*6f10*/  MUFU.EX2 R38, R38 ;  /* 0x0000002600267308 */ /* 0x000e680000000800 */
[----:B------:R-:W2:Y:S01]  /*6f20*/  MUFU.EX2 R41, R41 ;  /* 0x0000002900297308 */ /* 0x000ea20000000800 */
[----:B-1----:R-:W-:Y:S01]  /*6f30*/  FADD.FTZ R39, R38, 1 ;  /* 0x3f80000026277421 */ /* 0x002fe20000010000 */
[----:B--2---:R-:W-:-:S03]  /*6f40*/  FADD.FTZ R42, R41, 1 ;  /* 0x3f800000292a7421 */ /* 0x004fc60000010000 */
        /* <DEDUP_REMOVED lines=10> */
.L_x_117:
[----:B------:R-:W-:Y:S01]  /*6ff0*/  FFMA.FTZ R38, R32, R46, R37 ;  /* 0x0000002e20267223 */ /* 0x000fe20000010025 */
[----:B------:R-:W-:Y:S01]  /*7000*/  BSSY.RECONVERGENT B0, `(.L_x_118) ;  /* 0x0000014000007945 */ /* 0x000fe20003800200 */
[----:B------:R-:W-:Y:S01]  /*7010*/  FFMA.FTZ R36, R72, R29, -R47 ;  /* 0x0000001d48247223 */ /* 0x000fe2000001082f */
[----:B------:R-:W-:Y:S01]  /*7020*/  SHF.L.U32 R41, R28, 0x10, RZ ;  /* 0x000000101c297819 */ /* 0x000fe200000006ff */
[----:B------:R-:W-:Y:S01]  /*7030*/  FFMA.FTZ R38, R73, R30, -R38 ;  /* 0x0000001e49267223 */ /* 0x000fe20000010826 */
[----:B------:R-:W-:Y:S01]  /*7040*/  SHF.L.U32 R43, R82, 0x10, RZ ;  /* 0x00000010522b7819 */ /* 0x000fe200000006ff */
[----:B------:R-:W-:Y:S06]  /*7050*/  @P1 BRA `(.L_x_119) ;  /* 0x0000000000381947 */ /* 0x000fec0003800000 */
        /* <DEDUP_REMOVED lines=14> */
.L_x_119:
[----:B------:R-:W-:Y:S05]  /*7140*/  BSYNC.RECONVERGENT B0 ;  /* 0x0000000000007941 */ /* 0x000fea0003800200 */
.L_x_118:
[----:B------:R-:W-:Y:S01]  /*7150*/  SHF.L.U32 R39, R24, 0x10, RZ ;  /* 0x0000001018277819 */ /* 0x000fe200000006ff */
[----:B------:R-:W-:Y:S01]  /*7160*/  FADD.FTZ R56, -R76, R43 ;  /* 0x0000002b4c387221 */ /* 0x000fe20000010100 */
[----:B------:R-:W-:Y:S01]  /*7170*/  SHF.L.U32 R45, R86, 0x10, RZ ;  /* 0x00000010562d7819 */ /* 0x000fe200000006ff */
[----:B------:R-:W-:Y:S01]  /*7180*/  FADD.FTZ R54, -R76, R41 ;  /* 0x000000294c367221 */ /* 0x000fe20000010100 */
[----:B------:R-:W-:Y:S01]  /*7190*/  SHF.L.U32 R63, R14, 0x10, RZ ;  /* 0x000000100e3f7819 */ /* 0x000fe200000006ff */
[----:B------:R-:W-:Y:S01]  /*71a0*/  FADD.FTZ R60, -R76, R39 ;  /* 0x000000274c3c7221 */ /* 0x000fe20000010100 */
[----:B------:R-:W-:Y:S01]  /*71b0*/  SHF.L.U32 R67, R12, 0x10, RZ ;  /* 0x000000100c437819 */ /* 0x000fe200000006ff */
[----:B------:R-:W-:Y:S01]  /*71c0*/  FADD.FTZ R58, -R76, R45 ;  /* 0x0000002d4c3a7221 */ /* 0x000fe20000010100 */
[----:B-1----:R-:W-:Y:S01]  /*71d0*/  SHF.L.U32 R29, R26, 0x10, RZ ;  /* 0x000000101a1d7819 */ /* 0x002fe200000006ff */
[----:B------:R-:W-:Y:S01]  /*71e0*/  FADD.FTZ R26, -R76, R63 ;  /* 0x0000003f4c1a7221 */ /* 0x000fe20000010100 */
[----:B------:R-:W-:Y:S01]  /*71f0*/  SHF.L.U32 R31, R84, 0x10, RZ ;  /* 0x00000010541f7819 */ /* 0x000fe200000006ff */
[-C--:B------:R-:W-:Y:S01]  /*7200*/  FMUL.FTZ R56, R56, R113.reuse ;  /* 0x0000007138387220 */ /* 0x080fe20000410000 */
[----:B------:R-:W-:Y:S01]  /*7210*/  SHF.L.U32 R47, R22, 0x10, RZ ;  /* 0x00000010162f7819 */ /* 0x000fe200000006ff */
[----:B------:R-:W-:Y:S01]  /*7220*/  FADD.FTZ R22, -R76, R67 ;  /* 0x000000434c167221 */ /* 0x000fe20000010100 */
[----:B------:R-:W-:Y:S01]  /*7230*/  SHF.L.U32 R49, R88, 0x10, RZ ;  /* 0x0000001058317819 */ /* 0x000fe200000006ff */
[----:B0-----:R-:W-:Y:S01]  /*7240*/  FADD.FTZ R74, -R76, R29 ;  /* 0x0000001d4c4a7221 */ /* 0x001fe20000010100 */
[----:B------:R-:W-:Y:S01]  /*7250*/  SHF.L.U32 R65, R96, 0x10, RZ ;  /* 0x0000001060417819 */ /* 0x000fe200000006ff */
[----:B------:R-:W-:Y:S01]  /*7260*/  FADD.FTZ R82, -R76, R31 ;  /* 0x0000001f4c527221 */ /* 0x000fe20000010100 */
[----:B------:R-:W-:Y:S01]  /*7270*/  SHF.L.U32 R75, R98, 0x10, RZ ;  /* 0x00000010624b7819 */ /* 0x000fe200000006ff */
[C---:B------:R-:W-:Y:S01]  /*7280*/  FADD.FTZ R52, -R76.reuse, R47 ;  /* 0x0000002f4c347221 */ /* 0x040fe20000010100 */
[C---:B------:R-:W-:Y:S01]  /*7290*/  IADD3 R63, PT, PT, R33.reuse, 0x20, RZ ;  /* 0x00000020213f7810 */ /* 0x040fe20007ffe0ff */
[C---:B------:R-:W-:Y:S01]  /*72a0*/  FADD.FTZ R50, -R76.reuse, R49 ;  /* 0x000000314c327221 */ /* 0x040fe20000010100 */
[C---:B------:R-:W-:Y:S01]  /*72b0*/  IADD3 R67, PT, PT, R33.reuse, 0x30, RZ ;  /* 0x0000003021437810 */ /* 0x040fe20007ffe0ff */
[----:B------:R-:W-:Y:S01]  /*72c0*/  FADD.FTZ R24, -R76, R65 ;  /* 0x000000414c187221 */ /* 0x000fe20000010100 */
[C---:B------:R-:W-:Y:S01]  /*72d0*/  IADD3 R45, PT, PT, R33.reuse, 0x40, RZ ;  /* 0x00000040212d7810 */ /* 0x040fe20007ffe0ff */
[----:B------:R-:W-:Y:S01]  /*72e0*/  FMUL.FTZ R49, R54, R113 ;  /* 0x0000007136317220 */ /* 0x000fe20000410000 */
[C---:B------:R-:W-:Y:S01]  /*72f0*/  IADD3 R43, PT, PT, R33.reuse, 0x50, RZ ;  /* 0x00000050212b7810 */ /* 0x040fe20007ffe0ff */
[----:B------:R-:W-:Y:S01]  /*7300*/  FFMA.FTZ R66, R32, R56, R37 ;  /* 0x0000003820427223 */ /* 0x000fe20000010025 */
[----:B------:R-:W-:-:S02]  /*7310*/  IADD3 R39, PT, PT, R33, 0x60, RZ ;  /* 0x0000006021277810 */ /* 0x000fc40007ffe0ff */
[C---:B------:R-:W-:Y:S02]  /*7320*/  IADD3 R30, PT, PT, R33.reuse, 0x70, RZ ;  /* 0x00000070211e7810 */ /* 0x040fe40007ffe0ff */
[----:B------:R-:W-:Y:S02]  /*7330*/  IADD3 R28, PT, PT, R33, 0x80, RZ ;  /* 0x00000080211c7810 */ /* 0x000fe40007ffe0ff */
[----:B------:R-:W-:Y:S01]  /*7340*/  SHF.L.U32 R51, R20, 0x10, RZ ;  /* 0x0000001014337819 */ /* 0x000fe200000006ff */
[----:B------:R-:W-:Y:S01]  /*7350*/  FADD.FTZ R20, -R76, R75 ;  /* 0x0000004b4c147221 */ /* 0x000fe20000010100 */
[----:B------:R-:W-:Y:S02]  /*7360*/  SHF.L.U32 R53, R90, 0x10, RZ ;  /* 0x000000105a357819 */ /* 0x000fe400000006ff */
        /* <DEDUP_REMOVED lines=27> */
[C---:B------:R-:W-:Y:S01]  /*7520*/  FADD.FTZ R4, -R76.reuse, R125 ;  /* 0x0000007d4c047221 */ /* 0x040fe20000010100 */
[----:B------:R-:W-:Y:S01]  /*7530*/  ISETP.GE.U32.AND P2, PT, R63, UR8, PT ;  /* 0x000000083f007c0c */ /* 0x000fe2000bf46070 */
[C---:B------:R-:W-:Y:S01]  /*7540*/  FADD.FTZ R2, -R76.reuse, R127 ;  /* 0x0000007f4c027221 */ /* 0x040fe20000010100 */
[----:B------:R-:W-:Y:S01]  /*7550*/  ISETP.GE.U32.AND P1, PT, R67, UR8, PT ;  /* 0x0000000843007c0c */ /* 0x000fe2000bf26070 */
[----:B------:R-:W-:Y:S01]  /*7560*/  FADD.FTZ R76, -R76, R129 ;  /* 0x000000814c4c7221 */ /* 0x000fe20000010100 */
[----:B------:R-:W-:Y:S01]  /*7570*/  ISETP.GE.U32.AND P0, PT, R45, UR8, PT ;  /* 0x000000082d007c0c */ /* 0x000fe2000bf06070 */
[----:B------:R-:W-:Y:S01]  /*7580*/  FFMA.FTZ R61, R32, R49, R37 ;  /* 0x00000031203d7223 */ /* 0x000fe20000010025 */
[----:B------:R-:W-:-:S02]  /*7590*/  ISETP.GE.U32.AND P6, PT, R43, UR8, PT ;  /* 0x000000082b007c0c */ /* 0x000fc4000bfc6070 */
[----:B------:R-:W-:Y:S02]  /*75a0*/  ISETP.GE.U32.AND P3, PT, R39, UR8, PT ;  /* 0x0000000827007c0c */ /* 0x000fe4000bf66070 */
[----:B------:R-:W-:Y:S02]  /*75b0*/  ISETP.GE.U32.AND P4, PT, R30, UR8, PT ;  /* 0x000000081e007c0c */ /* 0x000fe4000bf86070 */
[----:B------:R-:W-:Y:S02]  /*75c0*/  ISETP.GE.U32.AND P5, PT, R28, UR8, PT ;  /* 0x000000081c007c0c */ /* 0x000fe4000bfa6070 */
[----:B------:R-:W-:Y:S02]  /*75d0*/  SHF.R.S32.HI R65, RZ, 0x1f, R63 ;  /* 0x0000001fff417819 */ /* 0x000fe4000001143f */
[----:B------:R-:W-:Y:S02]  /*75e0*/  SHF.R.S32.HI R75, RZ, 0x1f, R67 ;  /* 0x0000001fff4b7819 */ /* 0x000fe40000011443 */
[----:B------:R-:W-:-:S02]  /*75f0*/  SHF.R.S32.HI R47, RZ, 0x1f, R45 ;  /* 0x0000001fff2f7819 */ /* 0x000fc4000001142d */
[----:B------:R-:W-:Y:S02]  /*7600*/  SHF.R.S32.HI R44, RZ, 0x1f, R43 ;  /* 0x0000001fff2c7819 */ /* 0x000fe4000001142b */
[----:B------:R-:W-:Y:S02]  /*7610*/  SHF.R.S32.HI R41, RZ, 0x1f, R39 ;  /* 0x0000001fff297819 */ /* 0x000fe40000011427 */
[----:B------:R-:W-:Y:S02]  /*7620*/  SHF.R.S32.HI R31, RZ, 0x1f, R30 ;  /* 0x0000001fff1f7819 */ /* 0x000fe4000001141e */
[----:B------:R-:W-:Y:S02]  /*7630*/  SHF.R.S32.HI R29, RZ, 0x1f, R28 ;  /* 0x0000001fff1d7819 */ /* 0x000fe4000001141c */
[----:B------:R-:W-:Y:S02]  /*7640*/  ISETP.GE.AND.EX P2, PT, R65, UR9, PT, P2 ;  /* 0x0000000941007c0c */ /* 0x000fe4000bf46320 */
[----:B------:R-:W-:-:S02]  /*7650*/  ISETP.GE.AND.EX P1, PT, R75, UR9, PT, P1 ;  /* 0x000000094b007c0c */ /* 0x000fc4000bf26310 */
[----:B------:R-:W-:Y:S02]  /*7660*/  ISETP.GE.AND.EX P0, PT, R47, UR9, PT, P0 ;  /* 0x000000092f007c0c */ /* 0x000fe4000bf06300 */
[----:B------:R-:W-:Y:S02]  /*7670*/  ISETP.GE.AND.EX P6, PT, R44, UR9, PT, P6 ;  /* 0x000000092c007c0c */ /* 0x000fe4000bfc6360 */
[----:B------:R-:W-:Y:S02]  /*7680*/  ISETP.GE.AND.EX P3, PT, R41, UR9, PT, P3 ;  /* 0x0000000929007c0c */ /* 0x000fe4000bf66330 */
[----:B------:R-:W-:Y:S02]  /*7690*/  ISETP.GE.AND.EX P4, PT, R31, UR9, PT, P4 ;  /* 0x000000091f007c0c */ /* 0x000fe4000bf86340 */
[----:B------:R-:W-:Y:S02]  /*76a0*/  ISETP.GE.AND.EX P5, PT, R29, UR9, PT, P5 ;  /* 0x000000091d007c0c */ /* 0x000fe4000bfa6350 */
[----:B------:R-:W-:-:S02]  /*76b0*/  SHF.L.U32 R27, R27, 0x10, RZ ;  /* 0x000000101b1b7819 */ /* 0x000fc400000006ff */
[----:B------:R-:W-:Y:S01]  /*76c0*/  SHF.L.U32 R54, R83, 0x10, RZ ;  /* 0x0000001053367819 */ /* 0x000fe200000006ff */
[----:B------:R-:W-:Y:S08]  /*76d0*/  BRA.U !UP0, `(.L_x_120) ;  /* 0x0000000108487547 */ /* 0x000ff0000b800000 */
        /* <DEDUP_REMOVED lines=18> */
.L_x_120:
[----:B------:R-:W-:Y:S01]  /*7800*/  BSSY.RECONVERGENT B0, `(.L_x_121) ;  /* 0x0000013000007945 */ /* 0x000fe20003800200 */
[----:B------:R-:W-:Y:S01]  /*7810*/  FFMA.FTZ R56, R72, R27, -R61 ;  /* 0x0000001b48387223 */ /* 0x000fe2000001083d */
[----:B------:R-:W-:Y:S01]  /*7820*/  FMUL.FTZ R49, R74, R113 ;  /* 0x000000714a317220 */ /* 0x000fe20000410000 */
[----:B------:R-:W-:Y:S01]  /*7830*/  FFMA.FTZ R66, R73, R54, -R66 ;  /* 0x0000003649427223 */ /* 0x000fe20000010842 */
[----:B------:R-:W-:Y:S06]  /*7840*/  @P2 BRA `(.L_x_122) ;  /* 0x0000000000382947 */ /* 0x000fec0003800000 */
[----:B------:R-:W0:Y:S01]  /*7850*/  LDCU.64 UR4, c[0x0][0x3f8] ;  /* 0x00007f00ff0477ac */ /* 0x000e220008000a00 */
[----:B------:R-:W-:Y:S01]  /*7860*/  MOV R54, R116 ;  /* 0x0000007400367202 */ /* 0x000fe20000000f00 */
[----:B------:R-:W-:Y:S01]  /*7870*/  FMUL.FTZ R27, R66, R113 ;  /* 0x00000071421b7220 */ /* 0x000fe20000410000 */
[----:B------:R-:W-:Y:S01]  /*7880*/  MOV R55, R119 ;  /* 0x0000007700377202 */ /* 0x000fe20000000f00 */
[----:B------:R-:W1:Y:S01]  /*7890*/  LDCU.64 UR10, c[0x0][0x380] ;  /* 0x00007000ff0a77ac */ /* 0x000e620008000a00 */
[----:B0-----:R-:W-:Y:S02]  /*78a0*/  IMAD R62, R65, UR4, RZ ;  /* 0x00000004413e7c24 */ /* 0x001fe4000f8e02ff */
[----:B------:R-:W-:-:S04]  /*78b0*/  IMAD.WIDE.U32 R54, R63, UR4, R54 ;  /* 0x000000043f367c25 */ /* 0x000fc8000f8e0036 */
[----:B------:R-:W-:Y:S02]  /*78c0*/  IMAD R63, R63, UR5, R62 ;  /* 0x000000053f3f7c24 */ /* 0x000fe4000f8e023e */
[----:B------:R-:W-:Y:S01]  /*78d0*/  FMUL.FTZ R62, R56, R113 ;  /* 0x00000071383e7220 */ /* 0x000fe20000410000 */
[C---:B-1----:R-:W-:Y:S02]  /*78e0*/  LEA R56, P2, R54.reuse, UR10, 0x1 ;  /* 0x0000000a36387c11 */ /* 0x042fe4000f8408ff */
[----:B------:R-:W-:Y:S02]  /*78f0*/  IADD3 R63, PT, PT, R55, R63, RZ ;  /* 0x0000003f373f7210 */ /* 0x000fe40007ffe0ff */
[----:B------:R-:W-:Y:S02]  /*7900*/  F2FP.BF16.F32.PACK_AB R27, R27, R62 ;  /* 0x0000003e1b1b723e */ /* 0x000fe400000010ff */
[----:B------:R-:W-:-:S05]  /*7910*/  LEA.HI.X R57, R54, UR11, R63, 0x1, P2 ;  /* 0x0000000b36397c11 */ /* 0x000fca00090f0c3f */
[----:B------:R0:W-:Y:S02]  /*7920*/  STG.E desc[UR6][R56.64], R27 ;  /* 0x0000001b38007986 */ /* 0x0001e4000c101906 */
.L_x_122:
[----:B------:R-:W-:Y:S05]  /*7930*/  BSYNC.RECONVERGENT B0 ;  /* 0x0000000000007941 */ /* 0x000fea0003800200 */
.L_x_121:
[----:B------:R-:W-:Y:S01]  /*7940*/  SHF.L.U32 R25, R25, 0x10, RZ ;  /* 0x0000001019197819 */ /* 0x000fe200000006ff */
[----:B------:R-:W-:Y:S01]  /*7950*/  FFMA.FTZ R59, R32, R49, R37 ;  /* 0x00000031203b7223 */ /* 0x000fe20000010025 */
[----:B------:R-:W-:Y:S01]  /*7960*/  SHF.L.U32 R54, R85, 0x10, RZ ;  /* 0x0000001055367819 */ /* 0x000fe200000006ff */
[----:B------:R-:W-:Y:S01]  /*7970*/  FMUL.FTZ R82, R82, R113 ;  /* 0x0000007152527220 */ /* 0x000fe20000410000 */
[----:B------:R-:W-:Y:S06]  /*7980*/  BRA.U !UP0, `(.L_x_123) ;  /* 0x0000000108487547 */ /* 0x000fec000b800000 */
[----:B0-----:R-:W-:Y:S01]  /*7990*/  FFMA.FTZ R27, R72, R49, R70 ;  /* 0x00000031481b7223 */ /* 0x001fe20000010046 */
        /* <DEDUP_REMOVED lines=17> */
.L_x_123:
[----:B------:R-:W-:Y:S01]  /*7ab0*/  FFMA.FTZ R62, R32, R82, R37 ;  /* 0x00000052203e7223 */ /* 0x000fe20000010025 */
[----:B------:R-:W-:Y:S01]  /*7ac0*/  BSSY.RECONVERGENT B0, `(.L_x_124) ;  /* 0x0000014000007945 */ /* 0x000fe20003800200 */
[----:B0-----:R-:W-:Y:S01]  /*7ad0*/  FMUL.FTZ R27, R60, R113 ;  /* 0x000000713c1b7220 */ /* 0x001fe20000410000 */
        /* <DEDUP_REMOVED lines=18> */
.L_x_125:
[----:B------:R-:W-:Y:S05]  /*7c00*/  BSYNC.RECONVERGENT B0 ;  /* 0x0000000000007941 */ /* 0x000fea0003800200 */
.L_x_124:
[----:B------:R-:W-:Y:S01]  /*7c10*/  SHF.L.U32 R23, R23, 0x10, RZ ;  /* 0x0000001017177819 */ /* 0x000fe200000006ff */
[C-C-:B0-----:R-:W-:Y:S01]  /*7c20*/  FFMA.FTZ R57, R32.reuse, R27, R37.reuse ;  /* 0x0000001b20397223 */ /* 0x141fe20000010025 */
[----:B------:R-:W-:Y:S01]  /*7c30*/  FFMA.FTZ R62, R32, R60, R37 ;  /* 0x0000003c203e7223 */ /* 0x000fe20000010025 */
[----:B------:R-:W-:Y:S01]  /*7c40*/  SHF.L.U32 R54, R87, 0x10, RZ ;  /* 0x0000001057367819 */ /* 0x000fe200000006ff */
        /* <DEDUP_REMOVED lines=19> */
.L_x_126:
        /* <DEDUP_REMOVED lines=10> */
[----:B------:R-:W-:-:S05]  /*7e20*/  FMUL.FTZ R23, R62, R113 ;  /* 0x000000713e177220 */ /* 0x000fca0000410000 */
[----:B------:R-:W-:Y:S01]  /*7e30*/  F2FP.BF16.F32.PACK_AB R23, R23, R56 ;  /* 0x000000381717723e */ /* 0x000fe200000010ff */
[----:B0-----:R-:W-:Y:S02]  /*7e40*/  IMAD R58, R47, UR4, RZ ;  /* 0x000000042f3a7c24 */ /* 0x001fe4000f8e02ff */
[----:B------:R-:W-:-:S04]  /*7e50*/  IMAD.WIDE.U32 R54, R45, UR4, R52 ;  /* 0x000000042d367c25 */ /* 0x000fc8000f8e0034 */
[----:B------:R-:W-:Y:S01]  /*7e60*/  IMAD R45, R45, UR5, R58 ;  /* 0x000000052d2d7c24 */ /* 0x000fe2000f8e023a */
[----:B-1----:R-:W-:-:S04]  /*7e70*/  LEA R52, P0, R54, UR10, 0x1 ;  /* 0x0000000a36347c11 */ /* 0x002fc8000f8008ff */
[----:B------:R-:W-:-:S04]  /*7e80*/  IADD3 R45, PT, PT, R55, R45, RZ ;  /* 0x0000002d372d7210 */ /* 0x000fc80007ffe0ff */
[----:B------:R-:W-:-:S05]  /*7e90*/  LEA.HI.X R53, R54, UR11, R45, 0x1, P0 ;  /* 0x0000000b36357c11 */ /* 0x000fca00080f0c2d */
[----:B------:R0:W-:Y:S02]  /*7ea0*/  STG.E desc[UR6][R52.64], R23 ;  /* 0x0000001734007986 */ /* 0x0001e4000c101906 */
.L_x_128:
[----:B------:R-:W-:Y:S05]  /*7eb0*/  BSYNC.RECONVERGENT B0 ;  /* 0x0000000000007941 */ /* 0x000fea0003800200 */
.L_x_127:
[----:B------:R-:W-:Y:S01]  /*7ec0*/  SHF.L.U32 R21, R21, 0x10, RZ ;  /* 0x0000001015157819 */ /* 0x000fe200000006ff */
[----:B------:R-:W-:Y:S01]  /*7ed0*/  FFMA.FTZ R51, R32, R25, R37 ;  /* 0x0000001920337223 */ /* 0x000fe20000010025 */
[----:B0-----:R-:W-:Y:S01]  /*7ee0*/  SHF.L.U32 R52, R89, 0x10, RZ ;  /* 0x0000001059347819 */ /* 0x001fe200000006ff */
[----:B------:R-:W-:Y:S01]  /*7ef0*/  FMUL.FTZ R58, R50, R113 ;  /* 0x00000071323a7220 */ /* 0x000fe20000410000 */
        /* <DEDUP_REMOVED lines=19> */
.L_x_129:
        /* <DEDUP_REMOVED lines=9> */
[-C--:B------:R-:W-:Y:S01]  /*80c0*/  FMUL.FTZ R50, R50, R113.reuse ;  /* 0x0000007132327220 */ /* 0x080fe20000410000 */
[----:B------:R-:W-:Y:S01]  /*80d0*/  FMUL.FTZ R21, R54, R113 ;  /* 0x0000007136157220 */ /* 0x000fe20000410000 */
[----:B------:R-:W1:Y:S04]  /*80e0*/  LDCU.64 UR10, c[0x0][0x380] ;  /* 0x00007000ff0a77ac */ /* 0x000e680008000a00 */
[----:B------:R-:W-:Y:S01]  /*80f0*/  F2FP.BF16.F32.PACK_AB R21, R21, R50 ;  /* 0x000000321515723e */ /* 0x000fe200000010ff */
[----:B0-----:R-:W-:Y:S01]  /*8100*/  IMAD R48, R44, UR4, RZ ;  /* 0x000000042c307c24 */ /* 0x001fe2000f8e02ff */
[----:B------:R-:W-:-:S05]  /*8110*/  MOV R44, R116 ;  /* 0x00000074002c7202 */ /* 0x000fca0000000f00 */
[----:B------:R-:W-:-:S04]  /*8120*/  IMAD.WIDE.U32 R46, R43, UR4, R44 ;  /* 0x000000042b2e7c25 */ /* 0x000fc8000f8e002c */
[----:B------:R-:W-:Y:S01]  /*8130*/  IMAD R43, R43, UR5, R48 ;  /* 0x000000052b2b7c24 */ /* 0x000fe2000f8e0230 */
[----:B-1----:R-:W-:-:S04]  /*8140*/  LEA R44, P0, R46, UR10, 0x1 ;  /* 0x0000000a2e2c7c11 */ /* 0x002fc8000f8008ff */
[----:B------:R-:W-:-:S04]  /*8150*/  IADD3 R43, PT, PT, R47, R43, RZ ;  /* 0x0000002b2f2b7210 */ /* 0x000fc80007ffe0ff */
[----:B------:R-:W-:-:S05]  /*8160*/  LEA.HI.X R45, R46, UR11, R43, 0x1, P0 ;  /* 0x0000000b2e2d7c11 */ /* 0x000fca00080f0c2b */
[----:B------:R0:W-:Y:S02]  /*8170*/  STG.E desc[UR6][R44.64], R21 ;  /* 0x000000152c007986 */ /* 0x0001e4000c101906 */
.L_x_131:
[----:B------:R-:W-:Y:S05]  /*8180*/  BSYNC.RECONVERGENT B0 ;  /* 0x0000000000007941 */ /* 0x000fea0003800200 */
.L_x_130:
[----:B------:R-:W-:Y:S01]  /*8190*/  SHF.L.U32 R19, R19, 0x10, RZ ;  /* 0x0000001013137819 */ /* 0x000fe200000006ff */
[C-C-:B------:R-:W-:Y:S01]  /*81a0*/  FFMA.FTZ R47, R32.reuse, R23, R37.reuse ;  /* 0x00000017202f7223 */ /* 0x140fe20000010025 */
[----:B------:R-:W-:Y:S01]  /*81b0*/  FFMA.FTZ R52, R32, R56, R37 ;  /* 0x0000003820347223 */ /* 0x000fe20000010025 */
[----:B0-----:R-:W-:Y:S01]  /*81c0*/  SHF.L.U32 R44, R91, 0x10, RZ ;  /* 0x000000105b2c7819 */ /* 0x001fe200000006ff */
        /* <DEDUP_REMOVED lines=19> */
.L_x_132:
        /* <DEDUP_REMOVED lines=19> */
.L_x_134:
[----:B------:R-:W-:Y:S05]  /*8430*/  BSYNC.RECONVERGENT B0 ;  /* 0x0000000000007941 */ /* 0x000fea0003800200 */
.L_x_133:
        /* <DEDUP_REMOVED lines=23> */
.L_x_135:
        /* <DEDUP_REMOVED lines=21> */
.L_x_137:
[----:B------:R-:W-:Y:S05]  /*8700*/  BSYNC.RECONVERGENT B0 ;  /* 0x0000000000007941 */ /* 0x000fea0003800200 */
.L_x_136:
        /* <DEDUP_REMOVED lines=23> */
.L_x_138:
[----:B------:R-:W-:Y:S01]  /*8880*/  BSSY.RECONVERGENT B0, `(.L_x_139) ;  /* 0x0000012000007945 */ /* 0x000fe20003800200 */
[----:B------:R-:W-:Y:S01]  /*8890*/  FFMA.FTZ R36, R72, R15, -R31 ;  /* 0x0000000f48247223 */ /* 0x000fe2000001081f */
[----:B------:R-:W-:Y:S02]  /*88a0*/  FFMA.FTZ R42, R73, R30, -R42 ;  /* 0x0000001e492a7223 */ /* 0x000fe4000001082a */
[----:B------:R-:W-:Y:S05]  /*88b0*/  @P5 BRA `(.L_x_140) ;  /* 0x0000000000385947 */ /* 0x000fea0003800000 */
        /* <DEDUP_REMOVED lines=14> */
.L_x_140:
[----:B------:R-:W-:Y:S05]  /*89a0*/  BSYNC.RECONVERGENT B0 ;  /* 0x0000000000007941 */ /* 0x000fea0003800200 */
.L_x_139:
[-C--:B------:R-:W-:Y:S01]  /*89b0*/  FMUL.FTZ R56, R16, R113.reuse ;  /* 0x0000007110387220 */ /* 0x080fe20000410000 */
[-C--:B------:R-:W-:Y:S01]  /*89c0*/  FMUL.FTZ R16, R8, R113.reuse ;  /* 0x0000007108107220 */ /* 0x080fe20000410000 */
[-C--:B------:R-:W-:Y:S01]  /*89d0*/  FMUL.FTZ R54, R18, R113.reuse ;  /* 0x0000007112367220 */ /* 0x080fe20000410000 */
[-C--:B------:R-:W-:Y:S01]  /*89e0*/  FMUL.FTZ R8, R4, R113.reuse ;  /* 0x0000007104087220 */ /* 0x080fe20000410000 */
[C---:B------:R-:W-:Y:S01]  /*89f0*/  IADD3 R49, PT, PT, R33.reuse, 0x90, RZ ;  /* 0x0000009021317810 */ /* 0x040fe20007ffe0ff */
[-C--:B0-----:R-:W-:Y:S01]  /*8a00*/  FMUL.FTZ R29, R26, R113.reuse ;  /* 0x000000711a1d7220 */ /* 0x081fe20000410000 */
[C---:B------:R-:W-:Y:S01]  /*8a10*/  IADD3 R51, PT, PT, R33.reuse, 0xa0, RZ ;  /* 0x000000a021337810 */ /* 0x040fe20007ffe0ff */
[-C--:B------:R-:W-:Y:S01]  /*8a20*/  FMUL.FTZ R30, R24, R113.reuse ;  /* 0x00000071181e7220 */ /* 0x080fe20000410000 */
        /* <DEDUP_REMOVED lines=8> */
[-C--:B------:R-:W-:Y:S01]  /*8ab0*/  FMUL.FTZ R10, R10, R113.reuse ;  /* 0x000000710a0a7220 */ /* 0x080fe20000410000 */
[-C--:B------:R-:W-:Y:S01]  /*8ac0*/  FMUL.FTZ R6, R6, R113.reuse ;  /* 0x0000007106067220 */ /* 0x080fe20000410000 */
[-C--:B------:R-:W-:Y:S01]  /*8ad0*/  FMUL.FTZ R2, R2, R113.reuse ;  /* 0x0000007102027220 */ /* 0x080fe20000410000 */
[----:B------:R-:W-:Y:S01]  /*8ae0*/  FMUL.FTZ R76, R76, R113 ;  /* 0x000000714c4c7220 */ /* 0x000fe20000410000 */
[----:B------:R-:W-:Y:S01]  /*8af0*/  IADD3 R33, PT, PT, R33, 0xf0, RZ ;  /* 0x000000f021217810 */ /* 0x000fe20007ffe0ff */
[C-C-:B------:R-:W-:Y:S01]  /*8b00*/  FFMA.FTZ R43, R32.reuse, R29, R37.reuse ;  /* 0x0000001d202b7223 */ /* 0x140fe20000010025 */
[----:B------:R-:W-:Y:S01]  /*8b10*/  ISETP.GE.U32.AND P2, PT, R49, UR8, PT ;  /* 0x0000000831007c0c */ /* 0x000fe2000bf46070 */
[C-C-:B------:R-:W-:Y:S01]  /*8b20*/  FFMA.FTZ R42, R32.reuse, R30, R37.reuse ;  /* 0x0000001e202a7223 */ /* 0x140fe20000010025 */
[----:B------:R-:W-:Y:S01]  /*8b30*/  ISETP.GE.U32.AND P1, PT, R51, UR8, PT ;  /* 0x0000000833007c0c */ /* 0x000fe2000bf26070 */
[C-C-:B------:R-:W-:Y:S01]  /*8b40*/  FFMA.FTZ R45, R32.reuse, R50, R37.reuse ;  /* 0x00000032202d7223 */ /* 0x140fe20000010025 */
[----:B------:R-:W-:Y:S01]  /*8b50*/  ISETP.GE.U32.AND P0, PT, R55, UR8, PT ;  /* 0x0000000837007c0c */ /* 0x000fe2000bf06070 */
[C-C-:B------:R-:W-:Y:S01]  /*8b60*/  FFMA.FTZ R44, R32.reuse, R52, R37.reuse ;  /* 0x00000034202c7223 */ /* 0x140fe20000010025 */
[----:B------:R-:W-:Y:S01]  /*8b70*/  ISETP.GE.U32.AND P6, PT, R21, UR8, PT ;  /* 0x0000000815007c0c */ /* 0x000fe2000bfc6070 */
[--C-:B------:R-:W-:Y:S01]  /*8b80*/  FFMA.FTZ R47, R32, R54, R37.reuse ;  /* 0x00000036202f7223 */ /* 0x100fe20000010025 */
[----:B------:R-:W-:Y:S01]  /*8b90*/  ISETP.GE.U32.AND P4, PT, R18, UR8, PT ;  /* 0x0000000812007c0c */ /* 0x000fe2000bf86070 */
[--C-:B------:R-:W-:Y:S01]  /*8ba0*/  FFMA.FTZ R46, R32, R56, R37.reuse ;  /* 0x00000038202e7223 */ /* 0x100fe20000010025 */
[----:B------:R-:W-:Y:S01]  /*8bb0*/  ISETP.GE.U32.AND P5, PT, R4, UR8, PT ;  /* 0x0000000804007c0c */ /* 0x000fe2000bfa6070 */
[C---:B------:R-:W-:Y:S01]  /*8bc0*/  FFMA.FTZ R23, R32.reuse, R27, R37 ;  /* 0x0000001b20177223 */ /* 0x040fe20000010025 */
[----:B------:R-:W-:Y:S01]  /*8bd0*/  SHF.R.S32.HI R48, RZ, 0x1f, R49 ;  /* 0x0000001fff307819 */ /* 0x000fe20000011431 */
[C---:B------:R-:W-:Y:S01]  /*8be0*/  FFMA.FTZ R24, R32.reuse, R26, R37 ;  /* 0x0000001a20187223 */ /* 0x040fe20000010025 */
[----:B------:R-:W-:Y:S01]  /*8bf0*/  SHF.R.S32.HI R53, RZ, 0x1f, R51 ;  /* 0x0000001fff357819 */ /* 0x000fe20000011433 */
[C---:B------:R-:W-:Y:S01]  /*8c00*/  FFMA.FTZ R19, R32.reuse, R10, R37 ;  /* 0x0000000a20137223 */ /* 0x040fe20000010025 */
[----:B------:R-:W-:Y:S01]  /*8c10*/  SHF.R.S32.HI R57, RZ, 0x1f, R55 ;  /* 0x0000001fff397819 */ /* 0x000fe20000011437 */
[C---:B------:R-:W-:Y:S01]  /*8c20*/  FFMA.FTZ R22, R32.reuse, R16, R37 ;  /* 0x0000001020167223 */ /* 0x040fe20000010025 */
[----:B------:R-:W-:Y:S01]  /*8c30*/  SHF.R.S32.HI R25, RZ, 0x1f, R21 ;  /* 0x0000001fff197819 */ /* 0x000fe20000011415 */
[C-C-:B------:R-:W-:Y:S01]  /*8c40*/  FFMA.FTZ R17, R32.reuse, R6, R37.reuse ;  /* 0x0000000620117223 */ /* 0x140fe20000010025 */
[----:B------:R-:W-:Y:S01]  /*8c50*/  SHF.R.S32.HI R20, RZ, 0x1f, R18 ;  /* 0x0000001fff147819 */ /* 0x000fe20000011412 */
[C-C-:B------:R-:W-:Y:S01]  /*8c60*/  FFMA.FTZ R14, R32.reuse, R8, R37.reuse ;  /* 0x00000008200e7223 */ /* 0x140fe20000010025 */
[----:B------:R-:W-:Y:S01]  /*8c70*/  SHF.R.S32.HI R12, RZ, 0x1f, R4 ;  /* 0x0000001fff0c7819 */ /* 0x000fe20000011404 */
[C-C-:B------:R-:W-:Y:S01]  /*8c80*/  FFMA.FTZ R15, R32.reuse, R2, R37.reuse ;  /* 0x00000002200f7223 */ /* 0x140fe20000010025 */
[----:B------:R-:W-:Y:S01]  /*8c90*/  ISETP.GE.U32.AND P3, PT, R33, UR8, PT ;  /* 0x0000000821007c0c */ /* 0x000fe2000bf66070 */
[----:B------:R-:W-:Y:S01]  /*8ca0*/  FFMA.FTZ R32, R32, R76, R37 ;  /* 0x0000004c20207223 */ /* 0x000fe20000010025 */
        /* <DEDUP_REMOVED lines=27> */
.L_x_141:
        /* <DEDUP_REMOVED lines=18> */
.L_x_143:
[----:B------:R-:W-:Y:S05]  /*8f80*/  BSYNC.RECONVERGENT B0 ;  /* 0x0000000000007941 */ /* 0x000fea0003800200 */
.L_x_142:
[----:B------:R-:W-:Y:S02]  /*8f90*/  SHF.L.U32 R11, R11, 0x10, RZ ;  /* 0x000000100b0b7819 */ /* 0x000fe400000006ff */
        /* <DEDUP_REMOVED lines=20> */
.L_x_144:
        /* <DEDUP_REMOVED lines=18> */
.L_x_146:
[----:B------:R-:W-:Y:S05]  /*9200*/  BSYNC.RECONVERGENT B0 ;  /* 0x0000000000007941 */ /* 0x000fea0003800200 */
.L_x_145:
        /* <DEDUP_REMOVED lines=21> */
.L_x_147:
        /* <DEDUP_REMOVED lines=18> */
.L_x_149:
[----:B------:R-:W-:Y:S05]  /*9480*/  BSYNC.RECONVERGENT B0 ;  /* 0x0000000000007941 */ /* 0x000fea0003800200 */
.L_x_148:
[----:B------:R-:W-:Y:S02]  /*9490*/  SHF.L.U32 R7, R7, 0x10, RZ ;  /* 0x0000001007077819 */ /* 0x000fe400000006ff */
[----:B------:R-:W-:Y:S01]  /*94a0*/  SHF.L.U32 R103, R103, 0x10, RZ ;  /* 0x0000001067677819 */ /* 0x000fe200000006ff */
[----:B------:R-:W-:Y:S06]  /*94b0*/  BRA.U !UP0, `(.L_x_150) ;  /* 0x0000000108487547 */ /* 0x000fec000b800000 */
[----:B------:R-:W-:Y:S01]  /*94c0*/  FFMA.FTZ R27, R72, R27, R70 ;  /* 0x0000001b481b7223 */ /* 0x000fe20000010046 */
[----:B------:R-:W-:-:S03]  /*94d0*/  FFMA.FTZ R26, R73, R26, R71 ;  /* 0x0000001a491a7223 */ /* 0x000fc60000010047 */
[----:B0-----:R-:W-:Y:S01]  /*94e0*/  FMUL.FTZ R9, R27, -1.4426950216293334961 ;  /* 0xbfb8aa3b1b097820 */ /* 0x001fe20000410000 */
        /* <DEDUP_REMOVED lines=15> */
.L_x_150:
[----:B------:R-:W-:Y:S01]  /*95e0*/  BSSY.RECONVERGENT B0, `(.L_x_151) ;  /* 0x0000012000007945 */ /* 0x000fe20003800200 */
[----:B0-----:R-:W-:Y:S01]  /*95f0*/  FFMA.FTZ R28, R72, R7, -R23 ;  /* 0x00000007481c7223 */ /* 0x001fe20000010817 */
[----:B------:R-:W-:Y:S02]  /*9600*/  FFMA.FTZ R30, R73, R103, -R24 ;  /* 0x00000067491e7223 */ /* 0x000fe40000010818 */
[----:B------:R-:W-:Y:S05]  /*9610*/  @P6 BRA `(.L_x_152) ;  /* 0x0000000000386947 */ /* 0x000fea0003800000 */
[----:B------:R-:W0:Y:S01]  /*9620*/  LDCU.64 UR4, c[0x0][0x3f8] ;  /* 0x00007f00ff0477ac */ /* 0x000e220008000a00 */
[----:B------:R-:W-:Y:S01]  /*9630*/  MOV R24, R116 ;  /* 0x0000007400187202 */ /* 0x000fe20000000f00 */
[-C--:B------:R-:W-:Y:S01]  /*9640*/  FMUL.FTZ R28, R28, R113.reuse ;  /* 0x000000711c1c7220 */ /* 0x080fe20000410000 */
[----:B------:R-:W-:Y:S01]  /*9650*/  FMUL.FTZ R7, R30, R113 ;  /* 0x000000711e077220 */ /* 0x000fe20000410000 */
[----:B------:R-:W1:Y:S04]  /*9660*/  LDCU.64 UR10, c[0x0][0x380] ;  /* 0x00007000ff0a77ac */ /* 0x000e680008000a00 */
[----:B------:R-:W-:Y:S01]  /*9670*/  F2FP.BF16.F32.PACK_AB R7, R7, R28 ;  /* 0x0000001c0707723e */ /* 0x000fe200000010ff */
[----:B0-----:R-:W-:Y:S01]  /*9680*/  IMAD R36, R25, UR4, RZ ;  /* 0x0000000419247c24 */ /* 0x001fe2000f8e02ff */
[----:B------:R-:W-:-:S03]  /*9690*/  MOV R25, R119 ;  /* 0x0000007700197202 */ /* 0x000fc60000000f00 */
[----:B------:R-:W-:-:S04]  /*96a0*/  IMAD.WIDE.U32 R26, R21, UR4, R24 ;  /* 0x00000004151a7c25 */ /* 0x000fc8000f8e0018 */
[----:B------:R-:W-:Y:S01]  /*96b0*/  IMAD R21, R21, UR5, R36 ;  /* 0x0000000515157c24 */ /* 0x000fe2000f8e0224 */
[----:B-1----:R-:W-:-:S04]  /*96c0*/  LEA R24, P0, R26, UR10, 0x1 ;  /* 0x0000000a1a187c11 */ /* 0x002fc8000f8008ff */
[----:B------:R-:W-:-:S04]  /*96d0*/  IADD3 R21, PT, PT, R27, R21, RZ ;  /* 0x000000151b157210 */ /* 0x000fc80007ffe0ff */
[----:B------:R-:W-:-:S05]  /*96e0*/  LEA.HI.X R25, R26, UR11, R21, 0x1, P0 ;  /* 0x0000000b1a197c11 */ /* 0x000fca00080f0c15 */
[----:B------:R0:W-:Y:S02]  /*96f0*/  STG.E desc[UR6][R24.64], R7 ;  /* 0x0000000718007986 */ /* 0x0001e4000c101906 */
.L_x_152:
[----:B------:R-:W-:Y:S05]  /*9700*/  BSYNC.RECONVERGENT B0 ;  /* 0x0000000000007941 */ /* 0x000fea0003800200 */
.L_x_151:
        /* <DEDUP_REMOVED lines=21> */
.L_x_153:
[----:B------:R-:W-:Y:S01]  /*9860*/  BSSY.RECONVERGENT B0, `(.L_x_154) ;  /* 0x0000012000007945 */ /* 0x000fe20003800200 */
[----:B------:R-:W-:Y:S01]  /*9870*/  FFMA.FTZ R16, R72, R5, -R19 ;  /* 0x0000000548107223 */ /* 0x000fe20000010813 */
[----:B------:R-:W-:Y:S02]  /*9880*/  FFMA.FTZ R22, R73, R105, -R22 ;  /* 0x0000006949167223 */ /* 0x000fe40000010816 */
[----:B------:R-:W-:Y:S05]  /*9890*/  @P4 BRA `(.L_x_155) ;  /* 0x0000000000384947 */ /* 0x000fea0003800000 */
[----:B------:R-:W1:Y:S01]  /*98a0*/  LDCU.64 UR4, c[0x0][0x3f8] ;  /* 0x00007f00ff0477ac */ /* 0x000e620008000a00 */
[----:B------:R-:W-:Y:S01]  /*98b0*/  MOV R10, R116 ;  /* 0x00000074000a7202 */ /* 0x000fe20000000f00 */
[----:B------:R-:W-:Y:S01]  /*98c0*/  FMUL.FTZ R16, R16, R113 ;  /* 0x0000007110107220 */ /* 0x000fe20000410000 */
[----:B------:R-:W-:Y:S01]  /*98d0*/  MOV R11, R119 ;  /* 0x00000077000b7202 */ /* 0x000fe20000000f00 */
[----:B------:R-:W2:Y:S01]  /*98e0*/  LDCU.64 UR10, c[0x0][0x380] ;  /* 0x00007000ff0a77ac */ /* 0x000ea20008000a00 */
[----:B-1----:R-:W-:Y:S02]  /*98f0*/  IMAD R5, R20, UR4, RZ ;  /* 0x0000000414057c24 */ /* 0x002fe4000f8e02ff */
[----:B------:R-:W-:-:S04]  /*9900*/  IMAD.WIDE.U32 R20, R18, UR4, R10 ;  /* 0x0000000412147c25 */ /* 0x000fc8000f8e000a */
[----:B0-----:R-:W-:Y:S02]  /*9910*/  IMAD R7, R18, UR5, R5 ;  /* 0x0000000512077c24 */ /* 0x001fe4000f8e0205 */
[----:B------:R-:W-:Y:S01]  /*9920*/  FMUL.FTZ R5, R22, R113 ;  /* 0x0000007116057220 */ /* 0x000fe20000410000 */
[C---:B--2---:R-:W-:Y:S02]  /*9930*/  LEA R10, P0, R20.reuse, UR10, 0x1 ;  /* 0x0000000a140a7c11 */ /* 0x044fe4000f8008ff */
[----:B------:R-:W-:Y:S02]  /*9940*/  IADD3 R7, PT, PT, R21, R7, RZ ;  /* 0x0000000715077210 */ /* 0x000fe40007ffe0ff */
[----:B------:R-:W-:Y:S02]  /*9950*/  F2FP.BF16.F32.PACK_AB R5, R5, R16 ;  /* 0x000000100505723e */ /* 0x000fe400000010ff */
[----:B------:R-:W-:-:S05]  /*9960*/  LEA.HI.X R11, R20, UR11, R7, 0x1, P0 ;  /* 0x0000000b140b7c11 */ /* 0x000fca00080f0c07 */
[----:B------:R1:W-:Y:S02]  /*9970*/  STG.E desc[UR6][R10.64], R5 ;  /* 0x000000050a007986 */ /* 0x0003e4000c101906 */
.L_x_155:
[----:B------:R-:W-:Y:S05]  /*9980*/  BSYNC.RECONVERGENT B0 ;  /* 0x0000000000007941 */ /* 0x000fea0003800200 */
.L_x_154:
[----:B------:R-:W-:Y:S02]  /*9990*/  SHF.L.U32 R3, R3, 0x10, RZ ;  /* 0x0000001003037819 */ /* 0x000fe400000006ff */
[----:B------:R-:W-:Y:S01]  /*99a0*/  SHF.L.U32 R107, R107, 0x10, RZ ;  /* 0x000000106b6b7819 */ /* 0x000fe200000006ff */
[----:B------:R-:W-:Y:S06]  /*99b0*/  BRA.U !UP0, `(.L_x_156) ;  /* 0x0000000108487547 */ /* 0x000fec000b800000 */
[----:B------:R-:W-:Y:S01]  /*99c0*/  FFMA.FTZ R6, R72, R6, R70 ;  /* 0x0000000648067223 */ /* 0x000fe20000010046 */
[----:B------:R-:W-:-:S03]  /*99d0*/  FFMA.FTZ R8, R73, R8, R71 ;  /* 0x0000000849087223 */ /* 0x000fc60000010047 */
[----:B-1----:R-:W-:Y:S01]  /*99e0*/  FMUL.FTZ R5, R6, -1.4426950216293334961 ;  /* 0xbfb8aa3b06057820 */ /* 0x002fe20000410000 */
        /* <DEDUP_REMOVED lines=15> */
.L_x_156:
[----:B------:R-:W-:Y:S01]  /*9ae0*/  BSSY.RECONVERGENT B0, `(.L_x_157) ;  /* 0x0000012000007945 */ /* 0x000fe20003800200 */
[----:B------:R-:W-:Y:S01]  /*9af0*/  FFMA.FTZ R8, R72, R3, -R17 ;  /* 0x0000000348087223 */ /* 0x000fe20000010811 */
[----:B------:R-:W-:Y:S02]  /*9b00*/  FFMA.FTZ R14, R73, R107, -R14 ;  /* 0x0000006b490e7223 */ /* 0x000fe4000001080e */
[----:B------:R-:W-:Y:S05]  /*9b10*/  @P5 BRA `(.L_x_158) ;  /* 0x0000000000385947 */ /* 0x000fea0003800000 */
[----:B------:R-:W2:Y:S01]  /*9b20*/  LDCU.64 UR4, c[0x0][0x3f8] ;  /* 0x00007f00ff0477ac */ /* 0x000ea20008000a00 */
[----:B------:R-:W-:Y:S01]  /*9b30*/  MOV R6, R116 ;  /* 0x0000007400067202 */ /* 0x000fe20000000f00 */
[----:B------:R-:W-:Y:S01]  /*9b40*/  FMUL.FTZ R8, R8, R113 ;  /* 0x0000007108087220 */ /* 0x000fe20000410000 */
[----:B0-----:R-:W-:Y:S01]  /*9b50*/  MOV R7, R119 ;  /* 0x0000007700077202 */ /* 0x001fe20000000f00 */
[----:B------:R-:W0:Y:S01]  /*9b60*/  LDCU.64 UR10, c[0x0][0x380] ;  /* 0x00007000ff0a77ac */ /* 0x000e220008000a00 */
[----:B--2---:R-:W-:Y:S02]  /*9b70*/  IMAD R3, R12, UR4, RZ ;  /* 0x000000040c037c24 */ /* 0x004fe4000f8e02ff */
[----:B------:R-:W-:-:S04]  /*9b80*/  IMAD.WIDE.U32 R6, R4, UR4, R6 ;  /* 0x0000000404067c25 */ /* 0x000fc8000f8e0006 */
[----:B-1----:R-:W-:Y:S02]  /*9b90*/  IMAD R5, R4, UR5, R3 ;  /* 0x0000000504057c24 */ /* 0x002fe4000f8e0203 */
[----:B------:R-:W-:Y:S01]  /*9ba0*/  FMUL.FTZ R3, R14, R113 ;  /* 0x000000710e037220 */ /* 0x000fe20000410000 */
[C---:B0-----:R-:W-:Y:S02]  /*9bb0*/  LEA R4, P0, R6.reuse, UR10, 0x1 ;  /* 0x0000000a06047c11 */ /* 0x041fe4000f8008ff */
[----:B------:R-:W-:Y:S02]  /*9bc0*/  IADD3 R5, PT, PT, R7, R5, RZ ;  /* 0x0000000507057210 */ /* 0x000fe40007ffe0ff */
[----:B------:R-:W-:Y:S02]  /*9bd0*/  F2FP.BF16.F32.PACK_AB R3, R3, R8 ;  /* 0x000000080303723e */ /* 0x000fe400000010ff */
[----:B------:R-:W-:-:S05]  /*9be0*/  LEA.HI.X R5, R6, UR11, R5, 0x1, P0 ;  /* 0x0000000b06057c11 */ /* 0x000fca00080f0c05 */
[----:B------:R2:W-:Y:S02]  /*9bf0*/  STG.E desc[UR6][R4.64], R3 ;  /* 0x0000000304007986 */ /* 0x0005e4000c101906 */
.L_x_158:
[----:B------:R-:W-:Y:S05]  /*9c00*/  BSYNC.RECONVERGENT B0 ;  /* 0x0000000000007941 */ /* 0x000fea0003800200 */
.L_x_157:
        /* <DEDUP_REMOVED lines=22> */
.L_x_159:
[----:B------:R-:W-:Y:S01]  /*9d70*/  ISETP.GE.AND.EX P3, PT, R11, UR9, PT, P3 ;  /* 0x000000090b007c0c */ /* 0x000fe2000bf66330 */
[----:B------:R-:W-:Y:S01]  /*9d80*/  FFMA.FTZ R0, R72, R0, -R15 ;  /* 0x0000000048007223 */ /* 0x000fe2000001080f */
[----:B------:R-:W-:Y:S01]  /*9d90*/  FFMA.FTZ R32, R73, R109, -R32 ;  /* 0x0000006d49207223 */ /* 0x000fe20000010820 */
[----:B------:R-:W-:Y:S02]  /*9da0*/  BSSY.RECONVERGENT B0, `(.L_x_160) ;  /* 0x000000f000007945 */ /* 0x000fe40003800200 */
[-C--:B------:R-:W-:Y:S01]  /*9db0*/  FMUL.FTZ R0, R0, R113.reuse ;  /* 0x0000007100007220 */ /* 0x080fe20000410000 */
[----:B--2---:R-:W-:-:S07]  /*9dc0*/  FMUL.FTZ R5, R32, R113 ;  /* 0x0000007120057220 */ /* 0x004fce0000410000 */
[----:B------:R-:W-:Y:S05]  /*9dd0*/  @P3 BRA `(.L_x_161) ;  /* 0x00000000002c3947 */ /* 0x000fea0003800000 */
[----:B------:R-:W1:Y:S01]  /*9de0*/  LDCU.64 UR4, c[0x0][0x3f8] ;  /* 0x00007f00ff0477ac */ /* 0x000e620008000a00 */
[----:B------:R-:W-:Y:S02]  /*9df0*/  MOV R117, R119 ;  /* 0x0000007700757202 */ /* 0x000fe40000000f00 */
[----:B------:R-:W-:Y:S01]  /*9e00*/  F2FP.BF16.F32.PACK_AB R5, R5, R0 ;  /* 0x000000000505723e */ /* 0x000fe200000010ff */
[----:B------:R-:W2:Y:S01]  /*9e10*/  LDCU.64 UR8, c[0x0][0x380] ;  /* 0x00007000ff0877ac */ /* 0x000ea20008000a00 */
[----:B-1----:R-:W-:Y:S02]  /*9e20*/  IMAD R2, R11, UR4, RZ ;  /* 0x000000040b027c24 */ /* 0x002fe4000f8e02ff */
[----:B------:R-:W-:-:S04]  /*9e30*/  IMAD.WIDE.U32 R116, R33, UR4, R116 ;  /* 0x0000000421747c25 */ /* 0x000fc8000f8e0074 */
[----:B------:R-:W-:Y:S01]  /*9e40*/  IMAD R33, R33, UR5, R2 ;  /* 0x0000000521217c24 */ /* 0x000fe2000f8e0202 */
[----:B--2---:R-:W-:-:S04]  /*9e50*/  LEA R2, P0, R116, UR8, 0x1 ;  /* 0x0000000874027c11 */ /* 0x004fc8000f8008ff */
[----:B------:R-:W-:-:S04]  /*9e60*/  IADD3 R33, PT, PT, R117, R33, RZ ;  /* 0x0000002175217210 */ /* 0x000fc80007ffe0ff */
[----:B------:R-:W-:-:S05]  /*9e70*/  LEA.HI.X R3, R116, UR9, R33, 0x1, P0 ;  /* 0x0000000974037c11 */ /* 0x000fca00080f0c21 */
[----:B------:R1:W-:Y:S02]  /*9e80*/  STG.E desc[UR6][R2.64], R5 ;  /* 0x0000000502007986 */ /* 0x0003e4000c101906 */
.L_x_161:
[----:B------:R-:W-:Y:S05]  /*9e90*/  BSYNC.RECONVERGENT B0 ;  /* 0x0000000000007941 */ /* 0x000fea0003800200 */
.L_x_160:
[----:B------:R-:W2:Y:S01]  /*9ea0*/  LDCU UR4, c[0x0][0x410] ;  /* 0x00008200ff0477ac */ /* 0x000ea20008000800 */
[----:B------:R-:W-:Y:S02]  /*9eb0*/  IADD3 R68, PT, PT, R110, R68, RZ ;  /* 0x000000446e447210 */ /* 0x000fe40007ffe0ff */
[----:B------:R-:W-:Y:S01]  /*9ec0*/  IADD3 R35, PT, PT, R35, 0x1, RZ ;  /* 0x0000000123237810 */ /* 0x000fe20007ffe0ff */
[----:B------:R-:W2:Y:S02]  /*9ed0*/  LDCU UR5, c[0x0][0x3e0] ;  /* 0x00007c00ff0577ac */ /* 0x000ea40008000800 */
[----:B--2---:R-:W-:-:S06]  /*9ee0*/  UIMAD UR4, UR4, UR5, URZ ;  /* 0x00000005040472a4 */ /* 0x004fcc000f8e02ff */
[----:B------:R-:W-:-:S13]  /*9ef0*/  ISETP.GE.AND P0, PT, R68, UR4, PT ;  /* 0x0000000444007c0c */ /* 0x000fda000bf06270 */
[----:B------:R-:W-:Y:S05]  /*9f00*/  @!P0 BRA `(.L_x_162) ;  /* 0xffffff6000948947 */ /* 0x000fea000383ffff */
.L_x_95:
[----:B------:R-:W2:Y:S01]  /*9f10*/  S2R R33, SR_TID.X ;  /* 0x0000000000217919 */ /* 0x000ea20000002100 */
[----:B------:R-:W3:Y:S01]  /*9f20*/  LDC R4, c[0x0][0x370] ;  /* 0x0000dc00ff047b82 */ /* 0x000ee20000000800 */
[----:B------:R-:W-:Y:S07]  /*9f30*/  BSSY.RECONVERGENT B0, `(.L_x_163) ;  /* 0x000000e000007945 */ /* 0x000fee0003800200 */
[----:B0-----:R-:W0:Y:S08]  /*9f40*/  LDC R7, c[0x0][0x374] ;  /* 0x0000dd00ff077b82 */ /* 0x001e300000000800 */
[----:B-1----:R-:W1:Y:S01]  /*9f50*/  LDC.64 R2, c[0x0][0x3c8] ;  /* 0x0000f200ff027b82 */ /* 0x002e620000000a00 */
[----:B---3--:R-:W-:-:S02]  /*9f60*/  ISETP.NE.AND P0, PT, R4, 0x1, PT ;  /* 0x000000010400780c */ /* 0x008fc40003f05270 */
[----:B--2---:R-:W-:Y:S02]  /*9f70*/  ISETP.NE.AND P1, PT, R33, RZ, PT ;  /* 0x000000ff2100720c */ /* 0x004fe40003f25270 */
[----:B0-----:R-:W-:-:S04]  /*9f80*/  SHF.L.U32 R0, R7, 0x1, RZ ;  /* 0x0000000107007819 */ /* 0x001fc800000006ff */
[----:B------:R-:W-:-:S05]  /*9f90*/  SEL R5, R0, RZ, P0 ;  /* 0x000000ff00057207 */ /* 0x000fca0000000000 */
[----:B-1----:R-:W-:Y:S02]  /*9fa0*/  IMAD.WIDE.U32 R2, R5, 0x4, R2 ;  /* 0x0000000405027825 */ /* 0x002fe400078e0002 */
[----:B------:R-:W-:Y:S05]  /*9fb0*/  @P1 BRA `(.L_x_164) ;  /* 0x0000000000141947 */ /* 0x000fea0003800000 */
[----:B------:R-:W-:Y:S01]  /*9fc0*/  HFMA2 R5, -RZ, RZ, 0, 5.9604644775390625e-08 ;  /* 0x00000001ff057431 */ /* 0x000fe200000001ff */
[----:B------:R-:W-:Y:S06]  /*9fd0*/  MEMBAR.ALL.GPU ;  /* 0x0000000000007992 */ /* 0x000fec000000a000 */
[----:B------:R-:W-:-:S00]  /*9fe0*/  ERRBAR ;  /* 0x00000000000079ab */ /* 0x000fc00000000000 */
[----:B------:R-:W-:Y:S06]  /*9ff0*/  CGAERRBAR ;  /* 0x00000000000075ab */ /* 0x000fec0000000000 */
[----:B------:R0:W-:Y:S02]  /*a000*/  REDG.E.ADD.S32.STRONG.GPU desc[UR6][R2.64], R5 ;  /* 0x000000050200798e */ /* 0x0001e4000c12e306 */
.L_x_164:
[----:B------:R-:W-:Y:S05]  /*a010*/  BSYNC.RECONVERGENT B0 ;  /* 0x0000000000007941 */ /* 0x000fea0003800200 */
.L_x_163:
[----:B------:R-:W1:Y:S01]  /*a020*/  S2UR UR5, SR_CTAID.Y ;  /* 0x00000000000579c3 */ /* 0x000e620000002600 */
[----:B0-----:R-:W-:Y:S02]  /*a030*/  IADD3 R5, PT, PT, R7, -0x1, RZ ;  /* 0xffffffff07057810 */ /* 0x001fe40007ffe0ff */
[----:B------:R-:W-:-:S05]  /*a040*/  IADD3 R0, PT, PT, R4, -0x1, RZ ;  /* 0xffffffff04007810 */ /* 0x000fca0007ffe0ff */
[----:B------:R-:W0:Y:S01]  /*a050*/  S2UR UR4, SR_CTAID.X ;  /* 0x00000000000479c3 */ /* 0x000e220000002500 */
[----:B-1----:R-:W-:-:S04]  /*a060*/  ISETP.NE.AND P0, PT, R5, UR5, PT ;  /* 0x0000000505007c0c */ /* 0x002fc8000bf05270 */
[----:B0-----:R-:W-:-:S13]  /*a070*/  ISETP.NE.OR P0, PT, R0, UR4, P0 ;  /* 0x0000000400007c0c */ /* 0x001fda0008705670 */
[----:B------:R-:W-:Y:S05]  /*a080*/  @P0 EXIT ;  /* 0x000000000000094d */ /* 0x000fea0003800000 */
[----:B------:R-:W-:Y:S05]  /*a090*/  @P1 BRA `(.L_x_165) ;  /* 0x0000000000201947 */ /* 0x000fea0003800000 */
[----:B------:R-:W-:-:S05]  /*a0a0*/  IMAD R0, R4, R7, RZ ;  /* 0x0000000704007224 */ /* 0x000fca00078e02ff */
[----:B------:R-:W-:-:S13]  /*a0b0*/  ISETP.NE.AND P0, PT, R0, -0x1, PT ;  /* 0xffffffff0000780c */ /* 0x000fda0003f05270 */
[----:B------:R-:W-:Y:S05]  /*a0c0*/  @!P0 BRA `(.L_x_165) ;  /* 0x0000000000148947 */ /* 0x000fea0003800000 */
.L_x_166:
[----:B------:R-:W2:Y:S04]  /*a0d0*/  LDG.E.STRONG.GPU R5, desc[UR6][R2.64] ;  /* 0x0000000602057981 */ /* 0x000ea8000c1ef900 */
[----:B--2---:R-:W-:Y:S01]  /*a0e0*/  CCTL.IVALL ;  /* 0x00000000ff00798f */ /* 0x004fe20002000000 */
[----:B------:R-:W-:Y:S05]  /*a0f0*/  YIELD ;  /* 0x0000000000007946 */ /* 0x000fea0003800000 */
[----:B------:R-:W-:-:S13]  /*a100*/  ISETP.NE.AND P0, PT, R5, R0, PT ;  /* 0x000000000500720c */ /* 0x000fda0003f05270 */
[----:B------:R-:W-:Y:S05]  /*a110*/  @P0 BRA `(.L_x_166) ;  /* 0xfffffffc00ec0947 */ /* 0x000fea000383ffff */
.L_x_165:
[----:B------:R-:W-:Y:S05]  /*a120*/  WARPSYNC.ALL ;  /* 0x0000000000007948 */ /* 0x000fea0003800000 */
[----:B------:R-:W0:Y:S08]  /*a130*/  LDC.64 R34, c[0x0][0x3f8] ;  /* 0x0000fe00ff227b82 */ /* 0x000e300000000a00 */
[----:B------:R-:W-:Y:S01]  /*a140*/  BAR.SYNC.DEFER_BLOCKING 0x0 ;  /* 0x0000000000007b1d */ /* 0x000fe20000010000 */
[----:B0-----:R-:W-:-:S04]  /*a150*/  LEA.HI R28, P0, R35, R34, RZ, 0x1 ;  /* 0x00000022231c7211 */ /* 0x001fc800078108ff */
        /* <DEDUP_REMOVED lines=49> */
[----:B------:R-:W-:Y:S01]  /*a470*/  MOV R3, R26 ;  /* 0x0000001a00037202 */ /* 0x000fe20000000f00 */
[----:B------:R-:W2:Y:S01]  /*a480*/  LDCU.64 UR10, c[0x0][0x388] ;  /* 0x00007100ff0a77ac */ /* 0x000ea20008000a00 */
[C---:B------:R-:W-:Y:S02]  /*a490*/  SHF.L.U32 R17, R33.reuse, 0x3, RZ ;  /* 0x0000000321117819 */ /* 0x040fe400000006ff */
[----:B------:R-:W-:Y:S01]  /*a4a0*/  SHF.L.U64.HI R18, R33, 0x3, R26 ;  /* 0x0000000321127819 */ /* 0x000fe2000001021a */
[----:B------:R-:W-:Y:S01]  /*a4b0*/  IMAD.WIDE.U32 R2, R5, 0x180, R2 ;  /* 0x0000018005027825 */ /* 0x000fe200078e0002 */
[----:B------:R-:W-:-:S02]  /*a4c0*/  SHF.L.U32 R25, R35, 0x2, RZ ;  /* 0x0000000223197819 */ /* 0x000fc400000006ff */
[----:B------:R-:W-:Y:S02]  /*a4d0*/  SHF.L.U64.HI R27, R28, 0x2, R30 ;  /* 0x000000021c1b7819 */ /* 0x000fe4000001021e */
[----:B------:R-:W-:Y:S02]  /*a4e0*/  SHF.L.U64.HI R23, R24, 0x2, R31 ;  /* 0x0000000218177819 */ /* 0x000fe4000001021f */
[----:B0-----:R-:W-:Y:S01]  /*a4f0*/  LEA R21, P1, R33, UR4, 0x2 ;  /* 0x0000000421157c11 */ /* 0x001fe2000f8210ff */
        /* <DEDUP_REMOVED lines=12> */
.L_x_169:
        /* <DEDUP_REMOVED lines=29> */
.L_x_168:
[----:B------:R-:W-:Y:S05]  /*a790*/  BSYNC.RECONVERGENT B0 ;  /* 0x0000000000007941 */ /* 0x000fea0003800200 */
.L_x_167:
[----:B------:R-:W-:Y:S05]  /*a7a0*/  @!P0 EXIT ;  /* 0x000000000000894d */ /* 0x000fea0003800000 */
[----:B------:R-:W-:Y:S01]  /*a7b0*/  SHF.L.U64.HI R29, R34, 0x2, R35 ;  /* 0x00000002221d7819 */ /* 0x000fe20000010223 */
[----:B------:R-:W1:Y:S01]  /*a7c0*/  LDCU.64 UR4, c[0x0][0x3d8] ;  /* 0x00007b00ff0477ac */ /* 0x000e620008000a00 */
[----:B------:R-:W-:Y:S02]  /*a7d0*/  SHF.L.U64.HI R37, R24, 0x2, R31 ;  /* 0x0000000218257819 */ /* 0x000fe4000001021f */
[----:B------:R-:W-:Y:S01]  /*a7e0*/  SHF.L.U32 R27, R34, 0x2, RZ ;  /* 0x00000002221b7819 */ /* 0x000fe200000006ff */
[----:B------:R-:W2:Y:S01]  /*a7f0*/  LDCU.64 UR8, c[0x0][0x388] ;  /* 0x00007100ff0877ac */ /* 0x000ea20008000a00 */
[----:B------:R-:W-:Y:S02]  /*a800*/  SHF.L.U32 R39, R24, 0x2, RZ ;  /* 0x0000000218277819 */ /* 0x000fe400000006ff */
[C---:B------:R-:W-:Y:S01]  /*a810*/  SHF.L.U64.HI R31, R28.reuse, 0x2, R30 ;  /* 0x000000021c1f7819 */ /* 0x040fe2000001021e */
[----:B------:R-:W3:Y:S01]  /*a820*/  LDCU.64 UR10, c[0x0][0x390] ;  /* 0x00007200ff0a77ac */ /* 0x000ee20008000a00 */
[----:B------:R-:W-:-:S07]  /*a830*/  SHF.L.U32 R35, R28, 0x2, RZ ;  /* 0x000000021c237819 */ /* 0x000fce00000006ff */
.L_x_170:
[C---:B0-----:R-:W-:Y:S02]  /*a840*/  SHF.L.U32 R14, R33.reuse, 0x2, RZ ;  /* 0x00000002210e7819 */ /* 0x041fe400000006ff */
[----:B------:R-:W-:Y:S02]  /*a850*/  SHF.L.U64.HI R0, R33, 0x2, R26 ;  /* 0x0000000221007819 */ /* 0x000fe4000001021a */
[----:B-1----:R-:W-:-:S04]  /*a860*/  IADD3 R2, P0, PT, R14, UR4, RZ ;  /* 0x000000040e027c10 */ /* 0x002fc8000ff1e0ff */
[----:B------:R-:W-:Y:S02]  /*a870*/  IADD3.X R3, PT, PT, R0, UR5, RZ, P0, !PT ;  /* 0x0000000500037c10 */ /* 0x000fe400087fe4ff */
[C---:B------:R-:W-:Y:S02]  /*a880*/  IADD3 R4, P0, PT, R2.reuse, R35, RZ ;  /* 0x0000002302047210 */ /* 0x040fe40007f1e0ff */
[C---:B----4-:R-:W-:Y:S01]  /*a890*/  IADD3 R8, P1, PT, R2.reuse, R39, RZ ;  /* 0x0000002702087210 */ /* 0x050fe20007f3e0ff */
[----:B------:R0:W4:Y:S01]  /*a8a0*/  LDG.E R16, desc[UR6][R2.64] ;  /* 0x0000000602107981 */ /* 0x000122000c1e1900 */
[C---:B------:R-:W-:Y:S02]  /*a8b0*/  IADD3.X R5, PT, PT, R3.reuse, R31, RZ, P0, !PT ;  /* 0x0000001f03057210 */ /* 0x040fe400007fe4ff */
[----:B------:R-:W-:Y:S02]  /*a8c0*/  IADD3 R6, P0, PT, R2, R27, RZ ;  /* 0x0000001b02067210 */ /* 0x000fe40007f1e0ff */
[C---:B------:R-:W-:Y:S01]  /*a8d0*/  IADD3.X R9, PT, PT, R3.reuse, R37, RZ, P1, !PT ;  /* 0x0000002503097210 */ /* 0x040fe20000ffe4ff */
[----:B------:R1:W4:Y:S01]  /*a8e0*/  LDG.E R17, desc[UR6][R4.64] ;  /* 0x0000000604117981 */ /* 0x000322000c1e1900 */
[----:B------:R-:W-:-:S03]  /*a8f0*/  IADD3.X R7, PT, PT, R3, R29, RZ, P0, !PT ;  /* 0x0000001d03077210 */ /* 0x000fc600007fe4ff */
[----:B------:R-:W5:Y:S04]  /*a900*/  LDG.E R19, desc[UR6][R8.64] ;  /* 0x0000000608137981 */ /* 0x000f68000c1e1900 */
[----:B------:R1:W5:Y:S01]  /*a910*/  LDG.E R18, desc[UR6][R6.64] ;  /* 0x0000000606127981 */ /* 0x000362000c1e1900 */
[C---:B------:R-:W-:Y:S02]  /*a920*/  SHF.L.U32 R25, R33.reuse, 0x3, RZ ;  /* 0x0000000321197819 */ /* 0x040fe400000006ff */
[----:B------:R-:W-:Y:S02]  /*a930*/  SHF.L.U64.HI R26, R33, 0x3, R26 ;  /* 0x00000003211a7819 */ /* 0x000fe4000001021a */
[----:B------:R-:W-:Y:S02]  /*a940*/  LOP3.LUT R12, R25, 0xfffffff8, RZ, 0xc0, !PT ;  /* 0xfffffff8190c7812 */ /* 0x000fe400078ec0ff */
[----:B------:R-:W-:-:S02]  /*a950*/  LOP3.LUT R14, R14, 0xfffffffc, RZ, 0xc0, !PT ;  /* 0xfffffffc0e0e7812 */ /* 0x000fc400078ec0ff */
[----:B--2---:R-:W-:Y:S02]  /*a960*/  IADD3 R10, P0, PT, R12, UR8, RZ ;  /* 0x000000080c0a7c10 */ /* 0x004fe4000ff1e0ff */
[----:B0-----:R-:W-:Y:S02]  /*a970*/  LOP3.LUT R2, R26, 0x3, RZ, 0xc0, !PT ;  /* 0x000000031a027812 */ /* 0x001fe400078ec0ff */
[----:B---3--:R-:W-:Y:S02]  /*a980*/  IADD3 R12, P1, PT, R12, UR10, RZ ;  /* 0x0000000a0c0c7c10 */ /* 0x008fe4000ff3e0ff */
[----:B------:R-:W-:Y:S02]  /*a990*/  LOP3.LUT R0, R0, 0x3, RZ, 0xc0, !PT ;  /* 0x0000000300007812 */ /* 0x000fe400078ec0ff */
[----:B------:R-:W-:Y:S02]  /*a9a0*/  IADD3 R14, P2, PT, R14, UR4, RZ ;  /* 0x000000040e0e7c10 */ /* 0x000fe4000ff5e0ff */
[----:B------:R-:W-:-:S02]  /*a9b0*/  IADD3.X R11, PT, PT, R2, UR9, RZ, P0, !PT ;  /* 0x00000009020b7c10 */ /* 0x000fc400087fe4ff */
[----:B------:R-:W-:Y:S02]  /*a9c0*/  IADD3.X R13, PT, PT, R2, UR11, RZ, P1, !PT ;  /* 0x0000000b020d7c10 */ /* 0x000fe40008ffe4ff */
[----:B------:R-:W-:Y:S02]  /*a9d0*/  IADD3.X R15, PT, PT, R0, UR5, RZ, P2, !PT ;  /* 0x00000005000f7c10 */ /* 0x000fe400097fe4ff */
[C---:B------:R-:W-:Y:S02]  /*a9e0*/  IADD3 R2, P0, PT, R14.reuse, R35, RZ ;  /* 0x000000230e027210 */ /* 0x040fe40007f1e0ff */
[C---:B-1----:R-:W-:Y:S02]  /*a9f0*/  IADD3 R4, P1, PT, R14.reuse, R27, RZ ;  /* 0x0000001b0e047210 */ /* 0x042fe40007f3e0ff */
[----:B------:R-:W-:Y:S02]  /*aa00*/  IADD3 R6, P2, PT, R14, R39, RZ ;  /* 0x000000270e067210 */ /* 0x000fe40007f5e0ff */
[----:B------:R-:W-:-:S02]  /*aa10*/  IADD3.X R3, PT, PT, R15, R31, RZ, P0, !PT ;  /* 0x0000001f0f037210 */ /* 0x000fc400007fe4ff */
[C---:B------:R-:W-:Y:S02]  /*aa20*/  IADD3.X R5, PT, PT, R15.reuse, R29, RZ, P1, !PT ;  /* 0x0000001d0f057210 */ /* 0x040fe40000ffe4ff */
[----:B------:R-:W-:Y:S01]  /*aa30*/  IADD3.X R7, PT, PT, R15, R37, RZ, P2, !PT ;  /* 0x000000250f077210 */ /* 0x000fe200017fe4ff */
[----:B----4-:R0:W-:Y:S04]  /*aa40*/  STG.E.64 desc[UR6][R10.64], R16 ;  /* 0x000000100a007986 */ /* 0x0101e8000c101b06 */
[----:B-----5:R1:W-:Y:S04]  /*aa50*/  STG.E.64 desc[UR6][R12.64], R18 ;  /* 0x000000120c007986 */ /* 0x0203e8000c101b06 */
        /* <DEDUP_REMOVED lines=14> */
[----:B------:R-:W3:Y:S04]  /*ab40*/  LDG.E R16, desc[UR6][R14.64+0xc00] ;  /* 0x000c00060e107981 */ /* 0x000ee8000c1e1900 */
[----:B------:R-:W3:Y:S04]  /*ab50*/  LDG.E R17, desc[UR6][R2.64+0xc00] ;  /* 0x000c000602117981 */ /* 0x000ee8000c1e1900 */
[----:B-1----:R-:W4:Y:S04]  /*ab60*/  LDG.E R18, desc[UR6][R4.64+0xc00] ;  /* 0x000c000604127981 */ /* 0x002f28000c1e1900 */
        /* <DEDUP_REMOVED lines=11> */
[----:B------:R-:W3:Y:S04]  /*ac20*/  LDG.E R20, desc[UR6][R14.64+0x1200] ;  /* 0x001200060e147981 */ /* 0x000ee8000c1e1900 */
[----:B------:R-:W3:Y:S04]  /*ac30*/  LDG.E R21, desc[UR6][R2.64+0x1200] ;  /* 0x0012000602157981 */ /* 0x000ee8000c1e1900 */
        /* <DEDUP_REMOVED lines=14> */
[----:B---3--:R4:W-:Y:S04]  /*ad20*/  STG.E.64 desc[UR6][R10.64], R20 ;  /* 0x000000140a007986 */ /* 0x0089e8000c101b06 */
[----:B--2---:R4:W-:Y:S07]  /*ad30*/  STG.E.64 desc[UR6][R12.64], R22 ;  /* 0x000000160c007986 */ /* 0x0049ee000c101b06 */
[----:B------:R-:W-:Y:S05]  /*ad40*/  @P0 BRA `(.L_x_170) ;  /* 0xfffffff800bc0947 */ /* 0x000fea000383ffff */
[----:B------:R-:W-:Y:S05]  /*ad50*/  EXIT ;  /* 0x000000000000794d */ /* 0x000fea0003800000 */
.L_x_171:
        /* <DEDUP_REMOVED lines=10> */
.L_x_4495:


//--------------------- .text._Z35group_norm_nhwc_bwd_one_pass_kernelI11Bf16IOFp32WLi512ELi48ELi384EEv26Group_norm_nhwc_bwd_params --------------------------
	.section	.text._Z35group_norm_nhwc_bwd_one_pass_kernelI11Bf16IOFp32WLi512ELi48ELi384EEv26Group_norm_nhwc_bwd_params,"ax",@progbits
	.align	128
        .global         _Z35group_norm_nhwc_bwd_one_pass_kernelI11Bf16IOFp32WLi512ELi48ELi384EEv26Group_norm_nhwc_bwd_params
        .type           _Z35group_norm_nhwc_bwd_one_pass_kernelI11Bf16IOFp32WLi512ELi48ELi384EEv26Group_norm_nhwc_bwd_params,@function
        .size           _Z35group_norm_nhwc_bwd_one_pass_kernelI11Bf16IOFp32WLi512ELi48ELi384EEv26Group_norm_nhwc_bwd_params,(.L_x_4496 - _Z35group_norm_nhwc_bwd_one_pass_kernelI11Bf16IOFp32WLi512ELi48ELi384EEv26Group_norm_nhwc_bwd_params)
        .other          _Z35group_norm_nhwc_bwd_one_pass_kernelI11Bf16IOFp32WLi512ELi48ELi384EEv26Group_norm_nhwc_bwd_params,@"STO_CUDA_ENTRY STV_DEFAULT"
_Z35group_norm_nhwc_bwd_one_pass_kernelI11Bf16IOFp32WLi512ELi48ELi384EEv26Group_norm_nhwc_bwd_params:
.text._Z35group_norm_nhwc_bwd_one_pass_kernelI11Bf16IOFp32WLi512ELi48ELi384EEv26Group_norm_nhwc_bwd_params:
[----:B------:R-:W0:Y:S01]  /*0000*/  LDC R1, c[0x0][0x37c] ;  /* 0x0000df00ff017b82 */ /* 0x000e220000000800 */
[----:B------:R-:W1:Y:S01]  /*0010*/  S2R R4, SR_CTAID.Y ;  /* 0x0000000000047919 */ /* 0x000e620000002600 */
[----:B------:R-:W2:Y:S06]  /*0020*/  LDCU UR4, c[0x0][0x410] ;  /* 0x00008200ff0477ac */ /* 0x000eac0008000800 */
[----:B------:R-:W3:Y:S01]  /*0030*/  S2UR UR7, SR_CTAID.X ;  /* 0x00000000000779c3 */ /* 0x000ee20000002500 */
[----:B0-----:R-:W-:Y:S01]  /*0040*/  IADD3 R1, PT, PT, R1, -0x110, RZ ;  /* 0xfffffef001017810 */ /* 0x001fe20007ffe0ff */
[----:B------:R-:W0:Y:S01]  /*0050*/  S2R R0, SR_TID.X ;  /* 0x0000000000007919 */ /* 0x000e220000002100 */
[----:B------:R-:W2:Y:S01]  /*0060*/  LDCU UR5, c[0x0][0x3e0] ;  /* 0x00007c00ff0577ac */ /* 0x000ea20008000800 */
[----:B------:R-:W4:Y:S01]  /*0070*/  LDCU.64 UR8, c[0x0][0x358] ;  /* 0x00006b00ff0877ac */ /* 0x000f220008000a00 */
[----:B--2---:R-:W-:-:S06]  /*0080*/  UIMAD UR4, UR4, UR5, URZ ;  /* 0x00000005040472a4 */ /* 0x004fcc000f8e02ff */
[----:B-1----:R-:W-:-:S13]  /*0090*/  ISETP.GE.AND P0, PT, R4, UR4, PT ;  /* 0x0000000404007c0c */ /* 0x002fda000bf06270 */
[----:B0--34-:R-:W-:Y:S05]  /*00a0*/  @P0 BRA `(.L_x_172) ;  /* 0x000000d800580947 */ /* 0x019fea0003800000 */
[----:B------:R-:W-:Y:S01]  /*00b0*/  LOP3.LUT R2, R0, 0xffff, RZ, 0xc0, !PT ;  /* 0x0000ffff00027812 */ /* 0x000fe200078ec0ff */
[----:B------:R-:W0:Y:S01]  /*00c0*/  LDC R3, c[0x0][0x41c] ;  /* 0x00010700ff037b82 */ /* 0x000e220000000800 */
[----:B------:R-:W-:Y:S01]  /*00d0*/  UMOV UR5, 0x400 ;  /* 0x0000040000057882 */ /* 0x000fe20000000000 */
[----:B------:R-:W-:Y:S01]  /*00e0*/  HFMA2 R9, -RZ, RZ, 0, 0 ;  /* 0x00000000ff097431 */ /* 0x000fe200000001ff */
[----:B------:R-:W-:Y:S01]  /*00f0*/  UIADD3 UR5, UPT, UPT, UR5, 0x80, URZ ;  /* 0x0000008005057890 */ /* 0x000fe2000fffe0ff */
[----:B------:R-:W-:Y:S01]  /*0100*/  IMAD R2, R2, 0xaab, RZ ;  /* 0x00000aab02027824 */ /* 0x000fe200078e02ff */
[----:B------:R-:W-:Y:S01]  /*0110*/  MOV R10, R4 ;  /* 0x00000004000a7202 */ /* 0x000fe20000000f00 */
[----:B------:R-:W1:Y:S02]  /*0120*/  LDCU.U8 UR10, c[0x0][0x414] ;  /* 0x00008280ff0a77ac */ /* 0x000e640008000000 */
[----:B------:R-:W2:Y:S01]  /*0130*/  S2UR UR6, SR_CgaCtaId ;  /* 0x00000000000679c3 */ /* 0x000ea20000008800 */
[----:B------:R-:W-:-:S04]  /*0140*/  SHF.R.U32.HI R8, RZ, 0x10, R2 ;  /* 0x00000010ff087819 */ /* 0x000fc80000011602 */
[----:B------:R-:W-:-:S03]  /*0150*/  PRMT R2, R8, 0x9910, RZ ;  /* 0x0000991008027816 */ /* 0x000fc600000000ff */
[----:B------:R-:W3:Y:S02]  /*0160*/  LDC R6, c[0x0][0x374] ;  /* 0x0000dd00ff067b82 */ /* 0x000ee40000000800 */
[----:B------:R-:W-:-:S05]  /*0170*/  IMAD R2, R2, 0x18, RZ ;  /* 0x0000001802027824 */ /* 0x000fca00078e02ff */
[----:B------:R-:W-:Y:S01]  /*0180*/  IADD3 R2, PT, PT, RZ, -R2, RZ ;  /* 0x80000002ff027210 */ /* 0x000fe20007ffe0ff */
[----:B------:R-:W4:Y:S01]  /*0190*/  LDC R7, c[0x0][0x370] ;  /* 0x0000dc00ff077b82 */ /* 0x000f220000000800 */
[----:B0-----:R-:W-:Y:S02]  /*01a0*/  IMAD R8, R3, UR7, R8 ;  /* 0x0000000703087c24 */ /* 0x001fe4000f8e0208 */
[----:B------:R-:W-:-:S03]  /*01b0*/  PRMT R3, R2, 0x7710, RZ ;  /* 0x0000771002037816 */ /* 0x000fc600000000ff */
[C---:B------:R-:W-:Y:S01]  /*01c0*/  IADD3 R164, PT, PT, R8.reuse, 0x20, RZ ;  /* 0x0000002008a47810 */ /* 0x040fe20007ffe0ff */
[----:B--2---:R-:W-:Y:S01]  /*01d0*/  ULEA UR5, UR6, UR5, 0x18 ;  /* 0x0000000506057291 */ /* 0x004fe2000f8ec0ff */
[----:B------:R-:W-:Y:S02]  /*01e0*/  IADD3 R163, PT, PT, R8, 0x140, RZ ;  /* 0x0000014008a37810 */ /* 0x000fe40007ffe0ff */
[----:B------:R-:W-:Y:S02]  /*01f0*/  IADD3 R162, PT, PT, R3, R0, RZ ;  /* 0x0000000003a27210 */ /* 0x000fe40007ffe0ff */
[----:B------:R-:W-:Y:S02]  /*0200*/  SHF.R.S32.HI R3, RZ, 0x1f, R164 ;  /* 0x0000001fff037819 */ /* 0x000fe400000114a4 */
[----:B------:R-:W-:Y:S02]  /*0210*/  LEA R11, R0, UR5, 0x4 ;  /* 0x00000005000b7c11 */ /* 0x000fe4000f8e20ff */
[----:B------:R-:W-:-:S02]  /*0220*/  SHF.L.U32 R162, R162, 0x1, RZ ;  /* 0x00000001a2a27819 */ /* 0x000fc400000006ff */
[----:B----4-:R-:W-:Y:S02]  /*0230*/  LOP3.LUT R2, R7, 0x7, RZ, 0xc0, !PT ;  /* 0x0000000707027812 */ /* 0x010fe400078ec0ff */
[----:B-1-3--:R-:W-:-:S07]  /*0240*/  SHF.R.S32.HI R2, RZ, 0x1f, R163 ;  /* 0x0000001fff027819 */ /* 0x00afce00000114a3 */
.L_x_198:
[----:B0-----:R-:W0:Y:S01]  /*0250*/  LDC R15, c[0x0][0x410] ;  /* 0x00010400ff0f7b82 */ /* 0x001e220000000800 */
[----:B------:R-:W1:Y:S01]  /*0260*/  LDCU.128 UR12, c[0x0][0x400] ;  /* 0x00008000ff0c77ac */ /* 0x000e620008000c00 */
[----:B------:R-:W-:Y:S02]  /*0270*/  LOP3.LUT R149, R149, 0xfeffffff, RZ, 0xc0, !PT ;  /* 0xfeffffff95957812 */ /* 0x000fe400078ec0ff */
[----:B------:R-:W-:Y:S02]  /*0280*/  ISETP.GE.AND P1, PT, R10, RZ, PT ;  /* 0x000000ff0a00720c */ /* 0x000fe40003f26270 */
[----:B------:R-:W-:Y:S02]  /*0290*/  LOP3.LUT R165, R162, 0xffff, RZ, 0xc0, !PT ;  /* 0x0000ffffa2a57812 */ /* 0x000fe400078ec0ff */
[----:B------:R-:W-:Y:S02]  /*02a0*/  IADD3 R17, PT, PT, R8, 0x10, RZ ;  /* 0x0000001008117810 */ /* 0x000fe40007ffe0ff */
[----:B------:R-:W-:-:S02]  /*02b0*/  SHF.R.S32.HI R18, RZ, 0x1f, R164 ;  /* 0x0000001fff127819 */ /* 0x000fc400000114a4 */
[C---:B------:R-:W-:Y:S02]  /*02c0*/  IADD3 R25, PT, PT, R8.reuse, 0x30, RZ ;  /* 0x0000003008197810 */ /* 0x040fe40007ffe0ff */
[C---:B------:R-:W-:Y:S02]  /*02d0*/  IADD3 R29, PT, PT, R8.reuse, 0x40, RZ ;  /* 0x00000040081d7810 */ /* 0x040fe40007ffe0ff */
[----:B------:R-:W-:Y:S02]  /*02e0*/  SHF.R.S32.HI R72, RZ, 0x1f, R163 ;  /* 0x0000001fff487819 */ /* 0x000fe400000114a3 */
[C---:B------:R-:W-:Y:S02]  /*02f0*/  IADD3 R85, PT, PT, R8.reuse, 0x1b0, RZ ;  /* 0x000001b008557810 */ /* 0x040fe40007ffe0ff */
[C---:B-1----:R-:W-:Y:S02]  /*0300*/  ISETP.GE.U32.AND P0, PT, R8.reuse, UR12, PT ;  /* 0x0000000c08007c0c */ /* 0x042fe4000bf06070 */
[----:B------:R-:W-:-:S02]  /*0310*/  IADD3 R101, PT, PT, R8, 0x1e0, RZ ;  /* 0x000001e008657810 */ /* 0x000fc40007ffe0ff */
[----:B0-----:R-:W-:Y:S02]  /*0320*/  IABS R5, R15 ;  /* 0x0000000f00057213 */ /* 0x001fe40000000000 */
[----:B------:R-:W-:Y:S02]  /*0330*/  IADD3 R143, PT, PT, R8, 0x1f0, RZ ;  /* 0x000001f0088f7810 */ /* 0x000fe40007ffe0ff */
[----:B------:R-:W0:Y:S01]  /*0340*/  I2F.RP R4, R5 ;  /* 0x0000000500047306 */ /* 0x000e220000209400 */
[----:B------:R-:W-:-:S07]  /*0350*/  LOP3.LUT R148, R148, 0xfffffffe, RZ, 0xc0, !PT ;  /* 0xfffffffe94947812 */ /* 0x000fce00078ec0ff */
[----:B0-----:R-:W0:Y:S02]  /*0360*/  MUFU.RCP R4, R4 ;  /* 0x0000000400047308 */ /* 0x001e240000001000 */
[----:B0-----:R-:W-:-:S06]  /*0370*/  IADD3 R2, PT, PT, R4, 0xffffffe, RZ ;  /* 0x0ffffffe04027810 */ /* 0x001fcc0007ffe0ff */
[----:B------:R0:W1:Y:S02]  /*0380*/  F2I.FTZ.U32.TRUNC.NTZ R3, R2 ;  /* 0x0000000200037305 */ /* 0x000064000021f000 */
[----:B0-----:R-:W-:Y:S02]  /*0390*/  MOV R2, RZ ;  /* 0x000000ff00027202 */ /* 0x001fe40000000f00 */
[----:B-1----:R-:W-:-:S05]  /*03a0*/  IADD3 R12, PT, PT, RZ, -R3, RZ ;  /* 0x80000003ff0c7210 */ /* 0x002fca0007ffe0ff */
[----:B------:R-:W-:Y:S01]  /*03b0*/  IMAD R13, R12, R5, RZ ;  /* 0x000000050c0d7224 */ /* 0x000fe200078e02ff */
[----:B------:R-:W-:-:S03]  /*03c0*/  IABS R12, R10 ;  /* 0x0000000a000c7213 */ /* 0x000fc60000000000 */
[----:B------:R-:W-:Y:S01]  /*03d0*/  IMAD.HI.U32 R3, R3, R13, R2 ;  /* 0x0000000d03037227 */ /* 0x000fe200078e0002 */
[----:B------:R-:W-:Y:S02]  /*03e0*/  SHF.R.S32.HI R13, RZ, 0x1f, R8 ;  /* 0x0000001fff0d7819 */ /* 0x000fe40000011408 */
[----:B------:R-:W-:Y:S02]  /*03f0*/  LOP3.LUT R2, R10, R15, RZ, 0x3c, !PT ;  /* 0x0000000f0a027212 */ /* 0x000fe400078e3cff */
[----:B------:R-:W-:Y:S01]  /*0400*/  ISETP.GE.AND.EX P0, PT, R13, UR13, PT, P0 ;  /* 0x0000000d0d007c0c */ /* 0x000fe2000bf06300 */
[----:B------:R-:W-:Y:S01]  /*0410*/  IMAD.HI.U32 R3, R3, R12, RZ ;  /* 0x0000000c03037227 */ /* 0x000fe200078e00ff */
[----:B------:R-:W-:-:S04]  /*0420*/  ISETP.GE.AND P2, PT, R2, RZ, PT ;  /* 0x000000ff0200720c */ /* 0x000fc80003f46270 */
[----:B------:R-:W-:-:S05]  /*0430*/  IADD3 R4, PT, PT, -R3, RZ, RZ ;  /* 0x000000ff03047210 */ /* 0x000fca0007ffe1ff */
[----:B------:R-:W-:Y:S02]  /*0440*/  IMAD R4, R5, R4, R12 ;  /* 0x0000000405047224 */ /* 0x000fe400078e020c */
[----:B------:R-:W-:-:S03]  /*0450*/  @P0 LOP3.LUT R149, R149, 0x1000000, RZ, 0xfc, !PT ;  /* 0x0100000095950812 */ /* 0x000fc600078efcff */
[----:B------:R-:W-:-:S13]  /*0460*/  ISETP.GT.U32.AND P4, PT, R5, R4, PT ;  /* 0x000000040500720c */ /* 0x000fda0003f84070 */
[-C--:B------:R-:W-:Y:S02]  /*0470*/  @!P4 IADD3 R4, PT, PT, R4, -R5.reuse, RZ ;  /* 0x800000050404c210 */ /* 0x080fe40007ffe0ff */
[----:B------:R-:W-:Y:S02]  /*0480*/  @!P4 IADD3 R3, PT, PT, R3, 0x1, RZ ;  /* 0x000000010303c810 */ /* 0x000fe40007ffe0ff */
[CC--:B------:R-:W-:Y:S02]  /*0490*/  ISETP.GE.U32.AND P3, PT, R4.reuse, R5.reuse, PT ;  /* 0x000000050400720c */ /* 0x0c0fe40003f66070 */
[----:B------:R-:W-:Y:S02]  /*04a0*/  LOP3.LUT P4, RZ, R149, 0x1000000, RZ, 0xc0, !PT ;  /* 0x0100000095ff7812 */ /* 0x000fe4000788c0ff */
[----:B------:R-:W-:Y:S02]  /*04b0*/  ISETP.GT.U32.AND P0, PT, R5, R4, PT ;  /* 0x000000040500720c */ /* 0x000fe40003f04070 */
[----:B------:R-:W-:-:S02]  /*04c0*/  IADD3 R5, PT, PT, R4, -R5, RZ ;  /* 0x8000000504057210 */ /* 0x000fc40007ffe0ff */
[----:B------:R-:W-:Y:S02]  /*04d0*/  LOP3.LUT R149, R149, 0xff7fffff, RZ, 0xc0, !PT ;  /* 0xff7fffff95957812 */ /* 0x000fe400078ec0ff */
[----:B------:R-:W-:Y:S02]  /*04e0*/  SEL R4, R5, R4, !P0 ;  /* 0x0000000405047207 */ /* 0x000fe40004000000 */
[----:B------:R-:W-:Y:S02]  /*04f0*/  ISETP.NE.AND P0, PT, R15, RZ, PT ;  /* 0x000000ff0f00720c */ /* 0x000fe40003f05270 */
[----:B------:R-:W-:Y:S01]  /*0500*/  @P3 IADD3 R3, PT, PT, R3, 0x1, RZ ;  /* 0x0000000103033810 */ /* 0x000fe20007ffe0ff */
[----:B------:R-:W0:Y:S01]  /*0510*/  @!P4 LDC.64 R20, c[0x0][0x3f8] ;  /* 0x0000fe00ff14cb82 */ /* 0x000e220000000a00 */
[----:B------:R-:W-:Y:S02]  /*0520*/  LOP3.LUT R5, RZ, R15, RZ, 0x33, !PT ;  /* 0x0000000fff057212 */ /* 0x000fe400078e33ff */
[----:B------:R-:W-:-:S02]  /*0530*/  @!P1 IADD3 R4, PT, PT, -R4, RZ, RZ ;  /* 0x000000ff04049210 */ /* 0x000fc40007ffe1ff */
[----:B------:R-:W-:Y:S02]  /*0540*/  @!P2 IADD3 R3, PT, PT, -R3, RZ, RZ ;  /* 0x000000ff0303a210 */ /* 0x000fe40007ffe1ff */
[C---:B------:R-:W-:Y:S01]  /*0550*/  SEL R159, R5.reuse, R4, !P0 ;  /* 0x00000004059f7207 */ /* 0x040fe20004000000 */
[----:B------:R-:W1:Y:S01]  /*0560*/  @!P4 LDC.64 R30, c[0x0][0x398] ;  /* 0x0000e600ff1ecb82 */ /* 0x000e620000000a00 */
[----:B------:R-:W-:Y:S02]  /*0570*/  SEL R5, R5, R3, !P0 ;  /* 0x0000000305057207 */ /* 0x000fe40004000000 */
[----:B------:R-:W-:Y:S01]  /*0580*/  ISETP.GE.U32.AND P0, PT, R17, UR12, PT ;  /* 0x0000000c11007c0c */ /* 0x000fe2000bf06070 */
[----:B------:R-:W-:Y:S01]  /*0590*/  IMAD R161, R159, 0x30, RZ ;  /* 0x000000309fa17824 */ /* 0x000fe200078e02ff */
[----:B------:R-:W-:Y:S02]  /*05a0*/  SHF.R.S32.HI R3, RZ, 0x1f, R5 ;  /* 0x0000001fff037819 */ /* 0x000fe40000011405 */
[----:B------:R-:W-:Y:S01]  /*05b0*/  SHF.R.S32.HI R15, RZ, 0x1f, R17 ;  /* 0x0000001fff0f7819 */ /* 0x000fe20000011411 */
[----:B------:R-:W2:Y:S01]  /*05c0*/  @!P4 LDC.64 R22, c[0x0][0x3a0] ;  /* 0x0000e800ff16cb82 */ /* 0x000ea20000000a00 */
[----:B------:R-:W-:Y:S01]  /*05d0*/  IADD3 R2, P1, PT, R161, R165, RZ ;  /* 0x000000a5a1027210 */ /* 0x000fe20007f3e0ff */
[----:B------:R-:W-:Y:S01]  /*05e0*/  IMAD R4, R3, UR14, RZ ;  /* 0x0000000e03047c24 */ /* 0x000fe2000f8e02ff */
[----:B------:R-:W-:-:S02]  /*05f0*/  ISETP.GE.AND.EX P3, PT, R15, UR13, PT, P0 ;  /* 0x0000000d0f007c0c */ /* 0x000fc4000bf66300 */
[----:B------:R-:W-:Y:S01]  /*0600*/  LEA.HI.X.SX32 R3, R161, RZ, 0x1, P1 ;  /* 0x000000ffa1037211 */ /* 0x000fe200008f0eff */
[----:B------:R-:W-:Y:S01]  /*0610*/  IMAD R19, R5, UR15, R4 ;  /* 0x0000000f05137c24 */ /* 0x000fe2000f8e0204 */
[----:B------:R-:W-:Y:S01]  /*0620*/  ISETP.GE.U32.AND P0, PT, R164, UR12, PT ;  /* 0x0000000ca4007c0c */ /* 0x000fe2000bf06070 */
[----:B0-----:R-:W-:Y:S02]  /*0630*/  @!P4 IMAD R13, R13, R20, RZ ;  /* 0x000000140d0dc224 */ /* 0x001fe400078e02ff */
[----:B------:R-:W-:Y:S01]  /*0640*/  IMAD.WIDE.U32 R2, R5, UR14, R2 ;  /* 0x0000000e05027c25 */ /* 0x000fe2000f8e0002 */
[----:B------:R-:W-:Y:S02]  /*0650*/  ISETP.GE.AND.EX P6, PT, R18, UR13, PT, P0 ;  /* 0x0000000d12007c0c */ /* 0x000fe4000bfc6300 */
[----:B------:R-:W-:Y:S02]  /*0660*/  ISETP.GE.U32.AND P0, PT, R25, UR12, PT ;  /* 0x0000000c19007c0c */ /* 0x000fe4000bf06070 */
[----:B------:R-:W-:Y:S01]  /*0670*/  IADD3 R5, PT, PT, R3, R19, RZ ;  /* 0x0000001303057210 */ /* 0x000fe20007ffe0ff */
[----:B------:R-:W-:Y:S01]  /*0680*/  @!P4 IMAD R19, R8, R21, R13 ;  /* 0x000000150813c224 */ /* 0x000fe200078e020d */
[----:B------:R-:W-:Y:S01]  /*0690*/  @!P4 MOV R4, R2 ;  /* 0x000000020004c202 */ /* 0x000fe20000000f00 */
[----:B------:R-:W0:Y:S01]  /*06a0*/  @!P3 LDC.64 R32, c[0x0][0x3f8] ;  /* 0x0000fe00ff20bb82 */ /* 0x000e220000000a00 */
[----:B------:R-:W-:-:S02]  /*06b0*/  @P3 LOP3.LUT R149, R149, 0x800000, RZ, 0xfc, !PT ;  /* 0x0080000095953812 */ /* 0x000fc400078efcff */
[----:B------:R-:W-:Y:S01]  /*06c0*/  SHF.R.S32.HI R21, RZ, 0x1f, R25 ;  /* 0x0000001fff157819 */ /* 0x000fe20000011419 */
[----:B------:R-:W-:Y:S01]  /*06d0*/  @!P4 IMAD.WIDE.U32 R12, R8, R20, R4 ;  /* 0x00000014080cc225 */ /* 0x000fe200078e0004 */
[----:B------:R-:W-:Y:S02]  /*06e0*/  LOP3.LUT R149, R149, 0xffbfffff, RZ, 0xc0, !PT ;  /* 0xffbfffff95957812 */ /* 0x000fe400078ec0ff */
[----:B------:R-:W-:Y:S01]  /*06f0*/  ISETP.GE.AND.EX P5, PT, R21, UR13, PT, P0 ;  /* 0x0000000d15007c0c */ /* 0x000fe2000bfa6300 */
[----:B------:R-:W3:Y:S01]  /*0700*/  @!P6 LDC.64 R34, c[0x0][0x3f8] ;  /* 0x0000fe00ff22eb82 */ /* 0x000ee20000000a00 */
[----:B------:R-:W-:Y:S02]  /*0710*/  @!P4 IADD3 R13, PT, PT, R13, R19, RZ ;  /* 0x000000130d0dc210 */ /* 0x000fe40007ffe0ff */
[C---:B------:R-:W-:Y:S02]  /*0720*/  @!P4 SHF.L.U32 R27, R12.reuse, 0x1, RZ ;  /* 0x000000010c1bc819 */ /* 0x040fe400000006ff */
[----:B------:R-:W-:-:S02]  /*0730*/  @!P4 SHF.L.U64.HI R14, R12, 0x1, R13 ;  /* 0x000000010c0ec819 */ /* 0x000fc4000001020d */
[----:B-1----:R-:W-:Y:S01]  /*0740*/  @!P4 IADD3 R26, P2, PT, R27, R30, RZ ;  /* 0x0000001e1b1ac210 */ /* 0x002fe20007f5e0ff */
[----:B------:R-:W1:Y:S01]  /*0750*/  @!P3 LDC.64 R36, c[0x0][0x3a0] ;  /* 0x0000e800ff24bb82 */ /* 0x000e620000000a00 */
[----:B------:R-:W-:Y:S02]  /*0760*/  @P6 LOP3.LUT R149, R149, 0x400000, RZ, 0xfc, !PT ;  /* 0x0040000095956812 */ /* 0x000fe400078efcff */
[----:B--2---:R-:W-:Y:S02]  /*0770*/  @!P4 IADD3 R12, P1, PT, R27, R22, RZ ;  /* 0x000000161b0cc210 */ /* 0x004fe40007f3e0ff */
[C---:B------:R-:W-:Y:S02]  /*0780*/  @!P4 IADD3.X R27, PT, PT, R14.reuse, R31, RZ, P2, !PT ;  /* 0x0000001f0e1bc210 */ /* 0x040fe400017fe4ff */
[----:B------:R-:W-:Y:S01]  /*0790*/  LOP3.LUT P2, RZ, R149, 0x800000, RZ, 0xc0, !PT ;  /* 0x0080000095ff7812 */ /* 0x000fe2000784c0ff */
[----:B0-----:R-:W-:Y:S01]  /*07a0*/  @!P3 IMAD R16, R15, R32, RZ ;  /* 0x000000200f10b224 */ /* 0x001fe200078e02ff */
[----:B------:R-:W0:Y:S01]  /*07b0*/  @!P5 LDC.64 R44, c[0x0][0x3f8] ;  /* 0x0000fe00ff2cdb82 */ /* 0x000e220000000a00 */
[----:B------:R-:W-:-:S02]  /*07c0*/  @!P4 IADD3.X R13, PT, PT, R14, R23, RZ, P1, !PT ;  /* 0x000000170e0dc210 */ /* 0x000fc40000ffe4ff */
[----:B------:R-:W-:Y:S02]  /*07d0*/  ISETP.GE.U32.AND P0, PT, R29, UR12, PT ;  /* 0x0000000c1d007c0c */ /* 0x000fe4000bf06070 */
[----:B------:R-:W-:Y:S02]  /*07e0*/  IADD3 R31, PT, PT, R8, 0x50, RZ ;  /* 0x00000050081f7810 */ /* 0x000fe40007ffe0ff */
[----:B------:R-:W-:Y:S01]  /*07f0*/  LOP3.LUT R149, R149, 0xffdfffff, RZ, 0xc0, !PT ;  /* 0xffdfffff95957812 */ /* 0x000fe200078ec0ff */
[----:B------:R-:W2:Y:S01]  /*0800*/  @!P6 LDC.64 R40, c[0x0][0x3a0] ;  /* 0x0000e800ff28eb82 */ /* 0x000ea20000000a00 */
[----:B------:R-:W-:Y:S02]  /*0810*/  ISETP.GE.U32.AND P1, PT, R31, UR12, PT ;  /* 0x0000000c1f007c0c */ /* 0x000fe4000bf26070 */
[----:B------:R-:W-:Y:S01]  /*0820*/  @!P2 IMAD R19, R17, R33, R16 ;  /* 0x000000211113a224 */ /* 0x000fe200078e0210 */
[----:B------:R-:W-:Y:S01]  /*0830*/  SHF.R.S32.HI R33, RZ, 0x1f, R29 ;  /* 0x0000001fff217819 */ /* 0x000fe2000001141d */
[----:B---3--:R-:W-:Y:S01]  /*0840*/  @!P6 IMAD R16, R18, R34, RZ ;  /* 0x000000221210e224 */ /* 0x008fe200078e02ff */
[----:B------:R-:W-:-:S02]  /*0850*/  @!P2 MOV R14, R2 ;  /* 0x00000002000ea202 */ /* 0x000fc40000000f00 */
[----:B------:R-:W3:Y:S01]  /*0860*/  @!P2 LDC.64 R38, c[0x0][0x398] ;  /* 0x0000e600ff26ab82 */ /* 0x000ee20000000a00 */
[----:B------:R-:W-:Y:S01]  /*0870*/  @!P2 MOV R15, R5 ;  /* 0x00000005000fa202 */ /* 0x000fe20000000f00 */
[----:B------:R-:W-:Y:S01]  /*0880*/  @!P6 IMAD R23, R164, R35, R16 ;  /* 0x00000023a417e224 */ /* 0x000fe200078e0210 */
[----:B------:R-:W-:Y:S02]  /*0890*/  ISETP.GE.AND.EX P4, PT, R33, UR13, PT, P0 ;  /* 0x0000000d21007c0c */ /* 0x000fe4000bf86300 */
[----:B------:R-:W-:Y:S01]  /*08a0*/  @!P6 MOV R18, R2 ;  /* 0x000000020012e202 */ /* 0x000fe20000000f00 */
[----:B------:R-:W-:Y:S01]  /*08b0*/  @!P2 IMAD.WIDE.U32 R14, R17, R32, R14 ;  /* 0x00000020110ea225 */ /* 0x000fe200078e000e */
[----:B------:R-:W-:Y:S01]  /*08c0*/  SHF.R.S32.HI R35, RZ, 0x1f, R31 ;  /* 0x0000001fff237819 */ /* 0x000fe2000001141f */
[----:B------:R-:W4:Y:S01]  /*08d0*/  @!P6 LDC.64 R42, c[0x0][0x398] ;  /* 0x0000e600ff2aeb82 */ /* 0x000f220000000a00 */
[----:B------:R-:W-:Y:S01]  /*08e0*/  @P5 LOP3.LUT R149, R149, 0x200000, RZ, 0xfc, !PT ;  /* 0x0020000095955812 */ /* 0x000fe200078efcff */
[----:B0-----:R-:W-:Y:S01]  /*08f0*/  @!P5 IMAD R22, R21, R44, RZ ;  /* 0x0000002c1516d224 */ /* 0x001fe200078e02ff */
[----:B------:R-:W-:-:S02]  /*0900*/  @!P2 IADD3 R17, PT, PT, R15, R19, RZ ;  /* 0x000000130f11a210 */ /* 0x000fc40007ffe0ff */
[----:B------:R-:W-:Y:S02]  /*0910*/  @!P6 MOV R19, R5 ;  /* 0x000000050013e202 */ /* 0x000fe40000000f00 */
[C---:B------:R-:W-:Y:S01]  /*0920*/  @!P2 SHF.L.U32 R15, R14.reuse, 0x1, RZ ;  /* 0x000000010e0fa819 */ /* 0x040fe200000006ff */
[----:B------:R-:W0:Y:S01]  /*0930*/  @!P4 LDC.64 R46, c[0x0][0x3f8] ;  /* 0x0000fe00ff2ecb82 */ /* 0x000e220000000a00 */
[----:B------:R-:W-:Y:S01]  /*0940*/  @!P2 SHF.L.U64.HI R20, R14, 0x1, R17 ;  /* 0x000000010e14a819 */ /* 0x000fe20000010211 */
[----:B------:R-:W-:Y:S01]  /*0950*/  @!P6 IMAD.WIDE.U32 R18, R164, R34, R18 ;  /* 0x00000022a412e225 */ /* 0x000fe200078e0012 */
[----:B-1----:R-:W-:Y:S02]  /*0960*/  @!P2 IADD3 R16, P0, PT, R15, R36, RZ ;  /* 0x000000240f10a210 */ /* 0x002fe40007f1e0ff */
[----:B------:R-:W-:Y:S02]  /*0970*/  ISETP.GE.AND.EX P3, PT, R35, UR13, PT, P1 ;  /* 0x0000000d23007c0c */ /* 0x000fe4000bf66310 */
[----:B------:R-:W-:Y:S01]  /*0980*/  @!P2 IADD3.X R17, PT, PT, R20, R37, RZ, P0, !PT ;  /* 0x000000251411a210 */ /* 0x000fe200007fe4ff */
[----:B------:R-:W1:Y:S01]  /*0990*/  @!P5 LDC.64 R140, c[0x0][0x3a0] ;  /* 0x0000e800ff8cdb82 */ /* 0x000e620000000a00 */
[----:B---3--:R-:W-:Y:S01]  /*09a0*/  @!P2 IADD3 R14, P0, PT, R15, R38, RZ ;  /* 0x000000260f0ea210 */ /* 0x008fe20007f1e0ff */
[----:B------:R-:W-:Y:S01]  /*09b0*/  @!P5 IMAD R37, R25, R45, R22 ;  /* 0x0000002d1925d224 */ /* 0x000fe200078e0216 */
[----:B------:R-:W-:-:S02]  /*09c0*/  @!P6 IADD3 R23, PT, PT, R19, R23, RZ ;  /* 0x000000171317e210 */ /* 0x000fc40007ffe0ff */
[----:B------:R-:W-:Y:S02]  /*09d0*/  @!P6 SHF.L.U32 R19, R18, 0x1, RZ ;  /* 0x000000011213e819 */ /* 0x000fe400000006ff */
[----:B------:R-:W-:Y:S01]  /*09e0*/  @!P2 IADD3.X R15, PT, PT, R20, R39, RZ, P0, !PT ;  /* 0x00000027140fa210 */ /* 0x000fe200007fe4ff */
[----:B------:R-:W3:Y:S01]  /*09f0*/  @!P4 LDC.64 R96, c[0x0][0x3a0] ;  /* 0x0000e800ff60cb82 */ /* 0x000ee20000000a00 */
[----:B------:R-:W-:Y:S02]  /*0a00*/  @!P6 SHF.L.U64.HI R24, R18, 0x1, R23 ;  /* 0x000000011218e819 */ /* 0x000fe40000010217 */
[----:B------:R-:W-:Y:S02]  /*0a10*/  @!P5 MOV R22, R2 ;  /* 0x000000020016d202 */ /* 0x000fe40000000f00 */
[----:B------:R-:W-:Y:S02]  /*0a20*/  @!P5 MOV R23, R5 ;  /* 0x000000050017d202 */ /* 0x000fe40000000f00 */
[----:B--2---:R-:W-:Y:S01]  /*0a30*/  @!P6 IADD3 R20, P0, PT, R19, R40, RZ ;  /* 0x000000281314e210 */ /* 0x004fe20007f1e0ff */
[----:B------:R-:W2:Y:S01]  /*0a40*/  @!P5 LDC.64 R38, c[0x0][0x398] ;  /* 0x0000e600ff26db82 */ /* 0x000ea20000000a00 */
[----:B0-----:R-:W-:Y:S01]  /*0a50*/  @!P4 IMAD R28, R33, R46, RZ ;  /* 0x0000002e211cc224 */ /* 0x001fe200078e02ff */
[----:B------:R-:W-:Y:S01]  /*0a60*/  LOP3.LUT R149, R149, 0xffefffff, RZ, 0xc0, !PT ;  /* 0xffefffff95957812 */ /* 0x000fe200078ec0ff */
[----:B------:R-:W-:Y:S01]  /*0a70*/  @!P5 IMAD.WIDE.U32 R22, R25, R44, R22 ;  /* 0x0000002c1916d225 */ /* 0x000fe200078e0016 */
[----:B------:R-:W-:-:S02]  /*0a80*/  @!P6 IADD3.X R21, PT, PT, R24, R41, RZ, P0, !PT ;  /* 0x000000291815e210 */ /* 0x000fc400007fe4ff */
[----:B----4-:R-:W-:Y:S01]  /*0a90*/  @!P6 IADD3 R18, P0, PT, R19, R42, RZ ;  /* 0x0000002a1312e210 */ /* 0x010fe20007f1e0ff */
[----:B------:R-:W-:Y:S01]  /*0aa0*/  @!P4 IMAD R25, R29, R47, R28 ;  /* 0x0000002f1d19c224 */ /* 0x000fe200078e021c */
[----:B------:R-:W0:Y:S01]  /*0ab0*/  @!P3 LDC.64 R40, c[0x0][0x3f8] ;  /* 0x0000fe00ff28bb82 */ /* 0x000e220000000a00 */
[----:B------:R-:W-:Y:S02]  /*0ac0*/  @!P5 IADD3 R23, PT, PT, R23, R37, RZ ;  /* 0x000000251717d210 */ /* 0x000fe40007ffe0ff */
[----:B------:R-:W-:Y:S02]  /*0ad0*/  @!P6 IADD3.X R19, PT, PT, R24, R43, RZ, P0, !PT ;  /* 0x0000002b1813e210 */ /* 0x000fe400007fe4ff */
[C---:B------:R-:W-:Y:S02]  /*0ae0*/  @!P5 SHF.L.U32 R99, R22.reuse, 0x1, RZ ;  /* 0x000000011663d819 */ /* 0x040fe400000006ff */
[----:B------:R-:W-:Y:S01]  /*0af0*/  @!P5 SHF.L.U64.HI R24, R22, 0x1, R23 ;  /* 0x000000011618d819 */ /* 0x000fe20000010217 */
[----:B------:R-:W4:Y:S01]  /*0b00*/  @!P4 LDC.64 R32, c[0x0][0x398] ;  /* 0x0000e600ff20cb82 */ /* 0x000f220000000a00 */
[----:B------:R-:W-:-:S02]  /*0b10*/  @!P4 MOV R22, R2 ;  /* 0x000000020016c202 */ /* 0x000fc40000000f00 */
[----:B------:R-:W-:Y:S02]  /*0b20*/  @!P4 MOV R23, R5 ;  /* 0x000000050017c202 */ /* 0x000fe40000000f00 */
[----:B-1----:R-:W-:Y:S02]  /*0b30*/  @!P5 IADD3 R140, P0, PT, R99, R140, RZ ;  /* 0x0000008c638cd210 */ /* 0x002fe40007f1e0ff */
[----:B------:R-:W-:Y:S01]  /*0b40*/  @P4 LOP3.LUT R149, R149, 0x100000, RZ, 0xfc, !PT ;  /* 0x0010000095954812 */ /* 0x000fe200078efcff */
[----:B------:R-:W1:Y:S01]  /*0b50*/  @!P3 LDC.64 R104, c[0x0][0x3a0] ;  /* 0x0000e800ff68bb82 */ /* 0x000e620000000a00 */
[----:B------:R-:W-:Y:S01]  /*0b60*/  @!P4 IMAD.WIDE.U32 R22, R29, R46, R22 ;  /* 0x0000002e1d16c225 */ /* 0x000fe200078e0016 */
[----:B------:R-:W-:Y:S02]  /*0b70*/  @!P5 IADD3.X R141, PT, PT, R24, R141, RZ, P0, !PT ;  /* 0x0000008d188dd210 */ /* 0x000fe400007fe4ff */
[----:B--2---:R-:W-:Y:S02]  /*0b80*/  @!P5 IADD3 R98, P0, PT, R99, R38, RZ ;  /* 0x000000266362d210 */ /* 0x004fe40007f1e0ff */
[----:B------:R-:W-:-:S02]  /*0b90*/  @!P4 IADD3 R23, PT, PT, R23, R25, RZ ;  /* 0x000000191717c210 */ /* 0x000fc40007ffe0ff */
[----:B------:R-:W2:Y:S01]  /*0ba0*/  @!P3 LDC.64 R36, c[0x0][0x398] ;  /* 0x0000e600ff24bb82 */ /* 0x000ea20000000a00 */
[----:B------:R-:W-:Y:S01]  /*0bb0*/  @!P5 IADD3.X R99, PT, PT, R24, R39, RZ, P0, !PT ;  /* 0x000000271863d210 */ /* 0x000fe200007fe4ff */
[----:B0-----:R-:W-:Y:S01]  /*0bc0*/  @!P3 IMAD R28, R35, R40, RZ ;  /* 0x00000028231cb224 */ /* 0x001fe200078e02ff */
[C---:B------:R-:W-:Y:S02]  /*0bd0*/  @!P4 SHF.L.U32 R107, R22.reuse, 0x1, RZ ;  /* 0x00000001166bc819 */ /* 0x040fe400000006ff */
[----:B------:R-:W-:Y:S01]  /*0be0*/  @!P4 SHF.L.U64.HI R24, R22, 0x1, R23 ;  /* 0x000000011618c819 */ /* 0x000fe20000010217 */
[----:B------:R-:W-:Y:S01]  /*0bf0*/  @!P3 IMAD R25, R31, R41, R28 ;  /* 0x000000291f19b224 */ /* 0x000fe200078e021c */
[----:B------:R-:W-:Y:S02]  /*0c00*/  @!P3 MOV R22, R2 ;  /* 0x000000020016b202 */ /* 0x000fe40000000f00 */
[----:B------:R-:W-:Y:S02]  /*0c10*/  @!P3 MOV R23, R5 ;  /* 0x000000050017b202 */ /* 0x000fe40000000f00 */
[----:B---3--:R-:W-:-:S02]  /*0c20*/  @!P4 IADD3 R96, P0, PT, R107, R96, RZ ;  /* 0x000000606b60c210 */ /* 0x008fc40007f1e0ff */
[----:B------:R-:W-:Y:S01]  /*0c30*/  LOP3.LUT R149, R149, 0xfff7ffff, RZ, 0xc0, !PT ;  /* 0xfff7ffff95957812 */ /* 0x000fe200078ec0ff */
[----:B------:R-:W-:Y:S01]  /*0c40*/  @!P3 IMAD.WIDE.U32 R22, R31, R40, R22 ;  /* 0x000000281f16b225 */ /* 0x000fe200078e0016 */
[----:B------:R-:W-:Y:S02]  /*0c50*/  @!P4 IADD3.X R97, PT, PT, R24, R97, RZ, P0, !PT ;  /* 0x000000611861c210 */ /* 0x000fe400007fe4ff */
[----:B----4-:R-:W-:Y:S02]  /*0c60*/  @!P4 IADD3 R106, P0, PT, R107, R32, RZ ;  /* 0x000000206b6ac210 */ /* 0x010fe40007f1e0ff */
[----:B------:R-:W-:Y:S02]  /*0c70*/  @!P3 IADD3 R23, PT, PT, R23, R25, RZ ;  /* 0x000000191717b210 */ /* 0x000fe40007ffe0ff */
[----:B------:R-:W-:Y:S02]  /*0c80*/  @!P3 SHF.L.U32 R115, R22, 0x1, RZ ;  /* 0x000000011673b819 */ /* 0x000fe400000006ff */
[----:B------:R-:W-:-:S02]  /*0c90*/  @!P4 IADD3.X R107, PT, PT, R24, R33, RZ, P0, !PT ;  /* 0x00000021186bc210 */ /* 0x000fc400007fe4ff */
[----:B------:R-:W-:Y:S02]  /*0ca0*/  @!P3 SHF.L.U64.HI R22, R22, 0x1, R23 ;  /* 0x000000011616b819 */ /* 0x000fe40000010217 */
[C---:B-1----:R-:W-:Y:S02]  /*0cb0*/  @!P3 IADD3 R104, P0, PT, R115.reuse, R104, RZ ;  /* 0x000000687368b210 */ /* 0x042fe40007f1e0ff */
[----:B------:R-:W-:Y:S02]  /*0cc0*/  IADD3 R25, PT, PT, R8, 0x60, RZ ;  /* 0x0000006008197810 */ /* 0x000fe40007ffe0ff */
[----:B------:R-:W-:Y:S02]  /*0cd0*/  @!P3 IADD3.X R105, PT, PT, R22, R105, RZ, P0, !PT ;  /* 0x000000691669b210 */ /* 0x000fe400007fe4ff */
[----:B--2---:R-:W-:Y:S02]  /*0ce0*/  @!P3 IADD3 R114, P0, PT, R115, R36, RZ ;  /* 0x000000247372b210 */ /* 0x004fe40007f1e0ff */
[----:B------:R-:W-:-:S02]  /*0cf0*/  SHF.R.S32.HI R23, RZ, 0x1f, R25 ;  /* 0x0000001fff177819 */ /* 0x000fc40000011419 */
[----:B------:R-:W-:Y:S02]  /*0d00*/  @!P3 IADD3.X R115, PT, PT, R22, R37, RZ, P0, !PT ;  /* 0x000000251673b210 */ /* 0x000fe400007fe4ff */
[----:B------:R-:W-:Y:S02]  /*0d10*/  ISETP.GE.U32.AND P0, PT, R25, UR12, PT ;  /* 0x0000000c19007c0c */ /* 0x000fe4000bf06070 */
[----:B------:R-:W-:Y:S02]  /*0d20*/  @P3 LOP3.LUT R149, R149, 0x80000, RZ, 0xfc, !PT ;  /* 0x0008000095953812 */ /* 0x000fe400078efcff */
[----:B------:R-:W-:Y:S02]  /*0d30*/  ISETP.GE.AND.EX P1, PT, R23, UR13, PT, P0 ;  /* 0x0000000d17007c0c */ /* 0x000fe4000bf26300 */
[----:B------:R-:W-:-:S11]  /*0d40*/  LOP3.LUT R149, R149, 0xfffbffff, RZ, 0xc0, !PT ;  /* 0xfffbffff95957812 */ /* 0x000fd600078ec0ff */
[----:B------:R-:W0:Y:S01]  /*0d50*/  @!P1 LDC.64 R28, c[0x0][0x3f8] ;  /* 0x0000fe00ff1c9b82 */ /* 0x000e220000000a00 */
[----:B------:R-:W-:-:S04]  /*0d60*/  @P1 LOP3.LUT R149, R149, 0x40000, RZ, 0xfc, !PT ;  /* 0x0004000095951812 */ /* 0x000fc800078efcff */
[----:B------:R-:W-:-:S03]  /*0d70*/  LOP3.LUT R149, R149, 0xfffdffff, RZ, 0xc0, !PT ;  /* 0xfffdffff95957812 */ /* 0x000fc600078ec0ff */
[----:B------:R-:W1:Y:S01]  /*0d80*/  @!P1 LDC.64 R112, c[0x0][0x3a0] ;  /* 0x0000e800ff709b82 */ /* 0x000e620000000a00 */
[----:B0-----:R-:W-:Y:S01]  /*0d90*/  @!P1 IMAD R22, R23, R28, RZ ;  /* 0x0000001c17169224 */ /* 0x001fe200078e02ff */
[----:B------:R-:W-:-:S03]  /*0da0*/  @!P1 MOV R23, R5 ;  /* 0x0000000500179202 */ /* 0x000fc60000000f00 */
[----:B------:R-:W-:Y:S01]  /*0db0*/  @!P1 IMAD R29, R25, R29, R22 ;  /* 0x0000001d191d9224 */ /* 0x000fe200078e0216 */
[----:B------:R-:W-:-:S05]  /*0dc0*/  @!P1 MOV R22, R2 ;  /* 0x0000000200169202 */ /* 0x000fca0000000f00 */
[----:B------:R-:W-:Y:S02]  /*0dd0*/  @!P1 IMAD.WIDE.U32 R22, R25, R28, R22 ;  /* 0x0000001c19169225 */ /* 0x000fe400078e0016 */
[----:B------:R-:W0:Y:S03]  /*0de0*/  @!P1 LDC.64 R24, c[0x0][0x398] ;  /* 0x0000e600ff189b82 */ /* 0x000e260000000a00 */
[----:B------:R-:W-:Y:S02]  /*0df0*/  @!P1 IADD3 R23, PT, PT, R23, R29, RZ ;  /* 0x0000001d17179210 */ /* 0x000fe40007ffe0ff */
[C---:B------:R-:W-:Y:S02]  /*0e00*/  @!P1 SHF.L.U32 R123, R22.reuse, 0x1, RZ ;  /* 0x00000001167b9819 */ /* 0x040fe400000006ff */
[----:B------:R-:W-:Y:S02]  /*0e10*/  @!P1 SHF.L.U64.HI R22, R22, 0x1, R23 ;  /* 0x0000000116169819 */ /* 0x000fe40000010217 */
[----:B-1----:R-:W-:-:S04]  /*0e20*/  @!P1 IADD3 R112, P0, PT, R123, R112, RZ ;  /* 0x000000707b709210 */ /* 0x002fc80007f1e0ff */
[----:B------:R-:W-:Y:S02]  /*0e30*/  @!P1 IADD3.X R113, PT, PT, R22, R113, RZ, P0, !PT ;  /* 0x0000007116719210 */ /* 0x000fe400007fe4ff */
[----:B0-----:R-:W-:-:S04]  /*0e40*/  @!P1 IADD3 R122, P0, PT, R123, R24, RZ ;  /* 0x000000187b7a9210 */ /* 0x001fc80007f1e0ff */
[----:B------:R-:W-:Y:S02]  /*0e50*/  @!P1 IADD3.X R123, PT, PT, R22, R25, RZ, P0, !PT ;  /* 0x00000019167b9210 */ /* 0x000fe400007fe4ff */
[----:B------:R-:W-:-:S04]  /*0e60*/  IADD3 R25, PT, PT, R8, 0x70, RZ ;  /* 0x0000007008197810 */ /* 0x000fc80007ffe0ff */
[----:B------:R-:W-:Y:S02]  /*0e70*/  SHF.R.S32.HI R23, RZ, 0x1f, R25 ;  /* 0x0000001fff177819 */ /* 0x000fe40000011419 */
[----:B------:R-:W-:-:S04]  /*0e80*/  ISETP.GE.U32.AND P0, PT, R25, UR12, PT ;  /* 0x0000000c19007c0c */ /* 0x000fc8000bf06070 */
[----:B------:R-:W-:-:S13]  /*0e90*/  ISETP.GE.AND.EX P1, PT, R23, UR13, PT, P0 ;  /* 0x0000000d17007c0c */ /* 0x000fda000bf26300 */
        /* <DEDUP_REMOVED lines=269> */
[----:B------:R-:W-:-:S04]  /*1f70*/  ISETP.GE.U32.AND P0, PT, R163, UR12, PT ;  /* 0x0000000ca3007c0c */ /* 0x000fc8000bf06070 */
[----:B------:R-:W-:-:S13]  /*1f80*/  ISETP.GE.AND.EX P1, PT, R72, UR13, PT, P0 ;  /* 0x0000000d48007c0c */ /* 0x000fda000bf26300 */
[----:B------:R-:W0:Y:S01]  /*1f90*/  @!P1 LDC.64 R24, c[0x0][0x3f8] ;  /* 0x0000fe00ff189b82 */ /* 0x000e220000000a00 */
[----:B------:R-:W-:Y:S02]  /*1fa0*/  @!P1 MOV R23, R5 ;  /* 0x0000000500179202 */ /* 0x000fe40000000f00 */
[----:B------:R-:W-:-:S04]  /*1fb0*/  @P1 LOP3.LUT R149, R149, 0x10, RZ, 0xfc, !PT ;  /* 0x0000001095951812 */ /* 0x000fc800078efcff */
[----:B------:R-:W-:Y:S01]  /*1fc0*/  LOP3.LUT R149, R149, 0xfffffff7, RZ, 0xc0, !PT ;  /* 0xfffffff795957812 */ /* 0x000fe200078ec0ff */
[----:B------:R-:W1:Y:S01]  /*1fd0*/  @!P1 LDC.64 R42, c[0x0][0x3a0] ;  /* 0x0000e800ff2a9b82 */ /* 0x000e620000000a00 */
[----:B0-----:R-:W-:-:S04]  /*1fe0*/  @!P1 IMAD R22, R72, R24, RZ ;  /* 0x0000001848169224 */ /* 0x001fc800078e02ff */
[----:B------:R-:W-:Y:S01]  /*1ff0*/  @!P1 IMAD R25, R163, R25, R22 ;  /* 0x00000019a3199224 */ /* 0x000fe200078e0216 */
[----:B------:R-:W-:-:S05]  /*2000*/  @!P1 MOV R22, R2 ;  /* 0x0000000200169202 */ /* 0x000fca0000000f00 */
[----:B------:R-:W-:-:S05]  /*2010*/  @!P1 IMAD.WIDE.U32 R22, R163, R24, R22 ;  /* 0x00000018a3169225 */ /* 0x000fca00078e0016 */
[----:B------:R-:W-:Y:S02]  /*2020*/  @!P1 IADD3 R23, PT, PT, R23, R25, RZ ;  /* 0x0000001917179210 */ /* 0x000fe40007ffe0ff */
[----:B------:R-:W0:Y:S01]  /*2030*/  @!P1 LDC.64 R24, c[0x0][0x398] ;  /* 0x0000e600ff189b82 */ /* 0x000e220000000a00 */
        /* <DEDUP_REMOVED lines=74> */
[----:B------:R-:W-:-:S07]  /*24e0*/  @P1 LOP3.LUT R149, R149, 0x1, RZ, 0xfc, !PT ;  /* 0x0000000195951812 */ /* 0x000fce00078efcff */
        /* <DEDUP_REMOVED lines=34> */
[----:B------:R-:W-:Y:S02]  /*2710*/  IADD3 R25, PT, PT, R8, 0x1a0, RZ ;  /* 0x000001a008197810 */ /* 0x000fe40007ffe0ff */
[----:B------:R-:W-:Y:S02]  /*2720*/  LOP3.LUT P0, RZ, R149, 0x1000000, RZ, 0xc0, !PT ;  /* 0x0100000095ff7812 */ /* 0x000fe4000780c0ff */
[----:B------:R-:W-:Y:S02]  /*2730*/  SHF.R.S32.HI R23, RZ, 0x1f, R25 ;  /* 0x0000001fff177819 */ /* 0x000fe40000011419 */
[----:B------:R-:W-:Y:S02]  /*2740*/  ISETP.GE.U32.AND P1, PT, R25, UR12, PT ;  /* 0x0000000c19007c0c */ /* 0x000fe4000bf26070 */
[----:B------:R-:W-:-:S02]  /*2750*/  LOP3.LUT R149, R149, 0x7fffffff, RZ, 0xc0, !PT ;  /* 0x7fffffff95957812 */ /* 0x000fc400078ec0ff */
        /* <DEDUP_REMOVED lines=28> */
[----:B------:R-:W-:Y:S01]  /*2920*/  @!P2 IMAD.WIDE.U32 R22, R85, R22, R24 ;  /* 0x000000165516a225 */ /* 0x000fe200078e0018 */
[----:B------:R-:W-:Y:S01]  /*2930*/  IADD3 R85, PT, PT, R8, 0x1c0, RZ ;  /* 0x000001c008557810 */ /* 0x000fe20007ffe0ff */
        /* <DEDUP_REMOVED lines=9> */
[----:B------:R-:W-:Y:S02]  /*29d0*/  ISETP.GE.U32.AND P3, PT, R85, UR12, PT ;  /* 0x0000000c55007c0c */ /* 0x000fe4000bf66070 */
[----:B------:R-:W-:Y:S02]  /*29e0*/  LOP3.LUT P2, RZ, R149, 0x400000, RZ, 0xc0, !PT ;  /* 0x0040000095ff7812 */ /* 0x000fe4000784c0ff */
[----:B------:R-:W-:Y:S02]  /*29f0*/  ISETP.GE.AND.EX P3, PT, R25, UR13, PT, P3 ;  /* 0x0000000d19007c0c */ /* 0x000fe4000bf66330 */
[----:B------:R-:W-:-:S11]  /*2a00*/  LOP3.LUT R149, R149, 0xdfffffff, RZ, 0xc0, !PT ;  /* 0xdfffffff95957812 */ /* 0x000fd600078ec0ff */
[----:B------:R-:W0:Y:S01]  /*2a10*/  @!P3 LDC.64 R22, c[0x0][0x3f8] ;  /* 0x0000fe00ff16bb82 */ /* 0x000e220000000a00 */
[----:B------:R-:W-:-:S07]  /*2a20*/  @P3 LOP3.LUT R149, R149, 0x20000000, RZ, 0xfc, !PT ;  /* 0x2000000095953812 */ /* 0x000fce00078efcff */
[----:B------:R-:W1:Y:S08]  /*2a30*/  @!P3 LDC.64 R90, c[0x0][0x3a0] ;  /* 0x0000e800ff5abb82 */ /* 0x000e700000000a00 */
[----:B------:R-:W2:Y:S01]  /*2a40*/  @!P3 LDC.64 R108, c[0x0][0x398] ;  /* 0x0000e600ff6cbb82 */ /* 0x000ea20000000a00 */
[----:B0-----:R-:W-:Y:S01]  /*2a50*/  @!P3 IMAD R24, R25, R22, RZ ;  /* 0x000000161918b224 */ /* 0x001fe200078e02ff */
[----:B------:R-:W-:-:S03]  /*2a60*/  @!P3 MOV R25, R5 ;  /* 0x000000050019b202 */ /* 0x000fc60000000f00 */
[----:B------:R-:W-:Y:S01]  /*2a70*/  @!P3 IMAD R23, R85, R23, R24 ;  /* 0x000000175517b224 */ /* 0x000fe200078e0218 */
[----:B------:R-:W-:-:S05]  /*2a80*/  @!P3 MOV R24, R2 ;  /* 0x000000020018b202 */ /* 0x000fca0000000f00 */
[----:B------:R-:W-:Y:S01]  /*2a90*/  @!P3 IMAD.WIDE.U32 R24, R85, R22, R24 ;  /* 0x000000165518b225 */ /* 0x000fe200078e0018 */
[----:B------:R-:W-:-:S04]  /*2aa0*/  IADD3 R85, PT, PT, R8, 0x1d0, RZ ;  /* 0x000001d008557810 */ /* 0x000fc80007ffe0ff */
[----:B------:R-:W-:Y:S02]  /*2ab0*/  @!P3 IADD3 R25, PT, PT, R25, R23, RZ ;  /* 0x000000171919b210 */ /* 0x000fe40007ffe0ff */
[C---:B------:R-:W-:Y:S02]  /*2ac0*/  @!P3 SHF.L.U32 R23, R24.reuse, 0x1, RZ ;  /* 0x000000011817b819 */ /* 0x040fe400000006ff */
[----:B------:R-:W-:Y:S02]  /*2ad0*/  @!P3 SHF.L.U64.HI R24, R24, 0x1, R25 ;  /* 0x000000011818b819 */ /* 0x000fe40000010219 */
[----:B-1----:R-:W-:Y:S02]  /*2ae0*/  @!P3 IADD3 R90, P4, PT, R23, R90, RZ ;  /* 0x0000005a175ab210 */ /* 0x002fe40007f9e0ff */
[----:B------:R-:W-:Y:S02]  /*2af0*/  SHF.R.S32.HI R25, RZ, 0x1f, R85 ;  /* 0x0000001fff197819 */ /* 0x000fe40000011455 */
[----:B------:R-:W-:-:S02]  /*2b00*/  @!P3 IADD3.X R91, PT, PT, R24, R91, RZ, P4, !PT ;  /* 0x0000005b185bb210 */ /* 0x000fc400027fe4ff */
[----:B--2---:R-:W-:-:S04]  /*2b10*/  @!P3 IADD3 R108, P4, PT, R23, R108, RZ ;  /* 0x0000006c176cb210 */ /* 0x004fc80007f9e0ff */
[----:B------:R-:W-:Y:S02]  /*2b20*/  @!P3 IADD3.X R109, PT, PT, R24, R109, RZ, P4, !PT ;  /* 0x0000006d186db210 */ /* 0x000fe400027fe4ff */
[----:B------:R-:W-:Y:S02]  /*2b30*/  ISETP.GE.U32.AND P4, PT, R85, UR12, PT ;  /* 0x0000000c55007c0c */ /* 0x000fe4000bf86070 */
[----:B------:R-:W-:Y:S02]  /*2b40*/  LOP3.LUT P3, RZ, R149, 0x800000, RZ, 0xc0, !PT ;  /* 0x0080000095ff7812 */ /* 0x000fe4000786c0ff */
        /* <DEDUP_REMOVED lines=15> */
[----:B-1----:R-:W-:-:S02]  /*2c40*/  @!P4 IADD3 R94, P5, PT, R23, R94, RZ ;  /* 0x0000005e175ec210 */ /* 0x002fc40007fbe0ff */
[----:B------:R-:W-:Y:S02]  /*2c50*/  SHF.R.S32.HI R25, RZ, 0x1f, R101 ;  /* 0x0000001fff197819 */ /* 0x000fe40000011465 */
[----:B------:R-:W-:Y:S02]  /*2c60*/  @!P4 IADD3.X R95, PT, PT, R24, R95, RZ, P5, !PT ;  /* 0x0000005f185fc210 */ /* 0x000fe40002ffe4ff */
[----:B0-----:R-:W-:-:S04]  /*2c70*/  @!P4 IADD3 R84, P5, PT, R23, R84, RZ ;  /* 0x000000541754c210 */ /* 0x001fc80007fbe0ff */
[----:B------:R-:W-:Y:S02]  /*2c80*/  @!P4 IADD3.X R85, PT, PT, R24, R85, RZ, P5, !PT ;  /* 0x000000551855c210 */ /* 0x000fe40002ffe4ff */
        /* <DEDUP_REMOVED lines=21> */
[----:B------:R-:W0:Y:S08]  /*2de0*/  @!P6 LDC.64 R22, c[0x0][0x3f8] ;  /* 0x0000fe00ff16eb82 */ /* 0x000e300000000a00 */
[----:B------:R-:W1:Y:S01]  /*2df0*/  @!P6 LDC.64 R102, c[0x0][0x3a0] ;  /* 0x0000e800ff66eb82 */ /* 0x000e620000000a00 */
[----:B0-----:R-:W-:Y:S01]  /*2e00*/  @!P6 IMAD R24, R25, R22, RZ ;  /* 0x000000161918e224 */ /* 0x001fe200078e02ff */
[----:B------:R-:W-:-:S03]  /*2e10*/  @!P6 MOV R25, R5 ;  /* 0x000000050019e202 */ /* 0x000fc60000000f00 */
[----:B------:R-:W-:Y:S01]  /*2e20*/  @!P6 IMAD R23, R143, R23, R24 ;  /* 0x000000178f17e224 */ /* 0x000fe200078e0218 */
[----:B------:R-:W-:-:S05]  /*2e30*/  @!P6 MOV R24, R2 ;  /* 0x000000020018e202 */ /* 0x000fca0000000f00 */
[----:B------:R-:W-:-:S05]  /*2e40*/  @!P6 IMAD.WIDE.U32 R24, R143, R22, R24 ;  /* 0x000000168f18e225 */ /* 0x000fca00078e0018 */
[----:B------:R-:W-:Y:S02]  /*2e50*/  @!P6 IADD3 R23, PT, PT, R25, R23, RZ ;  /* 0x000000171917e210 */ /* 0x000fe40007ffe0ff */
[C---:B------:R-:W-:Y:S02]  /*2e60*/  @!P6 SHF.L.U32 R158, R24.reuse, 0x1, RZ ;  /* 0x00000001189ee819 */ /* 0x040fe400000006ff */
[----:B------:R-:W-:Y:S02]  /*2e70*/  @!P6 SHF.L.U64.HI R160, R24, 0x1, R23 ;  /* 0x0000000118a0e819 */ /* 0x000fe40000010217 */
[----:B------:R-:W-:Y:S02]  /*2e80*/  CS2R R24, SRZ ;  /* 0x0000000000187805 */ /* 0x000fe4000001ff00 */
[----:B------:R-:W-:Y:S02]  /*2e90*/  CS2R R22, SRZ ;  /* 0x0000000000167805 */ /* 0x000fe4000001ff00 */
[----:B-1----:R-:W-:-:S02]  /*2ea0*/  @!P6 IADD3 R102, P1, PT, R158, R102, RZ ;  /* 0x000000669e66e210 */ /* 0x002fc40007f3e0ff */
[----:B------:R0:W2:Y:S02]  /*2eb0*/  @!P0 LDG.E R24, desc[UR8][R26.64] ;  /* 0x000000081a188981 */ /* 0x0000a4000c1e1900 */
[----:B------:R-:W-:Y:S02]  /*2ec0*/  @!P6 IADD3.X R103, PT, PT, R160, R103, RZ, P1, !PT ;  /* 0x00000067a067e210 */ /* 0x000fe40000ffe4ff */
[C---:B------:R-:W-:Y:S01]  /*2ed0*/  LOP3.LUT P1, RZ, R149.reuse, 0x200000, RZ, 0xc0, !PT ;  /* 0x0020000095ff7812 */ /* 0x040fe2000782c0ff */
[----:B------:R-:W3:Y:S01]  /*2ee0*/  @!P0 LDG.E R22, desc[UR8][R12.64] ;  /* 0x000000080c168981 */ /* 0x000ee2000c1e1900 */
[----:B------:R-:W-:Y:S02]  /*2ef0*/  LOP3.LUT R149, R149, 0xfbffffff, RZ, 0xc0, !PT ;  /* 0xfbffffff95957812 */ /* 0x000fe400078ec0ff */
[----:B------:R-:W-:Y:S02]  /*2f00*/  CS2R R146, SRZ ;  /* 0x0000000000927805 */ /* 0x000fe4000001ff00 */
[----:B------:R-:W-:Y:S01]  /*2f10*/  PRMT R156, RZ, 0x7610, R156 ;  /* 0x00007610ff9c7816 */ /* 0x000fe2000000009c */
[----:B------:R-:W4:Y:S01]  /*2f20*/  @!P3 LDG.E R23, desc[UR8][R16.64] ;  /* 0x000000081017b981 */ /* 0x000f22000c1e1900 */
[----:B------:R-:W-:-:S02]  /*2f30*/  @P6 LOP3.LUT R149, R149, 0x4000000, RZ, 0xfc, !PT ;  /* 0x0400000095956812 */ /* 0x000fc400078efcff */
[----:B0-----:R-:W-:Y:S02]  /*2f40*/  CS2R R26, SRZ ;  /* 0x00000000001a7805 */ /* 0x001fe4000001ff00 */
[----:B------:R-:W-:Y:S01]  /*2f50*/  PRMT R157, RZ, 0x7610, R157 ;  /* 0x00007610ff9d7816 */ /* 0x000fe2000000009d */
[----:B------:R-:W4:Y:S04]  /*2f60*/  @!P3 LDG.E R25, desc[UR8][R14.64] ;  /* 0x000000080e19b981 */ /* 0x000f28000c1e1900 */
[----:B------:R0:W2:Y:S04]  /*2f70*/  @!P2 LDG.E R26, desc[UR8][R20.64] ;  /* 0x00000008141aa981 */ /* 0x0000a8000c1e1900 */
[----:B------:R1:W3:Y:S01]  /*2f80*/  @!P2 LDG.E R27, desc[UR8][R18.64] ;  /* 0x00000008121ba981 */ /* 0x0002e2000c1e1900 */
[----:B0-----:R-:W-:-:S02]  /*2f90*/  PRMT R20, RZ, 0x7610, R20 ;  /* 0x00007610ff147816 */ /* 0x001fc40000000014 */
[----:B------:R-:W-:Y:S02]  /*2fa0*/  PRMT R21, RZ, 0x7610, R21 ;  /* 0x00007610ff157816 */ /* 0x000fe40000000015 */
[----:B-1----:R-:W-:Y:S02]  /*2fb0*/  PRMT R18, RZ, 0x7610, R18 ;  /* 0x00007610ff127816 */ /* 0x002fe40000000012 */
[----:B------:R-:W-:Y:S02]  /*2fc0*/  PRMT R19, RZ, 0x7610, R19 ;  /* 0x00007610ff137816 */ /* 0x000fe40000000013 */
[----:B------:R-:W-:-:S13]  /*2fd0*/  LOP3.LUT P4, RZ, R149, 0x40000, RZ, 0xc0, !PT ;  /* 0x0004000095ff7812 */ /* 0x000fda000788c0ff */
[----:B------:R-:W4:Y:S01]  /*2fe0*/  @!P4 LDG.E R147, desc[UR8][R122.64] ;  /* 0x000000087a93c981 */ /* 0x000f22000c1e1900 */
[----:B------:R-:W-:Y:S02]  /*2ff0*/  PRMT R12, RZ, 0x7610, R12 ;  /* 0x00007610ff0c7816 */ /* 0x000fe4000000000c */
[----:B------:R-:W-:Y:S02]  /*3000*/  PRMT R13, RZ, 0x7610, R13 ;  /* 0x00007610ff0d7816 */ /* 0x000fe4000000000d */
[----:B------:R-:W-:Y:S02]  /*3010*/  MOV R144, RZ ;  /* 0x000000ff00907202 */ /* 0x000fe40000000f00 */
[C---:B--2---:R-:W-:Y:S02]  /*3020*/  @!P2 PRMT R18, R26.reuse, 0x7610, R18 ;  /* 0x000076101a12a816 */ /* 0x044fe40000000012 */
[----:B------:R-:W-:Y:S02]  /*3030*/  @!P2 PRMT R19, R26, 0x7632, R19 ;  /* 0x000076321a13a816 */ /* 0x000fe40000000013 */
[----:B---3--:R-:W-:-:S02]  /*3040*/  @!P2 PRMT R20, R27, 0x7610, R20 ;  /* 0x000076101b14a816 */ /* 0x008fc40000000014 */
[----:B------:R-:W-:Y:S02]  /*3050*/  @!P2 PRMT R21, R27, 0x7632, R21 ;  /* 0x000076321b15a816 */ /* 0x000fe40000000015 */
[----:B------:R-:W-:-:S13]  /*3060*/  LOP3.LUT P2, RZ, R149, 0x80000, RZ, 0xc0, !PT ;  /* 0x0008000095ff7812 */ /* 0x000fda000784c0ff */
[----:B------:R0:W2:Y:S02]  /*3070*/  @!P2 LDG.E R146, desc[UR8][R104.64] ;  /* 0x000000086892a981 */ /* 0x0000a4000c1e1900 */
[----:B0-----:R-:W-:-:S06]  /*3080*/  CS2R R104, SRZ ;  /* 0x0000000000687805 */ /* 0x001fcc000001ff00 */
[----:B------:R-:W3:Y:S01]  /*3090*/  @!P4 LDG.E R105, desc[UR8][R112.64] ;  /* 0x000000087069c981 */ /* 0x000ee2000c1e1900 */
[C---:B------:R-:W-:Y:S02]  /*30a0*/  @!P0 PRMT R12, R22.reuse, 0x7610, R12 ;  /* 0x00007610160c8816 */ /* 0x040fe4000000000c */
[----:B------:R-:W-:Y:S01]  /*30b0*/  @!P0 PRMT R13, R22, 0x7632, R13 ;  /* 0x00007632160d8816 */ /* 0x000fe2000000000d */
[----:B------:R-:W2:Y:S01]  /*30c0*/  @!P2 LDG.E R104, desc[UR8][R114.64] ;  /* 0x000000087268a981 */ /* 0x000ea2000c1e1900 */
[C---:B------:R-:W-:Y:S02]  /*30d0*/  @!P0 PRMT R156, R24.reuse, 0x7610, R156 ;  /* 0x00007610189c8816 */ /* 0x040fe4000000009c */
[----:B------:R-:W-:Y:S02]  /*30e0*/  @!P0 PRMT R157, R24, 0x7632, R157 ;  /* 0x00007632189d8816 */ /* 0x000fe4000000009d */
[----:B------:R-:W-:-:S13]  /*30f0*/  LOP3.LUT P0, RZ, R149, 0x100000, RZ, 0xc0, !PT ;  /* 0x0010000095ff7812 */ /* 0x000fda000780c0ff */
[----:B------:R0:W2:Y:S02]  /*3100*/  @!P0 LDG.E R144, desc[UR8][R96.64] ;  /* 0x0000000860908981 */ /* 0x0000a4000c1e1900 */
[----:B0-----:R-:W-:-:S06]  /*3110*/  MOV R96, RZ ;  /* 0x000000ff00607202 */ /* 0x001fcc0000000f00 */
[----:B------:R-:W2:Y:S01]  /*3120*/  @!P0 LDG.E R96, desc[UR8][R106.64] ;  /* 0x000000086a608981 */ /* 0x000ea2000c1e1900 */
[----:B------:R-:W-:Y:S02]  /*3130*/  MOV R142, RZ ;  /* 0x000000ff008e7202 */ /* 0x000fe40000000f00 */
[----:B------:R-:W-:-:S04]  /*3140*/  LOP3.LUT P6, RZ, R149, 0x20000, RZ, 0xc0, !PT ;  /* 0x0002000095ff7812 */ /* 0x000fc800078cc0ff */
[----:B------:R0:W2:Y:S02]  /*3150*/  @!P1 LDG.E R142, desc[UR8][R140.64] ;  /* 0x000000088c8e9981 */ /* 0x0000a4000c1e1900 */
[----:B0-----:R-:W-:Y:S02]  /*3160*/  MOV R140, RZ ;  /* 0x000000ff008c7202 */ /* 0x001fe40000000f00 */
[----:B------:R-:W-:-:S04]  /*3170*/  LOP3.LUT P5, RZ, R149, 0x10000, RZ, 0xc0, !PT ;  /* 0x0001000095ff7812 */ /* 0x000fc800078ac0ff */
[----:B------:R-:W2:Y:S01]  /*3180*/  @!P1 LDG.E R140, desc[UR8][R98.64] ;  /* 0x00000008628c9981 */ /* 0x000ea2000c1e1900 */
[----:B------:R-:W-:-:S06]  /*3190*/  MOV R122, RZ ;  /* 0x000000ff007a7202 */ /* 0x000fcc0000000f00 */
[----:B------:R0:W2:Y:S01]  /*31a0*/  @!P6 LDG.E R122, desc[UR8][R120.64] ;  /* 0x00000008787ae981 */ /* 0x0000a2000c1e1900 */
[----:B------:R-:W-:Y:S02]  /*31b0*/  PRMT R123, RZ, 0x7610, R123 ;  /* 0x00007610ff7b7816 */ /* 0x000fe4000000007b */
[----:B0-----:R-:W-:-:S06]  /*31c0*/  CS2R R120, SRZ ;  /* 0x0000000000787805 */ /* 0x001fcc000001ff00 */
[----:B------:R0:W2:Y:S04]  /*31d0*/  @!P6 LDG.E R120, desc[UR8][R128.64] ;  /* 0x000000088078e981 */ /* 0x0000a8000c1e1900 */
[----:B------:R1:W2:Y:S01]  /*31e0*/  @!P5 LDG.E R121, desc[UR8][R126.64] ;  /* 0x000000087e79d981 */ /* 0x0002a2000c1e1900 */
[----:B0-----:R-:W-:Y:S02]  /*31f0*/  PRMT R128, RZ, 0x7610, R128 ;  /* 0x00007610ff807816 */ /* 0x001fe40000000080 */
[----:B-1----:R-:W-:Y:S02]  /*3200*/  PRMT R126, RZ, 0x7610, R126 ;  /* 0x00007610ff7e7816 */ /* 0x002fe4000000007e */
[----:B------:R-:W-:Y:S02]  /*3210*/  PRMT R127, RZ, 0x7610, R127 ;  /* 0x00007610ff7f7816 */ /* 0x000fe4000000007f */
[----:B----4-:R-:W-:-:S02]  /*3220*/  @!P4 PRMT R128, R147, 0x7632, R128 ;  /* 0x000076329380c816 */ /* 0x010fc40000000080 */
[----:B------:R-:W-:Y:S02]  /*3230*/  @!P4 PRMT R127, R147, 0x7610, R127 ;  /* 0x00007610937fc816 */ /* 0x000fe4000000007f */
[----:B------:R-:W-:Y:S02]  /*3240*/  LOP3.LUT R148, R148, 0xffffffdf, RZ, 0xc0, !PT ;  /* 0xffffffdf94947812 */ /* 0x000fe400078ec0ff */
[----:B------:R-:W-:Y:S02]  /*3250*/  MOV R129, RZ ;  /* 0x000000ff00817202 */ /* 0x000fe40000000f00 */
[----:B------:R-:W-:Y:S02]  /*3260*/  PRMT R97, RZ, 0x7610, R97 ;  /* 0x00007610ff617816 */ /* 0x000fe40000000061 */
[----:B------:R-:W-:Y:S02]  /*3270*/  PRMT R106, RZ, 0x7610, R106 ;  /* 0x00007610ff6a7816 */ /* 0x000fe4000000006a */
[----:B------:R-:W-:-:S02]  /*3280*/  PRMT R107, RZ, 0x7610, R107 ;  /* 0x00007610ff6b7816 */ /* 0x000fc4000000006b */
[----:B------:R-:W-:Y:S02]  /*3290*/  PRMT R145, RZ, 0x7610, R145 ;  /* 0x00007610ff917816 */ /* 0x000fe40000000091 */
[C---:B---3--:R-:W-:Y:S02]  /*32a0*/  @!P4 PRMT R123, R105.reuse, 0x7610, R123 ;  /* 0x00007610697bc816 */ /* 0x048fe4000000007b */
[----:B------:R-:W-:Y:S02]  /*32b0*/  @!P4 PRMT R126, R105, 0x7632, R126 ;  /* 0x00007632697ec816 */ /* 0x000fe4000000007e */
[----:B------:R-:W-:-:S13]  /*32c0*/  LOP3.LUT P4, RZ, R149, 0x800, RZ, 0xc0, !PT ;  /* 0x0000080095ff7812 */ /* 0x000fda000788c0ff */
[----:B------:R-:W-:Y:S02]  /*32d0*/  @P4 LOP3.LUT R148, R148, 0x20, RZ, 0xfc, !PT ;  /* 0x0000002094944812 */ /* 0x000fe400078efcff */
[----:B------:R-:W-:-:S13]  /*32e0*/  LOP3.LUT P4, RZ, R149, 0x10000, RZ, 0xc0, !PT ;  /* 0x0001000095ff7812 */ /* 0x000fda000788c0ff */
[----:B------:R0:W3:Y:S01]  /*32f0*/  @!P4 LDG.E R129, desc[UR8][R136.64] ;  /* 0x000000088881c981 */ /* 0x0000e2000c1e1900 */
[C---:B--2---:R-:W-:Y:S02]  /*3300*/  @!P0 PRMT R97, R144.reuse, 0x7610, R97 ;  /* 0x0000761090618816 */ /* 0x044fe40000000061 */
[----:B------:R-:W-:Y:S02]  /*3310*/  @!P0 PRMT R106, R144, 0x7632, R106 ;  /* 0x00007632906a8816 */ /* 0x000fe4000000006a */
[C---:B------:R-:W-:Y:S02]  /*3320*/  @!P0 PRMT R107, R96.reuse, 0x7610, R107 ;  /* 0x00007610606b8816 */ /* 0x040fe4000000006b */
[----:B------:R-:W-:Y:S02]  /*3330*/  @!P0 PRMT R145, R96, 0x7632, R145 ;  /* 0x0000763260918816 */ /* 0x000fe40000000091 */
[----:B------:R-:W-:Y:S02]  /*3340*/  LOP3.LUT P0, RZ, R149, 0x8000, RZ, 0xc0, !PT ;  /* 0x0000800095ff7812 */ /* 0x000fe4000780c0ff */
[----:B0-----:R-:W-:-:S11]  /*3350*/  CS2R R136, SRZ ;  /* 0x0000000000887805 */ /* 0x001fd6000001ff00 */
[----:B------:R0:W2:Y:S02]  /*3360*/  @!P0 LDG.E R136, desc[UR8][R134.64] ;  /* 0x0000000886888981 */ /* 0x0000a4000c1e1900 */
[----:B0-----:R-:W-:-:S06]  /*3370*/  MOV R134, RZ ;  /* 0x000000ff00867202 */ /* 0x001fcc0000000f00 */
[----:B------:R0:W4:Y:S01]  /*3380*/  @!P0 LDG.E R134, desc[UR8][R32.64] ;  /* 0x0000000820868981 */ /* 0x000122000c1e1900 */
[----:B------:R-:W-:Y:S02]  /*3390*/  PRMT R98, RZ, 0x7610, R98 ;  /* 0x00007610ff627816 */ /* 0x000fe40000000062 */
[----:B------:R-:W-:Y:S02]  /*33a0*/  PRMT R99, RZ, 0x7610, R99 ;  /* 0x00007610ff637816 */ /* 0x000fe40000000063 */
[----:B------:R-:W-:Y:S02]  /*33b0*/  PRMT R141, RZ, 0x7610, R141 ;  /* 0x00007610ff8d7816 */ /* 0x000fe4000000008d */
[----:B------:R-:W-:Y:S02]  /*33c0*/  PRMT R143, RZ, 0x7610, R143 ;  /* 0x00007610ff8f7816 */ /* 0x000fe4000000008f */
[C---:B------:R-:W-:Y:S02]  /*33d0*/  @!P1 PRMT R98, R142.reuse, 0x7610, R98 ;  /* 0x000076108e629816 */ /* 0x040fe40000000062 */
[----:B------:R-:W-:-:S02]  /*33e0*/  @!P1 PRMT R99, R142, 0x7632, R99 ;  /* 0x000076328e639816 */ /* 0x000fc40000000063 */
[C---:B------:R-:W-:Y:S02]  /*33f0*/  @!P1 PRMT R141, R140.reuse, 0x7610, R141 ;  /* 0x000076108c8d9816 */ /* 0x040fe4000000008d */
[----:B------:R-:W-:Y:S02]  /*3400*/  @!P1 PRMT R143, R140, 0x7632, R143 ;  /* 0x000076328c8f9816 */ /* 0x000fe4000000008f */
[----:B------:R-:W-:Y:S02]  /*3410*/  LOP3.LUT P1, RZ, R149, 0x4000, RZ, 0xc0, !PT ;  /* 0x0000400095ff7812 */ /* 0x000fe4000782c0ff */
[----:B------:R-:W-:Y:S02]  /*3420*/  PRMT R112, RZ, 0x7610, R112 ;  /* 0x00007610ff707816 */ /* 0x000fe40000000070 */
[----:B------:R-:W-:Y:S02]  /*3430*/  PRMT R113, RZ, 0x7610, R113 ;  /* 0x00007610ff717816 */ /* 0x000fe40000000071 */
[----:B------:R-:W-:-:S02]  /*3440*/  PRMT R114, RZ, 0x7610, R114 ;  /* 0x00007610ff727816 */ /* 0x000fc40000000072 */
[----:B------:R-:W-:Y:S02]  /*3450*/  PRMT R115, RZ, 0x7610, R115 ;  /* 0x00007610ff737816 */ /* 0x000fe40000000073 */
[----:B0-----:R-:W-:Y:S02]  /*3460*/  MOV R32, RZ ;  /* 0x000000ff00207202 */ /* 0x001fe40000000f00 */
[C---:B------:R-:W-:Y:S01]  /*3470*/  @!P2 PRMT R112, R146.reuse, 0x7610, R112 ;  /* 0x000076109270a816 */ /* 0x040fe20000000070 */
[----:B------:R0:W4:Y:S01]  /*3480*/  @!P1 LDG.E R137, desc[UR8][R40.64] ;  /* 0x0000000828899981 */ /* 0x000122000c1e1900 */
[----:B------:R-:W-:Y:S02]  /*3490*/  @!P2 PRMT R113, R146, 0x7632, R113 ;  /* 0x000076329271a816 */ /* 0x000fe40000000071 */
[C---:B------:R-:W-:Y:S01]  /*34a0*/  @!P2 PRMT R114, R104.reuse, 0x7610, R114 ;  /* 0x000076106872a816 */ /* 0x040fe20000000072 */
[----:B------:R-:W4:Y:S01]  /*34b0*/  @!P1 LDG.E R32, desc[UR8][R30.64] ;  /* 0x000000081e209981 */ /* 0x000f22000c1e1900 */
[----:B------:R-:W-:-:S02]  /*34c0*/  @!P2 PRMT R115, R104, 0x7632, R115 ;  /* 0x000076326873a816 */ /* 0x000fc40000000073 */
[----:B------:R-:W-:Y:S02]  /*34d0*/  LOP3.LUT P2, RZ, R149, 0x2000, RZ, 0xc0, !PT ;  /* 0x0000200095ff7812 */ /* 0x000fe4000784c0ff */
[----:B0-----:R-:W-:Y:S02]  /*34e0*/  MOV R40, RZ ;  /* 0x000000ff00287202 */ /* 0x001fe40000000f00 */
[----:B------:R-:W-:Y:S02]  /*34f0*/  PRMT R14, RZ, 0x7610, R14 ;  /* 0x00007610ff0e7816 */ /* 0x000fe4000000000e */
[----:B------:R-:W-:Y:S02]  /*3500*/  PRMT R15, RZ, 0x7610, R15 ;  /* 0x00007610ff0f7816 */ /* 0x000fe4000000000f */
[----:B------:R-:W-:Y:S02]  /*3510*/  PRMT R16, RZ, 0x7610, R16 ;  /* 0x00007610ff107816 */ /* 0x000fe40000000010 */
[----:B------:R-:W-:-:S03]  /*3520*/  PRMT R17, RZ, 0x7610, R17 ;  /* 0x00007610ff117816 */ /* 0x000fc60000000011 */
[----:B------:R0:W4:Y:S01]  /*3530*/  @!P2 LDG.E R40, desc[UR8][R38.64] ;  /* 0x000000082628a981 */ /* 0x000122000c1e1900 */
[C---:B------:R-:W-:Y:S02]  /*3540*/  @!P3 PRMT R14, R23.reuse, 0x7610, R14 ;  /* 0x00007610170eb816 */ /* 0x040fe4000000000e */
[----:B------:R-:W-:Y:S02]  /*3550*/  @!P3 PRMT R15, R23, 0x7632, R15 ;  /* 0x00007632170fb816 */ /* 0x000fe4000000000f */
[C---:B------:R-:W-:Y:S02]  /*3560*/  @!P3 PRMT R16, R25.reuse, 0x7610, R16 ;  /* 0x000076101910b816 */ /* 0x040fe40000000010 */
[----:B0-----:R-:W-:Y:S02]  /*3570*/  CS2R R38, SRZ ;  /* 0x0000000000267805 */ /* 0x001fe4000001ff00 */
[----:B------:R-:W-:Y:S02]  /*3580*/  @!P3 PRMT R17, R25, 0x7632, R17 ;  /* 0x000076321911b816 */ /* 0x000fe40000000011 */
[----:B------:R-:W-:-:S02]  /*3590*/  LOP3.LUT P3, RZ, R149, 0x1000, RZ, 0xc0, !PT ;  /* 0x0000100095ff7812 */ /* 0x000fc4000786c0ff */
[----:B------:R0:W4:Y:S01]  /*35a0*/  @!P2 LDG.E R38, desc[UR8][R48.64] ;  /* 0x000000083026a981 */ /* 0x000122000c1e1900 */
[----:B------:R-:W-:Y:S02]  /*35b0*/  LOP3.LUT R148, R148, 0xffffffef, RZ, 0xc0, !PT ;  /* 0xffffffef94947812 */ /* 0x000fe400078ec0ff */
[----:B------:R-:W-:Y:S02]  /*35c0*/  PRMT R41, RZ, 0x7610, R41 ;  /* 0x00007610ff297816 */ /* 0x000fe40000000029 */
[----:B------:R-:W-:-:S06]  /*35d0*/  @P2 LOP3.LUT R148, R148, 0x10, RZ, 0xfc, !PT ;  /* 0x0000001094942812 */ /* 0x000fcc00078efcff */
[----:B------:R1:W4:Y:S01]  /*35e0*/  @!P3 LDG.E R39, desc[UR8][R46.64] ;  /* 0x000000082e27b981 */ /* 0x000322000c1e1900 */
[----:B0-----:R-:W-:Y:S02]  /*35f0*/  PRMT R48, RZ, 0x7610, R48 ;  /* 0x00007610ff307816 */ /* 0x001fe40000000030 */
[----:B------:R-:W-:Y:S02]  /*3600*/  MOV R49, RZ ;  /* 0x000000ff00317202 */ /* 0x000fe40000000f00 */
[----:B------:R-:W-:-:S04]  /*3610*/  @!P4 PRMT R41, R121, 0x7610, R41 ;  /* 0x000076107929c816 */ /* 0x000fc80000000029 */
[----:B------:R0:W4:Y:S01]  /*3620*/  @!P3 LDG.E R49, desc[UR8][R56.64] ;  /* 0x000000083831b981 */ /* 0x000122000c1e1900 */
[----:B-1----:R-:W-:Y:S02]  /*3630*/  PRMT R46, RZ, 0x7610, R46 ;  /* 0x00007610ff2e7816 */ /* 0x002fe4000000002e */
[----:B------:R-:W-:Y:S02]  /*3640*/  PRMT R47, RZ, 0x7610, R47 ;  /* 0x00007610ff2f7816 */ /* 0x000fe4000000002f */
[----:B------:R-:W-:Y:S02]  /*3650*/  @!P4 PRMT R46, R121, 0x7632, R46 ;  /* 0x00007632792ec816 */ /* 0x000fe4000000002e */
[----:B0-----:R-:W-:Y:S02]  /*3660*/  MOV R56, RZ ;  /* 0x000000ff00387202 */ /* 0x001fe40000000f00 */
[----:B------:R-:W-:Y:S02]  /*3670*/  LOP3.LUT P5, RZ, R149, 0x400, RZ, 0xc0, !PT ;  /* 0x0000040095ff7812 */ /* 0x000fe400078ac0ff */
[----:B------:R-:W-:-:S02]  /*3680*/  PRMT R30, RZ, 0x7610, R30 ;  /* 0x00007610ff1e7816 */ /* 0x000fc4000000001e */
[----:B------:R-:W-:Y:S02]  /*3690*/  PRMT R31, RZ, 0x7610, R31 ;  /* 0x00007610ff1f7816 */ /* 0x000fe4000000001f */
[----:B------:R-:W-:Y:S02]  /*36a0*/  PRMT R33, RZ, 0x7610, R33 ;  /* 0x00007610ff217816 */ /* 0x000fe40000000021 */
[----:B------:R-:W-:Y:S02]  /*36b0*/  PRMT R135, RZ, 0x7610, R135 ;  /* 0x00007610ff877816 */ /* 0x000fe40000000087 */
[C---:B------:R-:W-:Y:S02]  /*36c0*/  @!P6 PRMT R30, R122.reuse, 0x7610, R30 ;  /* 0x000076107a1ee816 */ /* 0x040fe4000000001e */
[----:B------:R-:W-:Y:S02]  /*36d0*/  @!P6 PRMT R31, R122, 0x7632, R31 ;  /* 0x000076327a1fe816 */ /* 0x000fe4000000001f */
[----:B------:R-:W-:-:S02]  /*36e0*/  @!P6 PRMT R33, R120, 0x7610, R33 ;  /* 0x000076107821e816 */ /* 0x000fc40000000021 */
[----:B------:R-:W-:Y:S02]  /*36f0*/  @!P6 PRMT R135, R120, 0x7632, R135 ;  /* 0x000076327887e816 */ /* 0x000fe40000000087 */
[C---:B------:R-:W-:Y:S02]  /*3700*/  LOP3.LUT P6, RZ, R149.reuse, 0x200, RZ, 0xc0, !PT ;  /* 0x0000020095ff7812 */ /* 0x040fe400078cc0ff */
[----:B------:R-:W-:Y:S01]  /*3710*/  LOP3.LUT P2, RZ, R149, 0x100, RZ, 0xc0, !PT ;  /* 0x0000010095ff7812 */ /* 0x000fe2000784c0ff */
[----:B------:R0:W-:Y:S01]  /*3720*/  STL [R1+0x90], R24 ;  /* 0x0000901801007387 */ /* 0x0001e20000100800 */
[----:B------:R-:W-:Y:S02]  /*3730*/  PRMT R57, RZ, 0x7610, R57 ;  /* 0x00007610ff397816 */ /* 0x000fe40000000039 */
[----:B0-----:R-:W-:Y:S01]  /*3740*/  MOV R24, RZ ;  /* 0x000000ff00187202 */ /* 0x001fe20000000f00 */
[----:B------:R0:W-:Y:S02]  /*3750*/  STL [R1+0x94], R25 ;  /* 0x0000941901007387 */ /* 0x0001e40000100800 */
[----:B0-----:R-:W-:-:S02]  /*3760*/  MOV R25, RZ ;  /* 0x000000ff00197202 */ /* 0x001fc40000000f00 */
[C---:B---3--:R-:W-:Y:S02]  /*3770*/  @!P4 PRMT R47, R129.reuse, 0x7610, R47 ;  /* 0x00007610812fc816 */ /* 0x048fe4000000002f */
[----:B------:R-:W-:Y:S02]  /*3780*/  @!P4 PRMT R48, R129, 0x7632, R48 ;  /* 0x000076328130c816 */ /* 0x000fe40000000030 */
[----:B------:R-:W-:-:S13]  /*3790*/  LOP3.LUT P4, RZ, R148, 0x20, RZ, 0xc0, !PT ;  /* 0x0000002094ff7812 */ /* 0x000fda000788c0ff */
[----:B------:R0:W3:Y:S02]  /*37a0*/  @!P4 LDG.E R56, desc[UR8][R54.64] ;  /* 0x000000083638c981 */ /* 0x0000e4000c1e1900 */
[----:B0-----:R-:W-:-:S06]  /*37b0*/  CS2R R54, SRZ ;  /* 0x0000000000367805 */ /* 0x001fcc000001ff00 */
[----:B------:R-:W3:Y:S04]  /*37c0*/  @!P4 LDG.E R54, desc[UR8][R60.64] ;  /* 0x000000083c36c981 */ /* 0x000ee8000c1e1900 */
[----:B------:R0:W3:Y:S02]  /*37d0*/  @!P5 LDG.E R55, desc[UR8][R64.64] ;  /* 0x000000084037d981 */ /* 0x0000e4000c1e1900 */
[----:B0-----:R-:W-:-:S06]  /*37e0*/  MOV R65, RZ ;  /* 0x000000ff00417202 */ /* 0x001fcc0000000f00 */
[----:B------:R0:W3:Y:S02]  /*37f0*/  @!P5 LDG.E R65, desc[UR8][R76.64] ;  /* 0x000000084c41d981 */ /* 0x0000e4000c1e1900 */
[----:B0-----:R-:W-:-:S06]  /*3800*/  CS2R R76, SRZ ;  /* 0x00000000004c7805 */ /* 0x001fcc000001ff00 */
[----:B------:R0:W3:Y:S01]  /*3810*/  @!P6 LDG.E R76, desc[UR8][R58.64] ;  /* 0x000000083a4ce981 */ /* 0x0000e2000c1e1900 */
[----:B------:R-:W-:-:S03]  /*3820*/  LOP3.LUT R148, R148, 0xfffffff7, RZ, 0xc0, !PT ;  /* 0xfffffff794947812 */ /* 0x000fc600078ec0ff */
[----:B------:R1:W3:Y:S01]  /*3830*/  @!P2 LDG.E R77, desc[UR8][R70.64] ;  /* 0x00000008464da981 */ /* 0x0002e2000c1e1900 */
[----:B0-----:R-:W-:-:S06]  /*3840*/  CS2R R58, SRZ ;  /* 0x00000000003a7805 */ /* 0x001fcc000001ff00 */
[----:B------:R-:W3:Y:S01]  /*3850*/  @!P6 LDG.E R58, desc[UR8][R62.64] ;  /* 0x000000083e3ae981 */ /* 0x000ee2000c1e1900 */
[----:B------:R-:W-:Y:S02]  /*3860*/  @P3 LOP3.LUT R148, R148, 0x8, RZ, 0xfc, !PT ;  /* 0x0000000894943812 */ /* 0x000fe400078efcff */
[----:B------:R-:W-:Y:S01]  /*3870*/  LOP3.LUT P3, RZ, R149, 0x80, RZ, 0xc0, !PT ;  /* 0x0000008095ff7812 */ /* 0x000fe2000786c0ff */
[----:B------:R-:W3:Y:S01]  /*3880*/  @!P2 LDG.E R59, desc[UR8][R68.64] ;  /* 0x00000008443ba981 */ /* 0x000ee2000c1e1900 */
[----:B-1----:R-:W-:Y:S02]  /*3890*/  MOV R70, RZ ;  /* 0x000000ff00467202 */ /* 0x002fe40000000f00 */
[----:B------:R-:W-:Y:S02]  /*38a0*/  PRMT R60, RZ, 0x7610, R60 ;  /* 0x00007610ff3c7816 */ /* 0x000fe4000000003c */
[----:B------:R-:W-:Y:S02]  /*38b0*/  PRMT R61, RZ, 0x7610, R61 ;  /* 0x00007610ff3d7816 */ /* 0x000fe4000000003d */
[----:B------:R-:W-:-:S02]  /*38c0*/  PRMT R64, RZ, 0x7610, R64 ;  /* 0x00007610ff407816 */ /* 0x000fc40000000040 */
[C---:B--2---:R-:W-:Y:S02]  /*38d0*/  @!P0 PRMT R57, R136.reuse, 0x7610, R57 ;  /* 0x0000761088398816 */ /* 0x044fe40000000039 */
[----:B------:R-:W-:Y:S01]  /*38e0*/  @!P0 PRMT R60, R136, 0x7632, R60 ;  /* 0x00007632883c8816 */ /* 0x000fe2000000003c */
[----:B------:R-:W2:Y:S01]  /*38f0*/  @!P3 LDG.E R70, desc[UR8][R78.64] ;  /* 0x000000084e46b981 */ /* 0x000ea2000c1e1900 */
[C---:B----4-:R-:W-:Y:S02]  /*3900*/  @!P0 PRMT R61, R134.reuse, 0x7610, R61 ;  /* 0x00007610863d8816 */ /* 0x050fe4000000003d */
[----:B------:R-:W-:Y:S01]  /*3910*/  @!P0 PRMT R64, R134, 0x7632, R64 ;  /* 0x0000763286408816 */ /* 0x000fe20000000040 */
[----:B------:R0:W4:Y:S01]  /*3920*/  @!P3 LDG.E R24, desc[UR8][R86.64] ;  /* 0x000000085618b981 */ /* 0x000122000c1e1900 */
[----:B------:R-:W-:Y:S02]  /*3930*/  LOP3.LUT P0, RZ, R149, 0x40, RZ, 0xc0, !PT ;  /* 0x0000004095ff7812 */ /* 0x000fe4000780c0ff */
[----:B0-----:R-:W-:-:S11]  /*3940*/  MOV R86, RZ ;  /* 0x000000ff00567202 */ /* 0x001fd60000000f00 */
[----:B------:R0:W4:Y:S04]  /*3950*/  @!P0 LDG.E R25, desc[UR8][R52.64] ;  /* 0x0000000834198981 */ /* 0x000128000c1e1900 */
[----:B------:R-:W4:Y:S01]  /*3960*/  @!P0 LDG.E R86, desc[UR8][R66.64] ;  /* 0x0000000842568981 */ /* 0x000f22000c1e1900 */
[----:B------:R-:W-:Y:S02]  /*3970*/  PRMT R62, RZ, 0x7610, R62 ;  /* 0x00007610ff3e7816 */ /* 0x000fe4000000003e */
[----:B------:R-:W-:Y:S02]  /*3980*/  PRMT R63, RZ, 0x7610, R63 ;  /* 0x00007610ff3f7816 */ /* 0x000fe4000000003f */
[----:B------:R-:W-:Y:S02]  /*3990*/  PRMT R68, RZ, 0x7610, R68 ;  /* 0x00007610ff447816 */ /* 0x000fe40000000044 */
[----:B------:R-:W-:-:S02]  /*39a0*/  PRMT R69, RZ, 0x7610, R69 ;  /* 0x00007610ff457816 */ /* 0x000fc40000000045 */
[C---:B------:R-:W-:Y:S02]  /*39b0*/  @!P1 PRMT R62, R32.reuse, 0x7610, R62 ;  /* 0x00007610203e9816 */ /* 0x040fe4000000003e */
[----:B------:R-:W-:Y:S02]  /*39c0*/  @!P1 PRMT R63, R32, 0x7632, R63 ;  /* 0x00007632203f9816 */ /* 0x000fe4000000003f */
[C---:B------:R-:W-:Y:S02]  /*39d0*/  @!P1 PRMT R68, R137.reuse, 0x7610, R68 ;  /* 0x0000761089449816 */ /* 0x040fe40000000044 */
[----:B------:R-:W-:Y:S02]  /*39e0*/  @!P1 PRMT R69, R137, 0x7632, R69 ;  /* 0x0000763289459816 */ /* 0x000fe40000000045 */
[----:B------:R-:W-:Y:S02]  /*39f0*/  LOP3.LUT P1, RZ, R149, 0x20, RZ, 0xc0, !PT ;  /* 0x0000002095ff7812 */ /* 0x000fe4000782c0ff */
[----:B------:R-:W-:-:S02]  /*3a00*/  LOP3.LUT P2, RZ, R148, 0x10, RZ, 0xc0, !PT ;  /* 0x0000001094ff7812 */ /* 0x000fc4000784c0ff */
[----:B0-----:R-:W-:Y:S02]  /*3a10*/  MOV R52, RZ ;  /* 0x000000ff00347202 */ /* 0x001fe40000000f00 */
[----:B------:R-:W-:Y:S01]  /*3a20*/  MOV R151, RZ ;  /* 0x000000ff00977202 */ /* 0x000fe20000000f00 */
[----:B------:R0:W-:Y:S01]  /*3a30*/  STL [R1+0x10], R22 ;  /* 0x0000101601007387 */ /* 0x0001e20000100800 */
[----:B------:R-:W-:Y:S02]  /*3a40*/  PRMT R79, RZ, 0x7610, R79 ;  /* 0x00007610ff4f7816 */ /* 0x000fe4000000004f */
[----:B------:R-:W-:Y:S02]  /*3a50*/  PRMT R78, RZ, 0x7610, R78 ;  /* 0x00007610ff4e7816 */ /* 0x000fe4000000004e */
[----:B------:R-:W-:Y:S01]  /*3a60*/  PRMT R71, RZ, 0x7610, R71 ;  /* 0x00007610ff477816 */ /* 0x000fe20000000047 */
[----:B------:R-:W4:Y:S04]  /*3a70*/  @!P1 LDG.E R52, desc[UR8][R50.64] ;  /* 0x0000000832349981 */ /* 0x000f28000c1e1900 */
[----:B------:R1:W4:Y:S01]  /*3a80*/  @!P1 LDG.E R151, desc[UR8][R44.64] ;  /* 0x000000082c979981 */ /* 0x000322000c1e1900 */
[----:B0-----:R-:W-:-:S02]  /*3a90*/  PRMT R22, RZ, 0x7610, R22 ;  /* 0x00007610ff167816 */ /* 0x001fc40000000016 */
[C---:B------:R-:W-:Y:S02]  /*3aa0*/  @!P2 PRMT R79, R40.reuse, 0x7610, R79 ;  /* 0x00007610284fa816 */ /* 0x040fe4000000004f */
[----:B------:R-:W-:Y:S02]  /*3ab0*/  @!P2 PRMT R78, R40, 0x7632, R78 ;  /* 0x00007632284ea816 */ /* 0x000fe4000000004e */
[C---:B------:R-:W-:Y:S02]  /*3ac0*/  @!P2 PRMT R71, R38.reuse, 0x7610, R71 ;  /* 0x000076102647a816 */ /* 0x040fe40000000047 */
[----:B------:R-:W-:Y:S02]  /*3ad0*/  @!P2 PRMT R22, R38, 0x7632, R22 ;  /* 0x000076322616a816 */ /* 0x000fe40000000016 */
[----:B------:R-:W-:Y:S01]  /*3ae0*/  LOP3.LUT P2, RZ, R149, 0x10, RZ, 0xc0, !PT ;  /* 0x0000001095ff7812 */ /* 0x000fe2000784c0ff */
[----:B------:R0:W-:Y:S01]  /*3af0*/  STL [R1+0x9c], R140 ;  /* 0x00009c8c01007387 */ /* 0x0001e20000100800 */
[----:B------:R-:W-:-:S02]  /*3b00*/  LOP3.LUT P3, RZ, R148, 0x8, RZ, 0xc0, !PT ;  /* 0x0000000894ff7812 */ /* 0x000fc4000786c0ff */
[----:B-1----:R-:W-:Y:S01]  /*3b10*/  MOV R44, RZ ;  /* 0x000000ff002c7202 */ /* 0x002fe20000000f00 */
[----:B------:R1:W-:Y:S01]  /*3b20*/  STL [R1+0x14], R23 ;  /* 0x0000141701007387 */ /* 0x0003e20000100800 */
[----:B0-----:R-:W-:-:S07]  /*3b30*/  MOV R140, RZ ;  /* 0x000000ff008c7202 */ /* 0x001fce0000000f00 */
[----:B------:R-:W4:Y:S01]  /*3b40*/  @!P2 LDG.E R44, desc[UR8][R42.64] ;  /* 0x000000082a2ca981 */ /* 0x000f22000c1e1900 */
[----:B------:R-:W-:Y:S02]  /*3b50*/  PRMT R66, RZ, 0x7610, R66 ;  /* 0x00007610ff427816 */ /* 0x000fe40000000042 */
[----:B-1----:R-:W-:Y:S01]  /*3b60*/  PRMT R23, RZ, 0x7610, R23 ;  /* 0x00007610ff177816 */ /* 0x002fe20000000017 */
[----:B------:R0:W4:Y:S01]  /*3b70*/  @!P2 LDG.E R140, desc[UR8][R36.64] ;  /* 0x00000008248ca981 */ /* 0x000122000c1e1900 */
[----:B------:R-:W-:Y:S02]  /*3b80*/  PRMT R67, RZ, 0x7610, R67 ;  /* 0x00007610ff437816 */ /* 0x000fe40000000043 */
[----:B------:R-:W-:Y:S02]  /*3b90*/  PRMT R87, RZ, 0x7610, R87 ;  /* 0x00007610ff577816 */ /* 0x000fe40000000057 */
[C---:B------:R-:W-:Y:S02]  /*3ba0*/  @!P3 PRMT R23, R39.reuse, 0x7610, R23 ;  /* 0x000076102717b816 */ /* 0x040fe40000000017 */
[----:B------:R-:W-:-:S02]  /*3bb0*/  @!P3 PRMT R66, R39, 0x7632, R66 ;  /* 0x000076322742b816 */ /* 0x000fc40000000042 */
[C---:B------:R-:W-:Y:S02]  /*3bc0*/  @!P3 PRMT R67, R49.reuse, 0x7610, R67 ;  /* 0x000076103143b816 */ /* 0x040fe40000000043 */
[----:B------:R-:W-:Y:S02]  /*3bd0*/  @!P3 PRMT R87, R49, 0x7632, R87 ;  /* 0x000076323157b816 */ /* 0x000fe40000000057 */
[----:B------:R-:W-:Y:S01]  /*3be0*/  LOP3.LUT P3, RZ, R149, 0x8, RZ, 0xc0, !PT ;  /* 0x0000000895ff7812 */ /* 0x000fe2000786c0ff */
[----:B------:R1:W-:Y:S01]  /*3bf0*/  STL [R1+0xa0], R96 ;  /* 0x0000a06001007387 */ /* 0x0003e20000100800 */
[----:B0-----:R-:W-:Y:S02]  /*3c00*/  MOV R36, RZ ;  /* 0x000000ff00247202 */ /* 0x001fe40000000f00 */
[----:B------:R-:W-:Y:S02]  /*3c10*/  PRMT R50, RZ, 0x7610, R50 ;  /* 0x00007610ff327816 */ /* 0x000fe40000000032 */
[----:B-1----:R-:W-:-:S07]  /*3c20*/  MOV R96, RZ ;  /* 0x000000ff00607202 */ /* 0x002fce0000000f00 */
[----:B------:R0:W4:Y:S01]  /*3c30*/  @!P3 LDG.E R36, desc[UR8][R34.64] ;  /* 0x000000082224b981 */ /* 0x000122000c1e1900 */
[----:B------:R-:W-:Y:S02]  /*3c40*/  PRMT R51, RZ, 0x7610, R51 ;  /* 0x00007610ff337816 */ /* 0x000fe40000000033 */
[----:B------:R-:W-:Y:S01]  /*3c50*/  PRMT R53, RZ, 0x7610, R53 ;  /* 0x00007610ff357816 */ /* 0x000fe20000000035 */
[----:B------:R-:W4:Y:S01]  /*3c60*/  @!P3 LDG.E R96, desc[UR8][R28.64] ;  /* 0x000000081c60b981 */ /* 0x000f22000c1e1900 */
[----:B------:R-:W-:Y:S02]  /*3c70*/  PRMT R150, RZ, 0x7610, R150 ;  /* 0x00007610ff967816 */ /* 0x000fe40000000096 */
[----:B------:R-:W-:Y:S01]  /*3c80*/  MOV R154, RZ ;  /* 0x000000ff009a7202 */ /* 0x000fe20000000f00 */
[----:B------:R1:W-:Y:S01]  /*3c90*/  STL [R1+0xa4], R104 ;  /* 0x0000a46801007387 */ /* 0x0003e20000100800 */
[----:B------:R-:W-:Y:S01]  /*3ca0*/  PRMT R42, RZ, 0x7610, R42 ;  /* 0x00007610ff2a7816 */ /* 0x000fe2000000002a */
[----:B0-----:R-:W0:Y:S01]  /*3cb0*/  LDC.64 R34, c[0x0][0x3a8] ;  /* 0x0000ea00ff227b82 */ /* 0x001e220000000a00 */
[----:B------:R-:W-:Y:S01]  /*3cc0*/  PRMT R43, RZ, 0x7610, R43 ;  /* 0x00007610ff2b7816 */ /* 0x000fe2000000002b */
[----:B------:R1:W-:Y:S02]  /*3cd0*/  STL [R1+0x1c], R142 ;  /* 0x00001c8e01007387 */ /* 0x0003e40000100800 */
[----:B-1----:R-:W-:-:S02]  /*3ce0*/  MOV R104, RZ ;  /* 0x000000ff00687202 */ /* 0x002fc40000000f00 */
[----:B------:R-:W-:Y:S02]  /*3cf0*/  PRMT R45, RZ, 0x7610, R45 ;  /* 0x00007610ff2d7816 */ /* 0x000fe4000000002d */
[----:B------:R-:W-:Y:S01]  /*3d00*/  PRMT R142, RZ, 0x7610, R142 ;  /* 0x00007610ff8e7816 */ /* 0x000fe2000000008e */
[----:B------:R1:W-:Y:S01]  /*3d10*/  STL [R1+0xa8], R147 ;  /* 0x0000a89301007387 */ /* 0x0003e20000100800 */
[----:B------:R-:W-:Y:S02]  /*3d20*/  PRMT R37, RZ, 0x7610, R37 ;  /* 0x00007610ff257816 */ /* 0x000fe40000000025 */
[----:B------:R-:W-:Y:S01]  /*3d30*/  PRMT R152, RZ, 0x7610, R152 ;  /* 0x00007610ff987816 */ /* 0x000fe20000000098 */
[----:B------:R1:W-:Y:S02]  /*3d40*/  STL [R1+0x20], R144 ;  /* 0x0000209001007387 */ /* 0x0003e40000100800 */
[----:B-1----:R-:W-:Y:S02]  /*3d50*/  MOV R147, RZ ;  /* 0x000000ff00937202 */ /* 0x002fe40000000f00 */
[----:B------:R-:W-:-:S02]  /*3d60*/  PRMT R153, RZ, 0x7610, R153 ;  /* 0x00007610ff997816 */ /* 0x000fc40000000099 */
[----:B------:R-:W-:Y:S02]  /*3d70*/  PRMT R144, RZ, 0x7610, R144 ;  /* 0x00007610ff907816 */ /* 0x000fe40000000090 */
[----:B------:R-:W-:Y:S01]  /*3d80*/  LOP3.LUT R148, R148, 0xfffffffd, RZ, 0xc0, !PT ;  /* 0xfffffffd94947812 */ /* 0x000fe200078ec0ff */
[----:B------:R1:W-:Y:S03]  /*3d90*/  STL [R1+0xac], R120 ;  /* 0x0000ac7801007387 */ /* 0x0003e60000100800 */
[----:B------:R-:W-:Y:S02]  /*3da0*/  @P0 LOP3.LUT R148, R148, 0x2, RZ, 0xfc, !PT ;  /* 0x0000000294940812 */ /* 0x000fe400078efcff */
[----:B------:R-:W-:Y:S02]  /*3db0*/  LOP3.LUT P0, RZ, R149, 0x80, RZ, 0xc0, !PT ;  /* 0x0000008095ff7812 */ /* 0x000fe4000780c0ff */
[----:B-1----:R-:W-:-:S02]  /*3dc0*/  MOV R120, RZ ;  /* 0x000000ff00787202 */ /* 0x002fc40000000f00 */
[----:B------:R-:W-:Y:S02]  /*3dd0*/  LOP3.LUT R148, R148, 0xfffffffb, RZ, 0xc0, !PT ;  /* 0xfffffffb94947812 */ /* 0x000fe400078ec0ff */
[C---:B---3--:R-:W-:Y:S02]  /*3de0*/  @!P4 PRMT R50, R56.reuse, 0x7610, R50 ;  /* 0x000076103832c816 */ /* 0x048fe40000000032 */
[----:B------:R-:W-:Y:S02]  /*3df0*/  @!P4 PRMT R51, R56, 0x7632, R51 ;  /* 0x000076323833c816 */ /* 0x000fe40000000033 */
[C---:B------:R-:W-:Y:S02]  /*3e00*/  @!P4 PRMT R53, R54.reuse, 0x7610, R53 ;  /* 0x000076103635c816 */ /* 0x040fe40000000035 */
[----:B------:R-:W-:Y:S02]  /*3e10*/  @!P4 PRMT R150, R54, 0x7632, R150 ;  /* 0x000076323696c816 */ /* 0x000fe40000000096 */
[----:B------:R-:W-:-:S02]  /*3e20*/  LOP3.LUT P4, RZ, R149, 0x4, RZ, 0xc0, !PT ;  /* 0x0000000495ff7812 */ /* 0x000fc4000788c0ff */
[C---:B------:R-:W-:Y:S02]  /*3e30*/  @!P5 PRMT R42, R55.reuse, 0x7610, R42 ;  /* 0x00007610372ad816 */ /* 0x040fe4000000002a */
[----:B------:R-:W-:-:S09]  /*3e40*/  @!P5 PRMT R43, R55, 0x7632, R43 ;  /* 0x00007632372bd816 */ /* 0x000fd2000000002b */
[----:B------:R-:W3:Y:S04]  /*3e50*/  @!P4 LDG.E R154, desc[UR8][R138.64] ;  /* 0x000000088a9ac981 */ /* 0x000ee8000c1e1900 */
[----:B------:R1:W3:Y:S01]  /*3e60*/  @!P4 LDG.E R104, desc[UR8][R132.64] ;  /* 0x000000088468c981 */ /* 0x0002e2000c1e1900 */
[C---:B------:R-:W-:Y:S02]  /*3e70*/  @!P5 PRMT R45, R65.reuse, 0x7610, R45 ;  /* 0x00007610412dd816 */ /* 0x040fe4000000002d */
[----:B------:R-:W-:Y:S02]  /*3e80*/  @!P5 PRMT R142, R65, 0x7632, R142 ;  /* 0x00007632418ed816 */ /* 0x000fe4000000008e */
[----:B------:R-:W-:Y:S02]  /*3e90*/  LOP3.LUT P5, RZ, R149, 0x2, RZ, 0xc0, !PT ;  /* 0x0000000295ff7812 */ /* 0x000fe400078ac0ff */
[----:B-1----:R-:W-:-:S11]  /*3ea0*/  MOV R132, RZ ;  /* 0x000000ff00847202 */ /* 0x002fd60000000f00 */
[----:B------:R-:W3:Y:S04]  /*3eb0*/  @!P5 LDG.E R132, desc[UR8][R130.64] ;  /* 0x000000088284d981 */ /* 0x000ee8000c1e1900 */
[----:B------:R1:W3:Y:S01]  /*3ec0*/  @!P5 LDG.E R147, desc[UR8][R124.64] ;  /* 0x000000087c93d981 */ /* 0x0002e2000c1e1900 */
[C---:B------:R-:W-:Y:S02]  /*3ed0*/  @!P6 PRMT R37, R76.reuse, 0x7610, R37 ;  /* 0x000076104c25e816 */ /* 0x040fe40000000025 */
[----:B------:R-:W-:Y:S02]  /*3ee0*/  @!P6 PRMT R144, R76, 0x7632, R144 ;  /* 0x000076324c90e816 */ /* 0x000fe40000000090 */
[C---:B------:R-:W-:Y:S02]  /*3ef0*/  @!P6 PRMT R152, R58.reuse, 0x7610, R152 ;  /* 0x000076103a98e816 */ /* 0x040fe40000000098 */
[----:B------:R-:W-:-:S02]  /*3f00*/  @!P6 PRMT R153, R58, 0x7632, R153 ;  /* 0x000076323a99e816 */ /* 0x000fc40000000099 */
[----:B------:R-:W-:Y:S02]  /*3f10*/  LOP3.LUT P6, RZ, R149, 0x1, RZ, 0xc0, !PT ;  /* 0x0000000195ff7812 */ /* 0x000fe400078cc0ff */
[----:B-1----:R-:W-:Y:S01]  /*3f20*/  MOV R124, RZ ;  /* 0x000000ff007c7202 */ /* 0x002fe20000000f00 */
[----:B------:R1:W-:Y:S01]  /*3f30*/  STL [R1+0x28], R105 ;  /* 0x0000286901007387 */ /* 0x0003e20000100800 */
[----:B------:R-:W-:Y:S02]  /*3f40*/  PRMT R130, RZ, 0x7610, R130 ;  /* 0x00007610ff827816 */ /* 0x000fe40000000082 */
[----:B------:R-:W-:Y:S02]  /*3f50*/  PRMT R131, RZ, 0x7610, R131 ;  /* 0x00007610ff837816 */ /* 0x000fe40000000083 */
[----:B------:R-:W-:-:S05]  /*3f60*/  PRMT R133, RZ, 0x7610, R133 ;  /* 0x00007610ff857816 */ /* 0x000fca0000000085 */
[----:B------:R0:W3:Y:S04]  /*3f70*/  @!P6 LDG.E R124, desc[UR8][R118.64] ;  /* 0x00000008767ce981 */ /* 0x0000e8000c1e1900 */
[----:B------:R0:W3:Y:S01]  /*3f80*/  @!P6 LDG.E R120, desc[UR8][R116.64] ;  /* 0x000000087478e981 */ /* 0x0000e2000c1e1900 */
[----:B-1----:R-:W-:Y:S02]  /*3f90*/  PRMT R105, RZ, 0x7610, R105 ;  /* 0x00007610ff697816 */ /* 0x002fe40000000069 */
[----:B------:R-:W-:Y:S02]  /*3fa0*/  @P1 LOP3.LUT R148, R148, 0x4, RZ, 0xfc, !PT ;  /* 0x0000000494941812 */ /* 0x000fe400078efcff */
[C---:B--2---:R-:W-:Y:S02]  /*3fb0*/  @!P0 PRMT R105, R70.reuse, 0x7610, R105 ;  /* 0x0000761046698816 */ /* 0x044fe40000000069 */
[----:B------:R-:W-:-:S02]  /*3fc0*/  @!P0 PRMT R130, R70, 0x7632, R130 ;  /* 0x0000763246828816 */ /* 0x000fc40000000082 */
[C---:B----4-:R-:W-:Y:S02]  /*3fd0*/  @!P0 PRMT R131, R24.reuse, 0x7610, R131 ;  /* 0x0000761018838816 */ /* 0x050fe40000000083 */
[----:B------:R-:W-:Y:S02]  /*3fe0*/  @!P0 PRMT R133, R24, 0x7632, R133 ;  /* 0x0000763218858816 */ /* 0x000fe40000000085 */
[----:B------:R-:W-:Y:S01]  /*3ff0*/  LOP3.LUT P0, RZ, R148, 0x2, RZ, 0xc0, !PT ;  /* 0x0000000294ff7812 */ /* 0x000fe2000780c0ff */
[----:B------:R1:W-:Y:S01]  /*4000*/  STL [R1+0x2c], R122 ;  /* 0x00002c7a01007387 */ /* 0x0003e20000100800 */
[----:B0-----:R-:W-:Y:S02]  /*4010*/  PRMT R118, RZ, 0x7610, R118 ;  /* 0x00007610ff767816 */ /* 0x001fe40000000076 */
[----:B------:R-:W-:Y:S02]  /*4020*/  PRMT R119, RZ, 0x7610, R119 ;  /* 0x00007610ff777816 */ /* 0x000fe40000000077 */
[----:B------:R-:W-:-:S02]  /*4030*/  PRMT R125, RZ, 0x7610, R125 ;  /* 0x00007610ff7d7816 */ /* 0x000fc4000000007d */
[----:B-1----:R-:W-:-:S05]  /*4040*/  PRMT R122, RZ, 0x7610, R122 ;  /* 0x00007610ff7a7816 */ /* 0x002fca000000007a */
[C---:B------:R-:W-:Y:S02]  /*4050*/  @!P0 PRMT R118, R86.reuse, 0x7610, R118 ;  /* 0x0000761056768816 */ /* 0x040fe40000000076 */
[----:B------:R-:W-:Y:S02]  /*4060*/  @!P0 PRMT R119, R86, 0x7632, R119 ;  /* 0x0000763256778816 */ /* 0x000fe40000000077 */
[C---:B------:R-:W-:Y:S02]  /*4070*/  @!P0 PRMT R122, R25.reuse, 0x7610, R122 ;  /* 0x00007610197a8816 */ /* 0x040fe4000000007a */
[----:B------:R-:W-:Y:S02]  /*4080*/  @!P0 PRMT R125, R25, 0x7632, R125 ;  /* 0x00007632197d8816 */ /* 0x000fe4000000007d */
[----:B------:R-:W-:Y:S01]  /*4090*/  LOP3.LUT P0, RZ, R148, 0x1, RZ, 0xc0, !PT ;  /* 0x0000000194ff7812 */ /* 0x000fe2000780c0ff */
[----:B------:R0:W-:Y:S01]  /*40a0*/  STL [R1+0xb0], R129 ;  /* 0x0000b08101007387 */ /* 0x0001e20000100800 */
[----:B------:R-:W-:-:S02]  /*40b0*/  MOV R116, RZ ;  /* 0x000000ff00747202 */ /* 0x000fc40000000f00 */
[----:B0-----:R-:W-:-:S09]  /*40c0*/  MOV R129, RZ ;  /* 0x000000ff00817202 */ /* 0x001fd20000000f00 */
[----:B------:R0:W2:Y:S04]  /*40d0*/  @!P0 LDG.E R116, desc[UR8][R74.64] ;  /* 0x000000084a748981 */ /* 0x0000a8000c1e1900 */
[----:B------:R1:W4:Y:S01]  /*40e0*/  @!P0 LDG.E R129, desc[UR8][R72.64] ;  /* 0x0000000848818981 */ /* 0x000322000c1e1900 */
[----:B------:R-:W-:Y:S02]  /*40f0*/  LOP3.LUT P1, RZ, R149, 0x100, RZ, 0xc0, !PT ;  /* 0x0000010095ff7812 */ /* 0x000fe4000782c0ff */
[----:B------:R-:W-:Y:S01]  /*4100*/  PRMT R138, RZ, 0x7610, R138 ;  /* 0x00007610ff8a7816 */ /* 0x000fe2000000008a */
[----:B------:R0:W-:Y:S01]  /*4110*/  STL [R1+0x24], R146 ;  /* 0x0000249201007387 */ /* 0x0001e20000100800 */
[----:B------:R-:W-:Y:S02]  /*4120*/  PRMT R139, RZ, 0x7610, R139 ;  /* 0x00007610ff8b7816 */ /* 0x000fe4000000008b */
[----:B------:R-:W-:-:S02]  /*4130*/  PRMT R155, RZ, 0x7610, R155 ;  /* 0x00007610ff9b7816 */ /* 0x000fc4000000009b */
[----:B0-----:R-:W-:-:S05]  /*4140*/  PRMT R146, RZ, 0x7610, R146 ;  /* 0x00007610ff927816 */ /* 0x001fca0000000092 */
[C---:B------:R-:W-:Y:S02]  /*4150*/  @!P1 PRMT R138, R59.reuse, 0x7610, R138 ;  /* 0x000076103b8a9816 */ /* 0x040fe4000000008a */
[----:B------:R-:W-:Y:S02]  /*4160*/  @!P1 PRMT R139, R59, 0x7632, R139 ;  /* 0x000076323b8b9816 */ /* 0x000fe4000000008b */
[C---:B------:R-:W-:Y:S02]  /*4170*/  @!P1 PRMT R146, R77.reuse, 0x7610, R146 ;  /* 0x000076104d929816 */ /* 0x040fe40000000092 */
[----:B------:R-:W-:Y:S02]  /*4180*/  @!P1 PRMT R155, R77, 0x7632, R155 ;  /* 0x000076324d9b9816 */ /* 0x000fe4000000009b */
[----:B------:R-:W-:Y:S01]  /*4190*/  LOP3.LUT P1, RZ, R148, 0x4, RZ, 0xc0, !PT ;  /* 0x0000000494ff7812 */ /* 0x000fe2000782c0ff */
[----:B------:R0:W-:Y:S01]  /*41a0*/  STL [R1+0x30], R121 ;  /* 0x0000307901007387 */ /* 0x0001e20000100800 */
[----:B------:R-:W-:-:S02]  /*41b0*/  PRMT R74, RZ, 0x7610, R74 ;  /* 0x00007610ff4a7816 */ /* 0x000fc4000000004a */
[----:B------:R-:W-:Y:S02]  /*41c0*/  PRMT R75, RZ, 0x7610, R75 ;  /* 0x00007610ff4b7816 */ /* 0x000fe4000000004b */
[----:B------:R-:W-:Y:S02]  /*41d0*/  PRMT R117, RZ, 0x7610, R117 ;  /* 0x00007610ff757816 */ /* 0x000fe40000000075 */
[----:B0-----:R-:W-:-:S05]  /*41e0*/  PRMT R121, RZ, 0x7610, R121 ;  /* 0x00007610ff797816 */ /* 0x001fca0000000079 */
[C---:B------:R-:W-:Y:S02]  /*41f0*/  @!P1 PRMT R74, R52.reuse, 0x7610, R74 ;  /* 0x00007610344a9816 */ /* 0x040fe4000000004a */
[----:B------:R-:W-:Y:S02]  /*4200*/  @!P1 PRMT R75, R52, 0x7632, R75 ;  /* 0x00007632344b9816 */ /* 0x000fe4000000004b */
[C---:B------:R-:W-:Y:S02]  /*4210*/  @!P1 PRMT R117, R151.reuse, 0x7610, R117 ;  /* 0x0000761097759816 */ /* 0x040fe40000000075 */
[----:B------:R-:W-:Y:S02]  /*4220*/  @!P1 PRMT R121, R151, 0x7632, R121 ;  /* 0x0000763297799816 */ /* 0x000fe40000000079 */
[----:B------:R-:W-:Y:S02]  /*4230*/  LOP3.LUT P1, RZ, R149, 0x80000000, RZ, 0xc0, !PT ;  /* 0x8000000095ff7812 */ /* 0x000fe4000782c0ff */
[----:B-1----:R-:W-:Y:S01]  /*4240*/  MOV R72, RZ ;  /* 0x000000ff00487202 */ /* 0x002fe20000000f00 */
[----:B------:R0:W-:Y:S01]  /*4250*/  STL [R1+0x34], R136 ;  /* 0x0000348801007387 */ /* 0x0001e20000100800 */
[----:B------:R-:W-:-:S03]  /*4260*/  PRMT R73, RZ, 0x7610, R73 ;  /* 0x00007610ff497816 */ /* 0x000fc60000000049 */
[----:B------:R1:W-:Y:S01]  /*4270*/  STL [R1+0xb4], R134 ;  /* 0x0000b48601007387 */ /* 0x0003e20000100800 */
[----:B------:R-:W-:-:S05]  /*4280*/  @!P2 PRMT R73, R44, 0x7610, R73 ;  /* 0x000076102c49a816 */ /* 0x000fca0000000049 */
[----:B------:R1:W4:Y:S01]  /*4290*/  @!P1 LDG.E R72, desc[UR8][R110.64] ;  /* 0x000000086e489981 */ /* 0x000322000c1e1900 */
[----:B0-----:R-:W-:Y:S02]  /*42a0*/  PRMT R136, RZ, 0x7610, R136 ;  /* 0x00007610ff887816 */ /* 0x001fe40000000088 */
[----:B-1----:R-:W-:Y:S02]  /*42b0*/  MOV R134, RZ ;  /* 0x000000ff00867202 */ /* 0x002fe40000000f00 */
[----:B------:R-:W-:Y:S02]  /*42c0*/  @!P2 PRMT R136, R140, 0x7632, R136 ;  /* 0x000076328c88a816 */ /* 0x000fe40000000088 */
[----:B------:R-:W-:Y:S02]  /*42d0*/  PRMT R110, RZ, 0x7610, R110 ;  /* 0x00007610ff6e7816 */ /* 0x000fe4000000006e */
[----:B------:R0:W4:Y:S01]  /*42e0*/  @!P1 LDG.E R134, desc[UR8][R82.64] ;  /* 0x0000000852869981 */ /* 0x000122000c1e1900 */
[----:B------:R-:W-:-:S02]  /*42f0*/  PRMT R111, RZ, 0x7610, R111 ;  /* 0x00007610ff6f7816 */ /* 0x000fc4000000006f */
[----:B------:R-:W-:Y:S02]  /*4300*/  @!P2 PRMT R110, R44, 0x7632, R110 ;  /* 0x000076322c6ea816 */ /* 0x000fe4000000006e */
[----:B------:R-:W-:Y:S02]  /*4310*/  @!P2 PRMT R111, R140, 0x7610, R111 ;  /* 0x000076108c6fa816 */ /* 0x000fe4000000006f */
[----:B------:R-:W-:Y:S02]  /*4320*/  LOP3.LUT P2, RZ, R149, 0x40000000, RZ, 0xc0, !PT ;  /* 0x4000000095ff7812 */ /* 0x000fe4000784c0ff */
[----:B0-----:R-:W-:Y:S01]  /*4330*/  MOV R82, RZ ;  /* 0x000000ff00527202 */ /* 0x001fe20000000f00 */
[----:B------:R0:W-:Y:S01]  /*4340*/  STL [R1+0x38], R32 ;  /* 0x0000382001007387 */ /* 0x0001e20000100800 */
[----:B------:R-:W-:-:S03]  /*4350*/  PRMT R83, RZ, 0x7610, R83 ;  /* 0x00007610ff537816 */ /* 0x000fc60000000053 */
[----:B------:R1:W-:Y:S06]  /*4360*/  STL [R1+0xb8], R137 ;  /* 0x0000b88901007387 */ /* 0x0003ec0000100800 */
[----:B------:R1:W4:Y:S01]  /*4370*/  @!P2 LDG.E R82, desc[UR8][R80.64] ;  /* 0x000000085052a981 */ /* 0x000322000c1e1900 */
[----:B0-----:R-:W-:Y:S02]  /*4380*/  PRMT R32, RZ, 0x7610, R32 ;  /* 0x00007610ff207816 */ /* 0x001fe40000000020 */
[----:B------:R-:W-:Y:S02]  /*4390*/  @!P3 PRMT R83, R96, 0x7632, R83 ;  /* 0x000076326053b816 */ /* 0x000fe40000000053 */
[----:B------:R-:W-:-:S02]  /*43a0*/  @!P3 PRMT R32, R36, 0x7610, R32 ;  /* 0x000076102420b816 */ /* 0x000fc40000000020 */
[----:B-1----:R-:W-:Y:S02]  /*43b0*/  PRMT R80, RZ, 0x7610, R80 ;  /* 0x00007610ff507816 */ /* 0x002fe40000000050 */
[----:B------:R-:W-:Y:S02]  /*43c0*/  PRMT R81, RZ, 0x7610, R81 ;  /* 0x00007610ff517816 */ /* 0x000fe40000000051 */
[----:B------:R-:W-:Y:S02]  /*43d0*/  @!P3 PRMT R80, R36, 0x7632, R80 ;  /* 0x000076322450b816 */ /* 0x000fe40000000050 */
[----:B------:R-:W-:Y:S02]  /*43e0*/  @!P3 PRMT R81, R96, 0x7610, R81 ;  /* 0x000076106051b816 */ /* 0x000fe40000000051 */
[----:B------:R-:W-:Y:S02]  /*43f0*/  LOP3.LUT P3, RZ, R149, 0x20000000, RZ, 0xc0, !PT ;  /* 0x2000000095ff7812 */ /* 0x000fe4000786c0ff */
[----:B------:R-:W-:-:S06]  /*4400*/  MOV R137, RZ ;  /* 0x000000ff00897202 */ /* 0x000fcc0000000f00 */
[----:B------:R0:W4:Y:S04]  /*4410*/  @!P2 LDG.E R137, desc[UR8][R92.64] ;  /* 0x000000085c89a981 */ /* 0x000128000c1e1900 */
[----:B------:R1:W-:Y:S01]  /*4420*/  STL [R1+0x3c], R40 ;  /* 0x00003c2801007387 */ /* 0x0003e20000100800 */
[----:B0-----:R-:W-:Y:S02]  /*4430*/  MOV R92, RZ ;  /* 0x000000ff005c7202 */ /* 0x001fe40000000f00 */
[----:B------:R-:W-:Y:S02]  /*4440*/  PRMT R93, RZ, 0x7610, R93 ;  /* 0x00007610ff5d7816 */ /* 0x000fe4000000005d */
[----:B-1----:R-:W-:Y:S02]  /*4450*/  PRMT R40, RZ, 0x7610, R40 ;  /* 0x00007610ff287816 */ /* 0x002fe40000000028 */
[----:B------:R0:W4:Y:S04]  /*4460*/  @!P3 LDG.E R92, desc[UR8][R90.64] ;  /* 0x000000085a5cb981 */ /* 0x000128000c1e1900 */
[----:B------:R1:W-:Y:S01]  /*4470*/  STL [R1+0xbc], R38 ;  /* 0x0000bc2601007387 */ /* 0x0003e20000100800 */
[----:B0-----:R-:W-:-:S02]  /*4480*/  PRMT R90, RZ, 0x7610, R90 ;  /* 0x00007610ff5a7816 */ /* 0x001fc4000000005a */
[----:B------:R-:W-:Y:S02]  /*4490*/  PRMT R91, RZ, 0x7610, R91 ;  /* 0x00007610ff5b7816 */ /* 0x000fe4000000005b */
[----:B-1----:R-:W-:-:S06]  /*44a0*/  MOV R38, RZ ;  /* 0x000000ff00267202 */ /* 0x002fcc0000000f00 */
[----:B------:R0:W4:Y:S04]  /*44b0*/  @!P3 LDG.E R38, desc[UR8][R108.64] ;  /* 0x000000086c26b981 */ /* 0x000128000c1e1900 */
[----:B------:R1:W-:Y:S01]  /*44c0*/  STL [R1+0x40], R39 ;  /* 0x0000402701007387 */ /* 0x0003e20000100800 */
[----:B0-----:R-:W-:Y:S02]  /*44d0*/  MOV R108, RZ ;  /* 0x000000ff006c7202 */ /* 0x001fe40000000f00 */
[----:B------:R-:W-:Y:S02]  /*44e0*/  PRMT R109, RZ, 0x7610, R109 ;  /* 0x00007610ff6d7816 */ /* 0x000fe4000000006d */
[----:B-1----:R-:W-:Y:S01]  /*44f0*/  PRMT R39, RZ, 0x7610, R39 ;  /* 0x00007610ff277816 */ /* 0x002fe20000000027 */
[----:B------:R0:W-:Y:S01]  /*4500*/  STL [R1+0xc0], R49 ;  /* 0x0000c03101007387 */ /* 0x0001e20000100800 */
[----:B---3--:R-:W-:-:S02]  /*4510*/  @!P4 PRMT R40, R154, 0x7610, R40 ;  /* 0x000076109a28c816 */ /* 0x008fc40000000028 */
[----:B------:R-:W-:Y:S02]  /*4520*/  @!P4 PRMT R90, R154, 0x7632, R90 ;  /* 0x000076329a5ac816 */ /* 0x000fe4000000005a */
[C---:B------:R-:W-:Y:S02]  /*4530*/  @!P4 PRMT R91, R104.reuse, 0x7610, R91 ;  /* 0x00007610685bc816 */ /* 0x040fe4000000005b */
[----:B------:R-:W-:Y:S02]  /*4540*/  @!P4 PRMT R93, R104, 0x7632, R93 ;  /* 0x00007632685dc816 */ /* 0x000fe4000000005d */
[----:B------:R-:W-:Y:S02]  /*4550*/  LOP3.LUT P4, RZ, R149, 0x10000000, RZ, 0xc0, !PT ;  /* 0x1000000095ff7812 */ /* 0x000fe4000788c0ff */
[----:B0-----:R-:W-:-:S11]  /*4560*/  MOV R49, RZ ;  /* 0x000000ff00317202 */ /* 0x001fd60000000f00 */
[----:B------:R0:W3:Y:S01]  /*4570*/  @!P4 LDG.E R108, desc[UR8][R94.64] ;  /* 0x000000085e6cc981 */ /* 0x0000e2000c1e1900 */
[----:B------:R-:W-:-:S03]  /*4580*/  @!P5 PRMT R39, R132, 0x7610, R39 ;  /* 0x000076108427d816 */ /* 0x000fc60000000027 */
[----:B------:R1:W3:Y:S01]  /*4590*/  @!P4 LDG.E R49, desc[UR8][R84.64] ;  /* 0x000000085431c981 */ /* 0x0002e2000c1e1900 */
[C---:B------:R-:W-:Y:S02]  /*45a0*/  @!P5 PRMT R109, R147.reuse, 0x7632, R109 ;  /* 0x00007632936dd816 */ /* 0x040fe4000000006d */
[----:B0-----:R-:W-:Y:S02]  /*45b0*/  PRMT R94, RZ, 0x7610, R94 ;  /* 0x00007610ff5e7816 */ /* 0x001fe4000000005e */
[----:B------:R-:W-:Y:S02]  /*45c0*/  PRMT R95, RZ, 0x7610, R95 ;  /* 0x00007610ff5f7816 */ /* 0x000fe4000000005f */
[----:B------:R-:W-:Y:S02]  /*45d0*/  @!P5 PRMT R94, R132, 0x7632, R94 ;  /* 0x00007632845ed816 */ /* 0x000fe4000000005e */
[----:B------:R-:W-:Y:S02]  /*45e0*/  @!P5 PRMT R95, R147, 0x7610, R95 ;  /* 0x00007610935fd816 */ /* 0x000fe4000000005f */
[----:B------:R-:W-:-:S02]  /*45f0*/  LOP3.LUT P5, RZ, R149, 0x8000000, RZ, 0xc0, !PT ;  /* 0x0800000095ff7812 */ /* 0x000fc400078ac0ff */
[----:B-1----:R-:W-:Y:S01]  /*4600*/  MOV R84, RZ ;  /* 0x000000ff00547202 */ /* 0x002fe20000000f00 */
[----:B------:R0:W-:Y:S01]  /*4610*/  STL [R1+0x44], R56 ;  /* 0x0000443801007387 */ /* 0x0001e20000100800 */
[----:B------:R-:W-:-:S09]  /*4620*/  PRMT R85, RZ, 0x7610, R85 ;  /* 0x00007610ff557816 */ /* 0x000fd20000000055 */
[----:B------:R1:W3:Y:S01]  /*4630*/  @!P5 LDG.E R84, desc[UR8][R88.64] ;  /* 0x000000085854d981 */ /* 0x0002e2000c1e1900 */
[----:B0-----:R-:W-:Y:S02]  /*4640*/  PRMT R56, RZ, 0x7610, R56 ;  /* 0x00007610ff387816 */ /* 0x001fe40000000038 */
[C---:B------:R-:W-:Y:S02]  /*4650*/  @!P6 PRMT R85, R124.reuse, 0x7632, R85 ;  /* 0x000076327c55e816 */ /* 0x040fe40000000055 */
[----:B------:R-:W-:Y:S02]  /*4660*/  @!P6 PRMT R56, R124, 0x7610, R56 ;  /* 0x000076107c38e816 */ /* 0x000fe40000000038 */
[----:B-1----:R-:W-:Y:S02]  /*4670*/  PRMT R88, RZ, 0x7610, R88 ;  /* 0x00007610ff587816 */ /* 0x002fe40000000058 */
[----:B------:R-:W-:Y:S02]  /*4680*/  PRMT R89, RZ, 0x7610, R89 ;  /* 0x00007610ff597816 */ /* 0x000fe40000000059 */
[----:B------:R-:W-:-:S02]  /*4690*/  @!P6 PRMT R88, R120, 0x7610, R88 ;  /* 0x000076107858e816 */ /* 0x000fc40000000058 */
[----:B------:R-:W-:Y:S02]  /*46a0*/  @!P6 PRMT R89, R120, 0x7632, R89 ;  /* 0x000076327859e816 */ /* 0x000fe40000000059 */
[----:B------:R-:W-:Y:S01]  /*46b0*/  LOP3.LUT P6, RZ, R149, 0x4000000, RZ, 0xc0, !PT ;  /* 0x0400000095ff7812 */ /* 0x000fe200078cc0ff */
[----:B------:R-:W-:Y:S04]  /*46c0*/  STL [R1+0x18], R26 ;  /* 0x0000181a01007387 */ /* 0x000fe80000100800 */
[----:B------:R0:W-:Y:S08]  /*46d0*/  STL [R1+0x98], R27 ;  /* 0x0000981b01007387 */ /* 0x0001f00000100800 */
[----:B0-----:R-:W0:Y:S01]  /*46e0*/  @!P6 LDC.64 R26, c[0x0][0x398] ;  /* 0x0000e600ff1aeb82 */ /* 0x001e220000000a00 */
[----:B------:R1:W-:Y:S04]  /*46f0*/  STL [R1+0x48], R55 ;  /* 0x0000483701007387 */ /* 0x0003e80000100800 */
[----:B------:R2:W-:Y:S04]  /*4700*/  STL [R1+0xc8], R65 ;  /* 0x0000c84101007387 */ /* 0x0005e80000100800 */
[----:B------:R2:W-:Y:S01]  /*4710*/  STL [R1+0x4c], R76 ;  /* 0x00004c4c01007387 */ /* 0x0005e20000100800 */
[----:B-1----:R-:W-:-:S03]  /*4720*/  PRMT R55, RZ, 0x7610, R55 ;  /* 0x00007610ff377816 */ /* 0x002fc60000000037 */
[----:B------:R1:W-:Y:S01]  /*4730*/  STL [R1+0xcc], R58 ;  /* 0x0000cc3a01007387 */ /* 0x0003e20000100800 */
[----:B--2---:R-:W-:Y:S02]  /*4740*/  PRMT R65, RZ, 0x7610, R65 ;  /* 0x00007610ff417816 */ /* 0x004fe40000000041 */
[----:B------:R-:W-:Y:S02]  /*4750*/  PRMT R76, RZ, 0x7610, R76 ;  /* 0x00007610ff4c7816 */ /* 0x000fe4000000004c */
[----:B-1----:R-:W-:Y:S02]  /*4760*/  PRMT R58, RZ, 0x7610, R58 ;  /* 0x00007610ff3a7816 */ /* 0x002fe4000000003a */
[C---:B------:R-:W-:Y:S02]  /*4770*/  @!P0 PRMT R76, R116.reuse, 0x7610, R76 ;  /* 0x00007610744c8816 */ /* 0x040fe4000000004c */
[----:B------:R-:W-:Y:S02]  /*4780*/  @!P0 PRMT R65, R116, 0x7632, R65 ;  /* 0x0000763274418816 */ /* 0x000fe40000000041 */
[----:B----4-:R-:W-:-:S02]  /*4790*/  @!P0 PRMT R58, R129, 0x7610, R58 ;  /* 0x00007610813a8816 */ /* 0x010fc4000000003a */
[----:B------:R-:W-:Y:S02]  /*47a0*/  @!P0 PRMT R55, R129, 0x7632, R55 ;  /* 0x0000763281378816 */ /* 0x000fe40000000037 */
[----:B0-----:R-:W-:-:S04]  /*47b0*/  @!P6 IADD3 R26, P0, PT, R158, R26, RZ ;  /* 0x0000001a9e1ae210 */ /* 0x001fc80007f1e0ff */
[----:B------:R-:W-:Y:S02]  /*47c0*/  @!P6 IADD3.X R27, PT, PT, R160, R27, RZ, P0, !PT ;  /* 0x0000001ba01be210 */ /* 0x000fe400007fe4ff */
[----:B------:R-:W-:Y:S01]  /*47d0*/  ISETP.NE.AND P0, PT, RZ, UR10, PT ;  /* 0x0000000aff007c0c */ /* 0x000fe2000bf05270 */
[----:B------:R0:W-:-:S12]  /*47e0*/  STL [R1+0xc4], R54 ;  /* 0x0000c43601007387 */ /* 0x0001d80000100800 */
[----:B------:R-:W1:Y:S01]  /*47f0*/  @P0 LDC.64 R28, c[0x0][0x3b0] ;  /* 0x0000ec00ff1c0b82 */ /* 0x000e620000000a00 */
[----:B0-----:R-:W-:Y:S02]  /*4800*/  MOV R54, RZ ;  /* 0x000000ff00367202 */ /* 0x001fe40000000f00 */
[----:B------:R-:W-:-:S04]  /*4810*/  IADD3 R161, PT, PT, R161, R165, RZ ;  /* 0x000000a5a1a17210 */ /* 0x000fc80007ffe0ff */
[----:B------:R0:W2:Y:S02]  /*4820*/  @!P5 LDG.E R54, desc[UR8][R100.64] ;  /* 0x000000086436d981 */ /* 0x0000a4000c1e1900 */
[----:B0-----:R-:W-:-:S06]  /*4830*/  CS2R R100, SRZ ;  /* 0x0000000000647805 */ /* 0x001fcc000001ff00 */
[----:B------:R0:W4:Y:S01]  /*4840*/  @!P6 LDG.E R101, desc[UR8][R26.64] ;  /* 0x000000081a65e981 */ /* 0x000122000c1e1900 */
[----:B-1----:R-:W-:-:S03]  /*4850*/  @P0 IMAD.WIDE R28, R161, 0x4, R28 ;  /* 0x00000004a11c0825 */ /* 0x002fc600078e021c */
[----:B------:R-:W4:Y:S01]  /*4860*/  @!P6 LDG.E R100, desc[UR8][R102.64] ;  /* 0x000000086664e981 */ /* 0x000f22000c1e1900 */
[----:B0-----:R-:W-:-:S06]  /*4870*/  CS2R R26, SRZ ;  /* 0x00000000001a7805 */ /* 0x001fcc000001ff00 */
[----:B------:R0:W5:Y:S02]  /*4880*/  @P0 LDG.E.64 R26, desc[UR8][R28.64] ;  /* 0x000000081c1a0981 */ /* 0x000164000c1e1b00 */
[----:B0-----:R-:W0:Y:S02]  /*4890*/  LDC.64 R28, c[0x0][0x3b8] ;  /* 0x0000ee00ff1c7b82 */ /* 0x001e240000000a00 */
[----:B0-----:R-:W-:-:S06]  /*48a0*/  IMAD.WIDE R28, R10, 0x8, R28 ;  /* 0x000000080a1c7825 */ /* 0x001fcc00078e021c */
[----:B------:R-:W4:Y:S01]  /*48b0*/  LDG.E.64 R28, desc[UR8][R28.64] ;  /* 0x000000081c1c7981 */ /* 0x000f22000c1e1b00 */
[----:B------:R-:W-:-:S06]  /*48c0*/  IMAD.WIDE R34, R161, 0x4, R34 ;  /* 0x00000004a1227825 */ /* 0x000fcc00078e0222 */
[----:B------:R-:W5:Y:S04]  /*48d0*/  LDG.E.64 R34, desc[UR8][R34.64] ;  /* 0x0000000822227981 */ /* 0x000f68000c1e1b00 */
[----:B------:R-:W-:Y:S04]  /*48e0*/  STL [R1+0xf0], R120 ;  /* 0x0000f07801007387 */ /* 0x000fe80000100800 */
[----:B------:R-:W-:Y:S04]  /*48f0*/  STL [R1+0xf4], R129 ;  /* 0x0000f48101007387 */ /* 0x000fe80000100800 */
[----:B------:R0:W-:Y:S04]  /*4900*/  STL [R1+0xd4], R24 ;  /* 0x0000d41801007387 */ /* 0x0001e80000100800 */
[----:B------:R1:W-:Y:S01]  /*4910*/  STL [R1+0xd8], R25 ;  /* 0x0000d81901007387 */ /* 0x0003e20000100800 */
[----:B0-----:R-:W-:-:S02]  /*4920*/  PRMT R24, RZ, 0x7610, R24 ;  /* 0x00007610ff187816 */ /* 0x001fc40000000018 */
[----:B-1----:R-:W-:Y:S01]  /*4930*/  PRMT R25, RZ, 0x7610, R25 ;  /* 0x00007610ff197816 */ /* 0x002fe20000000019 */
[----:B------:R0:W-:Y:S01]  /*4940*/  STL [R1+0x54], R70 ;  /* 0x0000544601007387 */ /* 0x0001e20000100800 */
[C---:B------:R-:W-:Y:S02]  /*4950*/  @!P1 PRMT R24, R72.reuse, 0x7632, R24 ;  /* 0x0000763248189816 */ /* 0x040fe40000000018 */
[----:B------:R-:W-:Y:S01]  /*4960*/  @!P1 PRMT R25, R72, 0x7610, R25 ;  /* 0x0000761048199816 */ /* 0x000fe20000000019 */
[----:B------:R1:W-:Y:S01]  /*4970*/  STL [R1+0x78], R72 ;  /* 0x0000784801007387 */ /* 0x0003e20000100800 */
[----:B------:R-:W-:Y:S02]  /*4980*/  PRMT R103, RZ, 0x7610, R103 ;  /* 0x00007610ff677816 */ /* 0x000fe40000000067 */
[----:B0-----:R-:W-:Y:S02]  /*4990*/  PRMT R70, RZ, 0x7610, R70 ;  /* 0x00007610ff467816 */ /* 0x001fe40000000046 */
[----:B-1----:R-:W-:Y:S01]  /*49a0*/  PRMT R72, RZ, 0x7610, R72 ;  /* 0x00007610ff487816 */ /* 0x002fe20000000048 */
[----:B------:R0:W-:Y:S01]  /*49b0*/  STL [R1+0x80], R92 ;  /* 0x0000805c01007387 */ /* 0x0001e20000100800 */
[----:B------:R-:W-:-:S02]  /*49c0*/  @!P3 PRMT R70, R92, 0x7632, R70 ;  /* 0x000076325c46b816 */ /* 0x000fc40000000046 */
[----:B------:R-:W-:Y:S01]  /*49d0*/  @!P3 PRMT R72, R92, 0x7610, R72 ;  /* 0x000076105c48b816 */ /* 0x000fe20000000048 */
[----:B------:R1:W-:Y:S01]  /*49e0*/  STL [R1+0x50], R59 ;  /* 0x0000503b01007387 */ /* 0x0003e20000100800 */
[----:B0-----:R-:W-:-:S03]  /*49f0*/  PRMT R92, RZ, 0x7610, R92 ;  /* 0x00007610ff5c7816 */ /* 0x001fc6000000005c */
[----:B------:R0:W-:Y:S01]  /*4a00*/  STL [R1+0x5c], R52 ;  /* 0x00005c3401007387 */ /* 0x0001e20000100800 */
[----:B-1----:R-:W-:-:S03]  /*4a10*/  PRMT R59, RZ, 0x7610, R59 ;  /* 0x00007610ff3b7816 */ /* 0x002fc6000000003b */
[----:B------:R-:W-:Y:S04]  /*4a20*/  STL [R1+0xdc], R151 ;  /* 0x0000dc9701007387 */ /* 0x000fe80000100800 */
[----:B------:R-:W-:Y:S01]  /*4a30*/  STL [R1+0xe0], R140 ;  /* 0x0000e08c01007387 */ /* 0x000fe20000100800 */
[----:B0-----:R-:W-:-:S03]  /*4a40*/  PRMT R52, RZ, 0x7610, R52 ;  /* 0x00007610ff347816 */ /* 0x001fc60000000034 */
[----:B------:R-:W-:Y:S04]  /*4a50*/  STL [R1+0x68], R154 ;  /* 0x0000689a01007387 */ /* 0x000fe80000100800 */
[----:B------:R-:W-:Y:S04]  /*4a60*/  STL [R1+0x6c], R132 ;  /* 0x00006c8401007387 */ /* 0x000fe80000100800 */
[----:B------:R-:W-:Y:S04]  /*4a70*/  STL [R1+0xec], R147 ;  /* 0x0000ec9301007387 */ /* 0x000fe80000100800 */
[----:B------:R-:W-:Y:S04]  /*4a80*/  STL [R1+0xf8], R134 ;  /* 0x0000f88601007387 */ /* 0x000fe80000100800 */
[----:B------:R-:W-:Y:S01]  /*4a90*/  STL [R1+0xfc], R137 ;  /* 0x0000fc8901007387 */ /* 0x000fe20000100800 */
[----:B------:R-:W-:-:S02]  /*4aa0*/  @!P2 PRMT R52, R82, 0x7610, R52 ;  /* 0x000076105234a816 */ /* 0x000fc40000000034 */
[----:B------:R-:W-:Y:S01]  /*4ab0*/  @!P2 PRMT R59, R82, 0x7632, R59 ;  /* 0x00007632523ba816 */ /* 0x000fe2000000003b */
[----:B------:R0:W-:Y:S01]  /*4ac0*/  STL [R1+0x58], R86 ;  /* 0x0000585601007387 */ /* 0x0001e20000100800 */
[----:B------:R-:W-:-:S03]  /*4ad0*/  PRMT R102, RZ, 0x7610, R102 ;  /* 0x00007610ff667816 */ /* 0x000fc60000000066 */
[----:B------:R-:W-:Y:S04]  /*4ae0*/  STL [R1+0xe4], R96 ;  /* 0x0000e46001007387 */ /* 0x000fe80000100800 */
[----:B------:R1:W-:Y:S01]  /*4af0*/  STL [R1+0x7c], R82 ;  /* 0x00007c5201007387 */ /* 0x0003e20000100800 */
[----:B0-----:R-:W-:Y:S02]  /*4b00*/  PRMT R86, RZ, 0x7610, R86 ;  /* 0x00007610ff567816 */ /* 0x001fe40000000056 */
[C---:B---3--:R-:W-:Y:S01]  /*4b10*/  @!P4 PRMT R103, R49.reuse, 0x7610, R103 ;  /* 0x000076103167c816 */ /* 0x048fe20000000067 */
[----:B------:R0:W-:Y:S01]  /*4b20*/  STL [R1+0x104], R49 ;  /* 0x0001043101007387 */ /* 0x0001e20000100800 */
[----:B------:R-:W-:Y:S02]  /*4b30*/  @!P4 PRMT R92, R49, 0x7632, R92 ;  /* 0x00007632315cc816 */ /* 0x000fe4000000005c */
[----:B-1----:R-:W-:-:S02]  /*4b40*/  PRMT R82, RZ, 0x7610, R82 ;  /* 0x00007610ff527816 */ /* 0x002fc40000000052 */
[----:B------:R-:W-:Y:S02]  /*4b50*/  PRMT R96, RZ, 0x7610, R96 ;  /* 0x00007610ff607816 */ /* 0x000fe40000000060 */
[----:B0-----:R-:W-:Y:S01]  /*4b60*/  MOV R49, 0x3f800000 ;  /* 0x3f80000000317802 */ /* 0x001fe20000000f00 */
[----:B------:R-:W-:Y:S01]  /*4b70*/  UISETP.NE.AND UP0, UPT, UR10, URZ, UPT ;  /* 0x000000ff0a00728c */ /* 0x000fe2000bf05270 */
[----:B------:R0:W-:Y:S01]  /*4b80*/  STL [R1+0xe8], R104 ;  /* 0x0000e86801007387 */ /* 0x0001e20000100800 */
[C---:B------:R-:W-:Y:S02]  /*4b90*/  @!P3 PRMT R82, R38.reuse, 0x7610, R82 ;  /* 0x000076102652b816 */ /* 0x040fe40000000052 */
[----:B------:R-:W-:Y:S01]  /*4ba0*/  @!P3 PRMT R86, R38, 0x7632, R86 ;  /* 0x000076322656b816 */ /* 0x000fe20000000056 */
[----:B------:R1:W-:Y:S01]  /*4bb0*/  STL [R1+0x74], R116 ;  /* 0x0000747401007387 */ /* 0x0003e20000100800 */
[C---:B------:R-:W-:Y:S02]  /*4bc0*/  @!P4 PRMT R102, R108.reuse, 0x7610, R102 ;  /* 0x000076106c66c816 */ /* 0x040fe40000000066 */
[----:B------:R-:W-:Y:S01]  /*4bd0*/  @!P4 PRMT R96, R108, 0x7632, R96 ;  /* 0x000076326c60c816 */ /* 0x000fe20000000060 */
[----:B------:R3:W-:Y:S01]  /*4be0*/  STL [R1+0x100], R38 ;  /* 0x0001002601007387 */ /* 0x0007e20000100800 */
[----:B0-----:R-:W-:-:S03]  /*4bf0*/  PRMT R104, RZ, 0x7610, R104 ;  /* 0x00007610ff687816 */ /* 0x001fc60000000068 */
[----:B------:R0:W-:Y:S01]  /*4c00*/  STL [R1+0x84], R108 ;  /* 0x0000846c01007387 */ /* 0x0001e20000100800 */
[----:B-1----:R-:W-:Y:S02]  /*4c10*/  PRMT R116, RZ, 0x7610, R116 ;  /* 0x00007610ff747816 */ /* 0x002fe40000000074 */
[----:B---3--:R-:W-:Y:S02]  /*4c20*/  PRMT R38, RZ, 0x7610, R38 ;  /* 0x00007610ff267816 */ /* 0x008fe40000000026 */
[----:B0-----:R-:W-:Y:S01]  /*4c30*/  PRMT R108, RZ, 0x7610, R108 ;  /* 0x00007610ff6c7816 */ /* 0x001fe2000000006c */
[----:B------:R0:W-:Y:S01]  /*4c40*/  STL [R1+0xd0], R77 ;  /* 0x0000d04d01007387 */ /* 0x0001e20000100800 */
[C---:B------:R-:W-:Y:S02]  /*4c50*/  @!P5 PRMT R104, R84.reuse, 0x7610, R104 ;  /* 0x000076105468d816 */ /* 0x040fe40000000068 */
[----:B------:R-:W-:Y:S01]  /*4c60*/  @!P5 PRMT R38, R84, 0x7632, R38 ;  /* 0x000076325426d816 */ /* 0x000fe20000000026 */
[----:B------:R1:W-:Y:S04]  /*4c70*/  STL [R1+0x60], R44 ;  /* 0x0000602c01007387 */ /* 0x0003e80000100800 */
[----:B------:R3:W-:Y:S01]  /*4c80*/  STL [R1+0x64], R36 ;  /* 0x0000642401007387 */ /* 0x0007e20000100800 */
[----:B0-----:R-:W-:-:S03]  /*4c90*/  PRMT R77, RZ, 0x7610, R77 ;  /* 0x00007610ff4d7816 */ /* 0x001fc6000000004d */
[----:B------:R0:W-:Y:S01]  /*4ca0*/  STL [R1+0x70], R124 ;  /* 0x0000707c01007387 */ /* 0x0001e20000100800 */
[----:B-1----:R-:W-:-:S03]  /*4cb0*/  PRMT R44, RZ, 0x7610, R44 ;  /* 0x00007610ff2c7816 */ /* 0x002fc6000000002c */
[----:B------:R1:W-:Y:S01]  /*4cc0*/  STL [R1+0x88], R84 ;  /* 0x0000885401007387 */ /* 0x0003e20000100800 */
[----:B---3--:R-:W-:Y:S02]  /*4cd0*/  PRMT R36, RZ, 0x7610, R36 ;  /* 0x00007610ff247816 */ /* 0x008fe40000000024 */
[----:B0-----:R-:W-:Y:S02]  /*4ce0*/  PRMT R124, RZ, 0x7610, R124 ;  /* 0x00007610ff7c7816 */ /* 0x001fe4000000007c */
[----:B-1----:R-:W-:Y:S02]  /*4cf0*/  PRMT R84, RZ, 0x7610, R84 ;  /* 0x00007610ff547816 */ /* 0x002fe40000000054 */
[C---:B------:R-:W-:Y:S02]  /*4d00*/  @!P1 PRMT R36, R134.reuse, 0x7610, R36 ;  /* 0x0000761086249816 */ /* 0x040fe40000000024 */
[----:B------:R-:W-:Y:S02]  /*4d10*/  @!P1 PRMT R44, R134, 0x7632, R44 ;  /* 0x00007632862c9816 */ /* 0x000fe4000000002c */
[----:B------:R-:W-:-:S02]  /*4d20*/  @!P2 PRMT R77, R137, 0x7632, R77 ;  /* 0x00007632894da816 */ /* 0x000fc4000000004d */
[----:B--2---:R-:W-:Y:S01]  /*4d30*/  @!P5 PRMT R116, R54, 0x7610, R116 ;  /* 0x000076103674d816 */ /* 0x004fe20000000074 */
[----:B------:R0:W-:Y:S04]  /*4d40*/  STL [R1+0x108], R54 ;  /* 0x0001083601007387 */ /* 0x0001e80000100800 */
[----:B----4-:R1:W-:Y:S04]  /*4d50*/  STL [R1+0x10c], R101 ;  /* 0x00010c6501007387 */ /* 0x0103e80000100800 */
[----:B------:R1:W-:Y:S01]  /*4d60*/  STL [R1+0x8c], R100 ;  /* 0x00008c6401007387 */ /* 0x0003e20000100800 */
[----:B------:R-:W-:-:S05]  /*4d70*/  FFMA.FTZ R120, -R28, R28, R29 ;  /* 0x0000001c1c787223 */ /* 0x000fca000001011d */
[----:B------:R-:W-:-:S13]  /*4d80*/  FSETP.GTU.FTZ.AND P0, PT, R120, RZ, PT ;  /* 0x000000ff7800720b */ /* 0x000fda0003f1c000 */
[----:B------:R-:W2:Y:S01]  /*4d90*/  @P0 LDC R129, c[0x0][0x3c0] ;  /* 0x0000f000ff810b82 */ /* 0x000ea20000000800 */
[----:B------:R-:W-:Y:S02]  /*4da0*/  @!P5 PRMT R108, R54, 0x7632, R108 ;  /* 0x00007632366cd816 */ /* 0x000fe4000000006c */
[----:B------:R-:W-:Y:S02]  /*4db0*/  PRMT R29, RZ, 0x7610, R29 ;  /* 0x00007610ff1d7816 */ /* 0x000fe4000000001d */
[----:B0-----:R-:W-:Y:S02]  /*4dc0*/  PRMT R54, RZ, 0x7610, R54 ;  /* 0x00007610ff367816 */ /* 0x001fe40000000036 */
[----:B------:R-:W-:Y:S01]  /*4dd0*/  @!P2 PRMT R29, R137, 0x7610, R29 ;  /* 0x00007610891da816 */ /* 0x000fe2000000001d */
[----:B--2---:R-:W-:-:S04]  /*4de0*/  @P0 FADD.FTZ R129, R120, R129 ;  /* 0x0000008178810221 */ /* 0x004fc80000010000 */
[----:B------:R1:W0:Y:S01]  /*4df0*/  @P0 MUFU.RSQ R49, R129 ;  /* 0x0000008100310308 */ /* 0x0002220000001400 */
[----:B------:R-:W-:Y:S02]  /*4e00*/  PRMT R120, RZ, 0x7610, R120 ;  /* 0x00007610ff787816 */ /* 0x000fe40000000078 */
[C---:B------:R-:W-:Y:S02]  /*4e10*/  @!P6 PRMT R84, R100.reuse, 0x7632, R84 ;  /* 0x000076326454e816 */ /* 0x040fe40000000054 */
[----:B------:R-:W-:Y:S02]  /*4e20*/  @!P6 PRMT R120, R100, 0x7610, R120 ;  /* 0x000076106478e816 */ /* 0x000fe40000000078 */
[C---:B------:R-:W-:Y:S02]  /*4e30*/  @!P6 PRMT R124, R101.reuse, 0x7610, R124 ;  /* 0x00007610657ce816 */ /* 0x040fe4000000007c */
[----:B------:R-:W-:Y:S01]  /*4e40*/  @!P6 PRMT R54, R101, 0x7632, R54 ;  /* 0x000076326536e816 */ /* 0x000fe20000000036 */
[----:B-1----:R-:W-:Y:S06]  /*4e50*/  BRA.U UP0, `(.L_x_173) ;  /* 0x0000002500047547 */ /* 0x002fec000b800000 */
[----:B------:R-:W-:Y:S02]  /*4e60*/  SHF.L.U32 R101, R12, 0x10, RZ ;  /* 0x000000100c657819 */ /* 0x000fe400000006ff */
[----:B------:R-:W-:Y:S02]  /*4e70*/  SHF.L.U32 R129, R13, 0x10, RZ ;  /* 0x000000100d817819 */ /* 0x000fe400000006ff */
[----:B------:R-:W-:Y:S01]  /*4e80*/  SHF.L.U32 R13, R156, 0x10, RZ ;  /* 0x000000109c0d7819 */ /* 0x000fe200000006ff */
[C---:B------:R-:W-:Y:S01]  /*4e90*/  FADD.FTZ R100, -R28.reuse, R101 ;  /* 0x000000651c647221 */ /* 0x040fe20000010100 */
[----:B------:R-:W-:Y:S01]  /*4ea0*/  SHF.L.U32 R12, R157, 0x10, RZ ;  /* 0x000000109d0c7819 */ /* 0x000fe200000006ff */
[----:B------:R-:W-:Y:S01]  /*4eb0*/  FADD.FTZ R132, -R28, R129 ;  /* 0x000000811c847221 */ /* 0x000fe20000010100 */
[----:B------:R-:W-:Y:S01]  /*4ec0*/  SHF.L.U32 R147, R14, 0x10, RZ ;  /* 0x000000100e937819 */ /* 0x000fe200000006ff */
[----:B0-----:R-:W-:Y:S01]  /*4ed0*/  FMUL.FTZ R100, R100, R49 ;  /* 0x0000003164647220 */ /* 0x001fe20000410000 */
[----:B-----5:R-:W-:Y:S01]  /*4ee0*/  FMUL.FTZ R129, R34, R13 ;  /* 0x0000000d22817220 */ /* 0x020fe20000410000 */
[----:B------:R-:W-:Y:S01]  /*4ef0*/  FMUL.FTZ R101, R132, R49 ;  /* 0x0000003184657220 */ /* 0x000fe20000410000 */
[----:B------:R-:W-:Y:S01]  /*4f00*/  FMUL.FTZ R132, R35, R12 ;  /* 0x0000000c23847220 */ /* 0x000fe20000410000 */
[----:B------:R-:W-:Y:S01]  /*4f10*/  SHF.L.U32 R15, R15, 0x10, RZ ;  /* 0x000000100f0f7819 */ /* 0x000fe200000006ff */
[----:B------:R-:W-:Y:S01]  /*4f20*/  FADD.FTZ R137, RZ, R129 ;  /* 0x00000081ff897221 */ /* 0x000fe20000010000 */
[----:B------:R-:W-:Y:S01]  /*4f30*/  FFMA.FTZ R134, R100, R129, RZ ;  /* 0x0000008164867223 */ /* 0x000fe200000100ff */
[----:B------:R-:W-:Y:S01]  /*4f40*/  FFMA.FTZ R100, R13, R100, RZ ;  /* 0x000000640d647223 */ /* 0x000fe200000100ff */
[----:B------:R-:W-:Y:S01]  /*4f50*/  SHF.L.U32 R20, R20, 0x10, RZ ;  /* 0x0000001014147819 */ /* 0x000fe200000006ff */
[----:B------:R-:W-:Y:S01]  /*4f60*/  FADD.FTZ R14, R132, R137 ;  /* 0x00000089840e7221 */ /* 0x000fe20000010000 */
[----:B------:R-:W-:Y:S01]  /*4f70*/  FFMA.FTZ R129, R101, R132, R134 ;  /* 0x0000008465817223 */ /* 0x000fe20000010086 */
[----:B------:R-:W-:Y:S01]  /*4f80*/  FADD.FTZ R132, -R28, R147 ;  /* 0x000000931c847221 */ /* 0x000fe20000010100 */
[----:B------:R-:W-:Y:S01]  /*4f90*/  SHF.L.U32 R137, R16, 0x10, RZ ;  /* 0x0000001010897819 */ /* 0x000fe200000006ff */
[----:B------:R-:W-:Y:S01]  /*4fa0*/  FADD.FTZ R16, RZ, R13 ;  /* 0x0000000dff107221 */ /* 0x000fe20000010000 */
[----:B------:R-:W-:Y:S01]  /*4fb0*/  SHF.L.U32 R19, R19, 0x10, RZ ;  /* 0x0000001013137819 */ /* 0x000fe200000006ff */
[----:B------:R-:W-:Y:S01]  /*4fc0*/  FMUL.FTZ R132, R132, R49 ;  /* 0x0000003184847220 */ /* 0x000fe20000410000 */
[----:B------:R-:W-:Y:S01]  /*4fd0*/  SHF.L.U32 R141, R141, 0x10, RZ ;  /* 0x000000108d8d7819 */ /* 0x000fe200000006ff */
[----:B------:R-:W-:Y:S01]  /*4fe0*/  FADD.FTZ R16, R137, R16 ;  /* 0x0000001089107221 */ /* 0x000fe20000010000 */
[----:B------:R-:W-:Y:S01]  /*4ff0*/  SHF.L.U32 R99, R99, 0x10, RZ ;  /* 0x0000001063637819 */ /* 0x000fe200000006ff */
[----:B------:R-:W-:Y:S01]  /*5000*/  FFMA.FTZ R13, R137, R132, R100 ;  /* 0x00000084890d7223 */ /* 0x000fe20000010064 */
[----:B------:R-:W-:Y:S01]  /*5010*/  FMUL.FTZ R137, R34, R137 ;  /* 0x0000008922897220 */ /* 0x000fe20000410000 */
[----:B------:R-:W-:Y:S01]  /*5020*/  SHF.L.U32 R100, R17, 0x10, RZ ;  /* 0x0000001011647819 */ /* 0x000fe200000006ff */
[----:B------:R-:W-:Y:S01]  /*5030*/  FADD.FTZ R17, RZ, R12 ;  /* 0x0000000cff117221 */ /* 0x000fe20000010000 */
[----:B------:R-:W-:Y:S01]  /*5040*/  FADD.FTZ R16, R16, R20 ;  /* 0x0000001410107221 */ /* 0x000fe20000010000 */
[----:B------:R-:W-:Y:S01]  /*5050*/  FFMA.FTZ R129, R132, R137, R129 ;  /* 0x0000008984817223 */ /* 0x000fe20000010081 */
[----:B------:R-:W-:Y:S01]  /*5060*/  FADD.FTZ R132, -R28, R15 ;  /* 0x0000000f1c847221 */ /* 0x000fe20000010100 */
[----:B------:R-:W-:Y:S01]  /*5070*/  FFMA.FTZ R15, R12, R101, RZ ;  /* 0x000000650c0f7223 */ /* 0x000fe200000100ff */
[----:B------:R-:W-:Y:S01]  /*5080*/  SHF.L.U32 R101, R18, 0x10, RZ ;  /* 0x0000001012657819 */ /* 0x000fe200000006ff */
[----:B------:R-:W-:Y:S01]  /*5090*/  FADD.FTZ R12, R100, R17 ;  /* 0x00000011640c7221 */ /* 0x000fe20000010000 */
[----:B------:R-:W-:Y:S01]  /*50a0*/  FMUL.FTZ R132, R132, R49 ;  /* 0x0000003184847220 */ /* 0x000fe20000410000 */
[----:B------:R-:W-:Y:S01]  /*50b0*/  FMUL.FTZ R17, R35, R100 ;  /* 0x0000006423117220 */ /* 0x000fe20000410000 */
[----:B------:R-:W-:Y:S01]  /*50c0*/  FADD.FTZ R14, R14, R137 ;  /* 0x000000890e0e7221 */ /* 0x000fe20000010000 */
[----:B------:R-:W-:Y:S01]  /*50d0*/  FADD.FTZ R18, -R28, R101 ;  /* 0x000000651c127221 */ /* 0x000fe20000010100 */
[----:B------:R-:W-:Y:S01]  /*50e0*/  FFMA.FTZ R15, R100, R132, R15 ;  /* 0x00000084640f7223 */ /* 0x000fe2000001000f */
[----:B------:R-:W-:Y:S01]  /*50f0*/  FFMA.FTZ R129, R132, R17, R129 ;  /* 0x0000001184817223 */ /* 0x000fe20000010081 */
[----:B------:R-:W-:Y:S01]  /*5100*/  FADD.FTZ R17, R17, R14 ;  /* 0x0000000e11117221 */ /* 0x000fe20000010000 */
[-C--:B------:R-:W-:Y:S01]  /*5110*/  FMUL.FTZ R18, R18, R49.reuse ;  /* 0x0000003112127220 */ /* 0x080fe20000410000 */
[----:B------:R-:W-:Y:S01]  /*5120*/  FMUL.FTZ R100, R34, R20 ;  /* 0x0000001422647220 */ /* 0x000fe20000410000 */
[----:B------:R-:W-:Y:S01]  /*5130*/  SHF.L.U32 R101, R98, 0x10, RZ ;  /* 0x0000001062657819 */ /* 0x000fe200000006ff */
[----:B------:R-:W-:Y:S01]  /*5140*/  FADD.FTZ R16, R16, R141 ;  /* 0x0000008d10107221 */ /* 0x000fe20000010000 */
[----:B------:R-:W-:Y:S01]  /*5150*/  FFMA.FTZ R14, R20, R18, R13 ;  /* 0x00000012140e7223 */ /* 0x000fe2000001000d */
[----:B------:R-:W-:Y:S01]  /*5160*/  FADD.FTZ R20, -R28, R19 ;  /* 0x000000131c147221 */ /* 0x000fe20000010100 */
[----:B------:R-:W-:Y:S01]  /*5170*/  FFMA.FTZ R13, R18, R100, R129 ;  /* 0x00000064120d7223 */ /* 0x000fe20000010081 */
[----:B------:R-:W-:Y:S01]  /*5180*/  SHF.L.U32 R18, R21, 0x10, RZ ;  /* 0x0000001015127819 */ /* 0x000fe200000006ff */
[----:B------:R-:W-:Y:S01]  /*5190*/  FADD.FTZ R17, R17, R100 ;  /* 0x0000006411117221 */ /* 0x000fe20000010000 */
[----:B------:R-:W-:Y:S01]  /*51a0*/  FMUL.FTZ R20, R20, R49 ;  /* 0x0000003114147220 */ /* 0x000fe20000410000 */
[----:B------:R-:W-:Y:S01]  /*51b0*/  FADD.FTZ R98, -R28, R101 ;  /* 0x000000651c627221 */ /* 0x000fe20000010100 */
[----:B------:R-:W-:Y:S01]  /*51c0*/  FMUL.FTZ R100, R34, R141 ;  /* 0x0000008d22647220 */ /* 0x000fe20000410000 */
[----:B------:R-:W-:Y:S01]  /*51d0*/  FADD.FTZ R12, R12, R18 ;  /* 0x000000120c0c7221 */ /* 0x000fe20000010000 */
[----:B------:R-:W-:Y:S01]  /*51e0*/  FFMA.FTZ R15, R18, R20, R15 ;  /* 0x00000014120f7223 */ /* 0x000fe2000001000f */
[----:B------:R-:W-:Y:S01]  /*51f0*/  FMUL.FTZ R18, R35, R18 ;  /* 0x0000001223127220 */ /* 0x000fe20000410000 */
[----:B------:R-:W-:Y:S01]  /*5200*/  FMUL.FTZ R98, R98, R49 ;  /* 0x0000003162627220 */ /* 0x000fe20000410000 */
[----:B------:R-:W-:-:S02]  /*5210*/  SHF.L.U32 R97, R97, 0x10, RZ ;  /* 0x0000001061617819 */ /* 0x000fc400000006ff */
        /* <DEDUP_REMOVED lines=9> */
[----:B------:R-:W-:Y:S01]  /*52b0*/  FFMA.FTZ R14, R141, R98, R14 ;  /* 0x000000628d0e7223 */ /* 0x000fe2000001000e */
[----:B------:R-:W-:Y:S01]  /*52c0*/  FADD.FTZ R12, R12, R18 ;  /* 0x000000120c0c7221 */ /* 0x000fe20000010000 */
[----:B------:R-:W-:Y:S01]  /*52d0*/  FFMA.FTZ R15, R18, R20, R15 ;  /* 0x00000014120f7223 */ /* 0x000fe2000001000f */
[----:B------:R-:W-:Y:S01]  /*52e0*/  FFMA.FTZ R17, R20, R13, R17 ;  /* 0x0000000d14117223 */ /* 0x000fe20000010011 */
[C---:B------:R-:W-:Y:S01]  /*52f0*/  FADD.FTZ R20, -R28.reuse, R97 ;  /* 0x000000611c147221 */ /* 0x040fe20000010100 */
[----:B------:R-:W-:Y:S01]  /*5300*/  FADD.FTZ R98, -R28, R19 ;  /* 0x000000131c627221 */ /* 0x000fe20000010100 */
[----:B------:R-:W-:Y:S01]  /*5310*/  SHF.L.U32 R107, R107, 0x10, RZ ;  /* 0x000000106b6b7819 */ /* 0x000fe200000006ff */
[----:B------:R-:W-:Y:S01]  /*5320*/  FADD.FTZ R132, R13, R132 ;  /* 0x000000840d847221 */ /* 0x000fe20000010000 */
[----:B------:R-:W-:Y:S01]  /*5330*/  SHF.L.U32 R18, R145, 0x10, RZ ;  /* 0x0000001091127819 */ /* 0x000fe200000006ff */
[-C--:B------:R-:W-:Y:S01]  /*5340*/  FMUL.FTZ R20, R20, R49.reuse ;  /* 0x0000003114147220 */ /* 0x080fe20000410000 */
[----:B------:R-:W-:Y:S01]  /*5350*/  FMUL.FTZ R98, R98, R49 ;  /* 0x0000003162627220 */ /* 0x000fe20000410000 */
[----:B------:R-:W-:Y:S01]  /*5360*/  SHF.L.U32 R19, R112, 0x10, RZ ;  /* 0x0000001070137819 */ /* 0x000fe200000006ff */
[----:B------:R-:W-:Y:S01]  /*5370*/  FADD.FTZ R16, R16, R107 ;  /* 0x0000006b10107221 */ /* 0x000fe20000010000 */
[----:B------:R-:W-:Y:S01]  /*5380*/  FFMA.FTZ R14, R107, R20, R14 ;  /* 0x000000146b0e7223 */ /* 0x000fe2000001000e */
[----:B------:R-:W-:Y:S01]  /*5390*/  FADD.FTZ R13, R12, R18 ;  /* 0x000000120c0d7221 */ /* 0x000fe20000010000 */
[----:B------:R-:W-:Y:S01]  /*53a0*/  FMUL.FTZ R107, R34, R107 ;  /* 0x0000006b226b7220 */ /* 0x000fe20000410000 */
[----:B------:R-:W-:Y:S01]  /*53b0*/  FFMA.FTZ R12, R18, R98, R15 ;  /* 0x00000062120c7223 */ /* 0x000fe2000001000f */
[----:B------:R-:W-:Y:S01]  /*53c0*/  FMUL.FTZ R15, R35, R18 ;  /* 0x00000012230f7220 */ /* 0x000fe20000410000 */
[----:B------:R-:W-:Y:S01]  /*53d0*/  FADD.FTZ R18, -R28, R19 ;  /* 0x000000131c127221 */ /* 0x000fe20000010100 */
[----:B------:R-:W-:Y:S01]  /*53e0*/  FADD.FTZ R132, R132, R107 ;  /* 0x0000006b84847221 */ /* 0x000fe20000010000 */
[----:B------:R-:W-:Y:S01]  /*53f0*/  FFMA.FTZ R17, R20, R107, R17 ;  /* 0x0000006b14117223 */ /* 0x000fe20000010011 */
[----:B------:R-:W-:Y:S01]  /*5400*/  SHF.L.U32 R19, R114, 0x10, RZ ;  /* 0x0000001072137819 */ /* 0x000fe200000006ff */
[----:B------:R-:W-:Y:S01]  /*5410*/  FMUL.FTZ R18, R18, R49 ;  /* 0x0000003112127220 */ /* 0x000fe20000410000 */
[----:B------:R-:W-:Y:S01]  /*5420*/  SHF.L.U32 R113, R113, 0x10, RZ ;  /* 0x0000001071717819 */ /* 0x000fe200000006ff */
        /* <DEDUP_REMOVED lines=10> */
[----:B------:R-:W-:Y:S01]  /*54d0*/  FFMA.FTZ R17, R18, R15, R17 ;  /* 0x0000000f12117223 */ /* 0x000fe20000010011 */
[----:B------:R-:W-:Y:S01]  /*54e0*/  FADD.FTZ R13, R13, R115 ;  /* 0x000000730d0d7221 */ /* 0x000fe20000010000 */
[----:B------:R-:W-:Y:S01]  /*54f0*/  SHF.L.U32 R15, R126, 0x10, RZ ;  /* 0x000000107e0f7819 */ /* 0x000fe200000006ff */
[----:B------:R-:W-:Y:S01]  /*5500*/  FFMA.FTZ R12, R115, R14, R12 ;  /* 0x0000000e730c7223 */ /* 0x000fe2000001000c */
[----:B------:R-:W-:Y:S01]  /*5510*/  SHF.L.U32 R18, R127, 0x10, RZ ;  /* 0x000000107f127819 */ /* 0x000fe200000006ff */
[----:B------:R-:W-:Y:S01]  /*5520*/  FMUL.FTZ R115, R35, R115 ;  /* 0x0000007323737220 */ /* 0x000fe20000410000 */
[----:B------:R-:W-:Y:S01]  /*5530*/  FADD.FTZ R20, -R28, R123 ;  /* 0x0000007b1c147221 */ /* 0x000fe20000010100 */
[----:B------:R-:W-:-:S02]  /*5540*/  SHF.L.U32 R97, R30, 0x10, RZ ;  /* 0x000000101e617819 */ /* 0x000fc400000006ff */
[----:B------:R-:W-:Y:S01]  /*5550*/  FFMA.FTZ R17, R14, R115, R17 ;  /* 0x000000730e117223 */ /* 0x000fe20000010011 */
[----:B------:R-:W-:Y:S01]  /*5560*/  FMUL.FTZ R21, R34, R18 ;  /* 0x0000001222157220 */ /* 0x000fe20000410000 */
[----:B------:R-:W-:Y:S01]  /*5570*/  FADD.FTZ R132, R115, R132 ;  /* 0x0000008473847221 */ /* 0x000fe20000010000 */
[----:B------:R-:W-:Y:S01]  /*5580*/  FADD.FTZ R14, -R28, R15 ;  /* 0x0000000f1c0e7221 */ /* 0x000fe20000010100 */
[-C--:B------:R-:W-:Y:S01]  /*5590*/  FMUL.FTZ R20, R20, R49.reuse ;  /* 0x0000003114147220 */ /* 0x080fe20000410000 */
[----:B------:R-:W-:Y:S01]  /*55a0*/  SHF.L.U32 R15, R128, 0x10, RZ ;  /* 0x00000010800f7819 */ /* 0x000fe200000006ff */
[----:B------:R-:W-:Y:S01]  /*55b0*/  FADD.FTZ R132, R132, R21 ;  /* 0x0000001584847221 */ /* 0x000fe20000010000 */
[----:B------:R-:W-:Y:S01]  /*55c0*/  FMUL.FTZ R14, R14, R49 ;  /* 0x000000310e0e7220 */ /* 0x000fe20000410000 */
[----:B------:R-:W-:Y:S01]  /*55d0*/  FFMA.FTZ R21, R20, R21, R17 ;  /* 0x0000001514157223 */ /* 0x000fe20000010011 */
[----:B------:R-:W-:Y:S01]  /*55e0*/  FADD.FTZ R16, R16, R18 ;  /* 0x0000001210107221 */ /* 0x000fe20000010000 */
[----:B------:R-:W-:Y:S01]  /*55f0*/  FMUL.FTZ R17, R35, R15 ;  /* 0x0000000f23117220 */ /* 0x000fe20000410000 */
[----:B------:R-:W-:Y:S01]  /*5600*/  FFMA.FTZ R12, R15, R14, R12 ;  /* 0x0000000e0f0c7223 */ /* 0x000fe2000001000c */
[----:B------:R-:W-:Y:S01]  /*5610*/  FFMA.FTZ R19, R18, R20, R19 ;  /* 0x0000001412137223 */ /* 0x000fe20000010013 */
[----:B------:R-:W-:Y:S01]  /*5620*/  FADD.FTZ R18, -R28, R97 ;  /* 0x000000611c127221 */ /* 0x000fe20000010100 */
[----:B------:R-:W-:Y:S01]  /*5630*/  FFMA.FTZ R21, R14, R17, R21 ;  /* 0x000000110e157223 */ /* 0x000fe20000010015 */
[----:B------:R-:W-:Y:S01]  /*5640*/  SHF.L.U32 R14, R33, 0x10, RZ ;  /* 0x00000010210e7819 */ /* 0x000fe200000006ff */
[----:B------:R-:W-:Y:S01]  /*5650*/  FADD.FTZ R13, R13, R15 ;  /* 0x0000000f0d0d7221 */ /* 0x000fe20000010000 */
[----:B------:R-:W-:Y:S01]  /*5660*/  SHF.L.U32 R31, R31, 0x10, RZ ;  /* 0x000000101f1f7819 */ /* 0x000fe200000006ff */
[----:B------:R-:W-:Y:S01]  /*5670*/  FMUL.FTZ R18, R18, R49 ;  /* 0x0000003112127220 */ /* 0x000fe20000410000 */
[----:B------:R-:W-:Y:S01]  /*5680*/  SHF.L.U32 R41, R41, 0x10, RZ ;  /* 0x0000001029297819 */ /* 0x000fe200000006ff */
[----:B------:R-:W-:Y:S01]  /*5690*/  FMUL.FTZ R15, R34, R14 ;  /* 0x0000000e220f7220 */ /* 0x000fe20000410000 */
[----:B------:R-:W-:Y:S01]  /*56a0*/  FADD.FTZ R132, R17, R132 ;  /* 0x0000008411847221 */ /* 0x000fe20000010000 */
[----:B------:R-:W-:Y:S01]  /*56b0*/  FFMA.FTZ R19, R14, R18, R19 ;  /* 0x000000120e137223 */ /* 0x000fe20000010013 */
[----:B------:R-:W-:Y:S01]  /*56c0*/  FADD.FTZ R20, -R28, R31 ;  /* 0x0000001f1c147221 */ /* 0x000fe20000010100 */
[----:B------:R-:W-:Y:S01]  /*56d0*/  FFMA.FTZ R21, R18, R15, R21 ;  /* 0x0000000f12157223 */ /* 0x000fe20000010015 */
[----:B------:R-:W-:Y:S01]  /*56e0*/  FADD.FTZ R18, -R28, R41 ;  /* 0x000000291c127221 */ /* 0x000fe20000010100 */
[----:B------:R-:W-:Y:S01]  /*56f0*/  FADD.FTZ R16, R16, R14 ;  /* 0x0000000e10107221 */ /* 0x000fe20000010000 */
        /* <DEDUP_REMOVED lines=8> */
[----:B------:R-:W-:Y:S01]  /*5780*/  FMUL.FTZ R17, R34, R14 ;  /* 0x0000000e22117220 */ /* 0x000fe20000410000 */
[----:B------:R-:W-:Y:S01]  /*5790*/  FADD.FTZ R16, R16, R14 ;  /* 0x0000000e10107221 */ /* 0x000fe20000010000 */
[----:B------:R-:W-:Y:S01]  /*57a0*/  FFMA.FTZ R19, R14, R18, R19 ;  /* 0x000000120e137223 */ /* 0x000fe20000010013 */
[----:B------:R-:W-:Y:S01]  /*57b0*/  FMUL.FTZ R135, R35, R135 ;  /* 0x0000008723877220 */ /* 0x000fe20000410000 */
[----:B------:R-:W-:Y:S01]  /*57c0*/  FADD.FTZ R14, -R28, R15 ;  /* 0x0000000f1c0e7221 */ /* 0x000fe20000010100 */
[----:B------:R-:W-:-:S02]  /*57d0*/  SHF.L.U32 R15, R48, 0x10, RZ ;  /* 0x00000010300f7819 */ /* 0x000fc400000006ff */
[----:B------:R-:W-:Y:S01]  /*57e0*/  FFMA.FTZ R21, R20, R135, R21 ;  /* 0x0000008714157223 */ /* 0x000fe20000010015 */
[----:B------:R-:W-:Y:S01]  /*57f0*/  FMUL.FTZ R14, R14, R49 ;  /* 0x000000310e0e7220 */ /* 0x000fe20000410000 */
[----:B------:R-:W-:Y:S01]  /*5800*/  FADD.FTZ R132, R135, R132 ;  /* 0x0000008487847221 */ /* 0x000fe20000010000 */
[----:B------:R-:W-:Y:S01]  /*5810*/  SHF.L.U32 R57, R57, 0x10, RZ ;  /* 0x0000001039397819 */ /* 0x000fe200000006ff */
[----:B------:R-:W-:Y:S01]  /*5820*/  FFMA.FTZ R21, R18, R17, R21 ;  /* 0x0000001112157223 */ /* 0x000fe20000010015 */
[----:B------:R-:W-:Y:S01]  /*5830*/  FADD.FTZ R13, R13, R15 ;  /* 0x0000000f0d0d7221 */ /* 0x000fe20000010000 */
[----:B------:R-:W-:Y:S01]  /*5840*/  FFMA.FTZ R12, R15, R14, R12 ;  /* 0x0000000e0f0c7223 */ /* 0x000fe2000001000c */
[----:B------:R-:W-:Y:S01]  /*5850*/  FADD.FTZ R132, R132, R17 ;  /* 0x0000001184847221 */ /* 0x000fe20000010000 */
[----:B------:R-:W-:Y:S01]  /*5860*/  SHF.L.U32 R18, R61, 0x10, RZ ;  /* 0x000000103d127819 */ /* 0x000fe200000006ff */
[----:B------:R-:W-:Y:S01]  /*5870*/  FMUL.FTZ R15, R35, R15 ;  /* 0x0000000f230f7220 */ /* 0x000fe20000410000 */
[----:B------:R-:W-:Y:S01]  /*5880*/  FADD.FTZ R20, -R28, R57 ;  /* 0x000000391c147221 */ /* 0x000fe20000010100 */
[----:B------:R-:W-:-:S02]  /*5890*/  SHF.L.U32 R17, R60, 0x10, RZ ;  /* 0x000000103c117819 */ /* 0x000fc400000006ff */
[----:B------:R-:W-:Y:S01]  /*58a0*/  FADD.FTZ R132, R15, R132 ;  /* 0x000000840f847221 */ /* 0x000fe20000010000 */
[----:B------:R-:W-:Y:S01]  /*58b0*/  FFMA.FTZ R21, R14, R15, R21 ;  /* 0x0000000f0e157223 */ /* 0x000fe20000010015 */
[----:B------:R-:W-:Y:S01]  /*58c0*/  FMUL.FTZ R20, R20, R49 ;  /* 0x0000003114147220 */ /* 0x000fe20000410000 */
        /* <DEDUP_REMOVED lines=9> */
[----:B------:R-:W-:Y:S01]  /*5960*/  SHF.L.U32 R63, R63, 0x10, RZ ;  /* 0x000000103f3f7819 */ /* 0x000fe200000006ff */
[----:B------:R-:W-:Y:S01]  /*5970*/  FFMA.FTZ R12, R15, R14, R12 ;  /* 0x0000000e0f0c7223 */ /* 0x000fe2000001000c */
[----:B------:R-:W-:Y:S01]  /*5980*/  SHF.L.U32 R79, R79, 0x10, RZ ;  /* 0x000000104f4f7819 */ /* 0x000fe200000006ff */
[----:B------:R-:W-:Y:S01]  /*5990*/  FFMA.FTZ R21, R14, R17, R21 ;  /* 0x000000110e157223 */ /* 0x000fe20000010015 */
[----:B------:R-:W-:Y:S01]  /*59a0*/  FADD.FTZ R14, -R28, R31 ;  /* 0x0000001f1c0e7221 */ /* 0x000fe20000010100 */
[----:B------:R-:W-:Y:S01]  /*59b0*/  FADD.FTZ R13, R13, R15 ;  /* 0x0000000f0d0d7221 */ /* 0x000fe20000010000 */
[----:B------:R-:W-:Y:S01]  /*59c0*/  FFMA.FTZ R19, R18, R20, R19 ;  /* 0x0000001412137223 */ /* 0x000fe20000010013 */
[----:B------:R-:W-:Y:S01]  /*59d0*/  FMUL.FTZ R15, R34, R68 ;  /* 0x00000044220f7220 */ /* 0x000fe20000410000 */
[----:B------:R-:W-:Y:S01]  /*59e0*/  FMUL.FTZ R14, R14, R49 ;  /* 0x000000310e0e7220 */ /* 0x000fe20000410000 */
[----:B------:R-:W-:Y:S01]  /*59f0*/  FADD.FTZ R16, R16, R18 ;  /* 0x0000001210107221 */ /* 0x000fe20000010000 */
[----:B------:R-:W-:Y:S01]  /*5a00*/  FADD.FTZ R132, R17, R132 ;  /* 0x0000008411847221 */ /* 0x000fe20000010000 */
[C---:B------:R-:W-:Y:S01]  /*5a10*/  FADD.FTZ R18, -R28.reuse, R63 ;  /* 0x0000003f1c127221 */ /* 0x040fe20000010100 */
[----:B------:R-:W-:Y:S01]  /*5a20*/  FADD.FTZ R20, -R28, R79 ;  /* 0x0000004f1c147221 */ /* 0x000fe20000010100 */
[----:B------:R-:W-:Y:S01]  /*5a30*/  FFMA.FTZ R19, R68, R14, R19 ;  /* 0x0000000e44137223 */ /* 0x000fe20000010013 */
[----:B------:R-:W-:Y:S01]  /*5a40*/  FFMA.FTZ R21, R14, R15, R21 ;  /* 0x0000000f0e157223 */ /* 0x000fe20000010015 */
[----:B------:R-:W-:Y:S01]  /*5a50*/  SHF.L.U32 R69, R69, 0x10, RZ ;  /* 0x0000001045457819 */ /* 0x000fe200000006ff */
[----:B------:R-:W-:Y:S01]  /*5a60*/  FADD.FTZ R132, R132, R15 ;  /* 0x0000000f84847221 */ /* 0x000fe20000010000 */
[----:B------:R-:W-:Y:S01]  /*5a70*/  SHF.L.U32 R14, R71, 0x10, RZ ;  /* 0x00000010470e7819 */ /* 0x000fe200000006ff */
[-C--:B------:R-:W-:Y:S01]  /*5a80*/  FMUL.FTZ R18, R18, R49.reuse ;  /* 0x0000003112127220 */ /* 0x080fe20000410000 */
[----:B------:R-:W-:Y:S01]  /*5a90*/  FADD.FTZ R16, R16, R68 ;  /* 0x0000004410107221 */ /* 0x000fe20000010000 */
        /* <DEDUP_REMOVED lines=10> */
[----:B------:R-:W-:Y:S01]  /*5b40*/  FADD.FTZ R132, R69, R132 ;  /* 0x0000008445847221 */ /* 0x000fe20000010000 */
[----:B------:R-:W-:Y:S01]  /*5b50*/  FFMA.FTZ R21, R18, R69, R21 ;  /* 0x0000004512157223 */ /* 0x000fe20000010015 */
[----:B------:R-:W-:Y:S01]  /*5b60*/  FMUL.FTZ R14, R14, R49 ;  /* 0x000000310e0e7220 */ /* 0x000fe20000410000 */
[----:B------:R-:W-:Y:S01]  /*5b70*/  SHF.L.U32 R23, R23, 0x10, RZ ;  /* 0x0000001017177819 */ /* 0x000fe200000006ff */
[----:B------:R-:W-:Y:S01]  /*5b80*/  FADD.FTZ R132, R132, R17 ;  /* 0x0000001184847221 */ /* 0x000fe20000010000 */
[----:B------:R-:W-:Y:S01]  /*5b90*/  FFMA.FTZ R21, R20, R17, R21 ;  /* 0x0000001114157223 */ /* 0x000fe20000010015 */
[----:B------:R-:W-:Y:S01]  /*5ba0*/  FADD.FTZ R13, R13, R15 ;  /* 0x0000000f0d0d7221 */ /* 0x000fe20000010000 */
[----:B------:R-:W-:Y:S01]  /*5bb0*/  FFMA.FTZ R12, R15, R14, R12 ;  /* 0x0000000e0f0c7223 */ /* 0x000fe2000001000c */
[----:B------:R-:W-:Y:S01]  /*5bc0*/  SHF.L.U32 R17, R66, 0x10, RZ ;  /* 0x0000001042117819 */ /* 0x000fe200000006ff */
[----:B------:R-:W-:Y:S01]  /*5bd0*/  FMUL.FTZ R15, R35, R15 ;  /* 0x0000000f230f7220 */ /* 0x000fe20000410000 */
[----:B------:R-:W-:Y:S01]  /*5be0*/  SHF.L.U32 R18, R67, 0x10, RZ ;  /* 0x0000001043127819 */ /* 0x000fe200000006ff */
[----:B------:R-:W-:Y:S01]  /*5bf0*/  FADD.FTZ R20, -R28, R23 ;  /* 0x000000171c147221 */ /* 0x000fe20000010100 */
[----:B------:R-:W-:Y:S01]  /*5c00*/  SHF.L.U32 R87, R87, 0x10, RZ ;  /* 0x0000001057577819 */ /* 0x000fe200000006ff */
[----:B------:R-:W-:Y:S01]  /*5c10*/  FFMA.FTZ R21, R14, R15, R21 ;  /* 0x0000000f0e157223 */ /* 0x000fe20000010015 */
[----:B------:R-:W-:Y:S01]  /*5c20*/  FADD.FTZ R14, -R28, R17 ;  /* 0x000000111c0e7221 */ /* 0x000fe20000010100 */
[-C--:B------:R-:W-:Y:S01]  /*5c30*/  FMUL.FTZ R20, R20, R49.reuse ;  /* 0x0000003114147220 */ /* 0x080fe20000410000 */
[----:B------:R-:W-:Y:S01]  /*5c40*/  FMUL.FTZ R23, R34, R18 ;  /* 0x0000001222177220 */ /* 0x000fe20000410000 */
[----:B------:R-:W-:Y:S01]  /*5c50*/  FADD.FTZ R132, R15, R132 ;  /* 0x000000840f847221 */ /* 0x000fe20000010000 */
[----:B------:R-:W-:Y:S01]  /*5c60*/  FMUL.FTZ R14, R14, R49 ;  /* 0x000000310e0e7220 */ /* 0x000fe20000410000 */
[----:B------:R-:W-:Y:S01]  /*5c70*/  FMUL.FTZ R15, R35, R87 ;  /* 0x00000057230f7220 */ /* 0x000fe20000410000 */
[----:B------:R-:W-:Y:S01]  /*5c80*/  FFMA.FTZ R21, R20, R23, R21 ;  /* 0x0000001714157223 */ /* 0x000fe20000010015 */
[----:B------:R-:W-:Y:S01]  /*5c90*/  SHF.L.U32 R17, R50, 0x10, RZ ;  /* 0x0000001032117819 */ /* 0x000fe200000006ff */
[----:B------:R-:W-:Y:S01]  /*5ca0*/  FFMA.FTZ R12, R87, R14, R12 ;  /* 0x0000000e570c7223 */ /* 0x000fe2000001000c */
[----:B------:R-:W-:Y:S01]  /*5cb0*/  SHF.L.U32 R51, R51, 0x10, RZ ;  /* 0x0000001033337819 */ /* 0x000fe200000006ff */
[----:B------:R-:W-:Y:S01]  /*5cc0*/  FFMA.FTZ R21, R14, R15, R21 ;  /* 0x0000000f0e157223 */ /* 0x000fe20000010015 */
[----:B------:R-:W-:Y:S01]  /*5cd0*/  FADD.FTZ R16, R16, R18 ;  /* 0x0000001210107221 */ /* 0x000fe20000010000 */
[----:B------:R-:W-:Y:S01]  /*5ce0*/  FFMA.FTZ R19, R18, R20, R19 ;  /* 0x0000001412137223 */ /* 0x000fe20000010013 */
[----:B------:R-:W-:Y:S01]  /*5cf0*/  SHF.L.U32 R14, R53, 0x10, RZ ;  /* 0x00000010350e7819 */ /* 0x000fe200000006ff */
[----:B------:R-:W-:Y:S01]  /*5d00*/  FADD.FTZ R132, R132, R23 ;  /* 0x0000001784847221 */ /* 0x000fe20000010000 */
[C---:B------:R-:W-:Y:S01]  /*5d10*/  FADD.FTZ R18, -R28.reuse, R17 ;  /* 0x000000111c127221 */ /* 0x040fe20000010100 */
[----:B------:R-:W-:Y:S01]  /*5d20*/  FADD.FTZ R20, -R28, R51 ;  /* 0x000000331c147221 */ /* 0x000fe20000010100 */
[----:B------:R-:W-:Y:S01]  /*5d30*/  SHF.L.U32 R23, R42, 0x10, RZ ;  /* 0x000000102a177819 */ /* 0x000fe200000006ff */
[----:B------:R-:W-:Y:S01]  /*5d40*/  FADD.FTZ R132, R15, R132 ;  /* 0x000000840f847221 */ /* 0x000fe20000010000 */
[-C--:B------:R-:W-:Y:S01]  /*5d50*/  FMUL.FTZ R18, R18, R49.reuse ;  /* 0x0000003112127220 */ /* 0x080fe20000410000 */
[----:B------:R-:W-:Y:S01]  /*5d60*/  FMUL.FTZ R17, R34, R14 ;  /* 0x0000000e22117220 */ /* 0x000fe20000410000 */
[----:B------:R-:W-:Y:S01]  /*5d70*/  SHF.L.U32 R15, R150, 0x10, RZ ;  /* 0x00000010960f7819 */ /* 0x000fe200000006ff */
[----:B------:R-:W-:Y:S01]  /*5d80*/  FADD.FTZ R13, R13, R87 ;  /* 0x000000570d0d7221 */ /* 0x000fe20000010000 */
[----:B------:R-:W-:Y:S01]  /*5d90*/  FMUL.FTZ R20, R20, R49 ;  /* 0x0000003114147220 */ /* 0x000fe20000410000 */
[----:B------:R-:W-:Y:S01]  /*5da0*/  FFMA.FTZ R19, R14, R18, R19 ;  /* 0x000000120e137223 */ /* 0x000fe20000010013 */
[----:B------:R-:W-:Y:S01]  /*5db0*/  FFMA.FTZ R21, R18, R17, R21 ;  /* 0x0000001112157223 */ /* 0x000fe20000010015 */
[----:B------:R-:W-:Y:S01]  /*5dc0*/  FADD.FTZ R18, -R28, R23 ;  /* 0x000000171c127221 */ /* 0x000fe20000010100 */
[----:B------:R-:W-:Y:S01]  /*5dd0*/  FADD.FTZ R16, R16, R14 ;  /* 0x0000000e10107221 */ /* 0x000fe20000010000 */
[----:B------:R-:W-:Y:S01]  /*5de0*/  FADD.FTZ R13, R13, R15 ;  /* 0x0000000f0d0d7221 */ /* 0x000fe20000010000 */
[----:B------:R-:W-:Y:S01]  /*5df0*/  FFMA.FTZ R12, R15, R20, R12 ;  /* 0x000000140f0c7223 */ /* 0x000fe2000001000c */
[----:B------:R-:W-:Y:S01]  /*5e00*/  FMUL.FTZ R15, R35, R15 ;  /* 0x0000000f230f7220 */ /* 0x000fe20000410000 */
[----:B------:R-:W-:Y:S01]  /*5e10*/  FADD.FTZ R132, R132, R17 ;  /* 0x0000001184847221 */ /* 0x000fe20000010000 */
        /* <DEDUP_REMOVED lines=9> */
[----:B------:R-:W-:Y:S01]  /*5eb0*/  FADD.FTZ R132, R132, R15 ;  /* 0x0000000f84847221 */ /* 0x000fe20000010000 */
[----:B------:R-:W-:Y:S01]  /*5ec0*/  FFMA.FTZ R21, R18, R15, R21 ;  /* 0x0000000f12157223 */ /* 0x000fe20000010015 */
[----:B------:R-:W-:Y:S01]  /*5ed0*/  SHF.L.U32 R15, R142, 0x10, RZ ;  /* 0x000000108e0f7819 */ /* 0x000fe200000006ff */
[----:B------:R-:W-:Y:S01]  /*5ee0*/  FMUL.FTZ R14, R14, R49 ;  /* 0x000000310e0e7220 */ /* 0x000fe20000410000 */
[----:B------:R-:W-:-:S02]  /*5ef0*/  SHF.L.U32 R37, R37, 0x10, RZ ;  /* 0x0000001025257819 */ /* 0x000fc400000006ff */
[----:B------:R-:W-:Y:S01]  /*5f00*/  SHF.L.U32 R17, R144, 0x10, RZ ;  /* 0x0000001090117819 */ /* 0x000fe200000006ff */
[----:B------:R-:W-:Y:S01]  /*5f10*/  FADD.FTZ R13, R13, R15 ;  /* 0x0000000f0d0d7221 */ /* 0x000fe20000010000 */
[----:B------:R-:W-:Y:S01]  /*5f20*/  FFMA.FTZ R12, R15, R14, R12 ;  /* 0x0000000e0f0c7223 */ /* 0x000fe2000001000c */
[----:B------:R-:W-:Y:S01]  /*5f30*/  SHF.L.U32 R152, R152, 0x10, RZ ;  /* 0x0000001098987819 */ /* 0x000fe200000006ff */
[----:B------:R-:W-:Y:S01]  /*5f40*/  FMUL.FTZ R15, R35, R15 ;  /* 0x0000000f230f7220 */ /* 0x000fe20000410000 */
[----:B------:R-:W-:Y:S01]  /*5f50*/  FADD.FTZ R18, -R28, R37 ;  /* 0x000000251c127221 */ /* 0x000fe20000010100 */
[----:B------:R-:W-:Y:S02]  /*5f60*/  SHF.L.U32 R153, R153, 0x10, RZ ;  /* 0x0000001099997819 */ /* 0x000fe400000006ff */
[----:B------:R-:W-:Y:S01]  /*5f70*/  FFMA.FTZ R21, R14, R15, R21 ;  /* 0x0000000f0e157223 */ /* 0x000fe20000010015 */
[----:B------:R-:W-:Y:S01]  /*5f80*/  FMUL.FTZ R18, R18, R49 ;  /* 0x0000003112127220 */ /* 0x000fe20000410000 */
[----:B------:R-:W-:Y:S01]  /*5f90*/  FMUL.FTZ R23, R34, R152 ;  /* 0x0000009822177220 */ /* 0x000fe20000410000 */
[----:B------:R-:W-:Y:S01]  /*5fa0*/  FADD.FTZ R14, -R28, R17 ;  /* 0x000000111c0e7221 */ /* 0x000fe20000010100 */
[----:B------:R-:W-:Y:S01]  /*5fb0*/  FADD.FTZ R132, R15, R132 ;  /* 0x000000840f847221 */ /* 0x000fe20000010000 */
[----:B------:R-:W-:Y:S01]  /*5fc0*/  SHF.L.U32 R17, R138, 0x10, RZ ;  /* 0x000000108a117819 */ /* 0x000fe200000006ff */
[----:B------:R-:W-:Y:S01]  /*5fd0*/  FFMA.FTZ R21, R18, R23, R21 ;  /* 0x0000001712157223 */ /* 0x000fe20000010015 */
[----:B------:R-:W-:Y:S01]  /*5fe0*/  FMUL.FTZ R14, R14, R49 ;  /* 0x000000310e0e7220 */ /* 0x000fe20000410000 */
[----:B------:R-:W-:Y:S01]  /*5ff0*/  FMUL.FTZ R15, R35, R153 ;  /* 0x00000099230f7220 */ /* 0x000fe20000410000 */
[----:B------:R-:W-:Y:S01]  /*6000*/  FADD.FTZ R132, R132, R23 ;  /* 0x0000001784847221 */ /* 0x000fe20000010000 */
[----:B------:R-:W-:Y:S01]  /*6010*/  SHF.L.U32 R146, R146, 0x10, RZ ;  /* 0x0000001092927819 */ /* 0x000fe200000006ff */
[----:B------:R-:W-:Y:S01]  /*6020*/  FFMA.FTZ R12, R153, R14, R12 ;  /* 0x0000000e990c7223 */ /* 0x000fe2000001000c */
[----:B------:R-:W-:Y:S01]  /*6030*/  FFMA.FTZ R21, R14, R15, R21 ;  /* 0x0000000f0e157223 */ /* 0x000fe20000010015 */
[----:B------:R-:W-:Y:S01]  /*6040*/  FADD.FTZ R14, -R28, R17 ;  /* 0x000000111c0e7221 */ /* 0x000fe20000010100 */
[----:B------:R-:W-:Y:S01]  /*6050*/  SHF.L.U32 R105, R105, 0x10, RZ ;  /* 0x0000001069697819 */ /* 0x000fe200000006ff */
[----:B------:R-:W-:Y:S01]  /*6060*/  FADD.FTZ R132, R15, R132 ;  /* 0x000000840f847221 */ /* 0x000fe20000010000 */
[----:B------:R-:W-:Y:S01]  /*6070*/  SHF.L.U32 R139, R139, 0x10, RZ ;  /* 0x000000108b8b7819 */ /* 0x000fe200000006ff */
[----:B------:R-:W-:Y:S01]  /*6080*/  FFMA.FTZ R19, R152, R18, R19 ;  /* 0x0000001298137223 */ /* 0x000fe20000010013 */
[----:B------:R-:W-:Y:S01]  /*6090*/  FMUL.FTZ R14, R14, R49 ;  /* 0x000000310e0e7220 */ /* 0x000fe20000410000 */
[----:B------:R-:W-:Y:S01]  /*60a0*/  FMUL.FTZ R15, R34, R146 ;  /* 0x00000092220f7220 */ /* 0x000fe20000410000 */
[----:B------:R-:W-:Y:S01]  /*60b0*/  FADD.FTZ R16, R16, R152 ;  /* 0x0000009810107221 */ /* 0x000fe20000010000 */
[C---:B------:R-:W-:Y:S01]  /*60c0*/  FADD.FTZ R20, -R28.reuse, R105 ;  /* 0x000000691c147221 */ /* 0x040fe20000010100 */
[----:B------:R-:W-:Y:S01]  /*60d0*/  FADD.FTZ R18, -R28, R139 ;  /* 0x0000008b1c127221 */ /* 0x000fe20000010100 */
[----:B------:R-:W-:Y:S01]  /*60e0*/  FFMA.FTZ R19, R146, R14, R19 ;  /* 0x0000000e92137223 */ /* 0x000fe20000010013 */
[----:B------:R-:W-:Y:S01]  /*60f0*/  FFMA.FTZ R21, R14, R15, R21 ;  /* 0x0000000f0e157223 */ /* 0x000fe20000010015 */
[----:B------:R-:W-:Y:S01]  /*6100*/  FADD.FTZ R132, R132, R15 ;  /* 0x0000000f84847221 */ /* 0x000fe20000010000 */
[----:B------:R-:W-:Y:S01]  /*6110*/  SHF.L.U32 R14, R131, 0x10, RZ ;  /* 0x00000010830e7819 */ /* 0x000fe200000006ff */
[----:B------:R-:W-:Y:S01]  /*6120*/  FADD.FTZ R16, R16, R146 ;  /* 0x0000009210107221 */ /* 0x000fe20000010000 */
[----:B------:R-:W-:Y:S01]  /*6130*/  SHF.L.U32 R155, R155, 0x10, RZ ;  /* 0x000000109b9b7819 */ /* 0x000fe200000006ff */
[-C--:B------:R-:W-:Y:S01]  /*6140*/  FMUL.FTZ R20, R20, R49.reuse ;  /* 0x0000003114147220 */ /* 0x080fe20000410000 */
[----:B------:R-:W-:Y:S01]  /*6150*/  SHF.L.U32 R15, R130, 0x10, RZ ;  /* 0x00000010820f7819 */ /* 0x000fe200000006ff */
[----:B------:R-:W-:Y:S01]  /*6160*/  FADD.FTZ R13, R13, R153 ;  /* 0x000000990d0d7221 */ /* 0x000fe20000010000 */
[----:B------:R-:W-:Y:S01]  /*6170*/  FMUL.FTZ R18, R18, R49 ;  /* 0x0000003112127220 */ /* 0x000fe20000410000 */
[----:B------:R-:W-:Y:S01]  /*6180*/  FMUL.FTZ R17, R34, R14 ;  /* 0x0000000e22117220 */ /* 0x000fe20000410000 */
[----:B------:R-:W-:Y:S01]  /*6190*/  FADD.FTZ R16, R16, R14 ;  /* 0x0000000e10107221 */ /* 0x000fe20000010000 */
[----:B------:R-:W-:Y:S01]  /*61a0*/  FFMA.FTZ R19, R14, R20, R19 ;  /* 0x000000140e137223 */ /* 0x000fe20000010013 */
[----:B------:R-:W-:Y:S01]  /*61b0*/  FADD.FTZ R13, R13, R155 ;  /* 0x0000009b0d0d7221 */ /* 0x000fe20000010000 */
[----:B------:R-:W-:Y:S01]  /*61c0*/  FFMA.FTZ R12, R155, R18, R12 ;  /* 0x000000129b0c7223 */ /* 0x000fe2000001000c */
[----:B------:R-:W-:Y:S01]  /*61d0*/  FADD.FTZ R14, -R28, R15 ;  /* 0x0000000f1c0e7221 */ /* 0x000fe20000010100 */
[----:B------:R-:W-:Y:S01]  /*61e0*/  FMUL.FTZ R155, R35, R155 ;  /* 0x0000009b239b7220 */ /* 0x000fe20000410000 */
[----:B------:R-:W-:-:S02]  /*61f0*/  SHF.L.U32 R133, R133, 0x10, RZ ;  /* 0x0000001085857819 */ /* 0x000fc400000006ff */
[----:B------:R-:W-:Y:S01]  /*6200*/  SHF.L.U32 R23, R118, 0x10, RZ ;  /* 0x0000001076177819 */ /* 0x000fe200000006ff */
[----:B------:R-:W-:Y:S01]  /*6210*/  FMUL.FTZ R14, R14, R49 ;  /* 0x000000310e0e7220 */ /* 0x000fe20000410000 */
[----:B------:R-:W-:Y:S01]  /*6220*/  FADD.FTZ R132, R155, R132 ;  /* 0x000000849b847221 */ /* 0x000fe20000010000 */
[----:B------:R-:W-:Y:S01]  /*6230*/  FFMA.FTZ R21, R18, R155, R21 ;  /* 0x0000009b12157223 */ /* 0x000fe20000010015 */
[----:B------:R-:W-:Y:S01]  /*6240*/  SHF.L.U32 R122, R122, 0x10, RZ ;  /* 0x000000107a7a7819 */ /* 0x000fe200000006ff */
[----:B------:R-:W-:Y:S01]  /*6250*/  FADD.FTZ R13, R13, R133 ;  /* 0x000000850d0d7221 */ /* 0x000fe20000010000 */
[----:B------:R-:W-:Y:S01]  /*6260*/  FFMA.FTZ R12, R133, R14, R12 ;  /* 0x0000000e850c7223 */ /* 0x000fe2000001000c */
[----:B------:R-:W-:Y:S01]  /*6270*/  FADD.FTZ R132, R132, R17 ;  /* 0x0000001184847221 */ /* 0x000fe20000010000 */
[----:B------:R-:W-:Y:S01]  /*6280*/  FFMA.FTZ R21, R20, R17, R21 ;  /* 0x0000001114157223 */ /* 0x000fe20000010015 */
[----:B------:R-:W-:Y:S01]  /*6290*/  FADD.FTZ R18, -R28, R23 ;  /* 0x000000171c127221 */ /* 0x000fe20000010100 */
[----:B------:R-:W-:Y:S01]  /*62a0*/  SHF.L.U32 R119, R119, 0x10, RZ ;  /* 0x0000001077777819 */ /* 0x000fe200000006ff */
[----:B------:R-:W-:Y:S01]  /*62b0*/  FMUL.FTZ R133, R35, R133 ;  /* 0x0000008523857220 */ /* 0x000fe20000410000 */
[----:B------:R-:W-:Y:S01]  /*62c0*/  FMUL.FTZ R15, R34, R122 ;  /* 0x0000007a220f7220 */ /* 0x000fe20000410000 */
[----:B------:R-:W-:Y:S01]  /*62d0*/  FMUL.FTZ R18, R18, R49 ;  /* 0x0000003112127220 */ /* 0x000fe20000410000 */
[----:B------:R-:W-:Y:S01]  /*62e0*/  SHF.L.U32 R125, R125, 0x10, RZ ;  /* 0x000000107d7d7819 */ /* 0x000fe200000006ff */
[----:B------:R-:W-:Y:S01]  /*62f0*/  FADD.FTZ R132, R133, R132 ;  /* 0x0000008485847221 */ /* 0x000fe20000010000 */
[----:B------:R-:W-:Y:S01]  /*6300*/  FFMA.FTZ R21, R14, R133, R21 ;  /* 0x000000850e157223 */ /* 0x000fe20000010015 */
[----:B------:R-:W-:Y:S01]  /*6310*/  FADD.FTZ R14, -R28, R119 ;  /* 0x000000771c0e7221 */ /* 0x000fe20000010100 */
[----:B------:R-:W-:Y:S01]  /*6320*/  SHF.L.U32 R17, R74, 0x10, RZ ;  /* 0x000000104a117819 */ /* 0x000fe200000006ff */
[----:B------:R-:W-:Y:S01]  /*6330*/  FADD.FTZ R132, R132, R15 ;  /* 0x0000000f84847221 */ /* 0x000fe20000010000 */
[----:B------:R-:W-:Y:S01]  /*6340*/  FFMA.FTZ R21, R18, R15, R21 ;  /* 0x0000000f12157223 */ /* 0x000fe20000010015 */
[----:B------:R-:W-:Y:S01]  /*6350*/  FMUL.FTZ R14, R14, R49 ;  /* 0x000000310e0e7220 */ /* 0x000fe20000410000 */
[----:B------:R-:W-:Y:S01]  /*6360*/  FMUL.FTZ R15, R35, R125 ;  /* 0x0000007d230f7220 */ /* 0x000fe20000410000 */
[----:B------:R-:W-:Y:S01]  /*6370*/  FFMA.FTZ R19, R122, R18, R19 ;  /* 0x000000127a137223 */ /* 0x000fe20000010013 */
[----:B------:R-:W-:Y:S01]  /*6380*/  FADD.FTZ R18, -R28, R17 ;  /* 0x000000111c127221 */ /* 0x000fe20000010100 */
[----:B------:R-:W-:Y:S01]  /*6390*/  FFMA.FTZ R12, R125, R14, R12 ;  /* 0x0000000e7d0c7223 */ /* 0x000fe2000001000c */
        /* <DEDUP_REMOVED lines=16> */
[----:B------:R-:W-:Y:S01]  /*64a0*/  FADD.FTZ R13, R13, R125 ;  /* 0x0000007d0d0d7221 */ /* 0x000fe20000010000 */
        /* <DEDUP_REMOVED lines=34> */
[----:B------:R-:W-:Y:S01]  /*66d0*/  FADD.FTZ R16, R16, R18 ;  /* 0x0000001210107221 */ /* 0x000fe20000010000 */
[----:B------:R-:W-:Y:S01]  /*66e0*/  FFMA.FTZ R21, R14, R15, R21 ;  /* 0x0000000f0e157223 */ /* 0x000fe20000010015 */
[----:B------:R-:W-:Y:S01]  /*66f0*/  FFMA.FTZ R19, R18, R20, R19 ;  /* 0x0000001412137223 */ /* 0x000fe20000010013 */
[----:B------:R-:W-:Y:S01]  /*6700*/  FADD.FTZ R132, R132, R23 ;  /* 0x0000001784847221 */ /* 0x000fe20000010000 */
        /* <DEDUP_REMOVED lines=8> */
[----:B------:R-:W-:Y:S01]  /*6790*/  FADD.FTZ R16, R16, R14 ;  /* 0x0000000e10107221 */ /* 0x000fe20000010000 */
[----:B------:R-:W-:Y:S01]  /*67a0*/  FFMA.FTZ R19, R14, R18, R19 ;  /* 0x000000120e137223 */ /* 0x000fe20000010013 */
[----:B------:R-:W-:Y:S01]  /*67b0*/  FFMA.FTZ R21, R18, R15, R21 ;  /* 0x0000000f12157223 */ /* 0x000fe20000010015 */
[----:B------:R-:W-:Y:S01]  /*67c0*/  FADD.FTZ R18, -R28, R39 ;  /* 0x000000271c127221 */ /* 0x000fe20000010100 */
        /* <DEDUP_REMOVED lines=38> */
[----:B------:R-:W-:Y:S01]  /*6a30*/  SHF.L.U32 R65, R65, 0x10, RZ ;  /* 0x0000001041417819 */ /* 0x000fe200000006ff */
[----:B------:R-:W-:Y:S01]  /*6a40*/  FFMA.FTZ R19, R88, R18, R19 ;  /* 0x0000001258137223 */ /* 0x000fe20000010013 */
[----:B------:R-:W-:Y:S01]  /*6a50*/  FFMA.FTZ R12, R89, R14, R12 ;  /* 0x0000000e590c7223 */ /* 0x000fe2000001000c */
[----:B------:R-:W-:Y:S01]  /*6a60*/  FFMA.FTZ R21, R14, R15, R21 ;  /* 0x0000000f0e157223 */ /* 0x000fe20000010015 */
[----:B------:R-:W-:Y:S01]  /*6a70*/  SHF.L.U32 R58, R58, 0x10, RZ ;  /* 0x000000103a3a7819 */ /* 0x000fe200000006ff */
[C---:B------:R-:W-:Y:S01]  /*6a80*/  FADD.FTZ R14, -R28.reuse, R17 ;  /* 0x000000111c0e7221 */ /* 0x040fe20000010100 */
[----:B------:R-:W-:Y:S01]  /*6a90*/  FADD.FTZ R18, -R28, R65 ;  /* 0x000000411c127221 */ /* 0x000fe20000010100 */
[----:B------:R-:W-:Y:S01]  /*6aa0*/  FADD.FTZ R132, R15, R132 ;  /* 0x000000840f847221 */ /* 0x000fe20000010000 */
[----:B------:R-:W-:Y:S01]  /*6ab0*/  SHF.L.U32 R55, R55, 0x10, RZ ;  /* 0x0000001037377819 */ /* 0x000fe200000006ff */
[----:B------:R-:W-:Y:S01]  /*6ac0*/  FADD.FTZ R13, R13, R89 ;  /* 0x000000590d0d7221 */ /* 0x000fe20000010000 */
[-C--:B------:R-:W-:Y:S01]  /*6ad0*/  FMUL.FTZ R14, R14, R49.reuse ;  /* 0x000000310e0e7220 */ /* 0x080fe20000410000 */
[----:B------:R-:W-:Y:S01]  /*6ae0*/  SHF.L.U32 R25, R25, 0x10, RZ ;  /* 0x0000001019197819 */ /* 0x000fe200000006ff */
[----:B------:R-:W-:Y:S01]  /*6af0*/  FMUL.FTZ R18, R18, R49 ;  /* 0x0000003112127220 */ /* 0x000fe20000410000 */
[----:B------:R-:W-:Y:S01]  /*6b00*/  FMUL.FTZ R15, R34, R58 ;  /* 0x0000003a220f7220 */ /* 0x000fe20000410000 */
[----:B------:R-:W-:Y:S01]  /*6b10*/  FFMA.FTZ R19, R58, R14, R19 ;  /* 0x0000000e3a137223 */ /* 0x000fe20000010013 */
[----:B------:R-:W-:Y:S01]  /*6b20*/  FADD.FTZ R13, R13, R55 ;  /* 0x000000370d0d7221 */ /* 0x000fe20000010000 */
[----:B------:R-:W-:Y:S01]  /*6b30*/  FFMA.FTZ R12, R55, R18, R12 ;  /* 0x00000012370c7223 */ /* 0x000fe2000001000c */
[----:B------:R-:W-:Y:S01]  /*6b40*/  FFMA.FTZ R21, R14, R15, R21 ;  /* 0x0000000f0e157223 */ /* 0x000fe20000010015 */
[----:B------:R-:W-:Y:S01]  /*6b50*/  SHF.L.U32 R36, R36, 0x10, RZ ;  /* 0x0000001024247819 */ /* 0x000fe200000006ff */
[----:B------:R-:W-:Y:S01]  /*6b60*/  FMUL.FTZ R55, R35, R55 ;  /* 0x0000003723377220 */ /* 0x000fe20000410000 */
[----:B------:R-:W-:Y:S01]  /*6b70*/  FADD.FTZ R14, -R28, R25 ;  /* 0x000000191c0e7221 */ /* 0x000fe20000010100 */
[----:B------:R-:W-:Y:S01]  /*6b80*/  FADD.FTZ R132, R132, R15 ;  /* 0x0000000f84847221 */ /* 0x000fe20000010000 */
[----:B------:R-:W-:Y:S01]  /*6b90*/  SHF.L.U32 R15, R24, 0x10, RZ ;  /* 0x00000010180f7819 */ /* 0x000fe200000006ff */
[----:B------:R-:W-:Y:S01]  /*6ba0*/  FFMA.FTZ R21, R18, R55, R21 ;  /* 0x0000003712157223 */ /* 0x000fe20000010015 */
[----:B------:R-:W-:Y:S01]  /*6bb0*/  FMUL.FTZ R14, R14, R49 ;  /* 0x000000310e0e7220 */ /* 0x000fe20000410000 */
[----:B------:R-:W-:Y:S01]  /*6bc0*/  FMUL.FTZ R17, R34, R36 ;  /* 0x0000002422117220 */ /* 0x000fe20000410000 */
[----:B------:R-:W-:Y:S01]  /*6bd0*/  SHF.L.U32 R23, R52, 0x10, RZ ;  /* 0x0000001034177819 */ /* 0x000fe200000006ff */
[----:B------:R-:W-:Y:S01]  /*6be0*/  FADD.FTZ R132, R55, R132 ;  /* 0x0000008437847221 */ /* 0x000fe20000010000 */
[----:B------:R-:W-:Y:S01]  /*6bf0*/  FFMA.FTZ R19, R36, R14, R19 ;  /* 0x0000000e24137223 */ /* 0x000fe20000010013 */
[----:B------:R-:W-:Y:S01]  /*6c00*/  FFMA.FTZ R21, R14, R17, R21 ;  /* 0x000000110e157223 */ /* 0x000fe20000010015 */
[----:B------:R-:W-:Y:S01]  /*6c10*/  FADD.FTZ R14, -R28, R15 ;  /* 0x0000000f1c0e7221 */ /* 0x000fe20000010100 */
[----:B------:R-:W-:Y:S01]  /*6c20*/  SHF.L.U32 R15, R44, 0x10, RZ ;  /* 0x000000102c0f7819 */ /* 0x000fe200000006ff */
[----:B------:R-:W-:Y:S01]  /*6c30*/  FADD.FTZ R132, R132, R17 ;  /* 0x0000001184847221 */ /* 0x000fe20000010000 */
[----:B------:R-:W-:Y:S01]  /*6c40*/  SHF.L.U32 R18, R29, 0x10, RZ ;  /* 0x000000101d127819 */ /* 0x000fe200000006ff */
[----:B------:R-:W-:Y:S01]  /*6c50*/  FMUL.FTZ R14, R14, R49 ;  /* 0x000000310e0e7220 */ /* 0x000fe20000410000 */
[----:B------:R-:W-:Y:S01]  /*6c60*/  FADD.FTZ R20, -R28, R23 ;  /* 0x000000171c147221 */ /* 0x000fe20000010100 */
[----:B------:R-:W-:Y:S01]  /*6c70*/  FADD.FTZ R13, R13, R15 ;  /* 0x0000000f0d0d7221 */ /* 0x000fe20000010000 */
[----:B------:R-:W-:Y:S01]  /*6c80*/  SHF.L.U32 R59, R59, 0x10, RZ ;  /* 0x000000103b3b7819 */ /* 0x000fe200000006ff */
[----:B------:R-:W-:Y:S01]  /*6c90*/  FFMA.FTZ R12, R15, R14, R12 ;  /* 0x0000000e0f0c7223 */ /* 0x000fe2000001000c */
[----:B------:R-:W-:Y:S01]  /*6ca0*/  FMUL.FTZ R15, R35, R15 ;  /* 0x0000000f230f7220 */ /* 0x000fe20000410000 */
[----:B------:R-:W-:Y:S01]  /*6cb0*/  FADD.FTZ R16, R16, R88 ;  /* 0x0000005810107221 */ /* 0x000fe20000010000 */
[----:B------:R-:W-:Y:S01]  /*6cc0*/  FMUL.FTZ R20, R20, R49 ;  /* 0x0000003114147220 */ /* 0x000fe20000410000 */
[----:B------:R-:W-:Y:S01]  /*6cd0*/  FMUL.FTZ R17, R34, R18 ;  /* 0x0000001222117220 */ /* 0x000fe20000410000 */
[----:B------:R-:W-:Y:S01]  /*6ce0*/  FADD.FTZ R132, R15, R132 ;  /* 0x000000840f847221 */ /* 0x000fe20000010000 */
[----:B------:R-:W-:Y:S01]  /*6cf0*/  FFMA.FTZ R21, R14, R15, R21 ;  /* 0x0000000f0e157223 */ /* 0x000fe20000010015 */
[----:B------:R-:W-:Y:S01]  /*6d00*/  SHF.L.U32 R77, R77, 0x10, RZ ;  /* 0x000000104d4d7819 */ /* 0x000fe200000006ff */
[----:B------:R-:W-:Y:S01]  /*6d10*/  FADD.FTZ R16, R16, R58 ;  /* 0x0000003a10107221 */ /* 0x000fe20000010000 */
[----:B------:R-:W-:Y:S01]  /*6d20*/  FADD.FTZ R14, -R28, R59 ;  /* 0x0000003b1c0e7221 */ /* 0x000fe20000010100 */
[----:B------:R-:W-:Y:S01]  /*6d30*/  FADD.FTZ R132, R132, R17 ;  /* 0x0000001184847221 */ /* 0x000fe20000010000 */
[----:B------:R-:W-:Y:S01]  /*6d40*/  FFMA.FTZ R21, R20, R17, R21 ;  /* 0x0000001114157223 */ /* 0x000fe20000010015 */
[----:B------:R-:W-:Y:S01]  /*6d50*/  FADD.FTZ R16, R16, R36 ;  /* 0x0000002410107221 */ /* 0x000fe20000010000 */
[----:B------:R-:W-:Y:S01]  /*6d60*/  FMUL.FTZ R14, R14, R49 ;  /* 0x000000310e0e7220 */ /* 0x000fe20000410000 */
[----:B------:R-:W-:Y:S01]  /*6d70*/  SHF.L.U32 R17, R72, 0x10, RZ ;  /* 0x0000001048117819 */ /* 0x000fe200000006ff */
[----:B------:R-:W-:Y:S01]  /*6d80*/  FMUL.FTZ R15, R35, R77 ;  /* 0x0000004d230f7220 */ /* 0x000fe20000410000 */
[----:B------:R-:W-:Y:S01]  /*6d90*/  SHF.L.U32 R23, R70, 0x10, RZ ;  /* 0x0000001046177819 */ /* 0x000fe200000006ff */
[----:B------:R-:W-:Y:S01]  /*6da0*/  FADD.FTZ R16, R16, R18 ;  /* 0x0000001210107221 */ /* 0x000fe20000010000 */
        /* <DEDUP_REMOVED lines=10> */
[----:B------:R-:W-:Y:S01]  /*6e50*/  FMUL.FTZ R18, R18, R49 ;  /* 0x0000003112127220 */ /* 0x000fe20000410000 */
[----:B------:R-:W-:Y:S01]  /*6e60*/  FMUL.FTZ R17, R34, R82 ;  /* 0x0000005222117220 */ /* 0x000fe20000410000 */
[----:B------:R-:W-:Y:S01]  /*6e70*/  SHF.L.U32 R23, R102, 0x10, RZ ;  /* 0x0000001066177819 */ /* 0x000fe200000006ff */
[----:B------:R-:W-:Y:S01]  /*6e80*/  FFMA.FTZ R19, R82, R14, R19 ;  /* 0x0000000e52137223 */ /* 0x000fe20000010013 */
[----:B------:R-:W-:Y:S01]  /*6e90*/  FADD.FTZ R13, R13, R15 ;  /* 0x0000000f0d0d7221 */ /* 0x000fe20000010000 */
[----:B------:R-:W-:Y:S01]  /*6ea0*/  FFMA.FTZ R12, R15, R18, R12 ;  /* 0x000000120f0c7223 */ /* 0x000fe2000001000c */
[----:B------:R-:W-:Y:S01]  /*6eb0*/  FFMA.FTZ R21, R14, R17, R21 ;  /* 0x000000110e157223 */ /* 0x000fe20000010015 */
[----:B------:R-:W-:Y:S01]  /*6ec0*/  FMUL.FTZ R15, R35, R15 ;  /* 0x0000000f230f7220 */ /* 0x000fe20000410000 */
[----:B------:R-:W-:Y:S01]  /*6ed0*/  FADD.FTZ R132, R132, R17 ;  /* 0x0000001184847221 */ /* 0x000fe20000010000 */
[----:B------:R-:W-:Y:S01]  /*6ee0*/  SHF.L.U32 R14, R103, 0x10, RZ ;  /* 0x00000010670e7819 */ /* 0x000fe200000006ff */
[----:B------:R-:W-:Y:S01]  /*6ef0*/  FADD.FTZ R20, -R28, R23 ;  /* 0x000000171c147221 */ /* 0x000fe20000010100 */
[----:B------:R-:W-:Y:S01]  /*6f00*/  FFMA.FTZ R21, R18, R15, R21 ;  /* 0x0000000f12157223 */ /* 0x000fe20000010015 */
[----:B------:R-:W-:Y:S01]  /*6f10*/  FADD.FTZ R132, R15, R132 ;  /* 0x000000840f847221 */ /* 0x000fe20000010000 */
[----:B------:R-:W-:Y:S01]  /*6f20*/  FADD.FTZ R16, R16, R82 ;  /* 0x0000005210107221 */ /* 0x000fe20000010000 */
[----:B------:R-:W-:Y:S01]  /*6f30*/  FMUL.FTZ R20, R20, R49 ;  /* 0x0000003114147220 */ /* 0x000fe20000410000 */
[----:B------:R-:W-:Y:S01]  /*6f40*/  SHF.L.U32 R15, R96, 0x10, RZ ;  /* 0x00000010600f7819 */ /* 0x000fe200000006ff */
[----:B------:R-:W-:Y:S01]  /*6f50*/  FMUL.FTZ R23, R34, R14 ;  /* 0x0000000e22177220 */ /* 0x000fe20000410000 */
[----:B------:R-:W-:Y:S01]  /*6f60*/  FADD.FTZ R16, R16, R14 ;  /* 0x0000000e10107221 */ /* 0x000fe20000010000 */
[----:B------:R-:W-:Y:S01]  /*6f70*/  FFMA.FTZ R19, R14, R20, R19 ;  /* 0x000000140e137223 */ /* 0x000fe20000010013 */
[----:B------:R-:W-:Y:S01]  /*6f80*/  SHF.L.U32 R17, R92, 0x10, RZ ;  /* 0x000000105c117819 */ /* 0x000fe200000006ff */
[----:B------:R-:W-:Y:S01]  /*6f90*/  FADD.FTZ R132, R132, R23 ;  /* 0x0000001784847221 */ /* 0x000fe20000010000 */
[----:B------:R-:W-:Y:S01]  /*6fa0*/  FFMA.FTZ R21, R20, R23, R21 ;  /* 0x0000001714157223 */ /* 0x000fe20000010015 */
[----:B------:R-:W-:Y:S01]  /*6fb0*/  FADD.FTZ R14, -R28, R15 ;  /* 0x0000000f1c0e7221 */ /* 0x000fe20000010100 */
[----:B------:R-:W-:Y:S01]  /*6fc0*/  SHF.L.U32 R23, R104, 0x10, RZ ;  /* 0x0000001068177819 */ /* 0x000fe200000006ff */
[----:B------:R-:W-:Y:S01]  /*6fd0*/  FMUL.FTZ R15, R35, R17 ;  /* 0x00000011230f7220 */ /* 0x000fe20000410000 */
[----:B------:R-:W-:Y:S01]  /*6fe0*/  SHF.L.U32 R116, R116, 0x10, RZ ;  /* 0x0000001074747819 */ /* 0x000fe200000006ff */
[----:B------:R-:W-:Y:S01]  /*6ff0*/  FMUL.FTZ R14, R14, R49 ;  /* 0x000000310e0e7220 */ /* 0x000fe20000410000 */
[----:B------:R-:W-:Y:S01]  /*7000*/  SHF.L.U32 R25, R38, 0x10, RZ ;  /* 0x0000001026197819 */ /* 0x000fe200000006ff */
[----:B------:R-:W-:Y:S01]  /*7010*/  FADD.FTZ R18, -R28, R23 ;  /* 0x000000171c127221 */ /* 0x000fe20000010100 */
        /* <DEDUP_REMOVED lines=10> */
[----:B------:R-:W-:Y:S01]  /*70c0*/  FMUL.FTZ R18, R18, R49 ;  /* 0x0000003112127220 */ /* 0x000fe20000410000 */
[----:B------:R-:W-:Y:S01]  /*70d0*/  FADD.FTZ R13, R13, R17 ;  /* 0x000000110d0d7221 */ /* 0x000fe20000010000 */
[----:B------:R-:W-:Y:S01]  /*70e0*/  FFMA.FTZ R12, R17, R14, R12 ;  /* 0x0000000e110c7223 */ /* 0x000fe2000001000c */
[----:B------:R-:W-:Y:S01]  /*70f0*/  SHF.L.U32 R124, R124, 0x10, RZ ;  /* 0x000000107c7c7819 */ /* 0x000fe200000006ff */
[----:B------:R-:W-:Y:S01]  /*7100*/  FADD.FTZ R14, -R28, R25 ;  /* 0x000000191c0e7221 */ /* 0x000fe20000010100 */
[----:B------:R-:W-:Y:S01]  /*7110*/  SHF.L.U32 R17, R84, 0x10, RZ ;  /* 0x0000001054117819 */ /* 0x000fe200000006ff */
[----:B------:R-:W-:Y:S01]  /*7120*/  FADD.FTZ R132, R21, R132 ;  /* 0x0000008415847221 */ /* 0x000fe20000010000 */
[----:B------:R-:W-:Y:S01]  /*7130*/  FFMA.FTZ R23, R18, R21, R23 ;  /* 0x0000001512177223 */ /* 0x000fe20000010017 */
[----:B------:R-:W-:Y:S01]  /*7140*/  SHF.L.U32 R21, R54, 0x10, RZ ;  /* 0x0000001036157819 */ /* 0x000fe200000006ff */
[----:B------:R-:W-:Y:S01]  /*7150*/  FMUL.FTZ R25, R34, R124 ;  /* 0x0000007c22197220 */ /* 0x000fe20000410000 */
[----:B------:R-:W-:Y:S01]  /*7160*/  FMUL.FTZ R22, R14, R49 ;  /* 0x000000310e167220 */ /* 0x000fe20000410000 */
[----:B------:R-:W-:Y:S01]  /*7170*/  FADD.FTZ R14, -R28, R17 ;  /* 0x000000111c0e7221 */ /* 0x000fe20000010100 */
[----:B------:R-:W-:Y:S01]  /*7180*/  FFMA.FTZ R19, R116, R20, R19 ;  /* 0x0000001474137223 */ /* 0x000fe20000010013 */
[----:B------:R-:W-:Y:S01]  /*7190*/  FADD.FTZ R29, R132, R25 ;  /* 0x00000019841d7221 */ /* 0x000fe20000010000 */
[----:B------:R-:W-:Y:S01]  /*71a0*/  FMUL.FTZ R20, R35, R21 ;  /* 0x0000001523147220 */ /* 0x000fe20000410000 */
[----:B------:R-:W-:Y:S01]  /*71b0*/  FADD.FTZ R13, R13, R15 ;  /* 0x0000000f0d0d7221 */ /* 0x000fe20000010000 */
[----:B------:R-:W-:Y:S01]  /*71c0*/  FADD.FTZ R16, R16, R116 ;  /* 0x0000007410107221 */ /* 0x000fe20000010000 */
[----:B------:R-:W-:Y:S01]  /*71d0*/  FFMA.FTZ R24, R22, R25, R23 ;  /* 0x0000001916187223 */ /* 0x000fe20000010017 */
[----:B------:R-:W-:Y:S01]  /*71e0*/  FMUL.FTZ R17, R14, R49 ;  /* 0x000000310e117220 */ /* 0x000fe20000410000 */
[----:B------:R-:W-:Y:S01]  /*71f0*/  FFMA.FTZ R18, R15, R18, R12 ;  /* 0x000000120f127223 */ /* 0x000fe2000001000c */
[----:B------:R-:W-:Y:S01]  /*7200*/  FADD.FTZ R29, R20, R29 ;  /* 0x0000001d141d7221 */ /* 0x000fe20000010000 */
[----:B------:R-:W-:Y:S01]  /*7210*/  FADD.FTZ R15, R13, R21 ;  /* 0x000000150d0f7221 */ /* 0x000fe20000010000 */
[----:B------:R-:W-:Y:S01]  /*7220*/  FFMA.FTZ R20, R17, R20, R24 ;  /* 0x0000001411147223 */ /* 0x000fe20000010018 */
[----:B------:R-:W-:Y:S01]  /*7230*/  FADD.FTZ R14, R16, R124 ;  /* 0x0000007c100e7221 */ /* 0x000fe20000010000 */
[----:B------:R-:W-:Y:S01]  /*7240*/  FFMA.FTZ R12, R124, R22, R19 ;  /* 0x000000167c0c7223 */ /* 0x000fe20000010013 */
[----:B------:R-:W-:Y:S01]  /*7250*/  FFMA.FTZ R13, R21, R17, R18 ;  /* 0x00000011150d7223 */ /* 0x000fe20000010012 */
[----:B------:R-:W-:Y:S06]  /*7260*/  BRA `(.L_x_174) ;  /* 0x0000004800007947 */ /* 0x000fec0003800000 */
.L_x_173:
[----:B------:R-:W-:Y:S02]  /*7270*/  SHF.L.U32 R101, R12, 0x10, RZ ;  /* 0x000000100c657819 */ /* 0x000fe400000006ff */
[----:B------:R-:W-:Y:S02]  /*7280*/  SHF.L.U32 R137, R14, 0x10, RZ ;  /* 0x000000100e897819 */ /* 0x000fe400000006ff */
[----:B------:R-:W-:Y:S01]  /*7290*/  SHF.L.U32 R147, R15, 0x10, RZ ;  /* 0x000000100f937819 */ /* 0x000fe200000006ff */
[C---:B------:R-:W-:Y:S01]  /*72a0*/  FADD.FTZ R12, -R28.reuse, R101 ;  /* 0x000000651c0c7221 */ /* 0x040fe20000010100 */
[----:B------:R-:W-:Y:S01]  /*72b0*/  SHF.L.U32 R101, R13, 0x10, RZ ;  /* 0x000000100d657819 */ /* 0x000fe200000006ff */
[----:B------:R-:W-:Y:S01]  /*72c0*/  FADD.FTZ R14, -R28, R137 ;  /* 0x000000891c0e7221 */ /* 0x000fe20000010100 */
[----:B------:R-:W-:Y:S01]  /*72d0*/  SHF.L.U32 R149, R18, 0x10, RZ ;  /* 0x0000001012957819 */ /* 0x000fe200000006ff */
[-C--:B0-----:R-:W-:Y:S01]  /*72e0*/  FMUL.FTZ R13, R12, R49.reuse ;  /* 0x000000310c0d7220 */ /* 0x081fe20000410000 */
[C---:B------:R-:W-:Y:S01]  /*72f0*/  FADD.FTZ R140, -R28.reuse, R147 ;  /* 0x000000931c8c7221 */ /* 0x040fe20000010100 */
[----:B------:R-:W-:Y:S01]  /*7300*/  FADD.FTZ R12, -R28, R101 ;  /* 0x000000651c0c7221 */ /* 0x000fe20000010100 */
[----:B------:R-:W-:Y:S01]  /*7310*/  FMUL.FTZ R101, R14, R49 ;  /* 0x000000310e657220 */ /* 0x000fe20000410000 */
[--C-:B-----5:R-:W-:Y:S01]  /*7320*/  FFMA.FTZ R129, R34, R13, R26.reuse ;  /* 0x0000000d22817223 */ /* 0x120fe2000001001a */
[----:B------:R-:W-:Y:S01]  /*7330*/  SHF.L.U32 R154, R157, 0x10, RZ ;  /* 0x000000109d9a7819 */ /* 0x000fe200000006ff */
[----:B------:R-:W-:Y:S01]  /*7340*/  FMUL.FTZ R12, R12, R49 ;  /* 0x000000310c0c7220 */ /* 0x000fe20000410000 */
[----:B------:R-:W-:Y:S01]  /*7350*/  FFMA.FTZ R134, R34, R101, R26 ;  /* 0x0000006522867223 */ /* 0x000fe2000001001a */
[----:B------:R-:W-:Y:S01]  /*7360*/  FMUL.FTZ R137, R129, -1.4426950216293334961 ;  /* 0xbfb8aa3b81897820 */ /* 0x000fe20000410000 */
[----:B------:R-:W-:Y:S01]  /*7370*/  SHF.L.U32 R19, R19, 0x10, RZ ;  /* 0x0000001013137819 */ /* 0x000fe200000006ff */
[----:B------:R-:W-:Y:S01]  /*7380*/  FFMA.FTZ R100, R35, R12, R27 ;  /* 0x0000000c23647223 */ /* 0x000fe2000001001b */
[----:B------:R-:W-:Y:S01]  /*7390*/  FMUL.FTZ R132, R134, -1.4426950216293334961 ;  /* 0xbfb8aa3b86847820 */ /* 0x000fe20000410000 */
[----:B------:R-:W-:-:S02]  /*73a0*/  SHF.L.U32 R17, R17, 0x10, RZ ;  /* 0x0000001011117819 */ /* 0x000fc400000006ff */
[----:B------:R-:W-:Y:S01]  /*73b0*/  FMUL.FTZ R148, R100, -1.4426950216293334961 ;  /* 0xbfb8aa3b64947820 */ /* 0x000fe20000410000 */
[----:B------:R-:W0:Y:S01]  /*73c0*/  MUFU.EX2 R137, R137 ;  /* 0x0000008900897308 */ /* 0x000e220000000800 */
[----:B------:R-:W-:Y:S02]  /*73d0*/  SHF.L.U32 R20, R20, 0x10, RZ ;  /* 0x0000001014147819 */ /* 0x000fe400000006ff */
[----:B------:R-:W-:Y:S01]  /*73e0*/  SHF.L.U32 R141, R141, 0x10, RZ ;  /* 0x000000108d8d7819 */ /* 0x000fe200000006ff */
[----:B------:R-:W1:Y:S01]  /*73f0*/  MUFU.EX2 R14, R148 ;  /* 0x00000094000e7308 */ /* 0x000e620000000800 */
[----:B------:R-:W-:Y:S02]  /*7400*/  SHF.L.U32 R97, R97, 0x10, RZ ;  /* 0x0000001061617819 */ /* 0x000fe400000006ff */
[----:B------:R-:W-:Y:S01]  /*7410*/  SHF.L.U32 R113, R113, 0x10, RZ ;  /* 0x0000001071717819 */ /* 0x000fe200000006ff */
[----:B------:R-:W2:Y:S01]  /*7420*/  MUFU.EX2 R132, R132 ;  /* 0x0000008400847308 */ /* 0x000ea20000000800 */
[----:B------:R-:W-:Y:S01]  /*7430*/  SHF.L.U32 R128, R128, 0x10, RZ ;  /* 0x0000001080807819 */ /* 0x000fe200000006ff */
[----:B------:R-:W-:Y:S01]  /*7440*/  FADD.FTZ R158, -R28, R97 ;  /* 0x000000611c9e7221 */ /* 0x000fe20000010100 */
[----:B------:R-:W-:-:S02]  /*7450*/  SHF.L.U32 R33, R33, 0x10, RZ ;  /* 0x0000001021217819 */ /* 0x000fc400000006ff */
[----:B------:R-:W-:Y:S01]  /*7460*/  SHF.L.U32 R41, R41, 0x10, RZ ;  /* 0x0000001029297819 */ /* 0x000fe200000006ff */
[----:B0-----:R-:W-:Y:S01]  /*7470*/  FADD.FTZ R15, R137, 1 ;  /* 0x3f800000890f7421 */ /* 0x001fe20000010000 */
[----:B------:R-:W-:Y:S02]  /*7480*/  SHF.L.U32 R57, R57, 0x10, RZ ;  /* 0x0000001039397819 */ /* 0x000fe400000006ff */
[----:B------:R-:W-:Y:S01]  /*7490*/  SHF.L.U32 R48, R48, 0x10, RZ ;  /* 0x0000001030307819 */ /* 0x000fe200000006ff */
[----:B-1----:R-:W-:Y:S01]  /*74a0*/  FADD.FTZ R147, R14, 1 ;  /* 0x3f8000000e937421 */ /* 0x002fe20000010000 */
[-C--:B------:R-:W-:Y:S01]  /*74b0*/  FMUL.FTZ R14, R140, R49.reuse ;  /* 0x000000318c0e7220 */ /* 0x080fe20000410000 */
[----:B------:R-:W0:Y:S01]  /*74c0*/  MUFU.RCP R15, R15 ;  /* 0x0000000f000f7308 */ /* 0x000e220000001000 */
[----:B------:R-:W-:Y:S01]  /*74d0*/  FADD.FTZ R160, -R28, R41 ;  /* 0x000000291ca07221 */ /* 0x000fe20000010100 */
[----:B--2---:R-:W-:Y:S01]  /*74e0*/  FADD.FTZ R148, R132, 1 ;  /* 0x3f80000084947421 */ /* 0x004fe20000010000 */
[----:B------:R-:W-:Y:S01]  /*74f0*/  FFMA.FTZ R140, R35, R14, R27 ;  /* 0x0000000e238c7223 */ /* 0x000fe2000001001b */
[----:B------:R-:W-:Y:S01]  /*7500*/  SHF.L.U32 R132, R156, 0x10, RZ ;  /* 0x000000109c847819 */ /* 0x000fe200000006ff */
[----:B------:R-:W-:Y:S01]  /*7510*/  FMUL.FTZ R41, R160, R49 ;  /* 0x00000031a0297220 */ /* 0x000fe20000410000 */
[----:B------:R-:W-:Y:S01]  /*7520*/  SHF.L.U32 R64, R64, 0x10, RZ ;  /* 0x0000001040407819 */ /* 0x000fe200000006ff */
[----:B------:R-:W-:Y:S01]  /*7530*/  FMUL.FTZ R137, R140, -1.4426950216293334961 ;  /* 0xbfb8aa3b8c897820 */ /* 0x000fe20000410000 */
[----:B------:R-:W1:Y:S01]  /*7540*/  MUFU.RCP R147, R147 ;  /* 0x0000009300937308 */ /* 0x000e620000001000 */
[----:B------:R-:W-:-:S02]  /*7550*/  SHF.L.U32 R68, R68, 0x10, RZ ;  /* 0x0000001044447819 */ /* 0x000fc400000006ff */
[----:B------:R-:W-:Y:S02]  /*7560*/  SHF.L.U32 R79, R79, 0x10, RZ ;  /* 0x000000104f4f7819 */ /* 0x000fe400000006ff */
[----:B------:R-:W-:Y:S02]  /*7570*/  SHF.L.U32 R23, R23, 0x10, RZ ;  /* 0x0000001017177819 */ /* 0x000fe400000006ff */
[----:B------:R-:W-:Y:S01]  /*7580*/  SHF.L.U32 R22, R22, 0x10, RZ ;  /* 0x0000001016167819 */ /* 0x000fe200000006ff */
[----:B------:R-:W2:Y:S01]  /*7590*/  MUFU.EX2 R137, R137 ;  /* 0x0000008900897308 */ /* 0x000ea20000000800 */
[----:B------:R-:W-:Y:S01]  /*75a0*/  FADD.FTZ R160, -R28, R79 ;  /* 0x0000004f1ca07221 */ /* 0x000fe20000010100 */
[----:B0-----:R-:W-:Y:S01]  /*75b0*/  FMUL.FTZ R132, R132, R15 ;  /* 0x0000000f84847220 */ /* 0x001fe20000410000 */
[----:B------:R-:W-:Y:S01]  /*75c0*/  FADD.FTZ R156, -R15, 1 ;  /* 0x3f8000000f9c7421 */ /* 0x000fe20000010100 */
[----:B------:R-:W0:Y:S01]  /*75d0*/  MUFU.RCP R148, R148 ;  /* 0x0000009400947308 */ /* 0x000e220000001000 */
[----:B------:R-:W-:Y:S01]  /*75e0*/  FMUL.FTZ R79, R160, R49 ;  /* 0x00000031a04f7220 */ /* 0x000fe20000410000 */
[----:B------:R-:W-:Y:S01]  /*75f0*/  SHF.L.U32 R53, R53, 0x10, RZ ;  /* 0x0000001035357819 */ /* 0x000fe200000006ff */
[----:B------:R-:W-:Y:S01]  /*7600*/  FFMA.FTZ R129, R129, R156, 1 ;  /* 0x3f80000081817423 */ /* 0x000fe2000001009c */
[----:B------:R-:W-:Y:S01]  /*7610*/  SHF.L.U32 R150, R150, 0x10, RZ ;  /* 0x0000001096967819 */ /* 0x000fe200000006ff */
[----:B-1----:R-:W-:Y:S01]  /*7620*/  FMUL.FTZ R15, R154, R147 ;  /* 0x000000939a0f7220 */ /* 0x002fe20000410000 */
[----:B------:R-:W-:Y:S01]  /*7630*/  FADD.FTZ R147, -R147, 1 ;  /* 0x3f80000093937421 */ /* 0x000fe20000010100 */
[----:B------:R-:W-:Y:S01]  /*7640*/  FMUL.FTZ R129, R132, R129 ;  /* 0x0000008184817220 */ /* 0x000fe20000410000 */
[----:B------:R-:W-:Y:S01]  /*7650*/  SHF.L.U32 R132, R143, 0x10, RZ ;  /* 0x000000108f847819 */ /* 0x000fe200000006ff */
[----:B--2---:R-:W-:Y:S01]  /*7660*/  FADD.FTZ R18, R137, 1 ;  /* 0x3f80000089127421 */ /* 0x004fe20000010000 */
[----:B------:R-:W-:Y:S01]  /*7670*/  FFMA.FTZ R100, R100, R147, 1 ;  /* 0x3f80000064647423 */ /* 0x000fe20000010093 */
[----:B------:R-:W-:Y:S01]  /*7680*/  SHF.L.U32 R147, R16, 0x10, RZ ;  /* 0x0000001010937819 */ /* 0x000fe200000006ff */
[----:B------:R-:W-:Y:S01]  /*7690*/  FADD.FTZ R16, -R28, R149 ;  /* 0x000000951c107221 */ /* 0x000fe20000010100 */
[----:B------:R-:W-:Y:S01]  /*76a0*/  SHF.L.U32 R37, R37, 0x10, RZ ;  /* 0x0000001025257819 */ /* 0x000fe200000006ff */
[----:B------:R-:W-:Y:S01]  /*76b0*/  FMUL.FTZ R15, R15, R100 ;  /* 0x000000640f0f7220 */ /* 0x000fe20000410000 */
[----:B------:R-:W1:Y:S01]  /*76c0*/  MUFU.RCP R18, R18 ;  /* 0x0000001200127308 */ /* 0x000e620000001000 */
[----:B------:R-:W-:Y:S01]  /*76d0*/  FMUL.FTZ R137, R16, R49 ;  /* 0x0000003110897220 */ /* 0x000fe20000410000 */
[----:B0-----:R-:W-:Y:S01]  /*76e0*/  FADD.FTZ R149, -R148, 1 ;  /* 0x3f80000094957421 */ /* 0x001fe20000010100 */
[----:B------:R-:W-:Y:S01]  /*76f0*/  FMUL.FTZ R147, R147, R148 ;  /* 0x0000009493937220 */ /* 0x000fe20000410000 */
[----:B------:R-:W-:Y:S01]  /*7700*/  SHF.L.U32 R100, R107, 0x10, RZ ;  /* 0x000000106b647819 */ /* 0x000fe200000006ff */
[----:B------:R-:W-:Y:S01]  /*7710*/  FFMA.FTZ R148, R34, R137, R26 ;  /* 0x0000008922947223 */ /* 0x000fe2000001001a */
[----:B------:R-:W-:Y:S01]  /*7720*/  FFMA.FTZ R16, R134, R149, 1 ;  /* 0x3f80000086107423 */ /* 0x000fe20000010095 */
[----:B------:R-:W-:Y:S01]  /*7730*/  FADD.FTZ R134, -R28, R19 ;  /* 0x000000131c867221 */ /* 0x000fe20000010100 */
[----:B------:R-:W-:Y:S01]  /*7740*/  SHF.L.U32 R107, R106, 0x10, RZ ;  /* 0x000000106a6b7819 */ /* 0x000fe200000006ff */
[----:B------:R-:W-:Y:S01]  /*7750*/  FMUL.FTZ R151, R148, -1.4426950216293334961 ;  /* 0xbfb8aa3b94977820 */ /* 0x000fe20000410000 */
[----:B------:R-:W-:Y:S01]  /*7760*/  FMUL.FTZ R16, R147, R16 ;  /* 0x0000001093107220 */ /* 0x000fe20000410000 */
[----:B------:R-:W-:Y:S01]  /*7770*/  FMUL.FTZ R134, R134, R49 ;  /* 0x0000003186867220 */ /* 0x000fe20000410000 */
[----:B------:R-:W-:Y:S01]  /*7780*/  SHF.L.U32 R152, R152, 0x10, RZ ;  /* 0x0000001098987819 */ /* 0x000fe200000006ff */
[----:B------:R0:W2:Y:S01]  /*7790*/  MUFU.EX2 R19, R151 ;  /* 0x0000009700137308 */ /* 0x0000a20000000800 */
[----:B------:R-:W-:-:S02]  /*77a0*/  SHF.L.U32 R139, R139, 0x10, RZ ;  /* 0x000000108b8b7819 */ /* 0x000fc400000006ff */
[----:B------:R-:W-:Y:S01]  /*77b0*/  SHF.L.U32 R146, R146, 0x10, RZ ;  /* 0x0000001092927819 */ /* 0x000fe200000006ff */
[----:B-1----:R-:W-:Y:S01]  /*77c0*/  FADD.FTZ R149, -R18, 1 ;  /* 0x3f80000012957421 */ /* 0x002fe20000010100 */
[----:B------:R-:W-:Y:S01]  /*77d0*/  FMUL.FTZ R17, R17, R18 ;  /* 0x0000001211117220 */ /* 0x000fe20000410000 */
[----:B------:R-:W-:Y:S02]  /*77e0*/  SHF.L.U32 R105, R105, 0x10, RZ ;  /* 0x0000001069697819 */ /* 0x000fe400000006ff */
[----:B------:R-:W-:Y:S01]  /*77f0*/  FFMA.FTZ R18, R140, R149, 1 ;  /* 0x3f8000008c127423 */ /* 0x000fe20000010095 */
[----:B------:R-:W-:Y:S01]  /*7800*/  FFMA.FTZ R140, R35, R134, R27 ;  /* 0x00000086238c7223 */ /* 0x000fe2000001001b */
[----:B0-----:R-:W-:Y:S02]  /*7810*/  SHF.L.U32 R151, R98, 0x10, RZ ;  /* 0x0000001062977819 */ /* 0x001fe400000006ff */
[----:B------:R-:W-:Y:S01]  /*7820*/  SHF.L.U32 R98, R21, 0x10, RZ ;  /* 0x0000001015627819 */ /* 0x000fe200000006ff */
[----:B------:R-:W-:Y:S01]  /*7830*/  FMUL.FTZ R156, R140, -1.4426950216293334961 ;  /* 0xbfb8aa3b8c9c7820 */ /* 0x000fe20000410000 */
[----:B--2---:R-:W-:Y:S01]  /*7840*/  FADD.FTZ R154, R19, 1 ;  /* 0x3f800000139a7421 */ /* 0x004fe20000010000 */
[----:B------:R-:W-:Y:S01]  /*7850*/  FMUL.FTZ R17, R17, R18 ;  /* 0x0000001211117220 */ /* 0x000fe20000410000 */
[----:B------:R-:W-:-:S02]  /*7860*/  SHF.L.U32 R18, R114, 0x10, RZ ;  /* 0x0000001072127819 */ /* 0x000fc400000006ff */
[----:B------:R-:W0:Y:S01]  /*7870*/  MUFU.RCP R19, R154 ;  /* 0x0000009a00137308 */ /* 0x000e220000001000 */
[----:B------:R-:W-:Y:S02]  /*7880*/  SHF.L.U32 R133, R133, 0x10, RZ ;  /* 0x0000001085857819 */ /* 0x000fe400000006ff */
[----:B------:R-:W-:Y:S02]  /*7890*/  SHF.L.U32 R117, R117, 0x10, RZ ;  /* 0x0000001075757819 */ /* 0x000fe400000006ff */
[----:B------:R-:W-:Y:S02]  /*78a0*/  SHF.L.U32 R88, R88, 0x10, RZ ;  /* 0x0000001058587819 */ /* 0x000fe400000006ff */
[----:B------:R-:W-:Y:S01]  /*78b0*/  SHF.L.U32 R89, R89, 0x10, RZ ;  /* 0x0000001059597819 */ /* 0x000fe200000006ff */
[----:B------:R-:W1:Y:S01]  /*78c0*/  MUFU.EX2 R156, R156 ;  /* 0x0000009c009c7308 */ /* 0x000e620000000800 */
[----:B------:R-:W-:Y:S02]  /*78d0*/  SHF.L.U32 R58, R58, 0x10, RZ ;  /* 0x000000103a3a7819 */ /* 0x000fe400000006ff */
[----:B------:R-:W-:-:S02]  /*78e0*/  SHF.L.U32 R77, R77, 0x10, RZ ;  /* 0x000000104d4d7819 */ /* 0x000fc400000006ff */
[----:B------:R-:W-:Y:S02]  /*78f0*/  SHF.L.U32 R92, R92, 0x10, RZ ;  /* 0x000000105c5c7819 */ /* 0x000fe400000006ff */
[----:B------:R-:W-:Y:S01]  /*7900*/  SHF.L.U32 R116, R116, 0x10, RZ ;  /* 0x0000001074747819 */ /* 0x000fe200000006ff */
[----:B0-----:R-:W-:Y:S01]  /*7910*/  FMUL.FTZ R20, R20, R19 ;  /* 0x0000001314147220 */ /* 0x001fe20000410000 */
[----:B------:R-:W-:Y:S01]  /*7920*/  FADD.FTZ R19, -R19, 1 ;  /* 0x3f80000013137421 */ /* 0x000fe20000010100 */
[----:B-1----:R-:W-:-:S03]  /*7930*/  FADD.FTZ R157, R156, 1 ;  /* 0x3f8000009c9d7421 */ /* 0x002fc60000010000 */
[----:B------:R-:W-:Y:S01]  /*7940*/  FFMA.FTZ R19, R148, R19, 1 ;  /* 0x3f80000094137423 */ /* 0x000fe20000010013 */
[----:B------:R-:W-:Y:S01]  /*7950*/  FADD.FTZ R148, -R28, R151 ;  /* 0x000000971c947221 */ /* 0x000fe20000010100 */
[----:B------:R0:W1:Y:S02]  /*7960*/  MUFU.RCP R149, R157 ;  /* 0x0000009d00957308 */ /* 0x0000640000001000 */
[----:B------:R-:W-:Y:S01]  /*7970*/  FMUL.FTZ R19, R20, R19 ;  /* 0x0000001314137220 */ /* 0x000fe20000410000 */
[----:B0-----:R-:W-:Y:S01]  /*7980*/  SHF.L.U32 R157, R99, 0x10, RZ ;  /* 0x00000010639d7819 */ /* 0x001fe200000006ff */
[----:B-1----:R-:W-:Y:S01]  /*7990*/  FMUL.FTZ R98, R98, R149 ;  /* 0x0000009562627220 */ /* 0x002fe20000410000 */
[----:B------:R-:W-:Y:S01]  /*79a0*/  FADD.FTZ R21, -R149, 1 ;  /* 0x3f80000095157421 */ /* 0x000fe20000010100 */
[----:B------:R-:W-:-:S03]  /*79b0*/  FMUL.FTZ R149, R148, R49 ;  /* 0x0000003194957220 */ /* 0x000fc60000410000 */
[----:B------:R-:W-:Y:S01]  /*79c0*/  FFMA.FTZ R21, R140, R21, 1 ;  /* 0x3f8000008c157423 */ /* 0x000fe20000010015 */
[----:B------:R-:W-:-:S03]  /*79d0*/  FFMA.FTZ R140, R34, R149, R26 ;  /* 0x00000095228c7223 */ /* 0x000fc6000001001a */
[----:B------:R-:W-:Y:S01]  /*79e0*/  FMUL.FTZ R21, R98, R21 ;  /* 0x0000001562157220 */ /* 0x000fe20000410000 */
[----:B------:R-:W-:Y:S01]  /*79f0*/  FMUL.FTZ R151, R140, -1.4426950216293334961 ;  /* 0xbfb8aa3b8c977820 */ /* 0x000fe20000410000 */
[----:B------:R-:W-:Y:S02]  /*7a00*/  SHF.L.U32 R98, R127, 0x10, RZ ;  /* 0x000000107f627819 */ /* 0x000fe400000006ff */
[----:B------:R-:W-:-:S03]  /*7a10*/  SHF.L.U32 R127, R126, 0x10, RZ ;  /* 0x000000107e7f7819 */ /* 0x000fc600000006ff */
[----:B------:R-:W0:Y:S02]  /*7a20*/  MUFU.EX2 R151, R151 ;  /* 0x0000009700977308 */ /* 0x000e240000000800 */
[----:B0-----:R-:W-:-:S04]  /*7a30*/  FADD.FTZ R154, R151, 1 ;  /* 0x3f800000979a7421 */ /* 0x001fc80000010000 */
[----:B------:R-:W0:Y:S02]  /*7a40*/  MUFU.RCP R148, R154 ;  /* 0x0000009a00947308 */ /* 0x000e240000001000 */
[----:B0-----:R-:W-:Y:S01]  /*7a50*/  FMUL.FTZ R99, R141, R148 ;  /* 0x000000948d637220 */ /* 0x001fe20000410000 */
[----:B------:R-:W-:Y:S01]  /*7a60*/  FADD.FTZ R141, -R148, 1 ;  /* 0x3f800000948d7421 */ /* 0x000fe20000010100 */
[----:B------:R-:W-:Y:S01]  /*7a70*/  FADD.FTZ R148, -R28, R157 ;  /* 0x0000009d1c947221 */ /* 0x000fe20000010100 */
[----:B------:R-:W-:Y:S02]  /*7a80*/  SHF.L.U32 R157, R112, 0x10, RZ ;  /* 0x00000010709d7819 */ /* 0x000fe400000006ff */
[----:B------:R-:W-:Y:S01]  /*7a90*/  FFMA.FTZ R140, R140, R141, 1 ;  /* 0x3f8000008c8c7423 */ /* 0x000fe2000001008d */
[----:B------:R-:W-:-:S03]  /*7aa0*/  FMUL.FTZ R148, R148, R49 ;  /* 0x0000003194947220 */ /* 0x000fc60000410000 */
[----:B------:R-:W-:Y:S01]  /*7ab0*/  FMUL.FTZ R99, R99, R140 ;  /* 0x0000008c63637220 */ /* 0x000fe20000410000 */
[----:B------:R-:W-:-:S04]  /*7ac0*/  FFMA.FTZ R141, R35, R148, R27 ;  /* 0x00000094238d7223 */ /* 0x000fc8000001001b */
[----:B------:R-:W-:-:S06]  /*7ad0*/  FMUL.FTZ R156, R141, -1.4426950216293334961 ;  /* 0xbfb8aa3b8d9c7820 */ /* 0x000fcc0000410000 */
[----:B------:R-:W0:Y:S02]  /*7ae0*/  MUFU.EX2 R156, R156 ;  /* 0x0000009c009c7308 */ /* 0x000e240000000800 */
[----:B0-----:R-:W-:Y:S01]  /*7af0*/  FADD.FTZ R151, R156, 1 ;  /* 0x3f8000009c977421 */ /* 0x001fe20000010000 */
[----:B------:R-:W-:-:S05]  /*7b00*/  FADD.FTZ R156, -R28, R107 ;  /* 0x0000006b1c9c7221 */ /* 0x000fca0000010100 */
[----:B------:R-:W0:Y:S02]  /*7b10*/  MUFU.RCP R151, R151 ;  /* 0x0000009700977308 */ /* 0x000e240000001000 */
[----:B0-----:R-:W-:Y:S01]  /*7b20*/  FADD.FTZ R154, -R151, 1 ;  /* 0x3f800000979a7421 */ /* 0x001fe20000010100 */
[----:B------:R-:W-:-:S03]  /*7b30*/  FMUL.FTZ R132, R132, R151 ;  /* 0x0000009784847220 */ /* 0x000fc60000410000 */
[----:B------:R-:W-:Y:S01]  /*7b40*/  FFMA.FTZ R97, R141, R154, 1 ;  /* 0x3f8000008d617423 */ /* 0x000fe2000001009a */
[----:B------:R-:W-:-:S03]  /*7b50*/  FMUL.FTZ R141, R158, R49 ;  /* 0x000000319e8d7220 */ /* 0x000fc60000410000 */
[----:B------:R-:W-:Y:S01]  /*7b60*/  FMUL.FTZ R97, R132, R97 ;  /* 0x0000006184617220 */ /* 0x000fe20000410000 */
        /* <DEDUP_REMOVED lines=8> */
[----:B------:R-:W-:Y:S01]  /*7bf0*/  FMUL.FTZ R106, R156, R49 ;  /* 0x000000319c6a7220 */ /* 0x000fe20000410000 */
[----:B------:R-:W-:Y:S02]  /*7c00*/  SHF.L.U32 R156, R145, 0x10, RZ ;  /* 0x00000010919c7819 */ /* 0x000fe400000006ff */
[----:B------:R-:W-:Y:S01]  /*7c10*/  FMUL.FTZ R100, R100, R107 ;  /* 0x0000006b64647220 */ /* 0x000fe20000410000 */
[----:B------:R-:W-:-:S04]  /*7c20*/  FFMA.FTZ R143, R35, R106, R27 ;  /* 0x0000006a238f7223 */ /* 0x000fc8000001001b */
[----:B------:R-:W-:-:S06]  /*7c30*/  FMUL.FTZ R154, R143, -1.4426950216293334961 ;  /* 0xbfb8aa3b8f9a7820 */ /* 0x000fcc0000410000 */
        /* <DEDUP_REMOVED lines=8> */
[----:B------:R-:W-:Y:S01]  /*7cc0*/  FMUL.FTZ R143, R156, R49 ;  /* 0x000000319c8f7220 */ /* 0x000fe20000410000 */
[----:B------:R-:W-:Y:S02]  /*7cd0*/  FADD.FTZ R156, -R28, R113 ;  /* 0x000000711c9c7221 */ /* 0x000fe40000010100 */
        /* <DEDUP_REMOVED lines=11> */
[----:B------:R-:W-:Y:S01]  /*7d90*/  SHF.L.U32 R115, R123, 0x10, RZ ;  /* 0x000000107b737819 */ /* 0x000fe200000006ff */
[----:B------:R-:W-:Y:S01]  /*7da0*/  FFMA.FTZ R20, R35, R114, R27 ;  /* 0x0000007223147223 */ /* 0x000fe2000001001b */
[----:B------:R-:W-:-:S03]  /*7db0*/  FMUL.FTZ R18, R18, R113 ;  /* 0x0000007112127220 */ /* 0x000fc60000410000 */
[----:B------:R-:W-:-:S06]  /*7dc0*/  FMUL.FTZ R154, R20, -1.4426950216293334961 ;  /* 0xbfb8aa3b149a7820 */ /* 0x000fcc0000410000 */
[----:B------:R-:W0:Y:S02]  /*7dd0*/  MUFU.EX2 R154, R154 ;  /* 0x0000009a009a7308 */ /* 0x000e240000000800 */
[----:B0-----:R-:W-:-:S04]  /*7de0*/  FADD.FTZ R151, R154, 1 ;  /* 0x3f8000009a977421 */ /* 0x001fc80000010000 */
[----:B------:R-:W0:Y:S02]  /*7df0*/  MUFU.RCP R147, R151 ;  /* 0x0000009700937308 */ /* 0x000e240000001000 */
[----:B0-----:R-:W-:Y:S01]  /*7e00*/  FMUL.FTZ R123, R156, R147 ;  /* 0x000000939c7b7220 */ /* 0x001fe20000410000 */
[----:B------:R-:W-:Y:S01]  /*7e10*/  FADD.FTZ R156, -R28, R115 ;  /* 0x000000731c9c7221 */ /* 0x000fe20000010100 */
[----:B------:R-:W-:-:S03]  /*7e20*/  FADD.FTZ R147, -R147, 1 ;  /* 0x3f80000093937421 */ /* 0x000fc60000010100 */
[----:B------:R-:W-:Y:S01]  /*7e30*/  FMUL.FTZ R115, R156, R49 ;  /* 0x000000319c737220 */ /* 0x000fe20000410000 */
[----:B------:R-:W-:Y:S01]  /*7e40*/  FFMA.FTZ R20, R20, R147, 1 ;  /* 0x3f80000014147423 */ /* 0x000fe20000010093 */
[----:B------:R-:W-:Y:S02]  /*7e50*/  FADD.FTZ R156, -R28, R127 ;  /* 0x0000007f1c9c7221 */ /* 0x000fe40000010100 */
[----:B------:R-:W-:Y:S01]  /*7e60*/  FFMA.FTZ R147, R34, R115, R26 ;  /* 0x0000007322937223 */ /* 0x000fe2000001001a */
[----:B------:R-:W-:-:S03]  /*7e70*/  FMUL.FTZ R20, R123, R20 ;  /* 0x000000147b147220 */ /* 0x000fc60000410000 */
        /* <DEDUP_REMOVED lines=21> */
[----:B------:R-:W-:Y:S01]  /*7fd0*/  FFMA.FTZ R128, R34, R147, R26 ;  /* 0x0000009322807223 */ /* 0x000fe2000001001a */
[----:B------:R-:W-:-:S03]  /*7fe0*/  SHF.L.U32 R151, R63, 0x10, RZ ;  /* 0x000000103f977819 */ /* 0x000fc600000006ff */
[----:B------:R-:W-:-:S06]  /*7ff0*/  FMUL.FTZ R140, R128, -1.4426950216293334961 ;  /* 0xbfb8aa3b808c7820 */ /* 0x000fcc0000410000 */
[----:B------:R-:W0:Y:S02]  /*8000*/  MUFU.EX2 R140, R140 ;  /* 0x0000008c008c7308 */ /* 0x000e240000000800 */
[----:B0-----:R-:W-:Y:S01]  /*8010*/  FADD.FTZ R154, R140, 1 ;  /* 0x3f8000008c9a7421 */ /* 0x001fe20000010000 */
[----:B------:R-:W-:-:S03]  /*8020*/  SHF.L.U32 R140, R135, 0x10, RZ ;  /* 0x00000010878c7819 */ /* 0x000fc600000006ff */
[----:B------:R-:W0:Y:S02]  /*8030*/  MUFU.RCP R132, R154 ;  /* 0x0000009a00847308 */ /* 0x000e240000001000 */
[----:B0-----:R-:W-:Y:S01]  /*8040*/  FMUL.FTZ R31, R33, R132 ;  /* 0x00000084211f7220 */ /* 0x001fe20000410000 */
[----:B------:R-:W-:Y:S01]  /*8050*/  FADD.FTZ R33, -R132, 1 ;  /* 0x3f80000084217421 */ /* 0x000fe20000010100 */
[----:B------:R-:W-:-:S03]  /*8060*/  FADD.FTZ R132, -R28, R157 ;  /* 0x0000009d1c847221 */ /* 0x000fc60000010100 */
[----:B------:R-:W-:Y:S01]  /*8070*/  FFMA.FTZ R128, R128, R33, 1 ;  /* 0x3f80000080807423 */ /* 0x000fe20000010021 */
[----:B------:R-:W-:-:S03]  /*8080*/  FMUL.FTZ R132, R132, R49 ;  /* 0x0000003184847220 */ /* 0x000fc60000410000 */
[----:B------:R-:W-:Y:S01]  /*8090*/  FMUL.FTZ R31, R31, R128 ;  /* 0x000000801f1f7220 */ /* 0x000fe20000410000 */
[----:B------:R-:W-:Y:S01]  /*80a0*/  FFMA.FTZ R33, R35, R132, R27 ;  /* 0x0000008423217223 */ /* 0x000fe2000001001b */
[----:B------:R-:W-:-:S03]  /*80b0*/  SHF.L.U32 R128, R69, 0x10, RZ ;  /* 0x0000001045807819 */ /* 0x000fc600000006ff */
[----:B------:R-:W-:-:S06]  /*80c0*/  FMUL.FTZ R156, R33, -1.4426950216293334961 ;  /* 0xbfb8aa3b219c7820 */ /* 0x000fcc0000410000 */
[----:B------:R-:W0:Y:S02]  /*80d0*/  MUFU.EX2 R156, R156 ;  /* 0x0000009c009c7308 */ /* 0x000e240000000800 */
[----:B0-----:R-:W-:-:S04]  /*80e0*/  FADD.FTZ R154, R156, 1 ;  /* 0x3f8000009c9a7421 */ /* 0x001fc80000010000 */
[----:B------:R0:W1:Y:S02]  /*80f0*/  MUFU.RCP R107, R154 ;  /* 0x0000009a006b7308 */ /* 0x0000640000001000 */
[----:B0-----:R-:W-:Y:S02]  /*8100*/  SHF.L.U32 R154, R47, 0x10, RZ ;  /* 0x000000102f9a7819 */ /* 0x001fe400000006ff */
[----:B------:R-:W-:-:S05]  /*8110*/  SHF.L.U32 R47, R46, 0x10, RZ ;  /* 0x000000102e2f7819 */ /* 0x000fca00000006ff */
[----:B------:R-:W-:Y:S01]  /*8120*/  FADD.FTZ R156, -R28, R47 ;  /* 0x0000002f1c9c7221 */ /* 0x000fe20000010100 */
[----:B-1----:R-:W-:Y:S01]  /*8130*/  FMUL.FTZ R140, R140, R107 ;  /* 0x0000006b8c8c7220 */ /* 0x002fe20000410000 */
[----:B------:R-:W-:Y:S01]  /*8140*/  FADD.FTZ R158, -R107, 1 ;  /* 0x3f8000006b9e7421 */ /* 0x000fe20000010100 */
[----:B------:R-:W-:-:S03]  /*8150*/  FFMA.FTZ R107, R34, R41, R26 ;  /* 0x00000029226b7223 */ /* 0x000fc6000001001a */
[----:B------:R-:W-:Y:S01]  /*8160*/  FFMA.FTZ R33, R33, R158, 1 ;  /* 0x3f80000021217423 */ /* 0x000fe2000001009e */
[----:B------:R-:W-:-:S03]  /*8170*/  FMUL.FTZ R145, R107, -1.4426950216293334961 ;  /* 0xbfb8aa3b6b917820 */ /* 0x000fc60000410000 */
[----:B------:R-:W-:Y:S01]  /*8180*/  FMUL.FTZ R33, R140, R33 ;  /* 0x000000218c217220 */ /* 0x000fe20000410000 */
[----:B------:R-:W-:Y:S02]  /*8190*/  SHF.L.U32 R140, R71, 0x10, RZ ;  /* 0x00000010478c7819 */ /* 0x000fe400000006ff */
[----:B------:R-:W0:Y:S02]  /*81a0*/  MUFU.EX2 R145, R145 ;  /* 0x0000009100917308 */ /* 0x000e240000000800 */
[----:B0-----:R-:W-:-:S06]  /*81b0*/  FADD.FTZ R135, R145, 1 ;  /* 0x3f80000091877421 */ /* 0x001fcc0000010000 */
[----:B------:R-:W0:Y:S02]  /*81c0*/  MUFU.RCP R135, R135 ;  /* 0x0000008700877308 */ /* 0x000e240000001000 */
[----:B0-----:R-:W-:Y:S01]  /*81d0*/  FMUL.FTZ R46, R154, R135 ;  /* 0x000000879a2e7220 */ /* 0x001fe20000410000 */
[----:B------:R-:W-:-:S04]  /*81e0*/  FADD.FTZ R154, -R135, 1 ;  /* 0x3f800000879a7421 */ /* 0x000fc80000010100 */
[----:B------:R-:W-:Y:S01]  /*81f0*/  FFMA.FTZ R47, R107, R154, 1 ;  /* 0x3f8000006b2f7423 */ /* 0x000fe2000001009a */
[----:B------:R-:W-:Y:S01]  /*8200*/  FMUL.FTZ R154, R156, R49 ;  /* 0x000000319c9a7220 */ /* 0x000fe20000410000 */
[----:B------:R-:W-:Y:S02]  /*8210*/  FADD.FTZ R156, -R28, R57 ;  /* 0x000000391c9c7221 */ /* 0x000fe40000010100 */
[----:B------:R-:W-:Y:S01]  /*8220*/  FMUL.FTZ R46, R46, R47 ;  /* 0x0000002f2e2e7220 */ /* 0x000fe20000410000 */
[----:B------:R-:W-:Y:S01]  /*8230*/  FFMA.FTZ R113, R35, R154, R27 ;  /* 0x0000009a23717223 */ /* 0x000fe2000001001b */
[----:B------:R-:W-:Y:S01]  /*8240*/  FMUL.FTZ R57, R156, R49 ;  /* 0x000000319c397220 */ /* 0x000fe20000410000 */
[----:B------:R-:W-:Y:S02]  /*8250*/  SHF.L.U32 R156, R61, 0x10, RZ ;  /* 0x000000103d9c7819 */ /* 0x000fe400000006ff */
[----:B------:R-:W-:Y:S01]  /*8260*/  FMUL.FTZ R145, R113, -1.4426950216293334961 ;  /* 0xbfb8aa3b71917820 */ /* 0x000fe20000410000 */
[----:B------:R-:W-:-:S05]  /*8270*/  SHF.L.U32 R61, R60, 0x10, RZ ;  /* 0x000000103c3d7819 */ /* 0x000fca00000006ff */
[----:B------:R-:W0:Y:S01]  /*8280*/  MUFU.EX2 R145, R145 ;  /* 0x0000009100917308 */ /* 0x000e220000000800 */
[----:B------:R-:W-:Y:S01]  /*8290*/  FADD.FTZ R158, -R28, R61 ;  /* 0x0000003d1c9e7221 */ /* 0x000fe20000010100 */
[----:B0-----:R-:W-:-:S06]  /*82a0*/  FADD.FTZ R135, R145, 1 ;  /* 0x3f80000091877421 */ /* 0x001fcc0000010000 */
[----:B------:R-:W0:Y:S02]  /*82b0*/  MUFU.RCP R135, R135 ;  /* 0x0000008700877308 */ /* 0x000e240000001000 */
[----:B0-----:R-:W-:Y:S01]  /*82c0*/  FMUL.FTZ R107, R48, R135 ;  /* 0x00000087306b7220 */ /* 0x001fe20000410000 */
[----:B------:R-:W-:-:S04]  /*82d0*/  FADD.FTZ R48, -R135, 1 ;  /* 0x3f80000087307421 */ /* 0x000fc80000010100 */
[----:B------:R-:W-:Y:S01]  /*82e0*/  FFMA.FTZ R48, R113, R48, 1 ;  /* 0x3f80000071307423 */ /* 0x000fe20000010030 */
[----:B------:R-:W-:-:S03]  /*82f0*/  FFMA.FTZ R113, R34, R57, R26 ;  /* 0x0000003922717223 */ /* 0x000fc6000001001a */
[----:B------:R-:W-:Y:S01]  /*8300*/  FMUL.FTZ R48, R107, R48 ;  /* 0x000000306b307220 */ /* 0x000fe20000410000 */
[----:B------:R-:W-:-:S06]  /*8310*/  FMUL.FTZ R145, R113, -1.4426950216293334961 ;  /* 0xbfb8aa3b71917820 */ /* 0x000fcc0000410000 */
[----:B------:R-:W0:Y:S02]  /*8320*/  MUFU.EX2 R145, R145 ;  /* 0x0000009100917308 */ /* 0x000e240000000800 */
[----:B0-----:R-:W-:Y:S01]  /*8330*/  FADD.FTZ R123, R145, 1 ;  /* 0x3f800000917b7421 */ /* 0x001fe20000010000 */
[----:B------:R-:W-:-:S05]  /*8340*/  SHF.L.U32 R145, R62, 0x10, RZ ;  /* 0x000000103e917819 */ /* 0x000fca00000006ff */
[----:B------:R-:W0:Y:S02]  /*8350*/  MUFU.RCP R123, R123 ;  /* 0x0000007b007b7308 */ /* 0x000e240000001000 */
[----:B0-----:R-:W-:Y:S01]  /*8360*/  FMUL.FTZ R60, R156, R123 ;  /* 0x0000007b9c3c7220 */ /* 0x001fe20000410000 */
[----:B------:R-:W-:-:S04]  /*8370*/  FADD.FTZ R156, -R123, 1 ;  /* 0x3f8000007b9c7421 */ /* 0x000fc80000010100 */
        /* <DEDUP_REMOVED lines=8> */
[----:B0-----:R-:W-:Y:S01]  /*8400*/  FMUL.FTZ R123, R64, R127 ;  /* 0x0000007f407b7220 */ /* 0x001fe20000410000 */
[----:B------:R-:W-:Y:S01]  /*8410*/  FADD.FTZ R62, -R127, 1 ;  /* 0x3f8000007f3e7421 */ /* 0x000fe20000010100 */
[----:B------:R-:W-:-:S03]  /*8420*/  FADD.FTZ R64, -R28, R145 ;  /* 0x000000911c407221 */ /* 0x000fc60000010100 */
        /* <DEDUP_REMOVED lines=12> */
[----:B------:R-:W-:-:S03]  /*84f0*/  FFMA.FTZ R64, R64, R127, 1 ;  /* 0x3f80000040407423 */ /* 0x000fc6000001007f */
[----:B------:R-:W-:Y:S01]  /*8500*/  FFMA.FTZ R127, R35, R68, R27 ;  /* 0x00000044237f7223 */ /* 0x000fe2000001001b */
[----:B------:R-:W-:-:S03]  /*8510*/  FMUL.FTZ R63, R63, R64 ;  /* 0x000000403f3f7220 */ /* 0x000fc60000410000 */
[----:B------:R-:W-:-:S06]  /*8520*/  FMUL.FTZ R151, R127, -1.4426950216293334961 ;  /* 0xbfb8aa3b7f977820 */ /* 0x000fcc0000410000 */
[----:B------:R-:W0:Y:S02]  /*8530*/  MUFU.EX2 R151, R151 ;  /* 0x0000009700977308 */ /* 0x000e240000000800 */
[----:B0-----:R-:W-:Y:S01]  /*8540*/  FADD.FTZ R135, R151, 1 ;  /* 0x3f80000097877421 */ /* 0x001fe20000010000 */
[----:B------:R-:W-:-:S05]  /*8550*/  SHF.L.U32 R151, R78, 0x10, RZ ;  /* 0x000000104e977819 */ /* 0x000fca00000006ff */
[----:B------:R-:W0:Y:S02]  /*8560*/  MUFU.RCP R135, R135 ;  /* 0x0000008700877308 */ /* 0x000e240000001000 */
[----:B0-----:R-:W-:Y:S01]  /*8570*/  FADD.FTZ R158, -R135, 1 ;  /* 0x3f800000879e7421 */ /* 0x001fe20000010100 */
[----:B------:R-:W-:-:S03]  /*8580*/  FMUL.FTZ R128, R128, R135 ;  /* 0x0000008780807220 */ /* 0x000fc60000410000 */
[----:B------:R-:W-:Y:S01]  /*8590*/  FFMA.FTZ R69, R127, R158, 1 ;  /* 0x3f8000007f457423 */ /* 0x000fe2000001009e */
[--C-:B------:R-:W-:Y:S01]  /*85a0*/  FFMA.FTZ R127, R34, R79, R26.reuse ;  /* 0x0000004f227f7223 */ /* 0x100fe2000001001a */
[----:B------:R-:W-:Y:S02]  /*85b0*/  FADD.FTZ R158, -R28, R23 ;  /* 0x000000171c9e7221 */ /* 0x000fe40000010100 */
[----:B------:R-:W-:Y:S01]  /*85c0*/  FMUL.FTZ R69, R128, R69 ;  /* 0x0000004580457220 */ /* 0x000fe20000410000 */
[----:B------:R-:W-:Y:S01]  /*85d0*/  FMUL.FTZ R145, R127, -1.4426950216293334961 ;  /* 0xbfb8aa3b7f917820 */ /* 0x000fe20000410000 */
[----:B------:R-:W-:Y:S01]  /*85e0*/  FMUL.FTZ R23, R158, R49 ;  /* 0x000000319e177220 */ /* 0x000fe20000410000 */
[----:B------:R-:W-:Y:S02]  /*85f0*/  SHF.L.U32 R158, R67, 0x10, RZ ;  /* 0x00000010439e7819 */ /* 0x000fe400000006ff */
[----:B------:R-:W-:Y:S01]  /*8600*/  SHF.L.U32 R67, R66, 0x10, RZ ;  /* 0x0000001042437819 */ /* 0x000fe200000006ff */
[----:B------:R-:W-:Y:S01]  /*8610*/  FFMA.FTZ R107, R34, R23, R26 ;  /* 0x00000017226b7223 */ /* 0x000fe2000001001a */
[----:B------:R-:W0:Y:S01]  /*8620*/  MUFU.EX2 R145, R145 ;  /* 0x0000009100917308 */ /* 0x000e220000000800 */
[----:B------:R-:W-:-:S02]  /*8630*/  SHF.L.U32 R128, R45, 0x10, RZ ;  /* 0x000000102d807819 */ /* 0x000fc400000006ff */
[----:B------:R-:W-:Y:S01]  /*8640*/  FADD.FTZ R160, -R28, R67 ;  /* 0x000000431ca07221 */ /* 0x000fe20000010100 */
[----:B0-----:R-:W-:-:S06]  /*8650*/  FADD.FTZ R135, R145, 1 ;  /* 0x3f80000091877421 */ /* 0x001fcc0000010000 */
[----:B------:R-:W0:Y:S02]  /*8660*/  MUFU.RCP R135, R135 ;  /* 0x0000008700877308 */ /* 0x000e240000001000 */
[----:B0-----:R-:W-:Y:S01]  /*8670*/  FMUL.FTZ R71, R140, R135 ;  /* 0x000000878c477220 */ /* 0x001fe20000410000 */
[----:B------:R-:W-:Y:S01]  /*8680*/  FADD.FTZ R140, -R28, R151 ;  /* 0x000000971c8c7221 */ /* 0x000fe20000010100 */
[----:B------:R-:W-:Y:S01]  /*8690*/  FADD.FTZ R78, -R135, 1 ;  /* 0x3f800000874e7421 */ /* 0x000fe20000010100 */
[----:B------:R-:W-:Y:S02]  /*86a0*/  SHF.L.U32 R151, R144, 0x10, RZ ;  /* 0x0000001090977819 */ /* 0x000fe400000006ff */
[-C--:B------:R-:W-:Y:S01]  /*86b0*/  FMUL.FTZ R140, R140, R49.reuse ;  /* 0x000000318c8c7220 */ /* 0x080fe20000410000 */
[----:B------:R-:W-:Y:S02]  /*86c0*/  FFMA.FTZ R78, R127, R78, 1 ;  /* 0x3f8000007f4e7423 */ /* 0x000fe4000001004e */
[----:B------:R-:W-:Y:S01]  /*86d0*/  FADD.FTZ R144, -R28, R151 ;  /* 0x000000971c907221 */ /* 0x000fe20000010100 */
[----:B------:R-:W-:Y:S01]  /*86e0*/  FFMA.FTZ R127, R35, R140, R27 ;  /* 0x0000008c237f7223 */ /* 0x000fe2000001001b */
[----:B------:R-:W-:Y:S01]  /*86f0*/  FMUL.FTZ R71, R71, R78 ;  /* 0x0000004e47477220 */ /* 0x000fe20000410000 */
[----:B------:R-:W-:Y:S01]  /*8700*/  SHF.L.U32 R78, R142, 0x10, RZ ;  /* 0x000000108e4e7819 */ /* 0x000fe200000006ff */
[----:B------:R-:W-:Y:S01]  /*8710*/  FMUL.FTZ R144, R144, R49 ;  /* 0x0000003190907220 */ /* 0x000fe20000410000 */
[----:B------:R-:W-:Y:S01]  /*8720*/  FMUL.FTZ R145, R127, -1.4426950216293334961 ;  /* 0xbfb8aa3b7f917820 */ /* 0x000fe20000410000 */
[----:B------:R-:W-:-:S05]  /*8730*/  SHF.L.U32 R151, R138, 0x10, RZ ;  /* 0x000000108a977819 */ /* 0x000fca00000006ff */
[----:B------:R-:W0:Y:S02]  /*8740*/  MUFU.EX2 R145, R145 ;  /* 0x0000009100917308 */ /* 0x000e240000000800 */
[----:B0-----:R-:W-:Y:S01]  /*8750*/  FADD.FTZ R135, R145, 1 ;  /* 0x3f80000091877421 */ /* 0x001fe20000010000 */
[----:B------:R-:W-:-:S05]  /*8760*/  FMUL.FTZ R145, R107, -1.4426950216293334961 ;  /* 0xbfb8aa3b6b917820 */ /* 0x000fca0000410000 */
[----:B------:R-:W0:Y:S08]  /*8770*/  MUFU.RCP R135, R135 ;  /* 0x0000008700877308 */ /* 0x000e300000001000 */
[----:B------:R-:W1:Y:S01]  /*8780*/  MUFU.EX2 R145, R145 ;  /* 0x0000009100917308 */ /* 0x000e620000000800 */
[----:B0-----:R-:W-:Y:S01]  /*8790*/  FMUL.FTZ R47, R22, R135 ;  /* 0x00000087162f7220 */ /* 0x001fe20000410000 */
[----:B------:R-:W-:-:S04]  /*87a0*/  FADD.FTZ R22, -R135, 1 ;  /* 0x3f80000087167421 */ /* 0x000fc80000010100 */
[----:B------:R-:W-:Y:S01]  /*87b0*/  FFMA.FTZ R22, R127, R22, 1 ;  /* 0x3f8000007f167423 */ /* 0x000fe20000010016 */
[----:B-1----:R-:W-:Y:S01]  /*87c0*/  FADD.FTZ R127, R145, 1 ;  /* 0x3f800000917f7421 */ /* 0x002fe20000010000 */
[----:B------:R-:W-:Y:S02]  /*87d0*/  SHF.L.U32 R145, R42, 0x10, RZ ;  /* 0x000000102a917819 */ /* 0x000fe400000006ff */
[----:B------:R-:W-:-:S03]  /*87e0*/  FMUL.FTZ R22, R47, R22 ;  /* 0x000000162f167220 */ /* 0x000fc60000410000 */
[----:B------:R-:W0:Y:S02]  /*87f0*/  MUFU.RCP R127, R127 ;  /* 0x0000007f007f7308 */ /* 0x000e240000001000 */
[----:B0-----:R-:W-:Y:S01]  /*8800*/  FMUL.FTZ R66, R158, R127 ;  /* 0x0000007f9e427220 */ /* 0x001fe20000410000 */
[----:B------:R-:W-:Y:S01]  /*8810*/  FADD.FTZ R158, -R127, 1 ;  /* 0x3f8000007f9e7421 */ /* 0x000fe20000010100 */
[----:B------:R-:W-:-:S03]  /*8820*/  SHF.L.U32 R127, R50, 0x10, RZ ;  /* 0x00000010327f7819 */ /* 0x000fc600000006ff */
[----:B------:R-:W-:Y:S01]  /*8830*/  FFMA.FTZ R67, R107, R158, 1 ;  /* 0x3f8000006b437423 */ /* 0x000fe2000001009e */
[----:B------:R-:W-:Y:S01]  /*8840*/  FMUL.FTZ R158, R160, R49 ;  /* 0x00000031a09e7220 */ /* 0x000fe20000410000 */
[----:B------:R-:W-:Y:S02]  /*8850*/  SHF.L.U32 R160, R87, 0x10, RZ ;  /* 0x0000001057a07819 */ /* 0x000fe400000006ff */
[----:B------:R-:W-:Y:S01]  /*8860*/  FMUL.FTZ R66, R66, R67 ;  /* 0x0000004342427220 */ /* 0x000fe20000410000 */
[C-C-:B------:R-:W-:Y:S01]  /*8870*/  FFMA.FTZ R61, R35.reuse, R158, R27.reuse ;  /* 0x0000009e233d7223 */ /* 0x140fe2000001001b */
[----:B------:R-:W-:-:S03]  /*8880*/  FFMA.FTZ R67, R35, R144, R27 ;  /* 0x0000009023437223 */ /* 0x000fc6000001001b */
[----:B------:R-:W-:-:S06]  /*8890*/  FMUL.FTZ R135, R61, -1.4426950216293334961 ;  /* 0xbfb8aa3b3d877820 */ /* 0x000fcc0000410000 */
[----:B------:R-:W0:Y:S02]  /*88a0*/  MUFU.EX2 R135, R135 ;  /* 0x0000008700877308 */ /* 0x000e240000000800 */
[----:B0-----:R-:W-:-:S06]  /*88b0*/  FADD.FTZ R107, R135, 1 ;  /* 0x3f800000876b7421 */ /* 0x001fcc0000010000 */
[----:B------:R-:W0:Y:S02]  /*88c0*/  MUFU.RCP R107, R107 ;  /* 0x0000006b006b7308 */ /* 0x000e240000001000 */
[----:B0-----:R-:W-:Y:S01]  /*88d0*/  FMUL.FTZ R87, R160, R107 ;  /* 0x0000006ba0577220 */ /* 0x001fe20000410000 */
[----:B------:R-:W-:Y:S01]  /*88e0*/  FADD.FTZ R50, -R107, 1 ;  /* 0x3f8000006b327421 */ /* 0x000fe20000010100 */
[----:B------:R-:W-:Y:S01]  /*88f0*/  FADD.FTZ R160, -R28, R127 ;  /* 0x0000007f1ca07221 */ /* 0x000fe20000010100 */
[----:B------:R-:W-:Y:S02]  /*8900*/  SHF.L.U32 R127, R51, 0x10, RZ ;  /* 0x00000010337f7819 */ /* 0x000fe400000006ff */
[----:B------:R-:W-:Y:S01]  /*8910*/  FFMA.FTZ R50, R61, R50, 1 ;  /* 0x3f8000003d327423 */ /* 0x000fe20000010032 */
[----:B------:R-:W-:Y:S02]  /*8920*/  FMUL.FTZ R61, R160, R49 ;  /* 0x00000031a03d7220 */ /* 0x000fe40000410000 */
[----:B------:R-:W-:Y:S01]  /*8930*/  FADD.FTZ R127, -R28, R127 ;  /* 0x0000007f1c7f7221 */ /* 0x000fe20000010100 */
[----:B------:R-:W-:Y:S01]  /*8940*/  FMUL.FTZ R50, R87, R50 ;  /* 0x0000003257327220 */ /* 0x000fe20000410000 */
        /* <DEDUP_REMOVED lines=13> */
[----:B0-----:R-:W-:-:S04]  /*8a20*/  FADD.FTZ R135, R127, 1 ;  /* 0x3f8000007f877421 */ /* 0x001fc80000010000 */
[----:B------:R0:W1:Y:S02]  /*8a30*/  MUFU.RCP R107, R135 ;  /* 0x00000087006b7308 */ /* 0x0000640000001000 */
[----:B0-----:R-:W-:Y:S01]  /*8a40*/  SHF.L.U32 R135, R43, 0x10, RZ ;  /* 0x000000102b877819 */ /* 0x001fe200000006ff */
[----:B-1----:R-:W-:Y:S01]  /*8a50*/  FMUL.FTZ R123, R150, R107 ;  /* 0x0000006b967b7220 */ /* 0x002fe20000410000 */
[----:B------:R-:W-:Y:S01]  /*8a60*/  FADD.FTZ R107, -R107, 1 ;  /* 0x3f8000006b6b7421 */ /* 0x000fe20000010100 */
[----:B------:R-:W-:-:S03]  /*8a70*/  FADD.FTZ R150, -R28, R145 ;  /* 0x000000911c967221 */ /* 0x000fc60000010100 */
        /* <DEDUP_REMOVED lines=26> */
[----:B------:R-:W-:Y:S01]  /*8c20*/  FFMA.FTZ R142, R34, R45, R26 ;  /* 0x0000002d228e7223 */ /* 0x000fe2000001001a */
[----:B------:R-:W-:Y:S02]  /*8c30*/  SHF.L.U32 R78, R122, 0x10, RZ ;  /* 0x000000107a4e7819 */ /* 0x000fe400000006ff */
[----:B------:R-:W-:Y:S01]  /*8c40*/  SHF.L.U32 R153, R32, 0x10, RZ ;  /* 0x0000001020997819 */ /* 0x000fe200000006ff */
[----:B------:R-:W-:-:S06]  /*8c50*/  FMUL.FTZ R135, R142, -1.4426950216293334961 ;  /* 0xbfb8aa3b8e877820 */ /* 0x000fcc0000410000 */
[----:B------:R-:W0:Y:S02]  /*8c60*/  MUFU.EX2 R135, R135 ;  /* 0x0000008700877308 */ /* 0x000e240000000800 */
[----:B0-----:R-:W-:Y:S01]  /*8c70*/  FADD.FTZ R127, R135, 1 ;  /* 0x3f800000877f7421 */ /* 0x001fe20000010000 */
[----:B------:R-:W-:-:S05]  /*8c80*/  FMUL.FTZ R135, R67, -1.4426950216293334961 ;  /* 0xbfb8aa3b43877820 */ /* 0x000fca0000410000 */
[----:B------:R-:W0:Y:S08]  /*8c90*/  MUFU.RCP R127, R127 ;  /* 0x0000007f007f7308 */ /* 0x000e300000001000 */
[----:B------:R-:W1:Y:S01]  /*8ca0*/  MUFU.EX2 R135, R135 ;  /* 0x0000008700877308 */ /* 0x000e620000000800 */
[----:B0-----:R-:W-:Y:S01]  /*8cb0*/  FADD.FTZ R145, -R127, 1 ;  /* 0x3f8000007f917421 */ /* 0x001fe20000010100 */
[----:B------:R-:W-:Y:S01]  /*8cc0*/  FMUL.FTZ R47, R152, R127 ;  /* 0x0000007f982f7220 */ /* 0x000fe20000410000 */
[----:B------:R-:W-:-:S02]  /*8cd0*/  FADD.FTZ R152, -R28, R151 ;  /* 0x000000971c987221 */ /* 0x000fc40000010100 */
[----:B------:R-:W-:Y:S01]  /*8ce0*/  FFMA.FTZ R142, R142, R145, 1 ;  /* 0x3f8000008e8e7423 */ /* 0x000fe20000010091 */
[----:B-1----:R-:W-:-:S03]  /*8cf0*/  FADD.FTZ R145, R135, 1 ;  /* 0x3f80000087917421 */ /* 0x002fc60000010000 */
[----:B------:R-:W-:Y:S01]  /*8d00*/  FMUL.FTZ R47, R47, R142 ;  /* 0x0000008e2f2f7220 */ /* 0x000fe20000410000 */
[----:B------:R-:W0:Y:S02]  /*8d10*/  MUFU.RCP R127, R145 ;  /* 0x00000091007f7308 */ /* 0x000e240000001000 */
[----:B0-----:R-:W-:Y:S01]  /*8d20*/  FMUL.FTZ R138, R150, R127 ;  /* 0x0000007f968a7220 */ /* 0x001fe20000410000 */
[----:B------:R-:W-:Y:S01]  /*8d30*/  FADD.FTZ R150, -R127, 1 ;  /* 0x3f8000007f967421 */ /* 0x000fe20000010100 */
[----:B------:R-:W-:Y:S01]  /*8d40*/  FMUL.FTZ R127, R152, R49 ;  /* 0x00000031987f7220 */ /* 0x000fe20000410000 */
[----:B------:R-:W-:Y:S02]  /*8d50*/  SHF.L.U32 R152, R155, 0x10, RZ ;  /* 0x000000109b987819 */ /* 0x000fe400000006ff */
[----:B------:R-:W-:Y:S01]  /*8d60*/  FFMA.FTZ R67, R67, R150, 1 ;  /* 0x3f80000043437423 */ /* 0x000fe20000010096 */
[----:B------:R-:W-:Y:S01]  /*8d70*/  FFMA.FTZ R135, R34, R127, R26 ;  /* 0x0000007f22877223 */ /* 0x000fe2000001001a */
[----:B------:R-:W-:Y:S01]  /*8d80*/  FADD.FTZ R150, -R28, R139 ;  /* 0x0000008b1c967221 */ /* 0x000fe20000010100 */
[----:B------:R-:W-:Y:S01]  /*8d90*/  SHF.L.U32 R155, R84, 0x10, RZ ;  /* 0x00000010549b7819 */ /* 0x000fe200000006ff */
[----:B------:R-:W-:Y:S01]  /*8da0*/  FMUL.FTZ R67, R138, R67 ;  /* 0x000000438a437220 */ /* 0x000fe20000410000 */
[----:B------:R-:W-:Y:S01]  /*8db0*/  FMUL.FTZ R151, R135, -1.4426950216293334961 ;  /* 0xbfb8aa3b87977820 */ /* 0x000fe20000410000 */
[----:B------:R-:W-:-:S02]  /*8dc0*/  FMUL.FTZ R150, R150, R49 ;  /* 0x0000003196967220 */ /* 0x000fc40000410000 */
[----:B------:R-:W-:-:S03]  /*8dd0*/  FADD.FTZ R84, -R28, R155 ;  /* 0x0000009b1c547221 */ /* 0x000fc60000010100 */
[----:B------:R-:W0:Y:S01]  /*8de0*/  MUFU.EX2 R151, R151 ;  /* 0x0000009700977308 */ /* 0x000e220000000800 */
[----:B------:R-:W-:Y:S01]  /*8df0*/  FMUL.FTZ R84, R84, R49 ;  /* 0x0000003154547220 */ /* 0x000fe20000410000 */
        /* <DEDUP_REMOVED lines=9> */
[----:B0-----:R-:W-:-:S04]  /*8e90*/  FADD.FTZ R145, R151, 1 ;  /* 0x3f80000097917421 */ /* 0x001fc80000010000 */
[----:B------:R-:W0:Y:S02]  /*8ea0*/  MUFU.RCP R139, R145 ;  /* 0x00000091008b7308 */ /* 0x000e240000001000 */
[----:B0-----:R-:W-:Y:S01]  /*8eb0*/  FMUL.FTZ R152, R152, R139 ;  /* 0x0000008b98987220 */ /* 0x001fe20000410000 */
[----:B------:R-:W-:Y:S01]  /*8ec0*/  FADD.FTZ R160, -R139, 1 ;  /* 0x3f8000008ba07421 */ /* 0x000fe20000010100 */
[----:B------:R-:W-:-:S03]  /*8ed0*/  FADD.FTZ R139, -R28, R105 ;  /* 0x000000691c8b7221 */ /* 0x000fc60000010100 */
        /* <DEDUP_REMOVED lines=8> */
[----:B0-----:R-:W-:Y:S01]  /*8f60*/  FADD.FTZ R145, R151, 1 ;  /* 0x3f80000097917421 */ /* 0x001fe20000010000 */
[----:B------:R-:W-:-:S05]  /*8f70*/  SHF.L.U32 R151, R118, 0x10, RZ ;  /* 0x0000001076977819 */ /* 0x000fca00000006ff */
[----:B------:R-:W0:Y:S01]  /*8f80*/  MUFU.RCP R145, R145 ;  /* 0x0000009100917308 */ /* 0x000e220000001000 */
[----:B------:R-:W-:Y:S01]  /*8f90*/  FADD.FTZ R118, -R28, R151 ;  /* 0x000000971c767221 */ /* 0x000fe20000010100 */
        /* <DEDUP_REMOVED lines=9> */
[----:B0-----:R-:W-:-:S04]  /*9030*/  FADD.FTZ R145, R139, 1 ;  /* 0x3f8000008b917421 */ /* 0x001fc80000010000 */
[----:B------:R0:W1:Y:S02]  /*9040*/  MUFU.RCP R131, R145 ;  /* 0x0000009100837308 */ /* 0x0000640000001000 */
[----:B0-----:R-:W-:-:S05]  /*9050*/  SHF.L.U32 R145, R119, 0x10, RZ ;  /* 0x0000001077917819 */ /* 0x001fca00000006ff */
[----:B------:R-:W-:Y:S01]  /*9060*/  FADD.FTZ R122, -R28, R145 ;  /* 0x000000911c7a7221 */ /* 0x000fe20000010100 */
[----:B-1----:R-:W-:Y:S01]  /*9070*/  FMUL.FTZ R133, R133, R131 ;  /* 0x0000008385857220 */ /* 0x002fe20000410000 */
[----:B------:R-:W-:-:S04]  /*9080*/  FADD.FTZ R131, -R131, 1 ;  /* 0x3f80000083837421 */ /* 0x000fc80000010100 */
[----:B------:R-:W-:Y:S01]  /*9090*/  FFMA.FTZ R64, R64, R131, 1 ;  /* 0x3f80000040407423 */ /* 0x000fe20000010083 */
[----:B------:R-:W-:-:S03]  /*90a0*/  FMUL.FTZ R131, R118, R49 ;  /* 0x0000003176837220 */ /* 0x000fc60000410000 */
[----:B------:R-:W-:Y:S01]  /*90b0*/  FMUL.FTZ R64, R133, R64 ;  /* 0x0000004085407220 */ /* 0x000fe20000410000 */
[----:B------:R-:W-:-:S04]  /*90c0*/  FFMA.FTZ R118, R34, R131, R26 ;  /* 0x0000008322767223 */ /* 0x000fc8000001001a */
[----:B------:R-:W-:-:S06]  /*90d0*/  FMUL.FTZ R151, R118, -1.4426950216293334961 ;  /* 0xbfb8aa3b76977820 */ /* 0x000fcc0000410000 */
[----:B------:R-:W0:Y:S02]  /*90e0*/  MUFU.EX2 R151, R151 ;  /* 0x0000009700977308 */ /* 0x000e240000000800 */
[----:B0-----:R-:W-:Y:S01]  /*90f0*/  FADD.FTZ R139, R151, 1 ;  /* 0x3f800000978b7421 */ /* 0x001fe20000010000 */
[----:B------:R-:W-:-:S05]  /*9100*/  SHF.L.U32 R151, R74, 0x10, RZ ;  /* 0x000000104a977819 */ /* 0x000fca00000006ff */
[----:B------:R-:W0:Y:S01]  /*9110*/  MUFU.RCP R139, R139 ;  /* 0x0000008b008b7308 */ /* 0x000e220000001000 */
[----:B------:R-:W-:Y:S01]  /*9120*/  FADD.FTZ R151, -R28, R151 ;  /* 0x000000971c977221 */ /* 0x000fe20000010100 */
[----:B0-----:R-:W-:Y:S01]  /*9130*/  FADD.FTZ R119, -R139, 1 ;  /* 0x3f8000008b777421 */ /* 0x001fe20000010100 */
[----:B------:R-:W-:Y:S01]  /*9140*/  FMUL.FTZ R78, R78, R139 ;  /* 0x0000008b4e4e7220 */ /* 0x000fe20000410000 */
[----:B------:R-:W-:Y:S02]  /*9150*/  SHF.L.U32 R139, R125, 0x10, RZ ;  /* 0x000000107d8b7819 */ /* 0x000fe400000006ff */
[----:B------:R-:W-:Y:S01]  /*9160*/  FFMA.FTZ R119, R118, R119, 1 ;  /* 0x3f80000076777423 */ /* 0x000fe20000010077 */
[----:B------:R-:W-:-:S03]  /*9170*/  FMUL.FTZ R118, R122, R49 ;  /* 0x000000317a767220 */ /* 0x000fc60000410000 */
[----:B------:R-:W-:Y:S01]  /*9180*/  FMUL.FTZ R78, R78, R119 ;  /* 0x000000774e4e7220 */ /* 0x000fe20000410000 */
[----:B------:R-:W-:Y:S01]  /*9190*/  FFMA.FTZ R122, R35, R118, R27 ;  /* 0x00000076237a7223 */ /* 0x000fe2000001001b */
[----:B------:R-:W-:Y:S02]  /*91a0*/  SHF.L.U32 R119, R83, 0x10, RZ ;  /* 0x0000001053777819 */ /* 0x000fe400000006ff */
[----:B------:R-:W-:Y:S01]  /*91b0*/  SHF.L.U32 R83, R40, 0x10, RZ ;  /* 0x0000001028537819 */ /* 0x000fe200000006ff */
[----:B------:R-:W-:-:S04]  /*91c0*/  FMUL.FTZ R145, R122, -1.4426950216293334961 ;  /* 0xbfb8aa3b7a917820 */ /* 0x000fc80000410000 */
[----:B------:R-:W-:Y:S02]  /*91d0*/  FADD.FTZ R83, -R28, R83 ;  /* 0x000000531c537221 */ /* 0x000fe40000010100 */
[----:B------:R-:W0:Y:S02]  /*91e0*/  MUFU.EX2 R145, R145 ;  /* 0x0000009100917308 */ /* 0x000e240000000800 */
[----:B------:R-:W-:Y:S01]  /*91f0*/  FMUL.FTZ R83, R83, R49 ;  /* 0x0000003153537220 */ /* 0x000fe20000410000 */
        /* <DEDUP_REMOVED lines=18> */
[----:B------:R-:W-:-:S03]  /*9320*/  FADD.FTZ R138, -R28, R151 ;  /* 0x000000971c8a7221 */ /* 0x000fc60000010100 */
        /* <DEDUP_REMOVED lines=10> */
[----:B0-----:R-:W-:Y:S01]  /*93d0*/  FADD.FTZ R145, R146, 1 ;  /* 0x3f80000092917421 */ /* 0x001fe20000010000 */
[----:B------:R-:W-:Y:S02]  /*93e0*/  SHF.L.U32 R146, R111, 0x10, RZ ;  /* 0x000000106f927819 */ /* 0x000fe400000006ff */
[----:B------:R-:W-:-:S03]  /*93f0*/  SHF.L.U32 R111, R110, 0x10, RZ ;  /* 0x000000106e6f7819 */ /* 0x000fc600000006ff */
[----:B------:R-:W0:Y:S02]  /*9400*/  MUFU.RCP R145, R145 ;  /* 0x0000009100917308 */ /* 0x000e240000001000 */
[----:B------:R-:W-:Y:S01]  /*9410*/  FADD.FTZ R152, -R28, R111 ;  /* 0x0000006f1c987221 */ /* 0x000fe20000010100 */
[----:B0-----:R-:W-:Y:S01]  /*9420*/  FADD.FTZ R73, -R145, 1 ;  /* 0x3f80000091497421 */ /* 0x001fe20000010100 */
[----:B------:R-:W-:-:S03]  /*9430*/  FMUL.FTZ R142, R142, R145 ;  /* 0x000000918e8e7220 */ /* 0x000fc60000410000 */
[----:B------:R-:W-:Y:S01]  /*9440*/  FFMA.FTZ R73, R117, R73, 1 ;  /* 0x3f80000075497423 */ /* 0x000fe20000010049 */
[----:B------:R-:W-:-:S03]  /*9450*/  FMUL.FTZ R117, R121, R49 ;  /* 0x0000003179757220 */ /* 0x000fc60000410000 */
[----:B------:R-:W-:Y:S01]  /*9460*/  FMUL.FTZ R73, R142, R73 ;  /* 0x000000498e497220 */ /* 0x000fe20000410000 */
[----:B------:R-:W-:Y:S01]  /*9470*/  FFMA.FTZ R121, R34, R117, R26 ;  /* 0x0000007522797223 */ /* 0x000fe2000001001a */
[----:B------:R-:W-:Y:S02]  /*9480*/  SHF.L.U32 R142, R95, 0x10, RZ ;  /* 0x000000105f8e7819 */ /* 0x000fe400000006ff */
[----:B------:R-:W-:Y:S01]  /*9490*/  SHF.L.U32 R95, R94, 0x10, RZ ;  /* 0x000000105e5f7819 */ /* 0x000fe200000006ff */
[----:B------:R-:W-:-:S06]  /*94a0*/  FMUL.FTZ R151, R121, -1.4426950216293334961 ;  /* 0xbfb8aa3b79977820 */ /* 0x000fcc0000410000 */
[----:B------:R-:W0:Y:S02]  /*94b0*/  MUFU.EX2 R151, R151 ;  /* 0x0000009700977308 */ /* 0x000e240000000800 */
[----:B0-----:R-:W-:-:S06]  /*94c0*/  FADD.FTZ R145, R151, 1 ;  /* 0x3f80000097917421 */ /* 0x001fcc0000010000 */
[----:B------:R-:W0:Y:S02]  /*94d0*/  MUFU.RCP R145, R145 ;  /* 0x0000009100917308 */ /* 0x000e240000001000 */
[----:B0-----:R-:W-:Y:S01]  /*94e0*/  FMUL.FTZ R110, R146, R145 ;  /* 0x00000091926e7220 */ /* 0x001fe20000410000 */
[----:B------:R-:W-:Y:S01]  /*94f0*/  FADD.FTZ R146, -R145, 1 ;  /* 0x3f80000091927421 */ /* 0x000fe20000010100 */
[----:B------:R-:W-:-:S03]  /*9500*/  SHF.L.U32 R145, R136, 0x10, RZ ;  /* 0x0000001088917819 */ /* 0x000fc600000006ff */
        /* <DEDUP_REMOVED lines=27> */
[----:B------:R-:W-:Y:S02]  /*96c0*/  SHF.L.U32 R91, R90, 0x10, RZ ;  /* 0x000000105a5b7819 */ /* 0x000fe400000006ff */
        /* <DEDUP_REMOVED lines=18> */
[----:B------:R-:W-:-:S03]  /*97f0*/  SHF.L.U32 R153, R102, 0x10, RZ ;  /* 0x0000001066997819 */ /* 0x000fc600000006ff */
[----:B------:R-:W-:Y:S01]  /*9800*/  FFMA.FTZ R91, R133, R136, 1 ;  /* 0x3f800000855b7423 */ /* 0x000fe20000010088 */
[----:B------:R-:W-:Y:S01]  /*9810*/  FMUL.FTZ R136, R152, R49 ;  /* 0x0000003198887220 */ /* 0x000fe20000410000 */
[----:B------:R-:W-:Y:S01]  /*9820*/  FADD.FTZ R102, -R28, R153 ;  /* 0x000000991c667221 */ /* 0x000fe20000010100 */
[----:B------:R-:W-:Y:S01]  /*9830*/  SHF.L.U32 R153, R38, 0x10, RZ ;  /* 0x0000001026997819 */ /* 0x000fe200000006ff */
        /* <DEDUP_REMOVED lines=18> */
[----:B0-----:R-:W-:-:S06]  /*9960*/  FADD.FTZ R139, R151, 1 ;  /* 0x3f800000978b7421 */ /* 0x001fcc0000010000 */
[----:B------:R-:W0:Y:S02]  /*9970*/  MUFU.RCP R139, R139 ;  /* 0x0000008b008b7308 */ /* 0x000e240000001000 */
[----:B0-----:R-:W-:Y:S01]  /*9980*/  FMUL.FTZ R94, R142, R139 ;  /* 0x0000008b8e5e7220 */ /* 0x001fe20000410000 */
[----:B------:R-:W-:-:S04]  /*9990*/  FADD.FTZ R142, -R139, 1 ;  /* 0x3f8000008b8e7421 */ /* 0x000fc80000010100 */
        /* <DEDUP_REMOVED lines=10> */
[----:B------:R-:W0:Y:S02]  /*9a40*/  MUFU.RCP R139, R139 ;  /* 0x0000008b008b7308 */ /* 0x000e240000001000 */
[----:B0-----:R-:W-:Y:S01]  /*9a50*/  FMUL.FTZ R111, R152, R139 ;  /* 0x0000008b986f7220 */ /* 0x001fe20000410000 */
[----:B------:R-:W-:Y:S01]  /*9a60*/  FADD.FTZ R152, -R28, R109 ;  /* 0x0000006d1c987221 */ /* 0x000fe20000010100 */
[----:B------:R-:W-:-:S03]  /*9a70*/  FADD.FTZ R56, -R139, 1 ;  /* 0x3f8000008b387421 */ /* 0x000fc60000010100 */
[----:B------:R-:W-:Y:S01]  /*9a80*/  FMUL.FTZ R109, R152, R49 ;  /* 0x00000031986d7220 */ /* 0x000fe20000410000 */
[----:B------:R-:W-:Y:S01]  /*9a90*/  FFMA.FTZ R56, R133, R56, 1 ;  /* 0x3f80000085387423 */ /* 0x000fe20000010038 */
[----:B------:R-:W-:Y:S01]  /*9aa0*/  FADD.FTZ R152, -R28, R151 ;  /* 0x000000971c987221 */ /* 0x000fe20000010100 */
[----:B------:R-:W-:Y:S01]  /*9ab0*/  SHF.L.U32 R151, R65, 0x10, RZ ;  /* 0x0000001041977819 */ /* 0x000fe200000006ff */
[----:B------:R-:W-:Y:S01]  /*9ac0*/  FFMA.FTZ R133, R34, R109, R26 ;  /* 0x0000006d22857223 */ /* 0x000fe2000001001a */
[----:B------:R-:W-:Y:S01]  /*9ad0*/  FMUL.FTZ R56, R111, R56 ;  /* 0x000000386f387220 */ /* 0x000fe20000410000 */
[----:B------:R-:W-:Y:S02]  /*9ae0*/  FMUL.FTZ R152, R152, R49 ;  /* 0x0000003198987220 */ /* 0x000fe40000410000 */
[----:B------:R-:W-:Y:S01]  /*9af0*/  FMUL.FTZ R145, R133, -1.4426950216293334961 ;  /* 0xbfb8aa3b85917820 */ /* 0x000fe20000410000 */
[----:B------:R-:W-:Y:S01]  /*9b00*/  FADD.FTZ R151, -R28, R151 ;  /* 0x000000971c977221 */ /* 0x000fe20000010100 */
[----:B------:R-:W-:-:S04]  /*9b10*/  FFMA.FTZ R81, R35, R152, R27 ;  /* 0x0000009823517223 */ /* 0x000fc8000001001b */
[----:B------:R-:W0:Y:S02]  /*9b20*/  MUFU.EX2 R145, R145 ;  /* 0x0000009100917308 */ /* 0x000e240000000800 */
[----:B0-----:R-:W-:Y:S01]  /*9b30*/  FADD.FTZ R139, R145, 1 ;  /* 0x3f800000918b7421 */ /* 0x001fe20000010000 */
[----:B------:R-:W-:-:S05]  /*9b40*/  FMUL.FTZ R145, R81, -1.4426950216293334961 ;  /* 0xbfb8aa3b51917820 */ /* 0x000fca0000410000 */
[----:B------:R-:W0:Y:S08]  /*9b50*/  MUFU.RCP R139, R139 ;  /* 0x0000008b008b7308 */ /* 0x000e300000001000 */
[----:B------:R-:W1:Y:S01]  /*9b60*/  MUFU.EX2 R145, R145 ;  /* 0x0000009100917308 */ /* 0x000e620000000800 */
[----:B0-----:R-:W-:Y:S01]  /*9b70*/  FMUL.FTZ R85, R88, R139 ;  /* 0x0000008b58557220 */ /* 0x001fe20000410000 */
[----:B------:R-:W-:Y:S01]  /*9b80*/  FADD.FTZ R88, -R139, 1 ;  /* 0x3f8000008b587421 */ /* 0x000fe20000010100 */
[----:B------:R-:W-:-:S03]  /*9b90*/  SHF.L.U32 R139, R76, 0x10, RZ ;  /* 0x000000104c8b7819 */ /* 0x000fc600000006ff */
[----:B------:R-:W-:Y:S01]  /*9ba0*/  FFMA.FTZ R88, R133, R88, 1 ;  /* 0x3f80000085587423 */ /* 0x000fe20000010058 */
[----:B-1----:R-:W-:Y:S01]  /*9bb0*/  FADD.FTZ R133, R145, 1 ;  /* 0x3f80000091857421 */ /* 0x002fe20000010000 */
[----:B------:R-:W-:Y:S02]  /*9bc0*/  FADD.FTZ R139, -R28, R139 ;  /* 0x0000008b1c8b7221 */ /* 0x000fe40000010100 */
[----:B------:R-:W-:-:S03]  /*9bd0*/  FMUL.FTZ R85, R85, R88 ;  /* 0x0000005855557220 */ /* 0x000fc60000410000 */
        /* <DEDUP_REMOVED lines=21> */
[----:B------:R-:W0:Y:S02]  /*9d30*/  MUFU.RCP R139, R139 ;  /* 0x0000008b008b7308 */ /* 0x000e240000001000 */
[----:B0-----:R-:W-:Y:S01]  /*9d40*/  FADD.FTZ R25, -R139, 1 ;  /* 0x3f8000008b197421 */ /* 0x001fe20000010100 */
[----:B------:R-:W-:Y:S01]  /*9d50*/  FMUL.FTZ R91, R91, R139 ;  /* 0x0000008b5b5b7220 */ /* 0x000fe20000410000 */
[----:B------:R-:W-:Y:S02]  /*9d60*/  SHF.L.U32 R139, R24, 0x10, RZ ;  /* 0x00000010188b7819 */ /* 0x000fe400000006ff */
[----:B------:R-:W-:Y:S01]  /*9d70*/  FFMA.FTZ R25, R133, R25, 1 ;  /* 0x3f80000085197423 */ /* 0x000fe20000010019 */
[----:B------:R-:W-:Y:S02]  /*9d80*/  FFMA.FTZ R133, R34, R55, R26 ;  /* 0x0000003722857223 */ /* 0x000fe4000001001a */
[----:B------:R-:W-:Y:S02]  /*9d90*/  FADD.FTZ R139, -R28, R139 ;  /* 0x0000008b1c8b7221 */ /* 0x000fe40000010100 */
[----:B------:R-:W-:-:S06]  /*9da0*/  FMUL.FTZ R145, R133, -1.4426950216293334961 ;  /* 0xbfb8aa3b85917820 */ /* 0x000fcc0000410000 */
[----:B------:R-:W0:Y:S02]  /*9db0*/  MUFU.EX2 R145, R145 ;  /* 0x0000009100917308 */ /* 0x000e240000000800 */
[----:B0-----:R-:W-:-:S06]  /*9dc0*/  FADD.FTZ R122, R145, 1 ;  /* 0x3f800000917a7421 */ /* 0x001fcc0000010000 */
[----:B------:R-:W0:Y:S02]  /*9dd0*/  MUFU.RCP R122, R122 ;  /* 0x0000007a007a7308 */ /* 0x000e240000001000 */
[----:B0-----:R-:W-:Y:S01]  /*9de0*/  FADD.FTZ R36, -R122, 1 ;  /* 0x3f8000007a247421 */ /* 0x001fe20000010100 */
[----:B------:R-:W-:Y:S01]  /*9df0*/  FMUL.FTZ R24, R151, R122 ;  /* 0x0000007a97187220 */ /* 0x000fe20000410000 */
[----:B------:R-:W-:Y:S02]  /*9e00*/  SHF.L.U32 R151, R52, 0x10, RZ ;  /* 0x0000001034977819 */ /* 0x000fe400000006ff */
[----:B------:R-:W-:Y:S01]  /*9e10*/  FFMA.FTZ R133, R133, R36, 1 ;  /* 0x3f80000085857423 */ /* 0x000fe20000010024 */
[----:B------:R-:W-:Y:S01]  /*9e20*/  FMUL.FTZ R36, R139, R49 ;  /* 0x000000318b247220 */ /* 0x000fe20000410000 */
[----:B------:R-:W-:Y:S01]  /*9e30*/  SHF.L.U32 R139, R44, 0x10, RZ ;  /* 0x000000102c8b7819 */ /* 0x000fe200000006ff */
[----:B------:R-:W-:Y:S01]  /*9e40*/  FADD.FTZ R52, -R28, R151 ;  /* 0x000000971c347221 */ /* 0x000fe20000010100 */
[----:B------:R-:W-:Y:S01]  /*9e50*/  SHF.L.U32 R151, R59, 0x10, RZ ;  /* 0x000000103b977819 */ /* 0x000fe200000006ff */
[----:B------:R-:W-:Y:S01]  /*9e60*/  FFMA.FTZ R95, R35, R36, R27 ;  /* 0x00000024235f7223 */ /* 0x000fe2000001001b */
[----:B------:R-:W-:-:S03]  /*9e70*/  FMUL.FTZ R24, R24, R133 ;  /* 0x0000008518187220 */ /* 0x000fc60000410000 */
        /* <DEDUP_REMOVED lines=17> */
[----:B------:R-:W-:Y:S01]  /*9f90*/  FADD.FTZ R59, -R111, 1 ;  /* 0x3f8000006f3b7421 */ /* 0x000fe20000010100 */
[----:B------:R-:W-:Y:S02]  /*9fa0*/  SHF.L.U32 R111, R72, 0x10, RZ ;  /* 0x00000010486f7819 */ /* 0x000fe400000006ff */
[----:B------:R-:W-:Y:S01]  /*9fb0*/  FMUL.FTZ R122, R122, R49 ;  /* 0x000000317a7a7220 */ /* 0x000fe20000410000 */
[----:B------:R-:W-:Y:S01]  /*9fc0*/  FFMA.FTZ R52, R52, R59, 1 ;  /* 0x3f80000034347423 */ /* 0x000fe2000001003b */
[----:B------:R-:W-:Y:S01]  /*9fd0*/  SHF.L.U32 R151, R82, 0x10, RZ ;  /* 0x0000001052977819 */ /* 0x000fe200000006ff */
[----:B------:R-:W-:Y:S01]  /*9fe0*/  FADD.FTZ R111, -R28, R111 ;  /* 0x0000006f1c6f7221 */ /* 0x000fe20000010100 */
        /* <DEDUP_REMOVED lines=29> */
[----:B------:R-:W0:Y:S02]  /*a1c0*/  MUFU.RCP R88, R151 ;  /* 0x0000009700587308 */ /* 0x000e240000001000 */
[----:B0-----:R-:W-:Y:S01]  /*a1d0*/  FMUL.FTZ R86, R111, R88 ;  /* 0x000000586f567220 */ /* 0x001fe20000410000 */
[----:B------:R-:W-:Y:S01]  /*a1e0*/  FADD.FTZ R88, -R88, 1 ;  /* 0x3f80000058587421 */ /* 0x000fe20000010100 */
[----:B------:R-:W-:Y:S01]  /*a1f0*/  FMUL.FTZ R111, R102, R49 ;  /* 0x00000031666f7220 */ /* 0x000fe20000410000 */
[----:B------:R-:W-:Y:S02]  /*a200*/  SHF.L.U32 R102, R103, 0x10, RZ ;  /* 0x0000001067667819 */ /* 0x000fe400000006ff */
[----:B------:R-:W-:Y:S01]  /*a210*/  FFMA.FTZ R65, R65, R88, 1 ;  /* 0x3f80000041417423 */ /* 0x000fe20000010058 */
[----:B------:R-:W-:Y:S01]  /*a220*/  FMUL.FTZ R88, R91, R25 ;  /* 0x000000195b587220 */ /* 0x000fe20000410000 */
[----:B------:R-:W-:Y:S01]  /*a230*/  FFMA.FTZ R25, R34, R111, R26 ;  /* 0x0000006f22197223 */ /* 0x000fe2000001001a */
[----:B------:R-:W-:Y:S01]  /*a240*/  SHF.L.U32 R103, R96, 0x10, RZ ;  /* 0x0000001060677819 */ /* 0x000fe200000006ff */
[----:B------:R-:W-:Y:S01]  /*a250*/  FMUL.FTZ R65, R86, R65 ;  /* 0x0000004156417220 */ /* 0x000fe20000410000 */
[----:B------:R-:W-:Y:S01]  /*a260*/  FMUL.FTZ R86, R34, R129 ;  /* 0x0000008122567220 */ /* 0x000fe20000410000 */
[----:B------:R-:W-:-:S02]  /*a270*/  FMUL.FTZ R145, R25, -1.4426950216293334961 ;  /* 0xbfb8aa3b19917820 */ /* 0x000fc40000410000 */
[----:B------:R-:W-:-:S04]  /*a280*/  FADD.FTZ R103, -R28, R103 ;  /* 0x000000671c677221 */ /* 0x000fc80000010100 */
[----:B------:R-:W0:Y:S02]  /*a290*/  MUFU.EX2 R145, R145 ;  /* 0x0000009100917308 */ /* 0x000e240000000800 */
[----:B0-----:R-:W-:-:S04]  /*a2a0*/  FADD.FTZ R151, R145, 1 ;  /* 0x3f80000091977421 */ /* 0x001fc80000010000 */
[----:B------:R0:W1:Y:S02]  /*a2b0*/  MUFU.RCP R91, R151 ;  /* 0x00000097005b7308 */ /* 0x0000640000001000 */
[----:B0-----:R-:W-:Y:S01]  /*a2c0*/  SHF.L.U32 R151, R104, 0x10, RZ ;  /* 0x0000001068977819 */ /* 0x001fe200000006ff */
[----:B-1----:R-:W-:Y:S01]  /*a2d0*/  FADD.FTZ R96, -R91, 1 ;  /* 0x3f8000005b607421 */ /* 0x002fe20000010100 */
[----:B------:R-:W-:-:S03]  /*a2e0*/  FMUL.FTZ R102, R102, R91 ;  /* 0x0000005b66667220 */ /* 0x000fc60000410000 */
[----:B------:R-:W-:Y:S01]  /*a2f0*/  FFMA.FTZ R25, R25, R96, 1 ;  /* 0x3f80000019197423 */ /* 0x000fe20000010060 */
[----:B------:R-:W-:-:S03]  /*a300*/  FMUL.FTZ R96, R103, R49 ;  /* 0x0000003167607220 */ /* 0x000fc60000410000 */
[----:B------:R-:W-:Y:S01]  /*a310*/  FMUL.FTZ R25, R102, R25 ;  /* 0x0000001966197220 */ /* 0x000fe20000410000 */
[----:B------:R-:W-:Y:S01]  /*a320*/  FFMA.FTZ R91, R35, R96, R27 ;  /* 0x00000060235b7223 */ /* 0x000fe2000001001b */
[----:B------:R-:W-:Y:S01]  /*a330*/  FFMA.FTZ R102, R13, R129, RZ ;  /* 0x000000810d667223 */ /* 0x000fe200000100ff */
[----:B------:R-:W-:Y:S02]  /*a340*/  FADD.FTZ R129, RZ, R129 ;  /* 0x00000081ff817221 */ /* 0x000fe40000010000 */
        /* <DEDUP_REMOVED lines=11> */
[----:B------:R-:W-:-:S03]  /*a400*/  FADD.FTZ R92, RZ, R86 ;  /* 0x00000056ff5c7221 */ /* 0x000fc60000010000 */
        /* <DEDUP_REMOVED lines=9> */
[----:B------:R-:W-:Y:S01]  /*a4a0*/  FMUL.FTZ R104, R116, R49 ;  /* 0x0000003174687220 */ /* 0x000fe20000410000 */
[----:B------:R-:W-:Y:S01]  /*a4b0*/  SHF.L.U32 R145, R108, 0x10, RZ ;  /* 0x000000106c917819 */ /* 0x000fe200000006ff */
[----:B------:R-:W-:Y:S01]  /*a4c0*/  FADD.FTZ R108, -R28, R153 ;  /* 0x000000991c6c7221 */ /* 0x000fe20000010100 */
[----:B------:R-:W-:Y:S01]  /*a4d0*/  FMUL.FTZ R38, R133, R38 ;  /* 0x0000002685267220 */ /* 0x000fe20000410000 */
[----:B------:R-:W-:Y:S01]  /*a4e0*/  FFMA.FTZ R52, R35, R104, R27 ;  /* 0x0000006823347223 */ /* 0x000fe2000001001b */
[----:B------:R-:W-:Y:S01]  /*a4f0*/  FFMA.FTZ R133, R13, R86, RZ ;  /* 0x000000560d857223 */ /* 0x000fe200000100ff */
[----:B------:R-:W-:-:S02]  /*a500*/  FFMA.FTZ R13, R12, R15, RZ ;  /* 0x0000000f0c0d7223 */ /* 0x000fc400000100ff */
[----:B------:R-:W-:Y:S02]  /*a510*/  FMUL.FTZ R151, R52, -1.4426950216293334961 ;  /* 0xbfb8aa3b34977820 */ /* 0x000fe40000410000 */
[----:B------:R-:W-:-:S04]  /*a520*/  FFMA.FTZ R13, R14, R17, R13 ;  /* 0x000000110e0d7223 */ /* 0x000fc8000001000d */
[----:B------:R-:W0:Y:S01]  /*a530*/  MUFU.EX2 R151, R151 ;  /* 0x0000009700977308 */ /* 0x000e220000000800 */
[----:B------:R-:W-:-:S04]  /*a540*/  FFMA.FTZ R13, R134, R21, R13 ;  /* 0x00000015860d7223 */ /* 0x000fc8000001000d */
[----:B------:R-:W-:-:S04]  /*a550*/  FFMA.FTZ R13, R148, R97, R13 ;  /* 0x00000061940d7223 */ /* 0x000fc8000001000d */
[----:B------:R-:W-:-:S04]  /*a560*/  FFMA.FTZ R13, R106, R112, R13 ;  /* 0x000000706a0d7223 */ /* 0x000fc8000001000d */
[----:B------:R-:W-:Y:S01]  /*a570*/  FFMA.FTZ R13, R114, R20, R13 ;  /* 0x00000014720d7223 */ /* 0x000fe2000001000d */
[----:B0-----:R-:W-:Y:S01]  /*a580*/  FADD.FTZ R116, R151, 1 ;  /* 0x3f80000097747421 */ /* 0x001fe20000010000 */
[----:B------:R-:W-:Y:S02]  /*a590*/  SHF.L.U32 R151, R124, 0x10, RZ ;  /* 0x000000107c977819 */ /* 0x000fe400000006ff */
[----:B------:R-:W-:-:S03]  /*a5a0*/  FFMA.FTZ R13, R126, R30, R13 ;  /* 0x0000001e7e0d7223 */ /* 0x000fc6000001000d */
[----:B------:R-:W0:Y:S01]  /*a5b0*/  MUFU.RCP R116, R116 ;  /* 0x0000007400747308 */ /* 0x000e220000001000 */
[----:B------:R-:W-:-:S04]  /*a5c0*/  FFMA.FTZ R13, R132, R33, R13 ;  /* 0x00000021840d7223 */ /* 0x000fc8000001000d */
[----:B------:R-:W-:-:S04]  /*a5d0*/  FFMA.FTZ R13, R154, R48, R13 ;  /* 0x000000309a0d7223 */ /* 0x000fc8000001000d */
[----:B------:R-:W-:-:S04]  /*a5e0*/  FFMA.FTZ R13, R156, R62, R13 ;  /* 0x0000003e9c0d7223 */ /* 0x000fc8000001000d */
[----:B------:R-:W-:-:S04]  /*a5f0*/  FFMA.FTZ R13, R68, R69, R13 ;  /* 0x00000045440d7223 */ /* 0x000fc8000001000d */
[----:B------:R-:W-:Y:S01]  /*a600*/  FFMA.FTZ R13, R140, R22, R13 ;  /* 0x000000168c0d7223 */ /* 0x000fe2000001000d */
        /* <DEDUP_REMOVED lines=12> */
[----:B------:R-:W-:-:S03]  /*a6d0*/  FFMA.FTZ R108, R35, R84, R27 ;  /* 0x00000054236c7223 */ /* 0x000fc6000001001b */
[----:B------:R-:W-:Y:S01]  /*a6e0*/  FFMA.FTZ R72, R72, R153, 1 ;  /* 0x3f80000048487423 */ /* 0x000fe20000010099 */
[----:B------:R-:W-:-:S03]  /*a6f0*/  FMUL.FTZ R120, R108, -1.4426950216293334961 ;  /* 0xbfb8aa3b6c787820 */ /* 0x000fc60000410000 */
[----:B------:R-:W-:-:S03]  /*a700*/  FMUL.FTZ R72, R151, R72 ;  /* 0x0000004897487220 */ /* 0x000fc60000410000 */
[----:B------:R-:W0:Y:S02]  /*a710*/  MUFU.EX2 R120, R120 ;  /* 0x0000007800787308 */ /* 0x000e240000000800 */
[----:B0-----:R-:W-:-:S06]  /*a720*/  FADD.FTZ R116, R120, 1 ;  /* 0x3f80000078747421 */ /* 0x001fcc0000010000 */
[----:B------:R-:W0:Y:S02]  /*a730*/  MUFU.RCP R116, R116 ;  /* 0x0000007400747308 */ /* 0x000e240000001000 */
[----:B0-----:R-:W-:Y:S01]  /*a740*/  FADD.FTZ R153, -R116, 1 ;  /* 0x3f80000074997421 */ /* 0x001fe20000010100 */
[----:B------:R-:W-:-:S03]  /*a750*/  FMUL.FTZ R89, R89, R116 ;  /* 0x0000007459597220 */ /* 0x000fc60000410000 */
[----:B------:R-:W-:-:S04]  /*a760*/  FFMA.FTZ R54, R108, R153, 1 ;  /* 0x3f8000006c367423 */ /* 0x000fc80000010099 */
[----:B------:R-:W-:Y:S01]  /*a770*/  FMUL.FTZ R54, R89, R54 ;  /* 0x0000003659367220 */ /* 0x000fe20000410000 */
[----:B------:R-:W-:-:S04]  /*a780*/  FMUL.FTZ R89, R35, R15 ;  /* 0x0000000f23597220 */ /* 0x000fc80000410000 */
[----:B------:R-:W-:Y:S01]  /*a790*/  FFMA.FTZ R86, R12, R89, R133 ;  /* 0x000000590c567223 */ /* 0x000fe20000010085 */
[----:B------:R-:W-:Y:S01]  /*a7a0*/  FADD.FTZ R89, R89, R92 ;  /* 0x0000005c59597221 */ /* 0x000fe20000010000 */
[----:B------:R-:W-:Y:S01]  /*a7b0*/  FADD.FTZ R92, R129, R16 ;  /* 0x00000010815c7221 */ /* 0x000fe20000010000 */
[-C--:B------:R-:W-:Y:S01]  /*a7c0*/  FFMA.FTZ R12, R101, R16.reuse, R102 ;  /* 0x00000010650c7223 */ /* 0x080fe20000010066 */
[----:B------:R-:W-:Y:S01]  /*a7d0*/  FMUL.FTZ R129, R34, R16 ;  /* 0x0000001022817220 */ /* 0x000fe20000410000 */
[----:B------:R-:W-:Y:S01]  /*a7e0*/  FADD.FTZ R16, RZ, R15 ;  /* 0x0000000fff107221 */ /* 0x000fe20000010000 */
[----:B------:R-:W-:Y:S01]  /*a7f0*/  FADD.FTZ R92, R92, R19 ;  /* 0x000000135c5c7221 */ /* 0x000fe20000010000 */
[----:B------:R-:W-:Y:S01]  /*a800*/  FFMA.FTZ R12, R137, R19, R12 ;  /* 0x00000013890c7223 */ /* 0x000fe2000001000c */
[----:B------:R-:W-:Y:S01]  /*a810*/  FFMA.FTZ R86, R101, R129, R86 ;  /* 0x0000008165567223 */ /* 0x000fe20000010056 */
[----:B------:R-:W-:Y:S01]  /*a820*/  FADD.FTZ R16, R16, R17 ;  /* 0x0000001110107221 */ /* 0x000fe20000010000 */
[----:B------:R-:W-:Y:S01]  /*a830*/  FMUL.FTZ R17, R35, R17 ;  /* 0x0000001123117220 */ /* 0x000fe20000410000 */
[----:B------:R-:W-:Y:S01]  /*a840*/  FADD.FTZ R102, R89, R129 ;  /* 0x0000008159667221 */ /* 0x000fe20000010000 */
[----:B------:R-:W-:Y:S01]  /*a850*/  FMUL.FTZ R19, R34, R19 ;  /* 0x0000001322137220 */ /* 0x000fe20000410000 */
[----:B------:R-:W-:Y:S01]  /*a860*/  FMUL.FTZ R15, R35, R21 ;  /* 0x00000015230f7220 */ /* 0x000fe20000410000 */
[----:B------:R-:W-:Y:S01]  /*a870*/  FFMA.FTZ R86, R14, R17, R86 ;  /* 0x000000110e567223 */ /* 0x000fe20000010056 */
[----:B------:R-:W-:Y:S01]  /*a880*/  FADD.FTZ R102, R17, R102 ;  /* 0x0000006611667221 */ /* 0x000fe20000010000 */
[-C--:B------:R-:W-:Y:S01]  /*a890*/  FMUL.FTZ R17, R34, R99.reuse ;  /* 0x0000006322117220 */ /* 0x080fe20000410000 */
[----:B------:R-:W-:Y:S01]  /*a8a0*/  FFMA.FTZ R12, R149, R99, R12 ;  /* 0x00000063950c7223 */ /* 0x000fe2000001000c */
[----:B------:R-:W-:Y:S01]  /*a8b0*/  FFMA.FTZ R86, R137, R19, R86 ;  /* 0x0000001389567223 */ /* 0x000fe20000010056 */
[----:B------:R-:W-:Y:S01]  /*a8c0*/  FADD.FTZ R102, R102, R19 ;  /* 0x0000001366667221 */ /* 0x000fe20000010000 */
[----:B------:R-:W-:Y:S01]  /*a8d0*/  FADD.FTZ R16, R16, R21 ;  /* 0x0000001510107221 */ /* 0x000fe20000010000 */
[----:B------:R-:W-:Y:S01]  /*a8e0*/  FFMA.FTZ R12, R141, R100, R12 ;  /* 0x000000648d0c7223 */ /* 0x000fe2000001000c */
[----:B------:R-:W-:Y:S01]  /*a8f0*/  FFMA.FTZ R86, R134, R15, R86 ;  /* 0x0000000f86567223 */ /* 0x000fe20000010056 */
[----:B------:R-:W-:Y:S01]  /*a900*/  FADD.FTZ R102, R15, R102 ;  /* 0x000000660f667221 */ /* 0x000fe20000010000 */
[----:B------:R-:W-:Y:S01]  /*a910*/  FMUL.FTZ R15, R35, R97 ;  /* 0x00000061230f7220 */ /* 0x000fe20000410000 */
        /* <DEDUP_REMOVED lines=35> */
[C---:B------:R-:W-:Y:S01]  /*ab50*/  FMUL.FTZ R17, R34.reuse, R46 ;  /* 0x0000002e22117220 */ /* 0x040fe20000410000 */
[----:B------:R-:W-:Y:S01]  /*ab60*/  FMUL.FTZ R13, R34, R51 ;  /* 0x00000033220d7220 */ /* 0x000fe20000410000 */
[----:B------:R-:W-:Y:S01]  /*ab70*/  FFMA.FTZ R86, R132, R15, R86 ;  /* 0x0000000f84567223 */ /* 0x000fe20000010056 */
[----:B------:R-:W-:Y:S01]  /*ab80*/  FADD.FTZ R102, R15, R102 ;  /* 0x000000660f667221 */ /* 0x000fe20000010000 */
[----:B------:R-:W-:Y:S01]  /*ab90*/  FMUL.FTZ R15, R35, R48 ;  /* 0x00000030230f7220 */ /* 0x000fe20000410000 */
[----:B------:R-:W-:Y:S01]  /*aba0*/  FADD.FTZ R97, R16, R97 ;  /* 0x0000006110617221 */ /* 0x000fe20000010000 */
        /* <DEDUP_REMOVED lines=42> */
[C---:B------:R-:W-:Y:S01]  /*ae50*/  FFMA.FTZ R13, R53.reuse, R42, R14 ;  /* 0x0000002a350d7223 */ /* 0x040fe2000001000e */
[----:B------:R-:W-:Y:S01]  /*ae60*/  FADD.FTZ R31, R98, R31 ;  /* 0x0000001f621f7221 */ /* 0x000fe20000010000 */
[----:B------:R-:W-:Y:S01]  /*ae70*/  FFMA.FTZ R14, R53, R16, R61 ;  /* 0x00000010350e7223 */ /* 0x000fe2000001003d */
[----:B------:R-:W-:Y:S01]  /*ae80*/  FADD.FTZ R15, R16, R15 ;  /* 0x0000000f100f7221 */ /* 0x000fe20000010000 */
[----:B------:R-:W-:Y:S01]  /*ae90*/  FFMA.FTZ R13, R128, R37, R13 ;  /* 0x00000025800d7223 */ /* 0x000fe2000001000d */
[----:B------:R-:W-:Y:S01]  /*aea0*/  FADD.FTZ R33, R30, R33 ;  /* 0x000000211e217221 */ /* 0x000fe20000010000 */
[----:B------:R-:W-:Y:S01]  /*aeb0*/  FFMA.FTZ R14, R107, R17, R14 ;  /* 0x000000116b0e7223 */ /* 0x000fe2000001000e */
[----:B------:R-:W-:Y:S01]  /*aec0*/  FADD.FTZ R16, R15, R17 ;  /* 0x000000110f107221 */ /* 0x000fe20000010000 */
[----:B------:R-:W-:Y:S01]  /*aed0*/  FMUL.FTZ R15, R34, R47 ;  /* 0x0000002f220f7220 */ /* 0x000fe20000410000 */
[----:B------:R-:W-:Y:S01]  /*aee0*/  FMUL.FTZ R17, R35, R67 ;  /* 0x0000004323117220 */ /* 0x000fe20000410000 */
[----:B------:R-:W-:Y:S01]  /*aef0*/  FFMA.FTZ R14, R128, R19, R14 ;  /* 0x00000013800e7223 */ /* 0x000fe2000001000e */
[----:B------:R-:W-:Y:S01]  /*af00*/  FADD.FTZ R16, R19, R16 ;  /* 0x0000001013107221 */ /* 0x000fe20000010000 */
[C---:B------:R-:W-:Y:S01]  /*af10*/  FFMA.FTZ R12, R45.reuse, R47, R12 ;  /* 0x0000002f2d0c7223 */ /* 0x040fe2000001000c */
[----:B------:R-:W-:Y:S01]  /*af20*/  FFMA.FTZ R13, R144, R67, R13 ;  /* 0x00000043900d7223 */ /* 0x000fe2000001000d */
        /* <DEDUP_REMOVED lines=8> */
[C---:B------:R-:W-:Y:S01]  /*afb0*/  FFMA.FTZ R14, R127.reuse, R15, R14 ;  /* 0x0000000f7f0e7223 */ /* 0x040fe2000001000e */
[----:B------:R-:W-:Y:S01]  /*afc0*/  FADD.FTZ R16, R16, R15 ;  /* 0x0000000f10107221 */ /* 0x000fe20000010000 */
[----:B------:R-:W-:Y:S01]  /*afd0*/  FMUL.FTZ R15, R34, R123 ;  /* 0x0000007b220f7220 */ /* 0x000fe20000410000 */
[----:B------:R-:W-:Y:S01]  /*afe0*/  FFMA.FTZ R12, R127, R87, R12 ;  /* 0x000000577f0c7223 */ /* 0x000fe2000001000c */
[C---:B------:R-:W-:Y:S01]  /*aff0*/  FFMA.FTZ R14, R150.reuse, R17, R14 ;  /* 0x00000011960e7223 */ /* 0x040fe2000001000e */
[----:B------:R-:W-:Y:S01]  /*b000*/  FADD.FTZ R16, R17, R16 ;  /* 0x0000001011107221 */ /* 0x000fe20000010000 */
[----:B------:R-:W-:Y:S01]  /*b010*/  FMUL.FTZ R17, R35, R64 ;  /* 0x0000004023117220 */ /* 0x000fe20000410000 */
        /* <DEDUP_REMOVED lines=42> */
[----:B------:R-:W-:Y:S01]  /*b2c0*/  FFMA.FTZ R14, R83, R15, R14 ;  /* 0x0000000f530e7223 */ /* 0x000fe2000001000e */
[----:B------:R-:W-:Y:S01]  /*b2d0*/  FMUL.FTZ R17, R35, R39 ;  /* 0x0000002723117220 */ /* 0x000fe20000410000 */
[----:B------:R-:W-:Y:S01]  /*b2e0*/  FADD.FTZ R66, R71, R66 ;  /* 0x0000004247427221 */ /* 0x000fe20000010000 */
        /* <DEDUP_REMOVED lines=26> */
[-C--:B------:R-:W-:Y:S01]  /*b490*/  FMUL.FTZ R17, R35, R76.reuse ;  /* 0x0000004c23117220 */ /* 0x080fe20000410000 */
[----:B------:R-:W-:Y:S01]  /*b4a0*/  FADD.FTZ R66, R66, R87 ;  /* 0x0000005742427221 */ /* 0x000fe20000010000 */
[----:B------:R-:W-:Y:S01]  /*b4b0*/  FADD.FTZ R105, R42, R105 ;  /* 0x000000692a697221 */ /* 0x000fe20000010000 */
[----:B------:R-:W-:Y:S01]  /*b4c0*/  FADD.FTZ R16, R16, R15 ;  /* 0x0000000f10107221 */ /* 0x000fe20000010000 */
[----:B------:R-:W-:Y:S01]  /*b4d0*/  FFMA.FTZ R12, R109, R85, R12 ;  /* 0x000000556d0c7223 */ /* 0x000fe2000001000c */
[C---:B------:R-:W-:Y:S01]  /*b4e0*/  FFMA.FTZ R14, R152.reuse, R76, R13 ;  /* 0x0000004c980e7223 */ /* 0x040fe2000001000d */
[----:B------:R-:W-:Y:S01]  /*b4f0*/  FFMA.FTZ R18, R152, R17, R18 ;  /* 0x0000001198127223 */ /* 0x000fe20000010012 */
[-C--:B------:R-:W-:Y:S01]  /*b500*/  FMUL.FTZ R13, R34, R58.reuse ;  /* 0x0000003a220d7220 */ /* 0x080fe20000410000 */
[----:B------:R-:W-:Y:S01]  /*b510*/  FADD.FTZ R123, R66, R123 ;  /* 0x0000007b427b7221 */ /* 0x000fe20000010000 */
[----:B------:R-:W-:Y:S01]  /*b520*/  FADD.FTZ R105, R105, R64 ;  /* 0x0000004069697221 */ /* 0x000fe20000010000 */
[----:B------:R-:W-:Y:S01]  /*b530*/  FADD.FTZ R16, R17, R16 ;  /* 0x0000001011107221 */ /* 0x000fe20000010000 */
        /* <DEDUP_REMOVED lines=8> */
[----:B------:R-:W-:Y:S01]  /*b5c0*/  FMUL.FTZ R17, R34, R24 ;  /* 0x0000001822117220 */ /* 0x000fe20000410000 */
[----:B------:R-:W-:Y:S01]  /*b5d0*/  FADD.FTZ R75, R78, R75 ;  /* 0x0000004b4e4b7221 */ /* 0x000fe20000010000 */
[----:B------:R-:W-:Y:S01]  /*b5e0*/  FADD.FTZ R73, R74, R73 ;  /* 0x000000494a497221 */ /* 0x000fe20000010000 */
[----:B------:R-:W-:Y:S01]  /*b5f0*/  FADD.FTZ R15, R18, R15 ;  /* 0x0000000f120f7221 */ /* 0x000fe20000010000 */
        /* <DEDUP_REMOVED lines=48> */
[----:B------:R-:W-:Y:S01]  /*b900*/  FFMA.FTZ R21, R103, R19, R14 ;  /* 0x0000001367157223 */ /* 0x000fe2000001000e */
        /* <DEDUP_REMOVED lines=10> */
[----:B------:R-:W-:Y:S01]  /*b9b0*/  FMUL.FTZ R29, R35, R54 ;  /* 0x00000036231d7220 */ /* 0x000fe20000410000 */
[----:B------:R-:W-:Y:S01]  /*b9c0*/  FFMA.FTZ R17, R139, R15, R14 ;  /* 0x0000000f8b117223 */ /* 0x000fe2000001000e */
[----:B------:R-:W-:Y:S01]  /*b9d0*/  FADD.FTZ R25, R25, R38 ;  /* 0x0000002619197221 */ /* 0x000fe20000010000 */
[----:B------:R-:W-:Y:S01]  /*b9e0*/  FADD.FTZ R16, R16, R15 ;  /* 0x0000000f10107221 */ /* 0x000fe20000010000 */
[----:B------:R-:W-:Y:S01]  /*b9f0*/  FFMA.FTZ R13, R104, R52, R13 ;  /* 0x00000034680d7223 */ /* 0x000fe2000001000d */
[----:B------:R-:W-:Y:S01]  /*ba00*/  FADD.FTZ R91, R91, R52 ;  /* 0x000000345b5b7221 */ /* 0x000fe20000010000 */
[C---:B------:R-:W-:Y:S01]  /*ba10*/  FFMA.FTZ R20, R84.reuse, R29, R17 ;  /* 0x0000001d54147223 */ /* 0x040fe20000010011 */
[----:B------:R-:W-:Y:S01]  /*ba20*/  FADD.FTZ R29, R29, R16 ;  /* 0x000000101d1d7221 */ /* 0x000fe20000010000 */
[----:B------:R-:W-:Y:S01]  /*ba30*/  FFMA.FTZ R12, R139, R72, R12 ;  /* 0x000000488b0c7223 */ /* 0x000fe2000001000c */
[----:B------:R-:W-:Y:S01]  /*ba40*/  FADD.FTZ R14, R25, R72 ;  /* 0x00000048190e7221 */ /* 0x000fe20000010000 */
[----:B------:R-:W-:Y:S01]  /*ba50*/  FFMA.FTZ R13, R84, R54, R13 ;  /* 0x00000036540d7223 */ /* 0x000fe2000001000d */
[----:B------:R-:W-:-:S07]  /*ba60*/  FADD.FTZ R15, R91, R54 ;  /* 0x000000365b0f7221 */ /* 0x000fce0000010000 */
.L_x_174:
[----:B------:R-:W0:Y:S01]  /*ba70*/  S2R R18, SR_LANEID ;  /* 0x0000000000127919 */ /* 0x000e220000000000 */
[----:B------:R-:W-:Y:S01]  /*ba80*/  BSSY.RECONVERGENT B0, `(.L_x_175) ;  /* 0x0000029000007945 */ /* 0x000fe20003800200 */
[----:B------:R-:W-:Y:S01]  /*ba90*/  ISETP.GT.U32.AND P4, PT, R0, 0x17, PT ;  /* 0x000000170000780c */ /* 0x000fe20003f84070 */
[----:B------:R-:W1:Y:S01]  /*baa0*/  SHFL.DOWN PT, R16, R20, 0x1, 0x1f ;  /* 0x08201f0014107f89 */ /* 0x000e6200000e0000 */
[----:B------:R-:W-:-:S03]  /*bab0*/  ISETP.GE.U32.AND P1, PT, R7, 0x2, PT ;  /* 0x000000020700780c */ /* 0x000fc60003f26070 */
[----:B------:R-:W2:Y:S04]  /*bac0*/  SHFL.DOWN PT, R17, R29, 0x1, 0x1f ;  /* 0x08201f001d117f89 */ /* 0x000ea800000e0000 */
[----:B------:R-:W-:Y:S01]  /*bad0*/  STS.128 [R11], R12 ;  /* 0x0000000c0b007388 */ /* 0x000fe20000000c00 */
[C---:B0-----:R-:W-:Y:S02]  /*bae0*/  ISETP.GT.AND P0, PT, R18.reuse, 0x1e, PT ;  /* 0x0000001e1200780c */ /* 0x041fe40003f04270 */
[C---:B------:R-:W-:Y:S02]  /*baf0*/  ISETP.GT.AND P3, PT, R18.reuse, 0xf, PT ;  /* 0x0000000f1200780c */ /* 0x040fe40003f64270 */
[----:B------:R-:W-:-:S09]  /*bb00*/  ISETP.GT.AND P2, PT, R18, 0x17, PT ;  /* 0x000000171200780c */ /* 0x000fd20003f44270 */
[----:B-1----:R-:W-:Y:S01]  /*bb10*/  @!P0 FADD.FTZ R20, R16, R20 ;  /* 0x0000001410148221 */ /* 0x002fe20000010000 */
[----:B--2---:R-:W-:Y:S01]  /*bb20*/  @!P0 FADD.FTZ R29, R17, R29 ;  /* 0x0000001d111d8221 */ /* 0x004fe20000010000 */
[----:B------:R-:W-:-:S03]  /*bb30*/  ISETP.GT.AND P0, PT, R18, 0x1d, PT ;  /* 0x0000001d1200780c */ /* 0x000fc60003f04270 */
[----:B------:R-:W0:Y:S04]  /*bb40*/  SHFL.DOWN PT, R16, R20, 0x2, 0x1f ;  /* 0x08401f0014107f89 */ /* 0x000e2800000e0000 */
[----:B------:R-:W1:Y:S06]  /*bb50*/  SHFL.DOWN PT, R17, R29, 0x2, 0x1f ;  /* 0x08401f001d117f89 */ /* 0x000e6c00000e0000 */
        /* <DEDUP_REMOVED lines=8> */
[----:B------:R-:W-:-:S03]  /*bbe0*/  ISETP.NE.AND P0, PT, R0, RZ, PT ;  /* 0x000000ff0000720c */ /* 0x000fc60003f05270 */
        /* <DEDUP_REMOVED lines=9> */
[----:B0-2---:R-:W-:-:S12]  /*bc80*/  FADD.FTZ R17, R22, R23 ;  /* 0x0000001716117221 */ /* 0x005fd80000010000 */
[----:B------:R-:W0:Y:S01]  /*bc90*/  @!P2 S2R R18, SR_CgaCtaId ;  /* 0x000000000012a919 */ /* 0x000e220000008800 */
[----:B------:R-:W-:Y:S02]  /*bca0*/  @!P2 MOV R19, 0x400 ;  /* 0x000004000013a802 */ /* 0x000fe40000000f00 */
[----:B------:R-:W-:Y:S02]  /*bcb0*/  @!P2 SHF.R.U32.HI R16, RZ, 0x2, R0 ;  /* 0x00000002ff10a819 */ /* 0x000fe40000011600 */
[----:B0-----:R-:W-:Y:S02]  /*bcc0*/  @!P2 LEA R19, R18, R19, 0x18 ;  /* 0x000000131213a211 */ /* 0x001fe400078ec0ff */
[----:B------:R-:W-:Y:S01]  /*bcd0*/  @!P2 LOP3.LUT R18, R16, 0xf8, RZ, 0xc0, !PT ;  /* 0x000000f81012a812 */ /* 0x000fe200078ec0ff */
[----:B-1----:R-:W-:-:S03]  /*bce0*/  FADD.FTZ R16, R21, R20 ;  /* 0x0000001415107221 */ /* 0x002fc60000010000 */
[----:B------:R-:W-:-:S05]  /*bcf0*/  @!P2 IADD3 R18, PT, PT, R18, R19, RZ ;  /* 0x000000131212a210 */ /* 0x000fca0007ffe0ff */
[----:B------:R3:W-:Y:S02]  /*bd00*/  @!P2 STS.64 [R18+0x10], R16 ;  /* 0x000010101200a388 */ /* 0x0007e40000000a00 */
.L_x_176:
[----:B------:R-:W-:Y:S05]  /*bd10*/  BSYNC.RECONVERGENT B0 ;  /* 0x0000000000007941 */ /* 0x000fea0003800200 */
.L_x_175:
[----:B------:R-:W-:Y:S06]  /*bd20*/  BAR.SYNC.DEFER_BLOCKING 0x0 ;  /* 0x0000000000007b1d */ /* 0x000fec0000010000 */
[----:B------:R-:W-:Y:S04]  /*bd30*/  BSSY.RECONVERGENT B0, `(.L_x_177) ;  /* 0x0000021000007945 */ /* 0x000fe80003800200 */
[----:B------:R-:W-:Y:S05]  /*bd40*/  @P0 BRA `(.L_x_178) ;  /* 0x00000000007c0947 */ /* 0x000fea0003800000 */
[----:B------:R-:W4:Y:S01]  /*bd50*/  S2UR UR6, SR_CgaCtaId ;  /* 0x00000000000679c3 */ /* 0x000f220000008800 */
[----:B------:R-:W-:Y:S02]  /*bd60*/  UMOV UR5, 0x400 ;  /* 0x0000040000057882 */ /* 0x000fe40000000000 */
[----:B----4-:R-:W-:-:S09]  /*bd70*/  ULEA UR5, UR6, UR5, 0x18 ;  /* 0x0000000506057291 */ /* 0x010fd2000f8ec0ff */
[----:B---3--:R-:W3:Y:S04]  /*bd80*/  LDS.64 R18, [UR5+0x18] ;  /* 0x00001805ff127984 */ /* 0x008ee80008000a00 */
[----:B------:R-:W4:Y:S04]  /*bd90*/  LDS.128 R44, [UR5+0x20] ;  /* 0x00002005ff2c7984 */ /* 0x000f280008000c00 */
[----:B------:R-:W5:Y:S04]  /*bda0*/  LDS.128 R52, [UR5+0x30] ;  /* 0x00003005ff347984 */ /* 0x000f680008000c00 */
[----:B------:R-:W5:Y:S04]  /*bdb0*/  LDS.128 R40, [UR5+0x40] ;  /* 0x00004005ff287984 */ /* 0x000f680008000c00 */
[----:B------:R-:W5:Y:S04]  /*bdc0*/  LDS.128 R36, [UR5+0x50] ;  /* 0x00005005ff247984 */ /* 0x000f680008000c00 */
[----:B-12---:R-:W1:Y:S01]  /*bdd0*/  LDS.128 R20, [UR5+0x60] ;  /* 0x00006005ff147984 */ /* 0x006e620008000c00 */
[----:B---3--:R-:W-:Y:S01]  /*bde0*/  FADD.FTZ R25, R16, R18 ;  /* 0x0000001210197221 */ /* 0x008fe20000010000 */
[----:B0-----:R-:W-:-:S03]  /*bdf0*/  FADD.FTZ R16, R17, R19 ;  /* 0x0000001311107221 */ /* 0x001fc60000010000 */
[----:B----4-:R-:W-:Y:S01]  /*be00*/  FADD.FTZ R25, R25, R44 ;  /* 0x0000002c19197221 */ /* 0x010fe20000010000 */
[----:B------:R-:W-:-:S03]  /*be10*/  FADD.FTZ R16, R16, R45 ;  /* 0x0000002d10107221 */ /* 0x000fc60000010000 */
[----:B------:R-:W-:Y:S01]  /*be20*/  FADD.FTZ R25, R25, R46 ;  /* 0x0000002e19197221 */ /* 0x000fe20000010000 */
[----:B------:R-:W-:-:S03]  /*be30*/  FADD.FTZ R16, R16, R47 ;  /* 0x0000002f10107221 */ /* 0x000fc60000010000 */
[----:B-----5:R-:W-:Y:S01]  /*be40*/  FADD.FTZ R25, R25, R52 ;  /* 0x0000003419197221 */ /* 0x020fe20000010000 */
[----:B------:R-:W-:-:S03]  /*be50*/  FADD.FTZ R16, R16, R53 ;  /* 0x0000003510107221 */ /* 0x000fc60000010000 */
[----:B------:R-:W-:Y:S01]  /*be60*/  FADD.FTZ R25, R25, R54 ;  /* 0x0000003619197221 */ /* 0x000fe20000010000 */
        /* <DEDUP_REMOVED lines=9> */
[----:B-1----:R-:W-:Y:S01]  /*bf00*/  FADD.FTZ R25, R25, R20 ;  /* 0x0000001419197221 */ /* 0x002fe20000010000 */
[----:B------:R-:W-:-:S03]  /*bf10*/  FADD.FTZ R18, R16, R21 ;  /* 0x0000001510127221 */ /* 0x000fc60000010000 */
[----:B------:R-:W-:Y:S01]  /*bf20*/  FADD.FTZ R16, R25, R22 ;  /* 0x0000001619107221 */ /* 0x000fe20000010000 */
[----:B------:R-:W-:-:S07]  /*bf30*/  FADD.FTZ R17, R18, R23 ;  /* 0x0000001712117221 */ /* 0x000fce0000010000 */
.L_x_178:
[----:B------:R-:W-:Y:S05]  /*bf40*/  BSYNC.RECONVERGENT B0 ;  /* 0x0000000000007941 */ /* 0x000fea0003800200 */
.L_x_177:
[----:B------:R-:W-:Y:S06]  /*bf50*/  BAR.SYNC.DEFER_BLOCKING 0x0 ;  /* 0x0000000000007b1d */ /* 0x000fec0000010000 */
[----:B------:R-:W-:Y:S04]  /*bf60*/  BSSY.RECONVERGENT B0, `(.L_x_179) ;  /* 0x000004d000007945 */ /* 0x000fe80003800200 */
[----:B------:R-:W-:Y:S05]  /*bf70*/  @P4 BRA `(.L_x_180) ;  /* 0x00000004002c4947 */ /* 0x000fea0003800000 */
[----:B------:R-:W4:Y:S04]  /*bf80*/  LDS.128 R72, [R11+0x180] ;  /* 0x000180000b487984 */ /* 0x000f280000000c00 */
[----:B------:R-:W5:Y:S04]  /*bf90*/  LDS.128 R68, [R11+0x300] ;  /* 0x000300000b447984 */ /* 0x000f680000000c00 */
[----:B------:R-:W0:Y:S04]  /*bfa0*/  LDS.128 R64, [R11+0x480] ;  /* 0x000480000b407984 */ /* 0x000e280000000c00 */
[----:B------:R-:W0:Y:S04]  /*bfb0*/  LDS.128 R60, [R11+0x600] ;  /* 0x000600000b3c7984 */ /* 0x000e280000000c00 */
[----:B-12---:R-:W1:Y:S04]  /*bfc0*/  LDS.128 R20, [R11+0x780] ;  /* 0x000780000b147984 */ /* 0x006e680000000c00 */
[----:B------:R-:W2:Y:S04]  /*bfd0*/  LDS.128 R52, [R11+0x900] ;  /* 0x000900000b347984 */ /* 0x000ea80000000c00 */
[----:B------:R-:W2:Y:S04]  /*bfe0*/  LDS.128 R44, [R11+0xa80] ;  /* 0x000a80000b2c7984 */ /* 0x000ea80000000c00 */
[----:B------:R-:W2:Y:S04]  /*bff0*/  LDS.128 R40, [R11+0xc00] ;  /* 0x000c00000b287984 */ /* 0x000ea80000000c00 */
[----:B------:R-:W2:Y:S04]  /*c000*/  LDS.128 R36, [R11+0xd80] ;  /* 0x000d80000b247984 */ /* 0x000ea80000000c00 */
[----:B------:R-:W2:Y:S01]  /*c010*/  LDS.128 R56, [R11+0xf00] ;  /* 0x000f00000b387984 */ /* 0x000ea20000000c00 */
[----:B----4-:R-:W-:Y:S01]  /*c020*/  FADD.FTZ R19, R12, R72 ;  /* 0x000000480c137221 */ /* 0x010fe20000010000 */
[----:B---3--:R-:W-:Y:S01]  /*c030*/  FADD.FTZ R18, R13, R73 ;  /* 0x000000490d127221 */ /* 0x008fe20000010000 */
[----:B------:R-:W-:Y:S01]  /*c040*/  FADD.FTZ R25, R14, R74 ;  /* 0x0000004a0e197221 */ /* 0x000fe20000010000 */
[----:B------:R-:W-:Y:S01]  /*c050*/  FADD.FTZ R24, R15, R75 ;  /* 0x0000004b0f187221 */ /* 0x000fe20000010000 */
[----:B-----5:R-:W-:Y:S01]  /*c060*/  FADD.FTZ R19, R19, R68 ;  /* 0x0000004413137221 */ /* 0x020fe20000010000 */
[----:B------:R-:W3:Y:S01]  /*c070*/  LDS.128 R12, [R11+0x1080] ;  /* 0x001080000b0c7984 */ /* 0x000ee20000000c00 */
[----:B------:R-:W-:Y:S01]  /*c080*/  FADD.FTZ R18, R18, R69 ;  /* 0x0000004512127221 */ /* 0x000fe20000010000 */
[----:B------:R-:W-:Y:S01]  /*c090*/  FADD.FTZ R25, R25, R70 ;  /* 0x0000004619197221 */ /* 0x000fe20000010000 */
[----:B------:R-:W-:Y:S01]  /*c0a0*/  FADD.FTZ R24, R24, R71 ;  /* 0x0000004718187221 */ /* 0x000fe20000010000 */
[----:B0-----:R-:W-:Y:S01]  /*c0b0*/  FADD.FTZ R19, R19, R64 ;  /* 0x0000004013137221 */ /* 0x001fe20000010000 */
[----:B------:R-:W0:Y:S01]  /*c0c0*/  LDS.128 R68, [R11+0x1200] ;  /* 0x001200000b447984 */ /* 0x000e220000000c00 */
[----:B------:R-:W-:Y:S01]  /*c0d0*/  FADD.FTZ R18, R18, R65 ;  /* 0x0000004112127221 */ /* 0x000fe20000010000 */
[----:B------:R-:W-:Y:S01]  /*c0e0*/  FADD.FTZ R25, R25, R66 ;  /* 0x0000004219197221 */ /* 0x000fe20000010000 */
[----:B------:R-:W-:Y:S01]  /*c0f0*/  FADD.FTZ R24, R24, R67 ;  /* 0x0000004318187221 */ /* 0x000fe20000010000 */
[----:B------:R-:W4:Y:S01]  /*c100*/  LDS.128 R72, [R11+0x1380] ;  /* 0x001380000b487984 */ /* 0x000f220000000c00 */
[----:B------:R-:W-:Y:S01]  /*c110*/  FADD.FTZ R19, R19, R60 ;  /* 0x0000003c13137221 */ /* 0x000fe20000010000 */
[----:B------:R-:W-:Y:S01]  /*c120*/  FADD.FTZ R18, R18, R61 ;  /* 0x0000003d12127221 */ /* 0x000fe20000010000 */
[----:B------:R-:W-:Y:S01]  /*c130*/  FADD.FTZ R25, R25, R62 ;  /* 0x0000003e19197221 */ /* 0x000fe20000010000 */
[----:B------:R-:W5:Y:S01]  /*c140*/  LDS.128 R64, [R11+0x1500] ;  /* 0x001500000b407984 */ /* 0x000f620000000c00 */
[----:B------:R-:W-:Y:S01]  /*c150*/  FADD.FTZ R24, R24, R63 ;  /* 0x0000003f18187221 */ /* 0x000fe20000010000 */
[----:B-1----:R-:W-:Y:S01]  /*c160*/  FADD.FTZ R19, R19, R20 ;  /* 0x0000001413137221 */ /* 0x002fe20000010000 */
[----:B------:R-:W-:Y:S01]  /*c170*/  FADD.FTZ R18, R18, R21 ;  /* 0x0000001512127221 */ /* 0x000fe20000010000 */
[----:B------:R-:W1:Y:S01]  /*c180*/  LDS.128 R60, [R11+0x1680] ;  /* 0x001680000b3c7984 */ /* 0x000e620000000c00 */
        /* <DEDUP_REMOVED lines=22> */
[----:B---3--:R-:W-:Y:S01]  /*c2f0*/  FADD.FTZ R19, R19, R12 ;  /* 0x0000000c13137221 */ /* 0x008fe20000010000 */
[----:B------:R-:W-:Y:S01]  /*c300*/  FADD.FTZ R18, R18, R13 ;  /* 0x0000000d12127221 */ /* 0x000fe20000010000 */
[----:B------:R-:W-:Y:S01]  /*c310*/  FADD.FTZ R25, R25, R14 ;  /* 0x0000000e19197221 */ /* 0x000fe20000010000 */
[----:B------:R-:W-:Y:S01]  /*c320*/  FADD.FTZ R24, R24, R15 ;  /* 0x0000000f18187221 */ /* 0x000fe20000010000 */
[----:B0-----:R-:W-:Y:S01]  /*c330*/  FADD.FTZ R19, R19, R68 ;  /* 0x0000004413137221 */ /* 0x001fe20000010000 */
        /* <DEDUP_REMOVED lines=11> */
[----:B-1----:R-:W-:Y:S01]  /*c3f0*/  FADD.FTZ R12, R19, R60 ;  /* 0x0000003c130c7221 */ /* 0x002fe20000010000 */
[----:B------:R-:W-:Y:S01]  /*c400*/  FADD.FTZ R13, R18, R61 ;  /* 0x0000003d120d7221 */ /* 0x000fe20000010000 */
[----:B------:R-:W-:Y:S01]  /*c410*/  FADD.FTZ R14, R25, R62 ;  /* 0x0000003e190e7221 */ /* 0x000fe20000010000 */
[----:B------:R-:W-:-:S07]  /*c420*/  FADD.FTZ R15, R24, R63 ;  /* 0x0000003f180f7221 */ /* 0x000fce0000010000 */
.L_x_180:
[----:B------:R-:W-:Y:S05]  /*c430*/  BSYNC.RECONVERGENT B0 ;  /* 0x0000000000007941 */ /* 0x000fea0003800200 */
.L_x_179:
[----:B------:R-:W-:Y:S04]  /*c440*/  BSSY.RECONVERGENT B0, `(.L_x_181) ;  /* 0x000001d000007945 */ /* 0x000fe80003800200 */
[----:B------:R-:W-:Y:S05]  /*c450*/  @P4 BRA `(.L_x_182) ;  /* 0x00000000006c4947 */ /* 0x000fea0003800000 */
[----:B------:R-:W1:Y:S01]  /*c460*/  LDC.64 R32, c[0x0][0x3f8] ;  /* 0x0000fe00ff207b82 */ /* 0x000e620000000a00 */
[----:B------:R-:W-:-:S07]  /*c470*/  IMAD R159, R159, 0x18, R0 ;  /* 0x000000189f9f7824 */ /* 0x000fce00078e0200 */
[----:B---3--:R-:W3:Y:S01]  /*c480*/  LDC.64 R18, c[0x0][0x3d8] ;  /* 0x0000f600ff127b82 */ /* 0x008ee20000000a00 */
[----:B-1----:R-:W-:Y:S01]  /*c490*/  IMAD.WIDE.U32 R20, R32, 0x3, RZ ;  /* 0x0000000320147825 */ /* 0x002fe200078e00ff */
[C---:B--2---:R-:W-:Y:S02]  /*c4a0*/  LEA R23, R33.reuse, R33, 0x1 ;  /* 0x0000002121177211 */ /* 0x044fe400078e08ff */
[----:B------:R-:W-:Y:S02]  /*c4b0*/  LEA.HI R31, P2, R33, R32, RZ, 0x1 ;  /* 0x00000020211f7211 */ /* 0x000fe400078508ff */
[----:B------:R-:W-:Y:S02]  /*c4c0*/  IADD3 R23, PT, PT, R21, R23, RZ ;  /* 0x0000001715177210 */ /* 0x000fe40007ffe0ff */
[----:B------:R-:W-:Y:S01]  /*c4d0*/  IADD3.X R22, PT, PT, RZ, R33, RZ, P2, !PT ;  /* 0x00000021ff167210 */ /* 0x000fe200017fe4ff */
[----:B---3--:R-:W-:Y:S01]  /*c4e0*/  IMAD.WIDE R18, R159, 0x4, R18 ;  /* 0x000000049f127825 */ /* 0x008fe200078e0212 */
[----:B------:R-:W-:-:S02]  /*c4f0*/  LEA.HI R21, P2, R23, R20, RZ, 0x1 ;  /* 0x0000001417157211 */ /* 0x000fc400078508ff */
[----:B------:R-:W-:Y:S02]  /*c500*/  SHF.L.U32 R29, R31, 0x1, RZ ;  /* 0x000000011f1d7819 */ /* 0x000fe400000006ff */
[----:B------:R-:W-:Y:S01]  /*c510*/  SHF.L.U32 R25, R21, 0x1, RZ ;  /* 0x0000000115197819 */ /* 0x000fe200000006ff */
[----:B------:R4:W-:Y:S01]  /*c520*/  REDG.E.ADD.F32.FTZ.RN.STRONG.GPU desc[UR8][R18.64], R12 ;  /* 0x0000000c120079a6 */ /* 0x0009e2000c12f308 */
[----:B------:R-:W-:Y:S02]  /*c530*/  SHF.L.U64.HI R31, R31, 0x1, R22 ;  /* 0x000000011f1f7819 */ /* 0x000fe40000010216 */
[----:B------:R-:W-:Y:S02]  /*c540*/  LOP3.LUT R29, R29, 0xfffffffc, RZ, 0xc0, !PT ;  /* 0xfffffffc1d1d7812 */ /* 0x000fe400078ec0ff */
[----:B------:R-:W-:Y:S02]  /*c550*/  LEA R22, P3, R32, R18, 0x2 ;  /* 0x0000001220167211 */ /* 0x000fe400078610ff */
[----:B------:R-:W-:-:S02]  /*c560*/  IADD3.X R24, PT, PT, RZ, R23, RZ, P2, !PT ;  /* 0x00000017ff187210 */ /* 0x000fc400017fe4ff */
[----:B------:R-:W-:Y:S02]  /*c570*/  LOP3.LUT R25, R25, 0xfffffffc, RZ, 0xc0, !PT ;  /* 0xfffffffc19197812 */ /* 0x000fe400078ec0ff */
        /* <DEDUP_REMOVED lines=9> */
.L_x_182:
[----:B------:R-:W-:Y:S05]  /*c610*/  BSYNC.RECONVERGENT B0 ;  /* 0x0000000000007941 */ /* 0x000fea0003800200 */
.L_x_181:
[----:B------:R-:W-:Y:S05]  /*c620*/  @!P1 BRA `(.L_x_183) ;  /* 0x0000000800f09947 */ /* 0x000fea0003800000 */
[----:B----4-:R-:W4:Y:S01]  /*c630*/  LDC.64 R14, c[0x0][0x3d0] ;  /* 0x0000f400ff0e7b82 */ /* 0x010f220000000a00 */
[----:B------:R-:W-:Y:S01]  /*c640*/  LOP3.LUT R13, R9, 0x1, RZ, 0xc0, !PT ;  /* 0x00000001090d7812 */ /* 0x000fe200078ec0ff */
[----:B------:R-:W-:Y:S04]  /*c650*/  BSSY.RECONVERGENT B0, `(.L_x_184) ;  /* 0x000001e000007945 */ /* 0x000fe80003800200 */
[----:B---3--:R-:W-:-:S04]  /*c660*/  IMAD R18, R13, R6, RZ ;  /* 0x000000060d127224 */ /* 0x008fc800078e02ff */
[----:B------:R-:W-:-:S05]  /*c670*/  IMAD R12, R18, R7, RZ ;  /* 0x00000007120c7224 */ /* 0x000fca00078e02ff */
[----:B------:R-:W-:-:S05]  /*c680*/  SHF.L.U32 R13, R12, 0x1, RZ ;  /* 0x000000010c0d7819 */ /* 0x000fca00000006ff */
[----:B----4-:R-:W-:Y:S01]  /*c690*/  IMAD.WIDE R14, R13, 0x4, R14 ;  /* 0x000000040d0e7825 */ /* 0x010fe200078e020e */
[----:B------:R-:W-:Y:S06]  /*c6a0*/  @P0 BRA `(.L_x_185) ;  /* 0x0000000000600947 */ /* 0x000fec0003800000 */
[----:B------:R-:W3:Y:S01]  /*c6b0*/  S2R R19, SR_CTAID.Y ;  /* 0x0000000000137919 */ /* 0x000ee20000002600 */
[----:B------:R-:W1:Y:S01]  /*c6c0*/  LDC.64 R12, c[0x0][0x3c8] ;  /* 0x0000f200ff0c7b82 */ /* 0x000e620000000a00 */
[----:B------:R-:W-:-:S04]  /*c6d0*/  LOP3.LUT P0, R22, R9, 0x2, RZ, 0xc0, !PT ;  /* 0x0000000209167812 */ /* 0x000fc8000780c0ff */
[----:B--2---:R-:W-:Y:S01]  /*c6e0*/  IADD3 R23, PT, PT, -R22, 0x1, RZ ;  /* 0x0000000116177810 */ /* 0x004fe20007ffe1ff */
[----:B------:R-:W-:Y:S01]  /*c6f0*/  UMOV UR5, 0xffffffff ;  /* 0xffffffff00057882 */ /* 0x000fe20000000000 */
[----:B---3--:R-:W-:Y:S01]  /*c700*/  IADD3 R21, PT, PT, R18, R19, RZ ;  /* 0x0000001312157210 */ /* 0x008fe20007ffe0ff */
[----:B------:R-:W-:-:S04]  /*c710*/  IMAD R19, R6, UR7, R19 ;  /* 0x0000000706137c24 */ /* 0x000fc8000f8e0213 */
[----:B------:R-:W-:-:S04]  /*c720*/  IMAD.WIDE.U32 R18, R19, 0x8, R14 ;  /* 0x0000000813127825 */ /* 0x000fc800078e000e */
[----:B-1----:R-:W-:Y:S01]  /*c730*/  IMAD.WIDE.U32 R20, R21, 0x4, R12 ;  /* 0x0000000415147825 */ /* 0x002fe200078e000c */
[----:B------:R-:W-:Y:S01]  /*c740*/  MOV R12, 0xffffffff ;  /* 0xffffffff000c7802 */ /* 0x000fe20000000f00 */
[----:B------:R3:W-:Y:S01]  /*c750*/  STG.E.64 desc[UR8][R18.64], R16 ;  /* 0x0000001012007986 */ /* 0x0007e2000c101b08 */
[----:B------:R-:W-:Y:S01]  /*c760*/  SEL R13, R7, RZ, !P0 ;  /* 0x000000ff070d7207 */ /* 0x000fe20004000000 */
[----:B------:R-:W-:Y:S06]  /*c770*/  MEMBAR.ALL.GPU ;  /* 0x0000000000007992 */ /* 0x000fec000000a000 */
[----:B------:R-:W-:-:S00]  /*c780*/  ERRBAR ;  /* 0x00000000000079ab */ /* 0x000fc00000000000 */
[----:B------:R-:W-:Y:S06]  /*c790*/  CGAERRBAR ;  /* 0x00000000000075ab */ /* 0x000fec0000000000 */
[----:B------:R3:W-:Y:S01]  /*c7a0*/  REDG.E.ADD.S32.STRONG.GPU desc[UR8][R20.64], R23 ;  /* 0x000000171400798e */ /* 0x0007e2000c12e308 */
[----:B------:R-:W-:-:S03]  /*c7b0*/  ISETP.NE.AND P0, PT, R13, UR5, PT ;  /* 0x000000050d007c0c */ /* 0x000fc6000bf05270 */
[----:B------:R3:W-:Y:S10]  /*c7c0*/  STL [R1], R12 ;  /* 0x0000000c01007387 */ /* 0x0007f40000100800 */
[----:B---3--:R-:W-:Y:S05]  /*c7d0*/  @!P0 BRA `(.L_x_185) ;  /* 0x0000000000148947 */ /* 0x008fea0003800000 */
.L_x_186:
[----:B------:R-:W2:Y:S04]  /*c7e0*/  LDG.E.STRONG.GPU R12, desc[UR8][R20.64] ;  /* 0x00000008140c7981 */ /* 0x000ea8000c1ef900 */
[----:B--2---:R-:W-:Y:S04]  /*c7f0*/  CCTL.IVALL ;  /* 0x00000000ff00798f */ /* 0x004fe80002000000 */
[----:B------:R3:W-:Y:S01]  /*c800*/  STL [R1], R12 ;  /* 0x0000000c01007387 */ /* 0x0007e20000100800 */
[----:B------:R-:W-:-:S13]  /*c810*/  ISETP.NE.AND P0, PT, R12, R13, PT ;  /* 0x0000000d0c00720c */ /* 0x000fda0003f05270 */
[----:B---3--:R-:W-:Y:S05]  /*c820*/  @P0 BRA `(.L_x_186) ;  /* 0xfffffffc00ec0947 */ /* 0x008fea000383ffff */
.L_x_185:
[----:B------:R-:W-:Y:S05]  /*c830*/  BSYNC.RECONVERGENT B0 ;  /* 0x0000000000007941 */ /* 0x000fea0003800200 */
.L_x_184:
[----:B------:R-:W-:Y:S01]  /*c840*/  BAR.SYNC.DEFER_BLOCKING 0x0 ;  /* 0x0000000000007b1d */ /* 0x000fe20000010000 */
[----:B------:R-:W-:Y:S01]  /*c850*/  ISETP.GE.U32.AND P0, PT, R7, 0x8, PT ;  /* 0x000000080700780c */ /* 0x000fe20003f06070 */
[----:B------:R-:W-:-:S12]  /*c860*/  HFMA2 R25, -RZ, RZ, 0, 0 ;  /* 0x00000000ff197431 */ /* 0x000fd800000001ff */
[----:B------:R-:W-:Y:S05]  /*c870*/  @!P0 BRA `(.L_x_187) ;  /* 0x0000000400408947 */ /* 0x000fea0003800000 */
[----:B------:R-:W3:Y:S01]  /*c880*/  S2R R12, SR_CTAID.Y ;  /* 0x00000000000c7919 */ /* 0x000ee20000002600 */
[----:B------:R-:W-:Y:S01]  /*c890*/  MOV R32, RZ ;  /* 0x000000ff00207202 */ /* 0x000fe20000000f00 */
[----:B------:R-:W-:Y:S01]  /*c8a0*/  UIADD3 UR5, UPT, UPT, -UR7, URZ, URZ ;  /* 0x000000ff07057290 */ /* 0x000fe2000fffe1ff */
[----:B------:R-:W-:Y:S02]  /*c8b0*/  LOP3.LUT R53, R7, 0x7ffffff8, RZ, 0xc0, !PT ;  /* 0x7ffffff807357812 */ /* 0x000fe400078ec0ff */
[CC--:B---3--:R-:W-:Y:S01]  /*c8c0*/  LEA R29, R6.reuse, R12.reuse, 0x2 ;  /* 0x0000000c061d7211 */ /* 0x0c8fe200078e10ff */
[C-C-:B------:R-:W-:Y:S01]  /*c8d0*/  IMAD R33, R6.reuse, 0x3, R12.reuse ;  /* 0x0000000306217824 */ /* 0x140fe200078e020c */
[C---:B------:R-:W-:Y:S01]  /*c8e0*/  LEA R37, R6.reuse, R12, 0x1 ;  /* 0x0000000c06257211 */ /* 0x040fe200078e08ff */
[--C-:B------:R-:W-:Y:S01]  /*c8f0*/  IMAD R39, R6, 0x6, R12.reuse ;  /* 0x0000000606277824 */ /* 0x100fe200078e020c */
[----:B------:R-:W-:Y:S01]  /*c900*/  IADD3 R45, PT, PT, R12, R6, RZ ;  /* 0x000000060c2d7210 */ /* 0x000fe20007ffe0ff */
[C-C-:B------:R-:W-:Y:S01]  /*c910*/  IMAD R41, R6.reuse, 0x7, R12.reuse ;  /* 0x0000000706297824 */ /* 0x140fe200078e020c */
[----:B------:R-:W-:Y:S01]  /*c920*/  MOV R47, R12 ;  /* 0x0000000c002f7202 */ /* 0x000fe20000000f00 */
[----:B------:R-:W-:-:S07]  /*c930*/  IMAD R43, R6, 0x5, R12 ;  /* 0x00000005062b7824 */ /* 0x000fce00078e020c */
.L_x_188:
[----:B------:R-:W-:-:S04]  /*c940*/  ISETP.NE.AND P5, PT, RZ, UR5, PT ;  /* 0x00000005ff007c0c */ /* 0x000fc8000bfa5270 */
[----:B------:R-:W-:-:S13]  /*c950*/  ISETP.NE.OR P5, PT, R0, RZ, !P5 ;  /* 0x000000ff0000720c */ /* 0x000fda0006fa5670 */
[----:B------:R-:W-:-:S05]  /*c960*/  @!P5 IMAD.WIDE.U32 R12, R47, 0x8, R14 ;  /* 0x000000082f0cd825 */ /* 0x000fca00078e000e */
[----:B------:R3:W0:Y:S01]  /*c970*/  @!P5 LDG.E.64 R18, desc[UR8][R12.64] ;  /* 0x000000080c12d981 */ /* 0x000622000c1e1b00 */
[C---:B-1----:R-:W-:Y:S02]  /*c980*/  IADD3 R20, PT, PT, R32.reuse, 0x1, RZ ;  /* 0x0000000120147810 */ /* 0x042fe40007ffe0ff */
[----:B------:R-:W-:Y:S02]  /*c990*/  IADD3 R21, PT, PT, R32, 0x2, RZ ;  /* 0x0000000220157810 */ /* 0x000fe40007ffe0ff */
[----:B------:R-:W-:Y:S02]  /*c9a0*/  ISETP.NE.AND P0, PT, R20, UR7, PT ;  /* 0x0000000714007c0c */ /* 0x000fe4000bf05270 */
[----:B------:R-:W-:Y:S02]  /*c9b0*/  IADD3 R20, PT, PT, R32, 0x3, RZ ;  /* 0x0000000320147810 */ /* 0x000fe40007ffe0ff */
[----:B------:R-:W-:Y:S02]  /*c9c0*/  ISETP.NE.AND P1, PT, R21, UR7, PT ;  /* 0x0000000715007c0c */ /* 0x000fe4000bf25270 */
[----:B------:R-:W-:-:S02]  /*c9d0*/  ISETP.NE.OR P0, PT, R0, RZ, !P0 ;  /* 0x000000ff0000720c */ /* 0x000fc40004705670 */
[----:B------:R-:W-:Y:S02]  /*c9e0*/  ISETP.NE.AND P2, PT, R20, UR7, PT ;  /* 0x0000000714007c0c */ /* 0x000fe4000bf45270 */
[----:B------:R-:W-:Y:S02]  /*c9f0*/  IADD3 R20, PT, PT, R32, 0x4, RZ ;  /* 0x0000000420147810 */ /* 0x000fe40007ffe0ff */
[----:B------:R-:W-:Y:S02]  /*ca00*/  ISETP.NE.OR P1, PT, R0, RZ, !P1 ;  /* 0x000000ff0000720c */ /* 0x000fe40004f25670 */
[----:B------:R-:W-:Y:S02]  /*ca10*/  IADD3 R21, PT, PT, R32, 0x5, RZ ;  /* 0x0000000520157810 */ /* 0x000fe40007ffe0ff */
[----:B------:R-:W-:Y:S02]  /*ca20*/  ISETP.NE.AND P4, PT, R20, UR7, PT ;  /* 0x0000000714007c0c */ /* 0x000fe4000bf85270 */
[----:B------:R-:W-:-:S02]  /*ca30*/  ISETP.NE.OR P2, PT, R0, RZ, !P2 ;  /* 0x000000ff0000720c */ /* 0x000fc40005745670 */
[----:B---3--:R-:W-:Y:S02]  /*ca40*/  IADD3 R12, PT, PT, R32, 0x6, RZ ;  /* 0x00000006200c7810 */ /* 0x008fe40007ffe0ff */
[----:B------:R-:W-:Y:S02]  /*ca50*/  ISETP.NE.AND P6, PT, R21, UR7, PT ;  /* 0x0000000715007c0c */ /* 0x000fe4000bfc5270 */
[----:B------:R-:W-:Y:S02]  /*ca60*/  ISETP.NE.OR P4, PT, R0, RZ, !P4 ;  /* 0x000000ff0000720c */ /* 0x000fe40006785670 */
[----:B------:R-:W-:Y:S01]  /*ca70*/  ISETP.NE.AND P3, PT, R12, UR7, PT ;  /* 0x000000070c007c0c */ /* 0x000fe2000bf65270 */
[----:B------:R-:W-:Y:S01]  /*ca80*/  @!P0 IMAD.WIDE.U32 R12, R45, 0x8, R14 ;  /* 0x000000082d0c8825 */ /* 0x000fe200078e000e */
[----:B------:R-:W-:Y:S02]  /*ca90*/  IADD3 R20, PT, PT, R32, 0x7, RZ ;  /* 0x0000000720147810 */ /* 0x000fe40007ffe0ff */
[----:B------:R-:W-:-:S02]  /*caa0*/  ISETP.NE.OR P3, PT, R0, RZ, !P3 ;  /* 0x000000ff0000720c */ /* 0x000fc40005f65670 */
[----:B------:R1:W3:Y:S05]  /*cab0*/  @!P0 LDG.E.64 R50, desc[UR8][R12.64] ;  /* 0x000000080c328981 */ /* 0x0002ea000c1e1b00 */
[----:B--2---:R-:W-:-:S06]  /*cac0*/  @!P4 IMAD.WIDE.U32 R22, R29, 0x8, R14 ;  /* 0x000000081d16c825 */ /* 0x004fcc00078e000e */
[----:B------:R-:W2:Y:S01]  /*cad0*/  @!P4 LDG.E.64 R22, desc[UR8][R22.64] ;  /* 0x000000081616c981 */ /* 0x000ea2000c1e1b00 */
[----:B------:R-:W-:-:S06]  /*cae0*/  @!P3 IMAD.WIDE.U32 R30, R39, 0x8, R14 ;  /* 0x00000008271eb825 */ /* 0x000fcc00078e000e */
[----:B------:R-:W4:Y:S01]  /*caf0*/  @!P3 LDG.E.64 R30, desc[UR8][R30.64] ;  /* 0x000000081e1eb981 */ /* 0x000f22000c1e1b00 */
[----:B0-----:R-:W-:Y:S01]  /*cb00*/  @!P5 FADD.FTZ R16, R16, R18 ;  /* 0x000000121010d221 */ /* 0x001fe20000010000 */
[----:B------:R-:W-:Y:S01]  /*cb10*/  @!P5 FADD.FTZ R17, R17, R19 ;  /* 0x000000131111d221 */ /* 0x000fe20000010000 */
[----:B------:R-:W-:Y:S01]  /*cb20*/  ISETP.NE.OR P5, PT, R0, RZ, !P6 ;  /* 0x000000ff0000720c */ /* 0x000fe200077a5670 */
[----:B------:R-:W-:Y:S01]  /*cb30*/  @!P1 IMAD.WIDE.U32 R18, R37, 0x8, R14 ;  /* 0x0000000825129825 */ /* 0x000fe200078e000e */
[----:B------:R-:W-:-:S03]  /*cb40*/  ISETP.NE.AND P6, PT, R20, UR7, PT ;  /* 0x0000000714007c0c */ /* 0x000fc6000bfc5270 */
[--C-:B------:R-:W-:Y:S01]  /*cb50*/  @!P2 IMAD.WIDE.U32 R20, R33, 0x8, R14.reuse ;  /* 0x000000082114a825 */ /* 0x100fe200078e000e */
[----:B------:R-:W-:Y:S01]  /*cb60*/  ISETP.NE.OR P6, PT, R0, RZ, !P6 ;  /* 0x000000ff0000720c */ /* 0x000fe200077c5670 */
[----:B------:R-:W5:Y:S04]  /*cb70*/  @!P1 LDG.E.64 R18, desc[UR8][R18.64] ;  /* 0x0000000812129981 */ /* 0x000f68000c1e1b00 */
[----:B------:R-:W2:Y:S02]  /*cb80*/  @!P2 LDG.E.64 R20, desc[UR8][R20.64] ;  /* 0x000000081414a981 */ /* 0x000ea4000c1e1b00 */
[----:B------:R-:W-:-:S06]  /*cb90*/  @!P5 IMAD.WIDE.U32 R24, R43, 0x8, R14 ;  /* 0x000000082b18d825 */ /* 0x000fcc00078e000e */
[----:B------:R-:W4:Y:S01]  /*cba0*/  @!P5 LDG.E.64 R24, desc[UR8][R24.64] ;  /* 0x000000081818d981 */ /* 0x000f22000c1e1b00 */
[----:B-1----:R-:W-:-:S06]  /*cbb0*/  @!P6 IMAD.WIDE.U32 R12, R41, 0x8, R14 ;  /* 0x00000008290ce825 */ /* 0x002fcc00078e000e */
[----:B------:R-:W4:Y:S01]  /*cbc0*/  @!P6 LDG.E.64 R12, desc[UR8][R12.64] ;  /* 0x000000080c0ce981 */ /* 0x000f22000c1e1b00 */
[----:B------:R-:W-:Y:S01]  /*cbd0*/  IADD3 R32, PT, PT, R32, 0x8, RZ ;  /* 0x0000000820207810 */ /* 0x000fe20007ffe0ff */
[----:B---3--:R-:W-:Y:S01]  /*cbe0*/  @!P0 FADD.FTZ R16, R16, R50 ;  /* 0x0000003210108221 */ /* 0x008fe20000010000 */
[----:B------:R-:W-:Y:S02]  /*cbf0*/  @!P0 FADD.FTZ R17, R17, R51 ;  /* 0x0000003311118221 */ /* 0x000fe40000010000 */
[----:B------:R-:W-:Y:S01]  /*cc00*/  ISETP.NE.AND P0, PT, R32, R53, PT ;  /* 0x000000352000720c */ /* 0x000fe20003f05270 */
[----:B------:R-:W-:Y:S01]  /*cc10*/  UIADD3 UR5, UPT, UPT, UR5, 0x8, URZ ;  /* 0x0000000805057890 */ /* 0x000fe2000fffe0ff */
[C---:B------:R-:W-:Y:S02]  /*cc20*/  LEA R47, R6.reuse, R47, 0x3 ;  /* 0x0000002f062f7211 */ /* 0x040fe400078e18ff */
[C---:B------:R-:W-:Y:S02]  /*cc30*/  LEA R45, R6.reuse, R45, 0x3 ;  /* 0x0000002d062d7211 */ /* 0x040fe400078e18ff */
[----:B------:R-:W-:-:S02]  /*cc40*/  LEA R37, R6, R37, 0x3 ;  /* 0x0000002506257211 */ /* 0x000fc400078e18ff */
[C---:B------:R-:W-:Y:S02]  /*cc50*/  LEA R33, R6.reuse, R33, 0x3 ;  /* 0x0000002106217211 */ /* 0x040fe400078e18ff */
[C---:B------:R-:W-:Y:S02]  /*cc60*/  LEA R29, R6.reuse, R29, 0x3 ;  /* 0x0000001d061d7211 */ /* 0x040fe400078e18ff */
[C---:B------:R-:W-:Y:S02]  /*cc70*/  LEA R43, R6.reuse, R43, 0x3 ;  /* 0x0000002b062b7211 */ /* 0x040fe400078e18ff */
[C---:B------:R-:W-:Y:S02]  /*cc80*/  LEA R39, R6.reuse, R39, 0x3 ;  /* 0x0000002706277211 */ /* 0x040fe400078e18ff */
[----:B------:R-:W-:Y:S01]  /*cc90*/  LEA R41, R6, R41, 0x3 ;  /* 0x0000002906297211 */ /* 0x000fe200078e18ff */
[----:B-----5:R-:W-:Y:S01]  /*cca0*/  @!P1 FADD.FTZ R16, R16, R18 ;  /* 0x0000001210109221 */ /* 0x020fe20000010000 */
[----:B------:R-:W-:-:S03]  /*ccb0*/  @!P1 FADD.FTZ R17, R17, R19 ;  /* 0x0000001311119221 */ /* 0x000fc60000010000 */
[----:B--2---:R-:W-:Y:S01]  /*ccc0*/  @!P2 FADD.FTZ R16, R16, R20 ;  /* 0x000000141010a221 */ /* 0x004fe20000010000 */
[----:B------:R-:W-:-:S03]  /*ccd0*/  @!P2 FADD.FTZ R17, R17, R21 ;  /* 0x000000151111a221 */ /* 0x000fc60000010000 */
[----:B------:R-:W-:Y:S01]  /*cce0*/  @!P4 FADD.FTZ R16, R16, R22 ;  /* 0x000000161010c221 */ /* 0x000fe20000010000 */
[----:B------:R-:W-:-:S03]  /*ccf0*/  @!P4 FADD.FTZ R17, R17, R23 ;  /* 0x000000171111c221 */ /* 0x000fc60000010000 */
[----:B----4-:R-:W-:Y:S01]  /*cd00*/  @!P5 FADD.FTZ R16, R16, R24 ;  /* 0x000000181010d221 */ /* 0x010fe20000010000 */
[----:B------:R-:W-:-:S03]  /*cd10*/  @!P5 FADD.FTZ R17, R17, R25 ;  /* 0x000000191111d221 */ /* 0x000fc60000010000 */
[----:B------:R-:W-:Y:S01]  /*cd20*/  @!P3 FADD.FTZ R16, R16, R30 ;  /* 0x0000001e1010b221 */ /* 0x000fe20000010000 */
[----:B------:R-:W-:-:S03]  /*cd30*/  @!P3 FADD.FTZ R17, R17, R31 ;  /* 0x0000001f1111b221 */ /* 0x000fc60000010000 */
[----:B------:R-:W-:Y:S01]  /*cd40*/  @!P6 FADD.FTZ R16, R16, R12 ;  /* 0x0000000c1010e221 */ /* 0x000fe20000010000 */
[----:B------:R-:W-:Y:S01]  /*cd50*/  @!P6 FADD.FTZ R17, R17, R13 ;  /* 0x0000000d1111e221 */ /* 0x000fe20000010000 */
[----:B------:R-:W-:Y:S06]  /*cd60*/  @P0 BRA `(.L_x_188) ;  /* 0xfffffff800f40947 */ /* 0x000fec000383ffff */
[----:B------:R-:W-:-:S07]  /*cd70*/  MOV R25, R53 ;  /* 0x0000003500197202 */ /* 0x000fce0000000f00 */
.L_x_187:
[----:B------:R-:W-:-:S04]  /*cd80*/  LOP3.LUT R12, R7, 0x7, RZ, 0xc0, !PT ;  /* 0x00000007070c7812 */ /* 0x000fc800078ec0ff */
[----:B------:R-:W-:-:S13]  /*cd90*/  ISETP.NE.AND P0, PT, R12, RZ, PT ;  /* 0x000000ff0c00720c */ /* 0x000fda0003f05270 */
[----:B------:R-:W-:Y:S05]  /*cda0*/  @!P0 BRA `(.L_x_183) ;  /* 0x0000000400108947 */ /* 0x000fea0003800000 */
[----:B------:R-:W3:Y:S01]  /*cdb0*/  S2R R29, SR_CTAID.Y ;  /* 0x00000000001d7919 */ /* 0x000ee20000002600 */
[----:B------:R-:W-:Y:S02]  /*cdc0*/  IADD3 R12, PT, PT, R12, -0x1, RZ ;  /* 0xffffffff0c0c7810 */ /* 0x000fe40007ffe0ff */
[----:B------:R-:W-:Y:S02]  /*cdd0*/  LOP3.LUT P4, R24, R7, 0x3, RZ, 0xc0, !PT ;  /* 0x0000000307187812 */ /* 0x000fe4000788c0ff */
[----:B------:R-:W-:-:S13]  /*cde0*/  ISETP.GE.U32.AND P0, PT, R12, 0x3, PT ;  /* 0x000000030c00780c */ /* 0x000fda0003f06070 */
[----:B------:R-:W-:Y:S05]  /*cdf0*/  @!P0 BRA `(.L_x_189) ;  /* 0x0000000000808947 */ /* 0x000fea0003800000 */
[C---:B------:R-:W-:Y:S02]  /*ce00*/  IADD3 R19, PT, PT, R25.reuse, 0x1, RZ ;  /* 0x0000000119137810 */ /* 0x040fe40007ffe0ff */
[C---:B------:R-:W-:Y:S02]  /*ce10*/  ISETP.NE.AND P0, PT, R25.reuse, UR7, PT ;  /* 0x0000000719007c0c */ /* 0x040fe4000bf05270 */
[----:B------:R-:W-:Y:S02]  /*ce20*/  IADD3 R21, PT, PT, R25, 0x2, RZ ;  /* 0x0000000219157810 */ /* 0x000fe40007ffe0ff */
[----:B------:R-:W-:Y:S02]  /*ce30*/  ISETP.NE.AND P1, PT, R19, UR7, PT ;  /* 0x0000000713007c0c */ /* 0x000fe4000bf25270 */
[----:B------:R-:W-:Y:S02]  /*ce40*/  ISETP.NE.OR P0, PT, R0, RZ, !P0 ;  /* 0x000000ff0000720c */ /* 0x000fe40004705670 */
[----:B--2---:R-:W-:-:S02]  /*ce50*/  IADD3 R23, PT, PT, R25, 0x3, RZ ;  /* 0x0000000319177810 */ /* 0x004fc40007ffe0ff */
[----:B------:R-:W-:Y:S02]  /*ce60*/  ISETP.NE.AND P2, PT, R21, UR7, PT ;  /* 0x0000000715007c0c */ /* 0x000fe4000bf45270 */
[C---:B------:R-:W-:Y:S02]  /*ce70*/  ISETP.NE.OR P1, PT, R0.reuse, RZ, !P1 ;  /* 0x000000ff0000720c */ /* 0x040fe40004f25670 */
[----:B------:R-:W-:Y:S02]  /*ce80*/  ISETP.NE.AND P3, PT, R23, UR7, PT ;  /* 0x0000000717007c0c */ /* 0x000fe4000bf65270 */
[C---:B------:R-:W-:Y:S02]  /*ce90*/  ISETP.NE.OR P2, PT, R0.reuse, RZ, !P2 ;  /* 0x000000ff0000720c */ /* 0x040fe40005745670 */
[----:B------:R-:W-:Y:S01]  /*cea0*/  ISETP.NE.OR P3, PT, R0, RZ, !P3 ;  /* 0x000000ff0000720c */ /* 0x000fe20005f65670 */
[----:B---3--:R-:W-:-:S04]  /*ceb0*/  @!P0 IMAD R13, R25, R6, R29 ;  /* 0x00000006190d8224 */ /* 0x008fc800078e021d */
[----:B------:R-:W-:-:S04]  /*cec0*/  @!P0 IMAD.WIDE.U32 R12, R13, 0x8, R14 ;  /* 0x000000080d0c8825 */ /* 0x000fc800078e000e */
[-CC-:B------:R-:W-:Y:S02]  /*ced0*/  @!P1 IMAD R19, R19, R6.reuse, R29.reuse ;  /* 0x0000000613139224 */ /* 0x180fe400078e021d */
[----:B------:R-:W-:Y:S01]  /*cee0*/  @!P2 IMAD R21, R21, R6, R29 ;  /* 0x000000061515a224 */ /* 0x000fe200078e021d */
[----:B------:R-:W0:Y:S01]  /*cef0*/  @!P0 LDG.E.64 R12, desc[UR8][R12.64] ;  /* 0x000000080c0c8981 */ /* 0x000e22000c1e1b00 */
[----:B------:R-:W-:-:S04]  /*cf00*/  @!P1 IMAD.WIDE.U32 R18, R19, 0x8, R14 ;  /* 0x0000000813129825 */ /* 0x000fc800078e000e */
[----:B------:R-:W-:Y:S02]  /*cf10*/  @!P3 IMAD R23, R23, R6, R29 ;  /* 0x000000061717b224 */ /* 0x000fe400078e021d */
[--C-:B-1----:R-:W-:Y:S01]  /*cf20*/  @!P2 IMAD.WIDE.U32 R20, R21, 0x8, R14.reuse ;  /* 0x000000081514a825 */ /* 0x102fe200078e000e */
[----:B------:R-:W2:Y:S03]  /*cf30*/  @!P1 LDG.E.64 R18, desc[UR8][R18.64] ;  /* 0x0000000812129981 */ /* 0x000ea6000c1e1b00 */
[----:B------:R-:W-:Y:S02]  /*cf40*/  @!P3 IMAD.WIDE.U32 R22, R23, 0x8, R14 ;  /* 0x000000081716b825 */ /* 0x000fe400078e000e */
        /* <DEDUP_REMOVED lines=11> */
.L_x_189:
[----:B------:R-:W-:Y:S05]  /*d000*/  @!P4 BRA `(.L_x_183) ;  /* 0x000000000078c947 */ /* 0x000fea0003800000 */
[----:B------:R-:W-:-:S13]  /*d010*/  ISETP.NE.AND P0, PT, R24, 0x1, PT ;  /* 0x000000011800780c */ /* 0x000fda0003f05270 */
[----:B------:R-:W-:Y:S05]  /*d020*/  @!P0 BRA `(.L_x_190) ;  /* 0x0000000000408947 */ /* 0x000fea0003800000 */
[C---:B------:R-:W-:Y:S02]  /*d030*/  IADD3 R13, PT, PT, R25.reuse, 0x1, RZ ;  /* 0x00000001190d7810 */ /* 0x040fe40007ffe0ff */
[----:B------:R-:W-:Y:S02]  /*d040*/  ISETP.NE.AND P1, PT, R25, UR7, PT ;  /* 0x0000000719007c0c */ /* 0x000fe4000bf25270 */
[----:B------:R-:W-:Y:S02]  /*d050*/  ISETP.NE.AND P0, PT, R13, UR7, PT ;  /* 0x000000070d007c0c */ /* 0x000fe4000bf05270 */
[C---:B------:R-:W-:Y:S02]  /*d060*/  ISETP.NE.OR P1, PT, R0.reuse, RZ, !P1 ;  /* 0x000000ff0000720c */ /* 0x040fe40004f25670 */
[----:B------:R-:W-:-:S11]  /*d070*/  ISETP.NE.OR P0, PT, R0, RZ, !P0 ;  /* 0x000000ff0000720c */ /* 0x000fd60004705670 */
[-CC-:B---3--:R-:W-:Y:S02]  /*d080*/  @!P1 IMAD R19, R25, R6.reuse, R29.reuse ;  /* 0x0000000619139224 */ /* 0x188fe400078e021d */
        /* <DEDUP_REMOVED lines=10> */
.L_x_190:
[----:B------:R-:W-:Y:S01]  /*d130*/  ISETP.NE.AND P0, PT, R25, UR7, PT ;  /* 0x0000000719007c0c */ /* 0x000fe2000bf05270 */
[----:B------:R-:W-:Y:S01]  /*d140*/  BSSY.RECONVERGENT B0, `(.L_x_183) ;  /* 0x000000a000007945 */ /* 0x000fe20003800200 */
[----:B------:R-:W-:Y:S02]  /*d150*/  LOP3.LUT R12, R7, 0x1, RZ, 0xc0, !PT ;  /* 0x00000001070c7812 */ /* 0x000fe400078ec0ff */
[----:B------:R-:W-:-:S04]  /*d160*/  ISETP.NE.OR P0, PT, R0, RZ, !P0 ;  /* 0x000000ff0000720c */ /* 0x000fc80004705670 */
[----:B------:R-:W-:-:S13]  /*d170*/  ISETP.NE.U32.OR P0, PT, R12, 0x1, P0 ;  /* 0x000000010c00780c */ /* 0x000fda0000705470 */
[----:B------:R-:W-:Y:S05]  /*d180*/  @P0 BRA `(.L_x_191) ;  /* 0x0000000000140947 */ /* 0x000fea0003800000 */
[----:B---3--:R-:W-:-:S04]  /*d190*/  IMAD R25, R6, R25, R29 ;  /* 0x0000001906197224 */ /* 0x008fc800078e021d */
[----:B------:R-:W-:-:S06]  /*d1a0*/  IMAD.WIDE.U32 R14, R25, 0x8, R14 ;  /* 0x00000008190e7825 */ /* 0x000fcc00078e000e */
[----:B------:R-:W0:Y:S02]  /*d1b0*/  LDG.E.64 R14, desc[UR8][R14.64] ;  /* 0x000000080e0e7981 */ /* 0x000e24000c1e1b00 */
[----:B0-----:R-:W-:Y:S01]  /*d1c0*/  FADD.FTZ R16, R16, R14 ;  /* 0x0000000e10107221 */ /* 0x001fe20000010000 */
[----:B------:R-:W-:-:S07]  /*d1d0*/  FADD.FTZ R17, R17, R15 ;  /* 0x0000000f11117221 */ /* 0x000fce0000010000 */
.L_x_191:
[----:B------:R-:W-:Y:S05]  /*d1e0*/  BSYNC.RECONVERGENT B0 ;  /* 0x0000000000007941 */ /* 0x000fea0003800200 */
.L_x_183:
[----:B------:R-:W5:Y:S01]  /*d1f0*/  S2UR UR6, SR_CgaCtaId ;  /* 0x00000000000679c3 */ /* 0x000f620000008800 */
[----:B------:R-:W-:Y:S01]  /*d200*/  ISETP.NE.AND P0, PT, R0, RZ, PT ;  /* 0x000000ff0000720c */ /* 0x000fe20003f05270 */
[----:B------:R-:W-:Y:S01]  /*d210*/  UMOV UR5, 0x400 ;  /* 0x0000040000057882 */ /* 0x000fe20000000000 */
[----:B------:R-:W-:Y:S01]  /*d220*/  UISETP.NE.AND UP0, UPT, UR10, URZ, UPT ;  /* 0x000000ff0a00728c */ /* 0x000fe2000bf05270 */
[----:B------:R-:W0:Y:S05]  /*d230*/  LDCU.64 UR16, c[0x0][0x3f8] ;  /* 0x00007f00ff1077ac */ /* 0x000e2a0008000a00 */
[----:B------:R-:W-:Y:S01]  /*d240*/  PLOP3.LUT P1, PT, PT, PT, UP0, 0x80, 0x8 ;  /* 0x000000000008781c */ /* 0x000fe20003f2f008 */
[----:B------:R-:W0:Y:S01]  /*d250*/  LDCU.64 UR12, c[0x0][0x380] ;  /* 0x00007000ff0c77ac */ /* 0x000e220008000a00 */
[----:B------:R-:W0:Y:S01]  /*d260*/  LDCU.64 UR14, c[0x0][0x400] ;  /* 0x00008000ff0e77ac */ /* 0x000e220008000a00 */
[----:B-----5:R-:W-:-:S09]  /*d270*/  ULEA UR5, UR6, UR5, 0x18 ;  /* 0x0000000506057291 */ /* 0x020fd2000f8ec0ff */
[----:B------:R0:W-:Y:S01]  /*d280*/  @!P0 STS.64 [UR5+0x78], R16 ;  /* 0x00007810ff008988 */ /* 0x0001e20008000a05 */
[----:B------:R-:W-:Y:S01]  /*d290*/  BAR.SYNC.DEFER_BLOCKING 0x0 ;  /* 0x0000000000007b1d */ /* 0x000fe20000010000 */
[----:B0--3--:R-:W-:-:S05]  /*d2a0*/  HFMA2 R16, -RZ, RZ, 0, 0 ;  /* 0x00000000ff107431 */ /* 0x009fca00000001ff */
[----:B----4-:R-:W0:Y:S01]  /*d2b0*/  LDS.64 R12, [UR5+0x78] ;  /* 0x00007805ff0c7984 */ /* 0x010e220008000a00 */
[----:B------:R-:W0:Y:S02]  /*d2c0*/  LDCU UR5, c[0x0][0x42c] ;  /* 0x00008580ff0577ac */ /* 0x000e240008000800 */
[----:B0-----:R-:W-:Y:S01]  /*d2d0*/  FMUL.FTZ R18, R12, UR5 ;  /* 0x000000050c127c20 */ /* 0x001fe20008410000 */
[----:B------:R-:W-:-:S07]  /*d2e0*/  FMUL.FTZ R19, R13, UR5 ;  /* 0x000000050d137c20 */ /* 0x000fce0008410000 */
.L_x_197:
[----:B------:R-:W-:-:S05]  /*d2f0*/  LEA R22, R16, R1, 0x2 ;  /* 0x0000000110167211 */ /* 0x000fca00078e10ff */
[----:B------:R-:W3:Y:S04]  /*d300*/  LDL.64 R12, [R22+0x10] ;  /* 0x00001000160c7983 */ /* 0x000ee80000100a00 */
[----:B-1----:R-:W4:Y:S01]  /*d310*/  LDL.64 R20, [R22+0x90] ;  /* 0x0000900016147983 */ /* 0x002f220000100a00 */
[----:B------:R-:W-:Y:S01]  /*d320*/  LEA R32, R16, R8, 0x4 ;  /* 0x0000000810207211 */ /* 0x000fe200078e20ff */
[----:B------:R-:W-:Y:S03]  /*d330*/  BSSY.RECONVERGENT B0, `(.L_x_192) ;  /* 0x0000035000007945 */ /* 0x000fe60003800200 */
[----:B------:R-:W-:Y:S02]  /*d340*/  ISETP.GE.U32.AND P0, PT, R32, UR14, PT ;  /* 0x0000000e20007c0c */ /* 0x000fe4000bf06070 */
[----:B0--3--:R-:W-:-:S02]  /*d350*/  SHF.L.U32 R15, R12, 0x10, RZ ;  /* 0x000000100c0f7819 */ /* 0x009fc400000006ff */
[----:B------:R-:W-:-:S03]  /*d360*/  PRMT R12, R12, 0x7632, R12 ;  /* 0x000076320c0c7816 */ /* 0x000fc6000000000c */
[----:B------:R-:W-:Y:S01]  /*d370*/  FADD.FTZ R14, -R28, R15 ;  /* 0x0000000f1c0e7221 */ /* 0x000fe20000010100 */
[----:B------:R-:W-:-:S03]  /*d380*/  SHF.L.U32 R15, R12, 0x10, RZ ;  /* 0x000000100c0f7819 */ /* 0x000fc600000006ff */
[----:B------:R-:W-:Y:S02]  /*d390*/  FMUL.FTZ R31, R14, R49 ;  /* 0x000000310e1f7220 */ /* 0x000fe40000410000 */
[----:B------:R-:W-:Y:S01]  /*d3a0*/  FADD.FTZ R12, -R28, R15 ;  /* 0x0000000f1c0c7221 */ /* 0x000fe20000010100 */
[----:B----4-:R-:W-:Y:S01]  /*d3b0*/  SHF.L.U32 R15, R20, 0x10, RZ ;  /* 0x00000010140f7819 */ /* 0x010fe200000006ff */
[----:B------:R-:W-:Y:S01]  /*d3c0*/  @P1 FFMA.FTZ R14, R34, R31, R26 ;  /* 0x0000001f220e1223 */ /* 0x000fe2000001001a */
[----:B------:R-:W-:Y:S01]  /*d3d0*/  PRMT R20, R20, 0x7632, R20 ;  /* 0x0000763214147816 */ /* 0x000fe20000000014 */
[----:B------:R-:W-:Y:S02]  /*d3e0*/  FMUL.FTZ R30, R12, R49 ;  /* 0x000000310c1e7220 */ /* 0x000fe40000410000 */
[----:B------:R-:W-:Y:S01]  /*d3f0*/  @P1 FMUL.FTZ R17, R14, -1.4426950216293334961 ;  /* 0xbfb8aa3b0e111820 */ /* 0x000fe20000410000 */
[----:B------:R-:W-:Y:S01]  /*d400*/  SHF.L.U32 R20, R20, 0x10, RZ ;  /* 0x0000001014147819 */ /* 0x000fe200000006ff */
[----:B------:R-:W-:-:S04]  /*d410*/  @P1 FFMA.FTZ R12, R35, R30, R27 ;  /* 0x0000001e230c1223 */ /* 0x000fc8000001001b */
[----:B------:R-:W0:Y:S01]  /*d420*/  @P1 MUFU.EX2 R17, R17 ;  /* 0x0000001100111308 */ /* 0x000e220000000800 */
[----:B--2---:R-:W-:-:S06]  /*d430*/  @P1 FMUL.FTZ R23, R12, -1.4426950216293334961 ;  /* 0xbfb8aa3b0c171820 */ /* 0x004fcc0000410000 */
[----:B------:R-:W1:Y:S01]  /*d440*/  @P1 MUFU.EX2 R23, R23 ;  /* 0x0000001700171308 */ /* 0x000e620000000800 */
[----:B0-----:R-:W-:-:S06]  /*d450*/  @P1 FADD.FTZ R22, R17, 1 ;  /* 0x3f80000011161421 */ /* 0x001fcc0000010000 */
[----:B------:R-:W0:Y:S01]  /*d460*/  @P1 MUFU.RCP R22, R22 ;  /* 0x0000001600161308 */ /* 0x000e220000001000 */
[----:B-1----:R-:W-:Y:S01]  /*d470*/  @P1 FADD.FTZ R24, R23, 1 ;  /* 0x3f80000017181421 */ /* 0x002fe20000010000 */
[----:B------:R-:W-:-:S06]  /*d480*/  SHF.L.U32 R23, R13, 0x10, RZ ;  /* 0x000000100d177819 */ /* 0x000fcc00000006ff */
[----:B------:R1:W2:Y:S02]  /*d490*/  @P1 MUFU.RCP R25, R24 ;  /* 0x0000001800191308 */ /* 0x0002a40000001000 */
[----:B-1----:R-:W-:Y:S01]  /*d4a0*/  SHF.R.S32.HI R24, RZ, 0x1f, R32 ;  /* 0x0000001fff187819 */ /* 0x002fe20000011420 */
[----:B0-----:R-:W-:-:S03]  /*d4b0*/  @P1 FADD.FTZ R29, -R22, 1 ;  /* 0x3f800000161d1421 */ /* 0x001fc60000010100 */
[----:B------:R-:W-:Y:S01]  /*d4c0*/  ISETP.GE.AND.EX P0, PT, R24, UR15, PT, P0 ;  /* 0x0000000f18007c0c */ /* 0x000fe2000bf06300 */
[----:B------:R-:W-:Y:S01]  /*d4d0*/  @P1 FFMA.FTZ R29, R14, R29, 1 ;  /* 0x3f8000000e1d1423 */ /* 0x000fe2000001001d */
[----:B------:R-:W-:Y:S01]  /*d4e0*/  @P1 FMUL.FTZ R14, R15, R22 ;  /* 0x000000160f0e1220 */ /* 0x000fe20000410000 */
[----:B--2---:R-:W-:-:S03]  /*d4f0*/  @P1 FADD.FTZ R17, -R25, 1 ;  /* 0x3f80000019111421 */ /* 0x004fc60000010100 */
[----:B------:R-:W-:Y:S01]  /*d500*/  @P1 FMUL.FTZ R15, R14, R29 ;  /* 0x0000001d0e0f1220 */ /* 0x000fe20000410000 */
[----:B------:R-:W-:Y:S01]  /*d510*/  @P1 FMUL.FTZ R25, R20, R25 ;  /* 0x0000001914191220 */ /* 0x000fe20000410000 */
[----:B------:R-:W-:Y:S01]  /*d520*/  @P1 FFMA.FTZ R12, R12, R17, 1 ;  /* 0x3f8000000c0c1423 */ /* 0x000fe20000010011 */
[----:B------:R-:W-:Y:S01]  /*d530*/  FFMA.FTZ R17, R18, R31, R19 ;  /* 0x0000001f12117223 */ /* 0x000fe20000010013 */
[----:B------:R-:W-:Y:S02]  /*d540*/  IADD3 R31, PT, PT, R32, 0x10, RZ ;  /* 0x00000010201f7810 */ /* 0x000fe40007ffe0ff */
[----:B------:R-:W-:Y:S01]  /*d550*/  @P1 FMUL.FTZ R20, R25, R12 ;  /* 0x0000000c19141220 */ /* 0x000fe20000410000 */
[----:B------:R-:W-:Y:S01]  /*d560*/  FFMA.FTZ R14, R34, R15, -R17 ;  /* 0x0000000f220e7223 */ /* 0x000fe20000010811 */
[----:B------:R-:W-:Y:S01]  /*d570*/  PRMT R15, R13, 0x7632, R15 ;  /* 0x000076320d0f7816 */ /* 0x000fe2000000000f */
[----:B------:R-:W-:-:S03]  /*d580*/  FFMA.FTZ R12, R18, R30, R19 ;  /* 0x0000001e120c7223 */ /* 0x000fc60000010013 */
[----:B------:R-:W-:Y:S01]  /*d590*/  SHF.L.U32 R25, R15, 0x10, RZ ;  /* 0x000000100f197819 */ /* 0x000fe200000006ff */
[----:B------:R-:W-:Y:S01]  /*d5a0*/  FFMA.FTZ R22, R35, R20, -R12 ;  /* 0x0000001423167223 */ /* 0x000fe2000001080c */
[----:B------:R-:W-:Y:S06]  /*d5b0*/  @P0 BRA `(.L_x_193) ;  /* 0x0000000000300947 */ /* 0x000fec0003800000 */
[----:B------:R-:W-:Y:S01]  /*d5c0*/  MOV R12, R2 ;  /* 0x00000002000c7202 */ /* 0x000fe20000000f00 */
[----:B------:R-:W-:Y:S01]  /*d5d0*/  IMAD R15, R24, UR16, RZ ;  /* 0x00000010180f7c24 */ /* 0x000fe2000f8e02ff */
[----:B------:R-:W-:Y:S01]  /*d5e0*/  MOV R13, R5 ;  /* 0x00000005000d7202 */ /* 0x000fe20000000f00 */
[-C--:B------:R-:W-:Y:S01]  /*d5f0*/  FMUL.FTZ R20, R14, R49.reuse ;  /* 0x000000310e147220 */ /* 0x080fe20000410000 */
[----:B------:R-:W-:Y:S01]  /*d600*/  FMUL.FTZ R17, R22, R49 ;  /* 0x0000003116117220 */ /* 0x000fe20000410000 */
[C---:B------:R-:W-:Y:S02]  /*d610*/  IMAD R15, R32.reuse, UR17, R15 ;  /* 0x00000011200f7c24 */ /* 0x040fe4000f8e020f */
[----:B------:R-:W-:Y:S02]  /*d620*/  IMAD.WIDE.U32 R12, R32, UR16, R12 ;  /* 0x00000010200c7c25 */ /* 0x000fe4000f8e000c */
[----:B------:R-:W-:-:S03]  /*d630*/  F2FP.BF16.F32.PACK_AB R17, R17, R20 ;  /* 0x000000141111723e */ /* 0x000fc600000010ff */
[----:B------:R-:W-:Y:S02]  /*d640*/  IADD3 R13, PT, PT, R13, R15, RZ ;  /* 0x0000000f0d0d7210 */ /* 0x000fe40007ffe0ff */
[----:B------:R-:W-:-:S04]  /*d650*/  LEA R14, P0, R12, UR12, 0x1 ;  /* 0x0000000c0c0e7c11 */ /* 0x000fc8000f8008ff */
[----:B------:R-:W-:-:S05]  /*d660*/  LEA.HI.X R15, R12, UR13, R13, 0x1, P0 ;  /* 0x0000000d0c0f7c11 */ /* 0x000fca00080f0c0d */
[----:B------:R0:W-:Y:S04]  /*d670*/  STG.E desc[UR8][R14.64], R17 ;  /* 0x000000110e007986 */ /* 0x0001e8000c101908 */
.L_x_193:
[----:B------:R-:W-:Y:S05]  /*d680*/  BSYNC.RECONVERGENT B0 ;  /* 0x0000000000007941 */ /* 0x000fea0003800200 */
.L_x_192:
[----:B------:R-:W-:Y:S01]  /*d690*/  ISETP.NE.AND P1, PT, RZ, UR10, PT ;  /* 0x0000000aff007c0c */ /* 0x000fe2000bf25270 */
[C---:B------:R-:W-:Y:S01]  /*d6a0*/  FADD.FTZ R12, -R28.reuse, R23 ;  /* 0x000000171c0c7221 */ /* 0x040fe20000010100 */
[----:B0-----:R-:W-:Y:S01]  /*d6b0*/  FADD.FTZ R14, -R28, R25 ;  /* 0x000000191c0e7221 */ /* 0x001fe20000010100 */
[----:B------:R-:W-:Y:S02]  /*d6c0*/  ISETP.GE.U32.AND P0, PT, R31, UR14, PT ;  /* 0x0000000e1f007c0c */ /* 0x000fe4000bf06070 */
[-C--:B------:R-:W-:Y:S01]  /*d6d0*/  FMUL.FTZ R13, R12, R49.reuse ;  /* 0x000000310c0d7220 */ /* 0x080fe20000410000 */
[----:B------:R-:W-:Y:S01]  /*d6e0*/  SHF.R.S32.HI R32, RZ, 0x1f, R31 ;  /* 0x0000001fff207819 */ /* 0x000fe2000001141f */
[----:B------:R-:W-:Y:S01]  /*d6f0*/  FMUL.FTZ R14, R14, R49 ;  /* 0x000000310e0e7220 */ /* 0x000fe20000410000 */
[C---:B------:R-:W-:Y:S01]  /*d700*/  PRMT R12, R21.reuse, 0x7632, R12 ;  /* 0x00007632150c7816 */ /* 0x040fe2000000000c */
[--C-:B------:R-:W-:Y:S01]  /*d710*/  FFMA.FTZ R29, R18, R13, R19.reuse ;  /* 0x0000000d121d7223 */ /* 0x100fe20000010013 */
[----:B------:R-:W-:Y:S01]  /*d720*/  ISETP.GE.AND.EX P0, PT, R32, UR15, PT, P0 ;  /* 0x0000000f20007c0c */ /* 0x000fe2000bf06300 */
[----:B------:R-:W-:Y:S01]  /*d730*/  FFMA.FTZ R30, R18, R14, R19 ;  /* 0x0000000e121e7223 */ /* 0x000fe20000010013 */
[----:B------:R-:W-:-:S02]  /*d740*/  SHF.L.U32 R21, R21, 0x10, RZ ;  /* 0x0000001015157819 */ /* 0x000fc400000006ff */
[----:B------:R-:W-:Y:S01]  /*d750*/  SHF.L.U32 R12, R12, 0x10, RZ ;  /* 0x000000100c0c7819 */ /* 0x000fe200000006ff */
[----:B------:R-:W-:Y:S08]  /*d760*/  @!P1 BRA `(.L_x_194) ;  /* 0x0000000000489947 */ /* 0x000ff00003800000 */
        /* <DEDUP_REMOVED lines=18> */
.L_x_194:
[----:B------:R-:W-:Y:S01]  /*d890*/  BSSY.RECONVERGENT B0, `(.L_x_195) ;  /* 0x0000010000007945 */ /* 0x000fe20003800200 */
[----:B------:R-:W-:Y:S01]  /*d8a0*/  FFMA.FTZ R14, R34, R21, -R29 ;  /* 0x00000015220e7223 */ /* 0x000fe2000001081d */
[----:B------:R-:W-:Y:S02]  /*d8b0*/  FFMA.FTZ R30, R35, R12, -R30 ;  /* 0x0000000c231e7223 */ /* 0x000fe4000001081e */
[----:B------:R-:W-:Y:S05]  /*d8c0*/  @P0 BRA `(.L_x_196) ;  /* 0x0000000000300947 */ /* 0x000fea0003800000 */
        /* <DEDUP_REMOVED lines=12> */
.L_x_196:
[----:B------:R-:W-:Y:S05]  /*d990*/  BSYNC.RECONVERGENT B0 ;  /* 0x0000000000007941 */ /* 0x000fea0003800200 */
.L_x_195:
[----:B------:R-:W-:-:S04]  /*d9a0*/  IADD3 R16, PT, PT, R16, 0x2, RZ ;  /* 0x0000000210107810 */ /* 0x000fc80007ffe0ff */
[----:B------:R-:W-:-:S13]  /*d9b0*/  ISETP.NE.AND P0, PT, R16, 0x20, PT ;  /* 0x000000201000780c */ /* 0x000fda0003f05270 */
[----:B------:R-:W-:Y:S05]  /*d9c0*/  @P0 BRA `(.L_x_197) ;  /* 0xfffffff800480947 */ /* 0x000fea000383ffff */
[----:B------:R-:W-:Y:S02]  /*d9d0*/  IADD3 R10, PT, PT, R6, R10, RZ ;  /* 0x0000000a060a7210 */ /* 0x000fe40007ffe0ff */
[----:B------:R-:W-:Y:S02]  /*d9e0*/  IADD3 R9, PT, PT, R9, 0x1, RZ ;  /* 0x0000000109097810 */ /* 0x000fe40007ffe0ff */
[----:B------:R-:W-:-:S13]  /*d9f0*/  ISETP.GE.AND P0, PT, R10, UR4, PT ;  /* 0x000000040a007c0c */ /* 0x000fda000bf06270 */
[----:B------:R-:W-:Y:S05]  /*da00*/  @!P0 BRA `(.L_x_198) ;  /* 0xffffff2800108947 */ /* 0x000fea000383ffff */
.L_x_172:
[----:B------:R-:W1:Y:S01]  /*da10*/  S2R R12, SR_CTAID.Y ;  /* 0x00000000000c7919 */ /* 0x000e620000002600 */
[----:B------:R-:W2:Y:S01]  /*da20*/  LDC R6, c[0x0][0x370] ;  /* 0x0000dc00ff067b82 */ /* 0x000ea20000000800 */
[----:B------:R-:W-:Y:S01]  /*da30*/  ISETP.NE.AND P2, PT, R0, RZ, PT ;  /* 0x000000ff0000720c */ /* 0x000fe20003f45270 */
[----:B------:R-:W-:Y:S06]  /*da40*/  BSSY.RECONVERGENT B0, `(.L_x_199) ;  /* 0x0000011000007945 */ /* 0x000fec0003800200 */
[----:B------:R-:W3:Y:S08]  /*da50*/  LDC R7, c[0x0][0x374] ;  /* 0x0000dd00ff077b82 */ /* 0x000ef00000000800 */
[----:B------:R-:W4:Y:S01]  /*da60*/  LDC.64 R2, c[0x0][0x3c8] ;  /* 0x0000f200ff027b82 */ /* 0x000f220000000a00 */
[----:B--2---:R-:W-:-:S02]  /*da70*/  IADD3 R5, PT, PT, R6, -0x1, RZ ;  /* 0xffffffff06057810 */ /* 0x004fc40007ffe0ff */
[----:B------:R-:W-:Y:S02]  /*da80*/  ISETP.NE.AND P1, PT, R6, 0x1, PT ;  /* 0x000000010600780c */ /* 0x000fe40003f25270 */
[----:B---3--:R-:W-:-:S04]  /*da90*/  IADD3 R4, PT, PT, R7, -0x1, RZ ;  /* 0xffffffff07047810 */ /* 0x008fc80007ffe0ff */
[----:B-1----:R-:W-:Y:S02]  /*daa0*/  ISETP.NE.AND P0, PT, R12, R4, PT ;  /* 0x000000040c00720c */ /* 0x002fe40003f05270 */
        /* <DEDUP_REMOVED lines=10> */
.L_x_200:
[----:B------:R-:W-:Y:S05]  /*db50*/  BSYNC.RECONVERGENT B0 ;  /* 0x0000000000007941 */ /* 0x000fea0003800200 */
.L_x_199:
[----:B------:R-:W-:Y:S05]  /*db60*/  @P0 EXIT ;  /* 0x000000000000094d */ /* 0x000fea0003800000 */
[----:B------:R-:W-:Y:S05]  /*db70*/  @P2 BRA `(.L_x_201) ;  /* 0x0000000000202947 */ /* 0x000fea0003800000 */
[----:B------:R-:W-:-:S05]  /*db80*/  IMAD R4, R6, R7, RZ ;  /* 0x0000000706047224 */ /* 0x000fca00078e02ff */
[----:B------:R-:W-:-:S13]  /*db90*/  ISETP.NE.AND P0, PT, R4, -0x1, PT ;  /* 0xffffffff0400780c */ /* 0x000fda0003f05270 */
[----:B------:R-:W-:Y:S05]  /*dba0*/  @!P0 BRA `(.L_x_201) ;  /* 0x0000000000148947 */ /* 0x000fea0003800000 */
.L_x_202:
[----:B-1----:R-:W2:Y:S04]  /*dbb0*/  LDG.E.STRONG.GPU R5, desc[UR8][R2.64] ;  /* 0x0000000802057981 */ /* 0x002ea8000c1ef900 */
[----:B--2---:R-:W-:Y:S01]  /*dbc0*/  CCTL.IVALL ;  /* 0x00000000ff00798f */ /* 0x004fe20002000000 */
[----:B------:R-:W-:Y:S05]  /*dbd0*/  YIELD ;  /* 0x0000000000007946 */ /* 0x000fea0003800000 */
[----:B------:R-:W-:-:S13]  /*dbe0*/  ISETP.NE.AND P0, PT, R5, R4, PT ;  /* 0x000000040500720c */ /* 0x000fda0003f05270 */
[----:B------:R-:W-:Y:S05]  /*dbf0*/  @P0 BRA `(.L_x_202) ;  /* 0xfffffffc00ec0947 */ /* 0x000fea000383ffff */
.L_x_201:
        /* <DEDUP_REMOVED lines=26> */
[----:B-1----:R-:W-:-:S04]  /*dda0*/  IMAD.WIDE.U32 R2, R9, -0x55555555, RZ ;  /* 0xaaaaaaab09027825 */ /* 0x002fc800078e00ff */
        /* <DEDUP_REMOVED lines=22> */
[----:B------:R-:W1:Y:S01]  /*df10*/  LDCU.64 UR4, c[0x0][0x3d8] ;  /* 0x00007b00ff0477ac */ /* 0x000e620008000a00 */
[----:B------:R-:W-:Y:S02]  /*df20*/  IADD3 R5, PT, PT, R0, 0x1, RZ ;  /* 0x0000000100057810 */ /* 0x000fe40007ffe0ff */
[----:B------:R-:W-:Y:S01]  /*df30*/  MOV R2, R33 ;  /* 0x0000002100027202 */ /* 0x000fe20000000f00 */
[----:B------:R-:W2:Y:S01]  /*df40*/  LDCU.64 UR6, c[0x0][0x390] ;  /* 0x00007200ff0677ac */ /* 0x000ea20008000a00 */
[----:B------:R-:W-:Y:S02]  /*df50*/  LOP3.LUT R5, R5, 0x3, RZ, 0xc0, !PT ;  /* 0x0000000305057812 */ /* 0x000fe400078ec0ff */
[----:B------:R-:W-:Y:S01]  /*df60*/  MOV R3, R26 ;  /* 0x0000001a00037202 */ /* 0x000fe20000000f00 */
[----:B------:R-:W3:Y:S01]  /*df70*/  LDCU.64 UR10, c[0x0][0x388] ;  /* 0x00007100ff0a77ac */ /* 0x000ee20008000a00 */
[C---:B0-----:R-:W-:Y:S02]  /*df80*/  SHF.L.U32 R17, R33.reuse, 0x3, RZ ;  /* 0x0000000321117819 */ /* 0x041fe400000006ff */
[----:B------:R-:W-:Y:S01]  /*df90*/  SHF.L.U64.HI R18, R33, 0x3, R26 ;  /* 0x0000000321127819 */ /* 0x000fe2000001021a */
[----:B------:R-:W-:Y:S01]  /*dfa0*/  IMAD.WIDE.U32 R2, R5, 0x180, R2 ;  /* 0x0000018005027825 */ /* 0x000fe200078e0002 */
[----:B------:R-:W-:-:S02]  /*dfb0*/  SHF.L.U32 R25, R37, 0x2, RZ ;  /* 0x0000000225197819 */ /* 0x000fc400000006ff */
[----:B------:R-:W-:Y:S02]  /*dfc0*/  SHF.L.U64.HI R27, R35, 0x2, R28 ;  /* 0x00000002231b7819 */ /* 0x000fe4000001021c */
[----:B------:R-:W-:Y:S02]  /*dfd0*/  SHF.L.U64.HI R23, R24, 0x2, R31 ;  /* 0x0000000218177819 */ /* 0x000fe4000001021f */
[----:B-1----:R-:W-:Y:S01]  /*dfe0*/  LEA R21, P1, R33, UR4, 0x2 ;  /* 0x0000000421157c11 */ /* 0x002fe2000f8210ff */
[----:B------:R-:W-:Y:S01]  /*dff0*/  UMOV UR4, URZ ;  /* 0x000000ff00047c82 */ /* 0x000fe20008000000 */
[----:B--2---:R-:W-:Y:S02]  /*e000*/  IADD3 R19, P2, PT, R17, UR6, RZ ;  /* 0x0000000611137c10 */ /* 0x004fe4000ff5e0ff */
[----:B------:R-:W-:Y:S02]  /*e010*/  LEA.HI.X R22, R33, UR5, R26, 0x2, P1 ;  /* 0x0000000521167c11 */ /* 0x000fe400088f141a */
[----:B------:R-:W-:-:S02]  /*e020*/  IADD3 R26, PT, PT, R3, UR4, RZ ;  /* 0x00000004031a7c10 */ /* 0x000fc4000fffe0ff */
[----:B------:R-:W-:Y:S01]  /*e030*/  MOV R33, R2 ;  /* 0x0000000200217202 */ /* 0x000fe20000000f00 */
[----:B------:R-:W-:Y:S01]  /*e040*/  IMAD.WIDE.U32 R2, R36, 0x4, RZ ;  /* 0x0000000424027825 */ /* 0x000fe200078e00ff */
[C---:B------:R-:W-:Y:S02]  /*e050*/  IADD3.X R20, PT, PT, R18.reuse, UR7, RZ, P2, !PT ;  /* 0x0000000712147c10 */ /* 0x040fe400097fe4ff */
[----:B---3--:R-:W-:Y:S02]  /*e060*/  IADD3 R17, P1, PT, R17, UR10, RZ ;  /* 0x0000000a11117c10 */ /* 0x008fe4000ff3e0ff */
[----:B------:R-:W-:Y:S02]  /*e070*/  IADD3 R0, P2, PT, RZ, -R5, RZ ;  /* 0x80000005ff007210 */ /* 0x000fe40007f5e0ff */
[----:B------:R-:W-:Y:S02]  /*e080*/  IADD3.X R18, PT, PT, R18, UR11, RZ, P1, !PT ;  /* 0x0000000b12127c10 */ /* 0x000fe40008ffe4ff */
[----:B------:R-:W-:-:S02]  /*e090*/  IADD3 R25, PT, PT, R3, R25, RZ ;  /* 0x0000001903197210 */ /* 0x000fc40007ffe0ff */
[----:B------:R-:W-:-:S07]  /*e0a0*/  IADD3.X R16, PT, PT, RZ, -0x1, RZ, P2, !PT ;  /* 0xffffffffff107810 */ /* 0x000fce00017fe4ff */
.L_x_205:
[-C--:B-1----:R-:W-:Y:S02]  /*e0b0*/  LEA R6, P1, R35, R21.reuse, 0x2 ;  /* 0x0000001523067211 */ /* 0x082fe400078210ff */
        /* <DEDUP_REMOVED lines=28> */
.L_x_204:
[----:B------:R-:W-:Y:S05]  /*e280*/  BSYNC.RECONVERGENT B0 ;  /* 0x0000000000007941 */ /* 0x000fea0003800200 */
.L_x_203:
[----:B------:R-:W-:Y:S05]  /*e290*/  @!P0 EXIT ;  /* 0x000000000000894d */ /* 0x000fea0003800000 */
[----:B------:R-:W-:Y:S01]  /*e2a0*/  SHF.L.U64.HI R29, R36, 0x2, R37 ;  /* 0x00000002241d7819 */ /* 0x000fe20000010225 */
[----:B------:R-:W2:Y:S01]  /*e2b0*/  LDCU.64 UR4, c[0x0][0x3d8] ;  /* 0x00007b00ff0477ac */ /* 0x000ea20008000a00 */
[----:B------:R-:W-:Y:S02]  /*e2c0*/  SHF.L.U64.HI R39, R24, 0x2, R31 ;  /* 0x0000000218277819 */ /* 0x000fe4000001021f */
[----:B------:R-:W-:Y:S01]  /*e2d0*/  SHF.L.U32 R27, R36, 0x2, RZ ;  /* 0x00000002241b7819 */ /* 0x000fe200000006ff */
[----:B------:R-:W3:Y:S01]  /*e2e0*/  LDCU.64 UR6, c[0x0][0x388] ;  /* 0x00007100ff0677ac */ /* 0x000ee20008000a00 */
[----:B------:R-:W-:Y:S02]  /*e2f0*/  SHF.L.U32 R41, R24, 0x2, RZ ;  /* 0x0000000218297819 */ /* 0x000fe400000006ff */
[C---:B------:R-:W-:Y:S01]  /*e300*/  SHF.L.U64.HI R31, R35.reuse, 0x2, R28 ;  /* 0x00000002231f7819 */ /* 0x040fe2000001021c */
[----:B------:R-:W4:Y:S01]  /*e310*/  LDCU.64 UR10, c[0x0][0x390] ;  /* 0x00007200ff0a77ac */ /* 0x000f220008000a00 */
[----:B------:R-:W-:-:S07]  /*e320*/  SHF.L.U32 R37, R35, 0x2, RZ ;  /* 0x0000000223257819 */ /* 0x000fce00000006ff */
.L_x_206:
[C---:B01----:R-:W-:Y:S02]  /*e330*/  SHF.L.U32 R14, R33.reuse, 0x2, RZ ;  /* 0x00000002210e7819 */ /* 0x043fe400000006ff */
[----:B------:R-:W-:Y:S02]  /*e340*/  SHF.L.U64.HI R0, R33, 0x2, R26 ;  /* 0x0000000221007819 */ /* 0x000fe4000001021a */
[----:B--2---:R-:W-:-:S04]  /*e350*/  IADD3 R2, P0, PT, R14, UR4, RZ ;  /* 0x000000040e027c10 */ /* 0x004fc8000ff1e0ff */
[----:B------:R-:W-:Y:S02]  /*e360*/  IADD3.X R3, PT, PT, R0, UR5, RZ, P0, !PT ;  /* 0x0000000500037c10 */ /* 0x000fe400087fe4ff */
[C---:B------:R-:W-:Y:S02]  /*e370*/  IADD3 R4, P0, PT, R2.reuse, R37, RZ ;  /* 0x0000002502047210 */ /* 0x040fe40007f1e0ff */
[C---:B------:R-:W-:Y:S01]  /*e380*/  IADD3 R8, P1, PT, R2.reuse, R41, RZ ;  /* 0x0000002902087210 */ /* 0x040fe20007f3e0ff */
[----:B------:R0:W2:Y:S01]  /*e390*/  LDG.E R16, desc[UR8][R2.64] ;  /* 0x0000000802107981 */ /* 0x0000a2000c1e1900 */
[C---:B------:R-:W-:Y:S02]  /*e3a0*/  IADD3.X R5, PT, PT, R3.reuse, R31, RZ, P0, !PT ;  /* 0x0000001f03057210 */ /* 0x040fe400007fe4ff */
[----:B------:R-:W-:Y:S02]  /*e3b0*/  IADD3 R6, P0, PT, R2, R27, RZ ;  /* 0x0000001b02067210 */ /* 0x000fe40007f1e0ff */
[C---:B------:R-:W-:Y:S01]  /*e3c0*/  IADD3.X R9, PT, PT, R3.reuse, R39, RZ, P1, !PT ;  /* 0x0000002703097210 */ /* 0x040fe20000ffe4ff */
[----:B------:R1:W2:Y:S01]  /*e3d0*/  LDG.E R17, desc[UR8][R4.64] ;  /* 0x0000000804117981 */ /* 0x0002a2000c1e1900 */
[----:B------:R-:W-:-:S03]  /*e3e0*/  IADD3.X R7, PT, PT, R3, R29, RZ, P0, !PT ;  /* 0x0000001d03077210 */ /* 0x000fc600007fe4ff */
[----:B------:R-:W5:Y:S04]  /*e3f0*/  LDG.E R19, desc[UR8][R8.64] ;  /* 0x0000000808137981 */ /* 0x000f68000c1e1900 */
[----:B------:R1:W5:Y:S01]  /*e400*/  LDG.E R18, desc[UR8][R6.64] ;  /* 0x0000000806127981 */ /* 0x000362000c1e1900 */
[C---:B------:R-:W-:Y:S02]  /*e410*/  SHF.L.U32 R25, R33.reuse, 0x3, RZ ;  /* 0x0000000321197819 */ /* 0x040fe400000006ff */
[----:B------:R-:W-:Y:S02]  /*e420*/  SHF.L.U64.HI R26, R33, 0x3, R26 ;  /* 0x00000003211a7819 */ /* 0x000fe4000001021a */
[----:B------:R-:W-:Y:S02]  /*e430*/  LOP3.LUT R12, R25, 0xfffffff8, RZ, 0xc0, !PT ;  /* 0xfffffff8190c7812 */ /* 0x000fe400078ec0ff */
[----:B------:R-:W-:-:S02]  /*e440*/  LOP3.LUT R14, R14, 0xfffffffc, RZ, 0xc0, !PT ;  /* 0xfffffffc0e0e7812 */ /* 0x000fc400078ec0ff */
[----:B---3--:R-:W-:Y:S02]  /*e450*/  IADD3 R10, P0, PT, R12, UR6, RZ ;  /* 0x000000060c0a7c10 */ /* 0x008fe4000ff1e0ff */
[----:B0-----:R-:W-:Y:S02]  /*e460*/  LOP3.LUT R2, R26, 0x3, RZ, 0xc0, !PT ;  /* 0x000000031a027812 */ /* 0x001fe400078ec0ff */
[----:B----4-:R-:W-:Y:S02]  /*e470*/  IADD3 R12, P1, PT, R12, UR10, RZ ;  /* 0x0000000a0c0c7c10 */ /* 0x010fe4000ff3e0ff */
        /* <DEDUP_REMOVED lines=11> */
[----:B--2---:R0:W-:Y:S04]  /*e530*/  STG.E.64 desc[UR8][R10.64], R16 ;  /* 0x000000100a007986 */ /* 0x0041e8000c101b08 */
        /* <DEDUP_REMOVED lines=49> */
.L_x_207:
        /* <DEDUP_REMOVED lines=11> */
.L_x_4496:


//--------------------- .text._Z35group_norm_nhwc_bwd_one_pass_kernelI11Bf16IOBf16WLi64ELi48ELi384EEv26Group_norm_nhwc_bwd_params --------------------------
	.section	.text._Z35group_norm_nhwc_bwd_one_pass_kernelI11Bf16IOBf16WLi64ELi48ELi384EEv26Group_norm_nhwc_bwd_params,"ax",@progbits
	.align	128
        .global         _Z35group_norm_nhwc_bwd_one_pass_kernelI11Bf16IOBf16WLi64ELi48ELi384EEv26Group_norm_nhwc_bwd_params
        .type           _Z35group_norm_nhwc_bwd_one_pass_kernelI11Bf16IOBf16WLi64ELi48ELi384EEv26Group_norm_nhwc_bwd_params,@function
        .size           _Z35group_norm_nhwc_bwd_one_pass_kernelI11Bf16IOBf16WLi64ELi48ELi384EEv26Group_norm_nhwc_bwd_params,(.L_x_4497 - _Z35group_norm_nhwc_bwd_one_pass_kernelI11Bf16IOBf16WLi64ELi48ELi384EEv26Group_norm_nhwc_bwd_params)
        .other          _Z35group_norm_nhwc_bwd_one_pass_kernelI11Bf16IOBf16WLi64ELi48ELi384EEv26Group_norm_nhwc_bwd_params,@"STO_CUDA_ENTRY STV_DEFAULT"
_Z35group_norm_nhwc_bwd_one_pass_kernelI11Bf16IOBf16WLi64ELi48ELi384EEv26Group_norm_nhwc_bwd_params:
.text._Z35group_norm_nhwc_bwd_one_pass_kernelI11Bf16IOBf16WLi64ELi48ELi384EEv26Group_norm_nhwc_bwd_params:
        /* <DEDUP_REMOVED lines=25> */
[C---:B------:R-:W-:Y:S02]  /*0190*/  IADD3 R38, PT, PT, R6.reuse, 0x20, RZ ;  /* 0x0000002006267810 */ /* 0x040fe40007ffe0ff */
[----:B------:R-:W-:Y:S02]  /*01a0*/  IADD3 R7, PT, PT, R7, R2, RZ ;  /* 0x0000000207077210 */ /* 0x000fe40007ffe0ff */
[----:B------:R-:W-:Y:S02]  /*01b0*/  IADD3 R37, PT, PT, R6, 0x30, RZ ;  /* 0x0000003006257810 */ /* 0x000fe40007ffe0ff */
[----:B------:R-:W-:-:S04]  /*01c0*/  SHF.L.U32 R7, R7, 0x1, RZ ;  /* 0x0000000107077819 */ /* 0x000fc800000006ff */
[----:B-123--:R-:W-:-:S07]  /*01d0*/  LOP3.LUT R6, R7, 0xffff, RZ, 0xc0, !PT ;  /* 0x0000ffff07067812 */ /* 0x00efce00078ec0ff */
.L_x_239:
[----:B0-----:R-:W0:Y:S01]  /*01e0*/  LDC R12, c[0x0][0x410] ;  /* 0x00010400ff0c7b82 */ /* 0x001e220000000800 */
[----:B------:R-:W-:Y:S01]  /*01f0*/  IABS R13, R35 ;  /* 0x00000023000d7213 */ /* 0x000fe20000000000 */
[----:B------:R-:W1:Y:S01]  /*0200*/  LDCU.128 UR12, c[0x0][0x400] ;  /* 0x00008000ff0c77ac */ /* 0x000e620008000c00 */
[----:B------:R-:W-:Y:S02]  /*0210*/  ISETP.GE.AND P2, PT, R35, RZ, PT ;  /* 0x000000ff2300720c */ /* 0x000fe40003f46270 */
[----:B------:R-:W-:Y:S02]  /*0220*/  CS2R R32, SRZ ;  /* 0x0000000000207805 */ /* 0x000fe4000001ff00 */
[----:B------:R-:W-:Y:S02]  /*0230*/  SHF.R.S32.HI R27, RZ, 0x1f, R37 ;  /* 0x0000001fff1b7819 */ /* 0x000fe40000011425 */
[----:B------:R-:W-:Y:S02]  /*0240*/  MOV R34, RZ ;  /* 0x000000ff00227202 */ /* 0x000fe40000000f00 */
[----:B0-----:R-:W-:-:S04]  /*0250*/  IABS R10, R12 ;  /* 0x0000000c000a7213 */ /* 0x001fc80000000000 */
[----:B------:R-:W0:Y:S08]  /*0260*/  I2F.RP R7, R10 ;  /* 0x0000000a00077306 */ /* 0x000e300000209400 */
[----:B0-----:R-:W0:Y:S02]  /*0270*/  MUFU.RCP R7, R7 ;  /* 0x0000000700077308 */ /* 0x001e240000001000 */
[----:B0-----:R-:W-:-:S06]  /*0280*/  IADD3 R8, PT, PT, R7, 0xffffffe, RZ ;  /* 0x0ffffffe07087810 */ /* 0x001fcc0007ffe0ff */
[----:B------:R0:W2:Y:S02]  /*0290*/  F2I.FTZ.U32.TRUNC.NTZ R9, R8 ;  /* 0x0000000800097305 */ /* 0x0000a4000021f000 */
[----:B0-----:R-:W-:Y:S02]  /*02a0*/  MOV R8, RZ ;  /* 0x000000ff00087202 */ /* 0x001fe40000000f00 */
[----:B--2---:R-:W-:-:S05]  /*02b0*/  IADD3 R11, PT, PT, RZ, -R9, RZ ;  /* 0x80000009ff0b7210 */ /* 0x004fca0007ffe0ff */
[----:B------:R-:W-:-:S04]  /*02c0*/  IMAD R11, R11, R10, RZ ;  /* 0x0000000a0b0b7224 */ /* 0x000fc800078e02ff */
[----:B------:R-:W-:Y:S01]  /*02d0*/  IMAD.HI.U32 R9, R9, R11, R8 ;  /* 0x0000000b09097227 */ /* 0x000fe200078e0008 */
[----:B------:R-:W-:Y:S02]  /*02e0*/  MOV R11, R13 ;  /* 0x0000000d000b7202 */ /* 0x000fe40000000f00 */
[----:B------:R-:W0:Y:S01]  /*02f0*/  LDC R13, c[0x0][0x41c] ;  /* 0x00010700ff0d7b82 */ /* 0x000e220000000800 */
[----:B------:R-:W-:Y:S02]  /*0300*/  LOP3.LUT R8, R2, 0xffff, RZ, 0xc0, !PT ;  /* 0x0000ffff02087812 */ /* 0x000fe400078ec0ff */
[----:B------:R-:W-:-:S04]  /*0310*/  IMAD.HI.U32 R9, R9, R11, RZ ;  /* 0x0000000b09097227 */ /* 0x000fc800078e00ff */
[----:B------:R-:W-:Y:S01]  /*0320*/  IMAD R8, R8, 0xaab, RZ ;  /* 0x00000aab08087824 */ /* 0x000fe200078e02ff */
[----:B------:R-:W-:-:S04]  /*0330*/  IADD3 R7, PT, PT, -R9, RZ, RZ ;  /* 0x000000ff09077210 */ /* 0x000fc80007ffe1ff */
[----:B------:R-:W-:Y:S01]  /*0340*/  SHF.R.U32.HI R14, RZ, 0x10, R8 ;  /* 0x00000010ff0e7819 */ /* 0x000fe20000011608 */
[----:B------:R-:W-:Y:S01]  /*0350*/  IMAD R7, R10, R7, R11 ;  /* 0x000000070a077224 */ /* 0x000fe200078e020b */
[----:B------:R-:W-:-:S04]  /*0360*/  LOP3.LUT R11, R35, R12, RZ, 0x3c, !PT ;  /* 0x0000000c230b7212 */ /* 0x000fc800078e3cff */
[----:B------:R-:W-:Y:S02]  /*0370*/  ISETP.GT.U32.AND P4, PT, R10, R7, PT ;  /* 0x000000070a00720c */ /* 0x000fe40003f84070 */
[----:B------:R-:W-:Y:S01]  /*0380*/  ISETP.GE.AND P3, PT, R11, RZ, PT ;  /* 0x000000ff0b00720c */ /* 0x000fe20003f66270 */
[----:B0-----:R-:W-:-:S05]  /*0390*/  IMAD R19, R13, UR10, R14 ;  /* 0x0000000a0d137c24 */ /* 0x001fca000f8e020e */
[----:B-1----:R-:W-:-:S05]  /*03a0*/  ISETP.GE.U32.AND P1, PT, R19, UR12, PT ;  /* 0x0000000c13007c0c */ /* 0x002fca000bf26070 */
[-C--:B------:R-:W-:Y:S02]  /*03b0*/  @!P4 IADD3 R7, PT, PT, R7, -R10.reuse, RZ ;  /* 0x8000000a0707c210 */ /* 0x080fe40007ffe0ff */
[----:B------:R-:W-:Y:S02]  /*03c0*/  SHF.R.S32.HI R15, RZ, 0x1f, R19 ;  /* 0x0000001fff0f7819 */ /* 0x000fe40000011413 */
[CC--:B------:R-:W-:Y:S02]  /*03d0*/  ISETP.GE.U32.AND P0, PT, R7.reuse, R10.reuse, PT ;  /* 0x0000000a0700720c */ /* 0x0c0fe40003f06070 */
[----:B------:R-:W-:Y:S02]  /*03e0*/  ISETP.GT.U32.AND P5, PT, R10, R7, PT ;  /* 0x000000070a00720c */ /* 0x000fe40003fa4070 */
[----:B------:R-:W-:Y:S02]  /*03f0*/  IADD3 R8, PT, PT, R7, -R10, RZ ;  /* 0x8000000a07087210 */ /* 0x000fe40007ffe0ff */
[----:B------:R-:W-:-:S02]  /*0400*/  ISETP.GE.AND.EX P1, PT, R15, UR13, PT, P1 ;  /* 0x0000000d0f007c0c */ /* 0x000fc4000bf26310 */
[----:B------:R-:W-:Y:S02]  /*0410*/  @!P4 IADD3 R9, PT, PT, R9, 0x1, RZ ;  /* 0x000000010909c810 */ /* 0x000fe40007ffe0ff */
[----:B------:R-:W-:Y:S02]  /*0420*/  SEL R7, R8, R7, !P5 ;  /* 0x0000000708077207 */ /* 0x000fe40006800000 */
[----:B------:R-:W-:Y:S02]  /*0430*/  ISETP.NE.AND P4, PT, R12, RZ, PT ;  /* 0x000000ff0c00720c */ /* 0x000fe40003f85270 */
[----:B------:R-:W-:Y:S02]  /*0440*/  @P0 IADD3 R9, PT, PT, R9, 0x1, RZ ;  /* 0x0000000109090810 */ /* 0x000fe40007ffe0ff */
[----:B------:R-:W-:Y:S02]  /*0450*/  LOP3.LUT R10, RZ, R12, RZ, 0x33, !PT ;  /* 0x0000000cff0a7212 */ /* 0x000fe400078e33ff */
[----:B------:R-:W-:-:S02]  /*0460*/  @!P2 IADD3 R7, PT, PT, -R7, RZ, RZ ;  /* 0x000000ff0707a210 */ /* 0x000fc40007ffe1ff */
[----:B------:R-:W-:Y:S02]  /*0470*/  MOV R11, R9 ;  /* 0x00000009000b7202 */ /* 0x000fe40000000f00 */
[C---:B------:R-:W-:Y:S01]  /*0480*/  SEL R47, R10.reuse, R7, !P4 ;  /* 0x000000070a2f7207 */ /* 0x040fe20006000000 */
[----:B------:R-:W0:Y:S01]  /*0490*/  @!P1 LDC.64 R8, c[0x0][0x3f8] ;  /* 0x0000fe00ff089b82 */ /* 0x000e220000000a00 */
[----:B------:R-:W-:Y:S02]  /*04a0*/  @!P3 IADD3 R11, PT, PT, -R11, RZ, RZ ;  /* 0x000000ff0b0bb210 */ /* 0x000fe40007ffe1ff */
[----:B------:R-:W-:Y:S01]  /*04b0*/  IADD3 R20, PT, PT, R19, 0x10, RZ ;  /* 0x0000001013147810 */ /* 0x000fe20007ffe0ff */
[----:B------:R-:W-:Y:S01]  /*04c0*/  IMAD R13, R47, 0x30, RZ ;  /* 0x000000302f0d7824 */ /* 0x000fe200078e02ff */
[----:B------:R-:W-:Y:S02]  /*04d0*/  SEL R7, R10, R11, !P4 ;  /* 0x0000000b0a077207 */ /* 0x000fe40006000000 */
[----:B------:R-:W-:Y:S01]  /*04e0*/  ISETP.GE.U32.AND P2, PT, R20, UR12, PT ;  /* 0x0000000c14007c0c */ /* 0x000fe2000bf46070 */
[----:B------:R-:W1:Y:S01]  /*04f0*/  @!P1 LDC.64 R10, c[0x0][0x398] ;  /* 0x0000e600ff0a9b82 */ /* 0x000e620000000a00 */
[----:B------:R-:W-:-:S02]  /*0500*/  IADD3 R50, P0, PT, R13, R6, RZ ;  /* 0x000000060d327210 */ /* 0x000fc40007f1e0ff */
[----:B------:R-:W-:Y:S02]  /*0510*/  SHF.R.S32.HI R21, RZ, 0x1f, R20 ;  /* 0x0000001fff157819 */ /* 0x000fe40000011414 */
[----:B------:R-:W-:Y:S02]  /*0520*/  SHF.R.S32.HI R6, RZ, 0x1f, R7 ;  /* 0x0000001fff067819 */ /* 0x000fe40000011407 */
[----:B------:R-:W-:Y:S02]  /*0530*/  ISETP.GE.AND.EX P2, PT, R21, UR13, PT, P2 ;  /* 0x0000000d15007c0c */ /* 0x000fe4000bf46320 */
[----:B------:R-:W-:Y:S01]  /*0540*/  LEA.HI.X.SX32 R51, R13, RZ, 0x1, P0 ;  /* 0x000000ff0d337211 */ /* 0x000fe200000f0eff */
[----:B------:R-:W-:Y:S01]  /*0550*/  IMAD R6, R6, UR14, RZ ;  /* 0x0000000e06067c24 */ /* 0x000fe2000f8e02ff */
[----:B------:R-:W2:Y:S01]  /*0560*/  @!P1 LDC.64 R12, c[0x0][0x3a0] ;  /* 0x0000e800ff0c9b82 */ /* 0x000ea20000000a00 */
[----:B------:R-:W-:Y:S02]  /*0570*/  ISETP.GE.U32.AND P0, PT, R38, UR12, PT ;  /* 0x0000000c26007c0c */ /* 0x000fe4000bf06070 */
[----:B------:R-:W-:Y:S01]  /*0580*/  IMAD R53, R7, UR15, R6 ;  /* 0x0000000f07357c24 */ /* 0x000fe2000f8e0206 */
[----:B------:R-:W-:Y:S01]  /*0590*/  ISETP.GE.U32.AND P3, PT, R37, UR12, PT ;  /* 0x0000000c25007c0c */ /* 0x000fe2000bf66070 */
[----:B------:R-:W-:-:S03]  /*05a0*/  IMAD.WIDE.U32 R50, R7, UR14, R50 ;  /* 0x0000000e07327c25 */ /* 0x000fc6000f8e0032 */
[----:B------:R-:W-:Y:S01]  /*05b0*/  ISETP.GE.AND.EX P3, PT, R27, UR13, PT, P3 ;  /* 0x0000000d1b007c0c */ /* 0x000fe2000bf66330 */
[----:B0-----:R-:W-:Y:S01]  /*05c0*/  @!P1 IMAD R6, R15, R8, RZ ;  /* 0x000000080f069224 */ /* 0x001fe200078e02ff */
[----:B------:R-:W-:Y:S01]  /*05d0*/  IADD3 R53, PT, PT, R51, R53, RZ ;  /* 0x0000003533357210 */ /* 0x000fe20007ffe0ff */
[----:B------:R-:W0:Y:S01]  /*05e0*/  @!P2 LDC.64 R16, c[0x0][0x3f8] ;  /* 0x0000fe00ff10ab82 */ /* 0x000e220000000a00 */
[-C--:B------:R-:W-:Y:S01]  /*05f0*/  @!P1 MOV R52, R50.reuse ;  /* 0x0000003200349202 */ /* 0x080fe20000000f00 */
[C---:B------:R-:W-:Y:S01]  /*0600*/  @!P1 IMAD R23, R19.reuse, R9, R6 ;  /* 0x0000000913179224 */ /* 0x040fe200078e0206 */
[----:B------:R-:W-:Y:S02]  /*0610*/  SHF.R.S32.HI R15, RZ, 0x1f, R38 ;  /* 0x0000001fff0f7819 */ /* 0x000fe40000011426 */
[----:B------:R-:W-:Y:S01]  /*0620*/  @!P2 MOV R22, R50 ;  /* 0x000000320016a202 */ /* 0x000fe20000000f00 */
[----:B------:R-:W-:Y:S01]  /*0630*/  @!P1 IMAD.WIDE.U32 R6, R19, R8, R52 ;  /* 0x0000000813069225 */ /* 0x000fe200078e0034 */
[----:B------:R-:W-:Y:S01]  /*0640*/  ISETP.GE.AND.EX P0, PT, R15, UR13, PT, P0 ;  /* 0x0000000d0f007c0c */ /* 0x000fe2000bf06300 */
[----:B------:R-:W3:Y:S03]  /*0650*/  LDC.64 R8, c[0x0][0x3b8] ;  /* 0x0000ee00ff087b82 */ /* 0x000ee60000000a00 */
[----:B------:R-:W-:-:S02]  /*0660*/  @!P1 IADD3 R23, PT, PT, R7, R23, RZ ;  /* 0x0000001707179210 */ /* 0x000fc40007ffe0ff */
[C---:B------:R-:W-:Y:S02]  /*0670*/  @!P1 SHF.L.U32 R7, R6.reuse, 0x1, RZ ;  /* 0x0000000106079819 */ /* 0x040fe400000006ff */
[----:B------:R-:W-:Y:S01]  /*0680*/  @!P1 SHF.L.U64.HI R26, R6, 0x1, R23 ;  /* 0x00000001061a9819 */ /* 0x000fe20000010217 */
[----:B------:R-:W5:Y:S01]  /*0690*/  @!P2 LDC.64 R18, c[0x0][0x3a0] ;  /* 0x0000e800ff12ab82 */ /* 0x000f620000000a00 */
[----:B------:R-:W-:Y:S02]  /*06a0*/  @!P2 MOV R23, R53 ;  /* 0x000000350017a202 */ /* 0x000fe40000000f00 */
[C---:B--2---:R-:W-:Y:S02]  /*06b0*/  @!P1 IADD3 R12, P4, PT, R7.reuse, R12, RZ ;  /* 0x0000000c070c9210 */ /* 0x044fe40007f9e0ff */
[----:B-1----:R-:W-:Y:S02]  /*06c0*/  @!P1 IADD3 R10, P5, PT, R7, R10, RZ ;  /* 0x0000000a070a9210 */ /* 0x002fe40007fbe0ff */
[C---:B------:R-:W-:Y:S01]  /*06d0*/  @!P1 IADD3.X R13, PT, PT, R26.reuse, R13, RZ, P4, !PT ;  /* 0x0000000d1a0d9210 */ /* 0x040fe200027fe4ff */
[----:B0-----:R-:W-:Y:S01]  /*06e0*/  @!P2 IMAD R21, R21, R16, RZ ;  /* 0x000000101515a224 */ /* 0x001fe200078e02ff */
[----:B------:R-:W0:Y:S01]  /*06f0*/  @!P0 LDC.64 R6, c[0x0][0x3f8] ;  /* 0x0000fe00ff068b82 */ /* 0x000e220000000a00 */
[----:B------:R-:W-:-:S02]  /*0700*/  @!P1 IADD3.X R11, PT, PT, R26, R11, RZ, P5, !PT ;  /* 0x0000000b1a0b9210 */ /* 0x000fc40002ffe4ff */
[C---:B------:R-:W-:Y:S01]  /*0710*/  @!P2 IMAD R21, R20.reuse, R17, R21 ;  /* 0x000000111415a224 */ /* 0x040fe200078e0215 */
[----:B------:R1:W2:Y:S01]  /*0720*/  @!P1 LDG.E R34, desc[UR8][R12.64] ;  /* 0x000000080c229981 */ /* 0x0002a2000c1e1900 */
[----:B------:R-:W-:-:S03]  /*0730*/  @!P2 IMAD.WIDE.U32 R16, R20, R16, R22 ;  /* 0x000000101410a225 */ /* 0x000fc600078e0016 */
[----:B------:R-:W4:Y:S01]  /*0740*/  @!P2 LDC.64 R24, c[0x0][0x398] ;  /* 0x0000e600ff18ab82 */ /* 0x000f220000000a00 */
[----:B---3--:R-:W-:Y:S01]  /*0750*/  IMAD.WIDE R8, R35, 0x8, R8 ;  /* 0x0000000823087825 */ /* 0x008fe200078e0208 */
[----:B------:R-:W-:Y:S01]  /*0760*/  @!P2 IADD3 R21, PT, PT, R17, R21, RZ ;  /* 0x000000151115a210 */ /* 0x000fe20007ffe0ff */
[----:B------:R3:W2:Y:S01]  /*0770*/  @!P1 LDG.E R33, desc[UR8][R10.64] ;  /* 0x000000080a219981 */ /* 0x0006a2000c1e1900 */
[----:B------:R-:W-:-:S03]  /*0780*/  @!P2 SHF.L.U32 R17, R16, 0x1, RZ ;  /* 0x000000011011a819 */ /* 0x000fc600000006ff */
[----:B------:R-:W2:Y:S01]  /*0790*/  LDG.E.64 R8, desc[UR8][R8.64] ;  /* 0x0000000808087981 */ /* 0x000ea2000c1e1b00 */
[----:B------:R-:W-:Y:S01]  /*07a0*/  @!P2 SHF.L.U64.HI R16, R16, 0x1, R21 ;  /* 0x000000011010a819 */ /* 0x000fe20000010215 */
[----:B------:R-:W4:Y:S01]  /*07b0*/  @!P0 LDC.64 R22, c[0x0][0x3a0] ;  /* 0x0000e800ff168b82 */ /* 0x000f220000000a00 */
[----:B-----5:R-:W-:-:S07]  /*07c0*/  @!P2 IADD3 R18, P4, PT, R17, R18, RZ ;  /* 0x000000121112a210 */ /* 0x020fce0007f9e0ff */
[----:B------:R-:W5:Y:S01]  /*07d0*/  @!P3 LDC.64 R20, c[0x0][0x3f8] ;  /* 0x0000fe00ff14bb82 */ /* 0x000f620000000a00 */
[----:B-1----:R-:W-:Y:S02]  /*07e0*/  PRMT R12, R14, 0x9910, RZ ;  /* 0x000099100e0c7816 */ /* 0x002fe400000000ff */
[----:B------:R-:W-:Y:S02]  /*07f0*/  @!P2 IADD3.X R19, PT, PT, R16, R19, RZ, P4, !PT ;  /* 0x000000131013a210 */ /* 0x000fe400027fe4ff */
[----:B------:R-:W-:Y:S01]  /*0800*/  ISETP.NE.AND P4, PT, RZ, UR11, PT ;  /* 0x0000000bff007c0c */ /* 0x000fe2000bf85270 */
[----:B0-----:R-:W-:Y:S01]  /*0810*/  @!P0 IMAD R15, R15, R6, RZ ;  /* 0x000000060f0f8224 */ /* 0x001fe200078e02ff */
[----:B---3--:R-:W-:Y:S01]  /*0820*/  @!P0 MOV R10, R50 ;  /* 0x00000032000a8202 */ /* 0x008fe20000000f00 */
[----:B------:R-:W-:Y:S01]  /*0830*/  IMAD R12, R12, 0x18, RZ ;  /* 0x000000180c0c7824 */ /* 0x000fe200078e02ff */
[----:B------:R-:W-:Y:S01]  /*0840*/  @!P0 MOV R11, R53 ;  /* 0x00000035000b8202 */ /* 0x000fe20000000f00 */
[C---:B------:R-:W-:Y:S01]  /*0850*/  @!P0 IMAD R29, R38.reuse, R7, R15 ;  /* 0x00000007261d8224 */ /* 0x040fe200078e020f */
[----:B----4-:R-:W-:Y:S01]  /*0860*/  @!P2 IADD3 R24, P1, PT, R17, R24, RZ ;  /* 0x000000181118a210 */ /* 0x010fe20007f3e0ff */
[----:B------:R-:W0:Y:S01]  /*0870*/  @!P0 LDC.64 R14, c[0x0][0x398] ;  /* 0x0000e600ff0e8b82 */ /* 0x000e220000000a00 */
[----:B------:R-:W-:Y:S01]  /*0880*/  IADD3 R31, PT, PT, RZ, -R12, RZ ;  /* 0x8000000cff1f7210 */ /* 0x000fe20007ffe0ff */
[----:B------:R-:W-:Y:S01]  /*0890*/  @!P0 IMAD.WIDE.U32 R6, R38, R6, R10 ;  /* 0x0000000626068225 */ /* 0x000fe200078e000a */
[----:B------:R1:W3:Y:S01]  /*08a0*/  @!P2 LDG.E R32, desc[UR8][R18.64] ;  /* 0x000000081220a981 */ /* 0x0002e2000c1e1900 */
[----:B------:R-:W-:-:S04]  /*08b0*/  @!P2 IADD3.X R25, PT, PT, R16, R25, RZ, P1, !PT ;  /* 0x000000191019a210 */ /* 0x000fc80000ffe4ff */
[----:B------:R-:W4:Y:S01]  /*08c0*/  @!P3 LDC.64 R10, c[0x0][0x3a0] ;  /* 0x0000e800ff0abb82 */ /* 0x000f220000000a00 */
[----:B------:R-:W-:-:S07]  /*08d0*/  @!P0 IADD3 R7, PT, PT, R7, R29, RZ ;  /* 0x0000001d07078210 */ /* 0x000fce0007ffe0ff */
[----:B------:R-:W4:Y:S01]  /*08e0*/  @!P3 LDC.64 R12, c[0x0][0x398] ;  /* 0x0000e600ff0cbb82 */ /* 0x000f220000000a00 */
[----:B-----5:R-:W-:Y:S01]  /*08f0*/  @!P3 IMAD R28, R27, R20, RZ ;  /* 0x000000141b1cb224 */ /* 0x020fe200078e02ff */
[----:B------:R-:W-:-:S06]  /*0900*/  PRMT R31, R31, 0x7710, RZ ;  /* 0x000077101f1f7816 */ /* 0x000fcc00000000ff */
[----:B------:R-:W5:Y:S01]  /*0910*/  @P4 LDC.64 R16, c[0x0][0x3b0] ;  /* 0x0000ec00ff104b82 */ /* 0x000f620000000a00 */
[C---:B------:R-:W-:Y:S01]  /*0920*/  @!P0 SHF.L.U32 R27, R6.reuse, 0x1, RZ ;  /* 0x00000001061b8819 */ /* 0x040fe200000006ff */
[----:B------:R-:W-:Y:S01]  /*0930*/  @!P3 IMAD R29, R37, R21, R28 ;  /* 0x00000015251db224 */ /* 0x000fe200078e021c */
[----:B------:R-:W-:-:S05]  /*0940*/  @!P0 SHF.L.U64.HI R26, R6, 0x1, R7 ;  /* 0x00000001061a8819 */ /* 0x000fca0000010207 */
[----:B-1----:R-:W1:Y:S01]  /*0950*/  LDC.64 R18, c[0x0][0x3a8] ;  /* 0x0000ea00ff127b82 */ /* 0x002e620000000a00 */
[----:B------:R-:W-:Y:S02]  /*0960*/  @!P3 MOV R6, R50 ;  /* 0x000000320006b202 */ /* 0x000fe40000000f00 */
[----:B------:R-:W-:Y:S02]  /*0970*/  @!P3 MOV R7, R53 ;  /* 0x000000350007b202 */ /* 0x000fe40000000f00 */
[----:B------:R-:W-:Y:S02]  /*0980*/  IADD3 R28, PT, PT, R31, R2, RZ ;  /* 0x000000021f1c7210 */ /* 0x000fe40007ffe0ff */
[----:B------:R-:W-:Y:S01]  /*0990*/  CS2R R30, SRZ ;  /* 0x00000000001e7805 */ /* 0x000fe2000001ff00 */
[----:B------:R-:W-:Y:S01]  /*09a0*/  @!P3 IMAD.WIDE.U32 R20, R37, R20, R6 ;  /* 0x000000142514b225 */ /* 0x000fe200078e0006 */
[----:B------:R-:W-:Y:S02]  /*09b0*/  SHF.L.U32 R28, R28, 0x1, RZ ;  /* 0x000000011c1c7819 */ /* 0x000fe400000006ff */
[----:B------:R-:W-:-:S02]  /*09c0*/  @!P0 IADD3 R22, P1, PT, R27, R22, RZ ;  /* 0x000000161b168210 */ /* 0x000fc40007f3e0ff */
[----:B------:R-:W3:Y:S01]  /*09d0*/  @!P2 LDG.E R31, desc[UR8][R24.64] ;  /* 0x00000008181fa981 */ /* 0x000ee2000c1e1900 */
[----:B------:R-:W-:Y:S02]  /*09e0*/  LOP3.LUT R6, R28, 0xffff, RZ, 0xc0, !PT ;  /* 0x0000ffff1c067812 */ /* 0x000fe400078ec0ff */
[----:B------:R-:W-:Y:S02]  /*09f0*/  @!P3 IADD3 R21, PT, PT, R21, R29, RZ ;  /* 0x0000001d1515b210 */ /* 0x000fe40007ffe0ff */
[----:B------:R-:W-:Y:S02]  /*0a00*/  @!P3 SHF.L.U32 R7, R20, 0x1, RZ ;  /* 0x000000011407b819 */ /* 0x000fe400000006ff */
[----:B------:R-:W-:Y:S02]  /*0a10*/  @!P0 IADD3.X R23, PT, PT, R26, R23, RZ, P1, !PT ;  /* 0x000000171a178210 */ /* 0x000fe40000ffe4ff */
[----:B0-----:R-:W-:Y:S01]  /*0a20*/  @!P0 IADD3 R14, P1, PT, R27, R14, RZ ;  /* 0x0000000e1b0e8210 */ /* 0x001fe20007f3e0ff */
[----:B------:R-:W-:Y:S01]  /*0a30*/  IMAD R27, R47, 0x30, R6 ;  /* 0x000000302f1b7824 */ /* 0x000fe200078e0206 */
[----:B------:R-:W-:-:S02]  /*0a40*/  @!P3 SHF.L.U64.HI R20, R20, 0x1, R21 ;  /* 0x000000011414b819 */ /* 0x000fc40000010215 */
[----:B------:R-:W-:Y:S02]  /*0a50*/  CS2R R28, SRZ ;  /* 0x00000000001c7805 */ /* 0x000fe4000001ff00 */
[C---:B----4-:R-:W-:Y:S02]  /*0a60*/  @!P3 IADD3 R10, P2, PT, R7.reuse, R10, RZ ;  /* 0x0000000a070ab210 */ /* 0x050fe40007f5e0ff */
[----:B------:R-:W-:Y:S01]  /*0a70*/  @!P3 IADD3 R12, P5, PT, R7, R12, RZ ;  /* 0x0000000c070cb210 */ /* 0x000fe20007fbe0ff */
[C---:B-----5:R-:W-:Y:S01]  /*0a80*/  @P4 IMAD.WIDE R16, R27.reuse, 0x2, R16 ;  /* 0x000000021b104825 */ /* 0x060fe200078e0210 */
[----:B------:R-:W-:Y:S01]  /*0a90*/  MOV R7, RZ ;  /* 0x000000ff00077202 */ /* 0x000fe20000000f00 */
[----:B------:R-:W4:Y:S01]  /*0aa0*/  @!P0 LDG.E R30, desc[UR8][R22.64] ;  /* 0x00000008161e8981 */ /* 0x000f22000c1e1900 */
[----:B------:R-:W-:Y:S01]  /*0ab0*/  @!P0 IADD3.X R15, PT, PT, R26, R15, RZ, P1, !PT ;  /* 0x0000000f1a0f8210 */ /* 0x000fe20000ffe4ff */
[----:B-1----:R-:W-:Y:S01]  /*0ac0*/  IMAD.WIDE R18, R27, 0x2, R18 ;  /* 0x000000021b127825 */ /* 0x002fe200078e0212 */
[C---:B------:R-:W-:Y:S01]  /*0ad0*/  @!P3 IADD3.X R11, PT, PT, R20.reuse, R11, RZ, P2, !PT ;  /* 0x0000000b140bb210 */ /* 0x040fe200017fe4ff */
[----:B------:R-:W5:Y:S01]  /*0ae0*/  @P4 LDG.E.U16 R21, desc[UR8][R16.64+0x2] ;  /* 0x0000020810154981 */ /* 0x000f62000c1e1500 */
[----:B------:R-:W-:-:S03]  /*0af0*/  @!P3 IADD3.X R13, PT, PT, R20, R13, RZ, P5, !PT ;  /* 0x0000000d140db210 */ /* 0x000fc60002ffe4ff */
[----:B------:R-:W5:Y:S04]  /*0b00*/  LDG.E.U16 R39, desc[UR8][R18.64] ;  /* 0x0000000812277981 */ /* 0x000f68000c1e1500 */
[----:B------:R0:W5:Y:S04]  /*0b10*/  @P4 LDG.E.U16 R22, desc[UR8][R16.64] ;  /* 0x0000000810164981 */ /* 0x000168000c1e1500 */
[----:B------:R-:W5:Y:S04]  /*0b20*/  LDG.E.U16 R20, desc[UR8][R18.64+0x2] ;  /* 0x0000020812147981 */ /* 0x000f68000c1e1500 */
[----:B------:R-:W5:Y:S04]  /*0b30*/  @!P0 LDG.E R29, desc[UR8][R14.64] ;  /* 0x000000080e1d8981 */ /* 0x000f68000c1e1900 */
[----:B------:R1:W5:Y:S04]  /*0b40*/  @!P3 LDG.E R28, desc[UR8][R10.64] ;  /* 0x000000080a1cb981 */ /* 0x000368000c1e1900 */
[----:B------:R4:W5:Y:S01]  /*0b50*/  @!P3 LDG.E R7, desc[UR8][R12.64] ;  /* 0x000000080c07b981 */ /* 0x000962000c1e1900 */
[----:B------:R-:W-:Y:S01]  /*0b60*/  MOV R46, 0x3f800000 ;  /* 0x3f800000002e7802 */ /* 0x000fe20000000f00 */
[----:B------:R-:W-:Y:S01]  /*0b70*/  UISETP.NE.AND UP0, UPT, UR11, URZ, UPT ;  /* 0x000000ff0b00728c */ /* 0x000fe2000bf05270 */
[----:B------:R-:W-:Y:S01]  /*0b80*/  CS2R R40, SRZ ;  /* 0x0000000000287805 */ /* 0x000fe2000001ff00 */
[----:B--2---:R-:W-:-:S05]  /*0b90*/  FFMA.FTZ R9, -R8, R8, R9 ;  /* 0x0000000808097223 */ /* 0x004fca0000010109 */
[----:B------:R-:W-:-:S13]  /*0ba0*/  FSETP.GTU.FTZ.AND P1, PT, R9, RZ, PT ;  /* 0x000000ff0900720b */ /* 0x000fda0003f3c000 */
[----:B0-----:R-:W0:Y:S01]  /*0bb0*/  @P1 LDC R16, c[0x0][0x3c0] ;  /* 0x0000f000ff101b82 */ /* 0x001e220000000800 */
[----:B-1----:R-:W-:Y:S02]  /*0bc0*/  PRMT R10, R34, 0x7632, R10 ;  /* 0x00007632220a7816 */ /* 0x002fe4000000000a */
[----:B------:R-:W-:Y:S02]  /*0bd0*/  PRMT R45, R33, 0x7632, R45 ;  /* 0x00007632212d7816 */ /* 0x000fe4000000002d */
[----:B---3--:R-:W-:Y:S01]  /*0be0*/  PRMT R18, R32, 0x7632, R18 ;  /* 0x0000763220127816 */ /* 0x008fe20000000012 */
[----:B0-----:R-:W-:-:S04]  /*0bf0*/  @P1 FADD.FTZ R16, R9, R16 ;  /* 0x0000001009101221 */ /* 0x001fc80000010000 */
[----:B------:R0:W1:Y:S01]  /*0c00*/  @P1 MUFU.RSQ R46, R16 ;  /* 0x00000010002e1308 */ /* 0x0000620000001400 */
[----:B------:R-:W-:Y:S02]  /*0c10*/  PRMT R44, R31, 0x7632, R44 ;  /* 0x000076321f2c7816 */ /* 0x000fe4000000002c */
[----:B----4-:R-:W-:Y:S02]  /*0c20*/  PRMT R13, R30, 0x7632, R13 ;  /* 0x000076321e0d7816 */ /* 0x010fe4000000000d */
[----:B-----5:R-:W-:Y:S02]  /*0c30*/  @P4 SHF.L.U32 R40, R21, 0x10, RZ ;  /* 0x0000001015284819 */ /* 0x020fe400000006ff */
[----:B------:R-:W-:Y:S02]  /*0c40*/  SHF.L.U32 R39, R39, 0x10, RZ ;  /* 0x0000001027277819 */ /* 0x000fe400000006ff */
[----:B------:R-:W-:Y:S02]  /*0c50*/  @P4 SHF.L.U32 R41, R22, 0x10, RZ ;  /* 0x0000001016294819 */ /* 0x000fe400000006ff */
[----:B------:R-:W-:-:S02]  /*0c60*/  SHF.L.U32 R9, R20, 0x10, RZ ;  /* 0x0000001014097819 */ /* 0x000fc400000006ff */
[----:B------:R-:W-:Y:S02]  /*0c70*/  PRMT R43, R29, 0x7632, R43 ;  /* 0x000076321d2b7816 */ /* 0x000fe4000000002b */
        /* <DEDUP_REMOVED lines=8> */
[----:B------:R-:W-:Y:S01]  /*0d00*/  FMUL.FTZ R14, R39, R12 ;  /* 0x0000000c270e7220 */ /* 0x000fe20000410000 */
[----:B------:R-:W-:Y:S01]  /*0d10*/  SHF.L.U32 R21, R32, 0x10, RZ ;  /* 0x0000001020157819 */ /* 0x000fe200000006ff */
[C---:B------:R-:W-:Y:S01]  /*0d20*/  FADD.FTZ R15, -R8.reuse, R15 ;  /* 0x0000000f080f7221 */ /* 0x040fe20000010100 */
[----:B------:R-:W-:Y:S01]  /*0d30*/  FMUL.FTZ R11, R11, R46 ;  /* 0x0000002e0b0b7220 */ /* 0x000fe20000410000 */
[----:B------:R-:W-:Y:S01]  /*0d40*/  FMUL.FTZ R16, R9, R10 ;  /* 0x0000000a09107220 */ /* 0x000fe20000410000 */
[----:B------:R-:W-:Y:S01]  /*0d50*/  FADD.FTZ R19, RZ, R14 ;  /* 0x0000000eff137221 */ /* 0x000fe20000010000 */
[----:B------:R-:W-:Y:S01]  /*0d60*/  FMUL.FTZ R15, R15, R46 ;  /* 0x0000002e0f0f7220 */ /* 0x000fe20000410000 */
[----:B------:R-:W-:Y:S01]  /*0d70*/  FFMA.FTZ R20, R11, R14, RZ ;  /* 0x0000000e0b147223 */ /* 0x000fe200000100ff */
[----:B------:R-:W-:Y:S01]  /*0d80*/  FADD.FTZ R21, -R8, R21 ;  /* 0x0000001508157221 */ /* 0x000fe20000010100 */
[----:B------:R-:W-:Y:S01]  /*0d90*/  FADD.FTZ R14, R16, R19 ;  /* 0x00000013100e7221 */ /* 0x000fe20000010000 */
[----:B------:R-:W-:Y:S01]  /*0da0*/  SHF.L.U32 R19, R18, 0x10, RZ ;  /* 0x0000001012137819 */ /* 0x000fe200000006ff */
[----:B------:R-:W-:Y:S01]  /*0db0*/  FFMA.FTZ R16, R15, R16, R20 ;  /* 0x000000100f107223 */ /* 0x000fe20000010014 */
[----:B------:R-:W-:Y:S01]  /*0dc0*/  SHF.L.U32 R20, R31, 0x10, RZ ;  /* 0x000000101f147819 */ /* 0x000fe200000006ff */
[----:B------:R-:W-:Y:S01]  /*0dd0*/  FFMA.FTZ R23, R12, R11, RZ ;  /* 0x0000000b0c177223 */ /* 0x000fe200000100ff */
[----:B------:R-:W-:Y:S01]  /*0de0*/  FMUL.FTZ R21, R21, R46 ;  /* 0x0000002e15157220 */ /* 0x000fe20000410000 */
[----:B------:R-:W-:Y:S01]  /*0df0*/  FADD.FTZ R19, -R8, R19 ;  /* 0x0000001308137221 */ /* 0x000fe20000010100 */
[----:B------:R-:W-:Y:S01]  /*0e00*/  FADD.FTZ R11, RZ, R12 ;  /* 0x0000000cff0b7221 */ /* 0x000fe20000010000 */
[----:B------:R-:W-:Y:S01]  /*0e10*/  FMUL.FTZ R25, R39, R20 ;  /* 0x0000001427197220 */ /* 0x000fe20000410000 */
[----:B------:R-:W-:Y:S01]  /*0e20*/  SHF.L.U32 R18, R44, 0x10, RZ ;  /* 0x000000102c127819 */ /* 0x000fe200000006ff */
        /* <DEDUP_REMOVED lines=20> */
[C---:B------:R-:W-:Y:S01]  /*0f70*/  FADD.FTZ R23, -R8.reuse, R23 ;  /* 0x0000001708177221 */ /* 0x040fe20000010100 */
[----:B------:R-:W-:Y:S01]  /*0f80*/  FADD.FTZ R20, R27, R18 ;  /* 0x000000121b147221 */ /* 0x000fe20000010000 */
[----:B------:R-:W-:Y:S01]  /*0f90*/  SHF.L.U32 R19, R7, 0x10, RZ ;  /* 0x0000001007137819 */ /* 0x000fe200000006ff */
[----:B------:R-:W-:Y:S01]  /*0fa0*/  FFMA.FTZ R27, R21, R18, R16 ;  /* 0x00000012151b7223 */ /* 0x000fe20000010010 */
[----:B------:R-:W-:Y:S01]  /*0fb0*/  FMUL.FTZ R25, R9, R13 ;  /* 0x0000000d09197220 */ /* 0x000fe20000410000 */
[----:B------:R-:W-:Y:S01]  /*0fc0*/  FFMA.FTZ R12, R15, R21, R12 ;  /* 0x000000150f0c7223 */ /* 0x000fe2000001000c */
[----:B------:R-:W-:Y:S01]  /*0fd0*/  SHF.L.U32 R21, R17, 0x10, RZ ;  /* 0x0000001011157819 */ /* 0x000fe200000006ff */
[-C--:B------:R-:W-:Y:S01]  /*0fe0*/  FMUL.FTZ R16, R23, R46.reuse ;  /* 0x0000002e17107220 */ /* 0x080fe20000410000 */
[----:B------:R-:W-:Y:S01]  /*0ff0*/  FADD.FTZ R49, -R8, R49 ;  /* 0x0000003108317221 */ /* 0x000fe20000010100 */
        /* <DEDUP_REMOVED lines=8> */
[----:B------:R-:W-:Y:S01]  /*1080*/  FMUL.FTZ R20, R9, R18 ;  /* 0x0000001209147220 */ /* 0x000fe20000410000 */
[----:B------:R-:W-:Y:S01]  /*1090*/  FADD.FTZ R15, R10, R13 ;  /* 0x0000000d0a0f7221 */ /* 0x000fe20000010000 */
[----:B------:R-:W-:Y:S01]  /*10a0*/  FFMA.FTZ R24, R17, R23, R24 ;  /* 0x0000001711187223 */ /* 0x000fe20000010018 */
[----:B------:R-:W-:Y:S01]  /*10b0*/  FMUL.FTZ R21, R21, R46 ;  /* 0x0000002e15157220 */ /* 0x000fe20000410000 */
        /* <DEDUP_REMOVED lines=8> */
.L_x_209:
[----:B------:R-:W-:Y:S02]  /*1140*/  SHF.L.U32 R11, R34, 0x10, RZ ;  /* 0x00000010220b7819 */ /* 0x000fe400000006ff */
[----:B------:R-:W-:Y:S02]  /*1150*/  SHF.L.U32 R15, R18, 0x10, RZ ;  /* 0x00000010120f7819 */ /* 0x000fe400000006ff */
[----:B------:R-:W-:Y:S01]  /*1160*/  SHF.L.U32 R27, R32, 0x10, RZ ;  /* 0x00000010201b7819 */ /* 0x000fe200000006ff */
[----:B------:R-:W-:Y:S01]  /*1170*/  FADD.FTZ R13, -R8, R11 ;  /* 0x0000000b080d7221 */ /* 0x000fe20000010100 */
[----:B------:R-:W-:Y:S01]  /*1180*/  SHF.L.U32 R11, R10, 0x10, RZ ;  /* 0x000000100a0b7819 */ /* 0x000fe200000006ff */
[C---:B------:R-:W-:Y:S01]  /*1190*/  FADD.FTZ R15, -R8.reuse, R15 ;  /* 0x0000000f080f7221 */ /* 0x040fe20000010100 */
[----:B------:R-:W-:Y:S01]  /*11a0*/  SHF.L.U32 R25, R33, 0x10, RZ ;  /* 0x0000001021197819 */ /* 0x000fe200000006ff */
[-C--:B------:R-:W-:Y:S01]  /*11b0*/  FMUL.FTZ R12, R13, R46.reuse ;  /* 0x0000002e0d0c7220 */ /* 0x080fe20000410000 */
[C---:B------:R-:W-:Y:S01]  /*11c0*/  FADD.FTZ R27, -R8.reuse, R27 ;  /* 0x0000001b081b7221 */ /* 0x040fe20000010100 */
[----:B------:R-:W-:Y:S01]  /*11d0*/  FADD.FTZ R11, -R8, R11 ;  /* 0x0000000b080b7221 */ /* 0x000fe20000010100 */
[----:B------:R-:W-:Y:S01]  /*11e0*/  FMUL.FTZ R15, R15, R46 ;  /* 0x0000002e0f0f7220 */ /* 0x000fe20000410000 */
[----:B------:R-:W-:Y:S01]  /*11f0*/  FFMA.FTZ R13, R39, R12, R41 ;  /* 0x0000000c270d7223 */ /* 0x000fe20000010029 */
[----:B------:R-:W-:Y:S01]  /*1200*/  SHF.L.U32 R24, R45, 0x10, RZ ;  /* 0x000000102d187819 */ /* 0x000fe200000006ff */
[----:B------:R-:W-:Y:S01]  /*1210*/  FMUL.FTZ R10, R11, R46 ;  /* 0x0000002e0b0a7220 */ /* 0x000fe20000410000 */
[--C-:B------:R-:W-:Y:S01]  /*1220*/  FFMA.FTZ R14, R9, R15, R40.reuse ;  /* 0x0000000f090e7223 */ /* 0x100fe20000010028 */
[----:B------:R-:W-:Y:S01]  /*1230*/  FMUL.FTZ R16, R13, -1.4426950216293334961 ;  /* 0xbfb8aa3b0d107820 */ /* 0x000fe20000410000 */
[----:B------:R-:W-:Y:S01]  /*1240*/  SHF.L.U32 R26, R44, 0x10, RZ ;  /* 0x000000102c1a7819 */ /* 0x000fe200000006ff */
[----:B------:R-:W-:Y:S01]  /*1250*/  FFMA.FTZ R11, R9, R10, R40 ;  /* 0x0000000a090b7223 */ /* 0x000fe20000010028 */
[----:B------:R-:W-:Y:S01]  /*1260*/  FMUL.FTZ R23, R14, -1.4426950216293334961 ;  /* 0xbfb8aa3b0e177820 */ /* 0x000fe20000410000 */
[----:B------:R-:W-:-:S02]  /*1270*/  SHF.L.U32 R48, R31, 0x10, RZ ;  /* 0x000000101f307819 */ /* 0x000fc400000006ff */
[----:B------:R-:W-:Y:S01]  /*1280*/  FMUL.FTZ R21, R11, -1.4426950216293334961 ;  /* 0xbfb8aa3b0b157820 */ /* 0x000fe20000410000 */
[----:B------:R-:W0:Y:S01]  /*1290*/  MUFU.EX2 R16, R16 ;  /* 0x0000001000107308 */ /* 0x000e220000000800 */
[----:B------:R-:W-:-:S03]  /*12a0*/  SHF.L.U32 R49, R43, 0x10, RZ ;  /* 0x000000102b317819 */ /* 0x000fc600000006ff */
[----:B------:R-:W-:Y:S04]  /*12b0*/  MUFU.EX2 R23, R23 ;  /* 0x0000001700177308 */ /* 0x000fe80000000800 */
[----:B------:R-:W1:Y:S01]  /*12c0*/  MUFU.EX2 R21, R21 ;  /* 0x0000001500157308 */ /* 0x000e620000000800 */
[----:B0-----:R-:W-:Y:S01]  /*12d0*/  FADD.FTZ R18, R16, 1 ;  /* 0x3f80000010127421 */ /* 0x001fe20000010000 */
[----:B------:R-:W-:-:S05]  /*12e0*/  FMUL.FTZ R16, R27, R46 ;  /* 0x0000002e1b107220 */ /* 0x000fca0000410000 */
[----:B------:R-:W0:Y:S01]  /*12f0*/  MUFU.RCP R18, R18 ;  /* 0x0000001200127308 */ /* 0x000e220000001000 */
[----:B-1----:R-:W-:Y:S01]  /*1300*/  FADD.FTZ R19, R21, 1 ;  /* 0x3f80000015137421 */ /* 0x002fe20000010000 */
[----:B------:R-:W-:-:S06]  /*1310*/  SHF.L.U32 R21, R30, 0x10, RZ ;  /* 0x000000101e157819 */ /* 0x000fcc00000006ff */
[----:B------:R-:W1:Y:S01]  /*1320*/  MUFU.RCP R19, R19 ;  /* 0x0000001300137308 */ /* 0x000e620000001000 */
[----:B------:R-:W-:Y:S01]  /*1330*/  FADD.FTZ R27, -R8, R21 ;  /* 0x00000015081b7221 */ /* 0x000fe20000010100 */
[----:B0-----:R-:W-:Y:S01]  /*1340*/  FADD.FTZ R22, -R18, 1 ;  /* 0x3f80000012167421 */ /* 0x001fe20000010100 */
[----:B------:R-:W-:Y:S01]  /*1350*/  FMUL.FTZ R20, R25, R18 ;  /* 0x0000001219147220 */ /* 0x000fe20000410000 */
[----:B------:R-:W-:Y:S02]  /*1360*/  FADD.FTZ R25, R23, 1 ;  /* 0x3f80000017197421 */ /* 0x000fe40000010000 */
[----:B------:R-:W-:Y:S01]  /*1370*/  FFMA.FTZ R23, R13, R22, 1 ;  /* 0x3f8000000d177423 */ /* 0x000fe20000010016 */
[----:B------:R-:W-:Y:S01]  /*1380*/  FFMA.FTZ R22, R39, R16, R41 ;  /* 0x0000001027167223 */ /* 0x000fe20000010029 */
[----:B------:R-:W0:Y:S01]  /*1390*/  MUFU.RCP R13, R25 ;  /* 0x00000019000d7308 */ /* 0x000e220000001000 */
[----:B-1----:R-:W-:Y:S02]  /*13a0*/  FADD.FTZ R18, -R19, 1 ;  /* 0x3f80000013127421 */ /* 0x002fe40000010100 */
[----:B------:R-:W-:Y:S01]  /*13b0*/  FMUL.FTZ R21, R22, -1.4426950216293334961 ;  /* 0xbfb8aa3b16157820 */ /* 0x000fe20000410000 */
[----:B------:R-:W-:Y:S01]  /*13c0*/  FMUL.FTZ R24, R24, R19 ;  /* 0x0000001318187220 */ /* 0x000fe20000410000 */
[----:B------:R-:W-:Y:S01]  /*13d0*/  FMUL.FTZ R20, R20, R23 ;  /* 0x0000001714147220 */ /* 0x000fe20000410000 */
[----:B------:R-:W-:Y:S01]  /*13e0*/  FFMA.FTZ R11, R11, R18, 1 ;  /* 0x3f8000000b0b7423 */ /* 0x000fe20000010012 */
[----:B------:R-:W-:Y:S01]  /*13f0*/  FMUL.FTZ R18, R27, R46 ;  /* 0x0000002e1b127220 */ /* 0x000fe20000410000 */
[----:B------:R-:W-:Y:S01]  /*1400*/  PRMT R27, R30, 0x7632, R27 ;  /* 0x000076321e1b7816 */ /* 0x000fe2000000001b */
[----:B------:R-:W1:Y:S01]  /*1410*/  MUFU.EX2 R21, R21 ;  /* 0x0000001500157308 */ /* 0x000e620000000800 */
[----:B------:R-:W-:Y:S01]  /*1420*/  FMUL.FTZ R11, R24, R11 ;  /* 0x0000000b180b7220 */ /* 0x000fe20000410000 */
[----:B------:R-:W-:Y:S01]  /*1430*/  FFMA.FTZ R19, R39, R18, R41 ;  /* 0x0000001227137223 */ /* 0x000fe20000010029 */
[----:B------:R-:W-:-:S03]  /*1440*/  SHF.L.U32 R27, R27, 0x10, RZ ;  /* 0x000000101b1b7819 */ /* 0x000fc600000006ff */
[----:B------:R-:W-:Y:S02]  /*1450*/  FMUL.FTZ R23, R19, -1.4426950216293334961 ;  /* 0xbfb8aa3b13177820 */ /* 0x000fe40000410000 */
[----:B------:R-:W-:Y:S01]  /*1460*/  FADD.FTZ R27, -R8, R27 ;  /* 0x0000001b081b7221 */ /* 0x000fe20000010100 */
[----:B0-----:R-:W-:-:S03]  /*1470*/  FADD.FTZ R25, -R13, 1 ;  /* 0x3f8000000d197421 */ /* 0x001fc60000010100 */
[----:B------:R-:W0:Y:S01]  /*1480*/  MUFU.EX2 R23, R23 ;  /* 0x0000001700177308 */ /* 0x000e220000000800 */
[----:B------:R-:W-:Y:S01]  /*1490*/  FFMA.FTZ R14, R14, R25, 1 ;  /* 0x3f8000000e0e7423 */ /* 0x000fe20000010019 */
[----:B-1----:R-:W-:Y:S01]  /*14a0*/  FADD.FTZ R25, R21, 1 ;  /* 0x3f80000015197421 */ /* 0x002fe20000010000 */
[----:B------:R-:W-:Y:S01]  /*14b0*/  FMUL.FTZ R21, R26, R13 ;  /* 0x0000000d1a157220 */ /* 0x000fe20000410000 */
[----:B------:R-:W-:-:S03]  /*14c0*/  FMUL.FTZ R13, R27, R46 ;  /* 0x0000002e1b0d7220 */ /* 0x000fc60000410000 */
[----:B------:R-:W-:Y:S01]  /*14d0*/  FMUL.FTZ R14, R21, R14 ;  /* 0x0000000e150e7220 */ /* 0x000fe20000410000 */
[----:B------:R-:W1:Y:S01]  /*14e0*/  MUFU.RCP R25, R25 ;  /* 0x0000001900197308 */ /* 0x000e620000001000 */
[----:B------:R-:W-:-:S04]  /*14f0*/  FFMA.FTZ R21, R9, R13, R40 ;  /* 0x0000000d09157223 */ /* 0x000fc80000010028 */
[----:B------:R-:W-:Y:S01]  /*1500*/  FMUL.FTZ R26, R21, -1.4426950216293334961 ;  /* 0xbfb8aa3b151a7820 */ /* 0x000fe20000410000 */
[----:B0-----:R-:W-:-:S05]  /*1510*/  FADD.FTZ R24, R23, 1 ;  /* 0x3f80000017187421 */ /* 0x001fca0000010000 */
[----:B------:R-:W0:Y:S04]  /*1520*/  MUFU.EX2 R26, R26 ;  /* 0x0000001a001a7308 */ /* 0x000e280000000800 */
[----:B------:R-:W2:Y:S01]  /*1530*/  MUFU.RCP R24, R24 ;  /* 0x0000001800187308 */ /* 0x000ea20000001000 */
[----:B-1----:R-:W-:-:S04]  /*1540*/  FADD.FTZ R23, -R25, 1 ;  /* 0x3f80000019177421 */ /* 0x002fc80000010100 */
[----:B------:R-:W-:Y:S01]  /*1550*/  FFMA.FTZ R23, R22, R23, 1 ;  /* 0x3f80000016177423 */ /* 0x000fe20000010017 */
[----:B------:R-:W-:Y:S01]  /*1560*/  FMUL.FTZ R22, R48, R25 ;  /* 0x0000001930167220 */ /* 0x000fe20000410000 */
[----:B------:R-:W-:Y:S01]  /*1570*/  SHF.L.U32 R25, R17, 0x10, RZ ;  /* 0x0000001011197819 */ /* 0x000fe200000006ff */
[----:B0-----:R-:W-:Y:S01]  /*1580*/  FADD.FTZ R27, R26, 1 ;  /* 0x3f8000001a1b7421 */ /* 0x001fe20000010000 */
[----:B------:R-:W-:Y:S01]  /*1590*/  SHF.L.U32 R17, R29, 0x10, RZ ;  /* 0x000000101d117819 */ /* 0x000fe200000006ff */
[----:B------:R-:W-:Y:S02]  /*15a0*/  FMUL.FTZ R23, R22, R23 ;  /* 0x0000001716177220 */ /* 0x000fe40000410000 */
[----:B------:R0:W1:Y:S01]  /*15b0*/  MUFU.RCP R26, R27 ;  /* 0x0000001b001a7308 */ /* 0x0000620000001000 */
[----:B--2---:R-:W-:-:S04]  /*15c0*/  FADD.FTZ R48, -R24, 1 ;  /* 0x3f80000018307421 */ /* 0x004fc80000010100 */
[----:B------:R-:W-:Y:S01]  /*15d0*/  FFMA.FTZ R19, R19, R48, 1 ;  /* 0x3f80000013137423 */ /* 0x000fe20000010030 */
[----:B------:R-:W-:Y:S01]  /*15e0*/  FMUL.FTZ R48, R17, R24 ;  /* 0x0000001811307220 */ /* 0x000fe20000410000 */
[----:B------:R-:W-:Y:S01]  /*15f0*/  FADD.FTZ R17, -R8, R25 ;  /* 0x0000001908117221 */ /* 0x000fe20000010100 */
[----:B0-----:R-:W-:Y:S02]  /*1600*/  SHF.L.U32 R27, R42, 0x10, RZ ;  /* 0x000000102a1b7819 */ /* 0x001fe400000006ff */
[----:B------:R-:W-:Y:S01]  /*1610*/  FMUL.FTZ R19, R48, R19 ;  /* 0x0000001330137220 */ /* 0x000fe20000410000 */
[----:B------:R-:W-:-:S04]  /*1620*/  FMUL.FTZ R17, R17, R46 ;  /* 0x0000002e11117220 */ /* 0x000fc80000410000 */
[----:B------:R-:W-:Y:S01]  /*1630*/  FFMA.FTZ R24, R9, R17, R40 ;  /* 0x0000001109187223 */ /* 0x000fe20000010028 */
[----:B-1----:R-:W-:-:S03]  /*1640*/  FADD.FTZ R22, -R26, 1 ;  /* 0x3f8000001a167421 */ /* 0x002fc60000010100 */
[----:B------:R-:W-:Y:S01]  /*1650*/  FMUL.FTZ R25, R24, -1.4426950216293334961 ;  /* 0xbfb8aa3b18197820 */ /* 0x000fe20000410000 */
[----:B------:R-:W-:Y:S01]  /*1660*/  FFMA.FTZ R21, R21, R22, 1 ;  /* 0x3f80000015157423 */ /* 0x000fe20000010016 */
[----:B------:R-:W-:-:S04]  /*1670*/  FMUL.FTZ R22, R49, R26 ;  /* 0x0000001a31167220 */ /* 0x000fc80000410000 */
[----:B------:R-:W0:Y:S01]  /*1680*/  MUFU.EX2 R25, R25 ;  /* 0x0000001900197308 */ /* 0x000e220000000800 */
[----:B------:R-:W-:Y:S01]  /*1690*/  FMUL.FTZ R22, R22, R21 ;  /* 0x0000001516167220 */ /* 0x000fe20000410000 */
[----:B------:R-:W-:-:S04]  /*16a0*/  FMUL.FTZ R21, R39, R20 ;  /* 0x0000001427157220 */ /* 0x000fc80000410000 */
[----:B------:R-:W-:Y:S01]  /*16b0*/  FADD.FTZ R48, RZ, R21 ;  /* 0x00000015ff307221 */ /* 0x000fe20000010000 */
[----:B0-----:R-:W-:Y:S01]  /*16c0*/  FADD.FTZ R26, R25, 1 ;  /* 0x3f800000191a7421 */ /* 0x001fe20000010000 */
[----:B------:R-:W-:Y:S01]  /*16d0*/  FFMA.FTZ R25, R12, R21, RZ ;  /* 0x000000150c197223 */ /* 0x000fe200000100ff */
[----:B------:R-:W-:-:S04]  /*16e0*/  FMUL.FTZ R21, R9, R11 ;  /* 0x0000000b09157220 */ /* 0x000fc80000410000 */
[----:B------:R-:W0:Y:S01]  /*16f0*/  MUFU.RCP R26, R26 ;  /* 0x0000001a001a7308 */ /* 0x000e220000001000 */
[C---:B------:R-:W-:Y:S01]  /*1700*/  FFMA.FTZ R25, R10.reuse, R21, R25 ;  /* 0x000000150a197223 */ /* 0x040fe20000010019 */
[----:B------:R-:W-:Y:S01]  /*1710*/  FADD.FTZ R21, R21, R48 ;  /* 0x0000003015157221 */ /* 0x000fe20000010000 */
[----:B------:R-:W-:Y:S01]  /*1720*/  FMUL.FTZ R48, R39, R23 ;  /* 0x0000001727307220 */ /* 0x000fe20000410000 */
[----:B------:R-:W-:Y:S01]  /*1730*/  FFMA.FTZ R10, R10, R11, RZ ;  /* 0x0000000b0a0a7223 */ /* 0x000fe200000100ff */
[----:B------:R-:W-:Y:S02]  /*1740*/  FADD.FTZ R11, RZ, R11 ;  /* 0x0000000bff0b7221 */ /* 0x000fe40000010000 */
[----:B------:R-:W-:Y:S01]  /*1750*/  FADD.FTZ R21, R21, R48 ;  /* 0x0000003015157221 */ /* 0x000fe20000010000 */
[----:B------:R-:W-:Y:S01]  /*1760*/  FFMA.FTZ R10, R15, R14, R10 ;  /* 0x0000000e0f0a7223 */ /* 0x000fe2000001000a */
[----:B------:R-:W-:Y:S01]  /*1770*/  FADD.FTZ R11, R11, R14 ;  /* 0x0000000e0b0b7221 */ /* 0x000fe20000010000 */
[----:B0-----:R-:W-:Y:S01]  /*1780*/  FADD.FTZ R49, -R26, 1 ;  /* 0x3f8000001a317421 */ /* 0x001fe20000010100 */
[----:B------:R-:W-:-:S03]  /*1790*/  FMUL.FTZ R27, R27, R26 ;  /* 0x0000001a1b1b7220 */ /* 0x000fc60000410000 */
[----:B------:R-:W-:Y:S01]  /*17a0*/  FFMA.FTZ R24, R24, R49, 1 ;  /* 0x3f80000018187423 */ /* 0x000fe20000010031 */
[----:B------:R-:W-:-:S03]  /*17b0*/  SHF.L.U32 R49, R28, 0x10, RZ ;  /* 0x000000101c317819 */ /* 0x000fc600000006ff */
[----:B------:R-:W-:Y:S01]  /*17c0*/  FMUL.FTZ R24, R27, R24 ;  /* 0x000000181b187220 */ /* 0x000fe20000410000 */
[----:B------:R-:W-:Y:S01]  /*17d0*/  FFMA.FTZ R27, R12, R20, RZ ;  /* 0x000000140c1b7223 */ /* 0x000fe200000100ff */
[----:B------:R-:W-:Y:S01]  /*17e0*/  FADD.FTZ R49, -R8, R49 ;  /* 0x0000003108317221 */ /* 0x000fe20000010100 */
[----:B------:R-:W-:Y:S02]  /*17f0*/  FADD.FTZ R20, RZ, R20 ;  /* 0x00000014ff147221 */ /* 0x000fe40000010000 */
[----:B------:R-:W-:Y:S01]  /*1800*/  FFMA.FTZ R26, R16, R23, R27 ;  /* 0x00000017101a7223 */ /* 0x000fe2000001001b */
[----:B------:R-:W-:Y:S01]  /*1810*/  FMUL.FTZ R12, R49, R46 ;  /* 0x0000002e310c7220 */ /* 0x000fe20000410000 */
[----:B------:R-:W-:Y:S01]  /*1820*/  FADD.FTZ R20, R20, R23 ;  /* 0x0000001714147221 */ /* 0x000fe20000010000 */
[----:B------:R-:W-:Y:S01]  /*1830*/  FFMA.FTZ R16, R16, R48, R25 ;  /* 0x0000003010107223 */ /* 0x000fe20000010019 */
[----:B------:R-:W-:Y:S01]  /*1840*/  SHF.L.U32 R48, R7, 0x10, RZ ;  /* 0x0000001007307819 */ /* 0x000fe200000006ff */
        /* <DEDUP_REMOVED lines=10> */
[----:B------:R-:W-:Y:S01]  /*18f0*/  FFMA.FTZ R15, R15, R23, R16 ;  /* 0x000000170f0f7223 */ /* 0x000fe20000010010 */
[----:B------:R-:W-:Y:S01]  /*1900*/  FADD.FTZ R21, R23, R21 ;  /* 0x0000001517157221 */ /* 0x000fe20000010000 */
[----:B------:R-:W-:-:S04]  /*1910*/  FMUL.FTZ R16, R39, R19 ;  /* 0x0000001327107220 */ /* 0x000fc80000410000 */
[C---:B------:R-:W-:Y:S01]  /*1920*/  FFMA.FTZ R48, R18.reuse, R16, R15 ;  /* 0x0000001012307223 */ /* 0x040fe2000001000f */
[----:B------:R-:W-:Y:S01]  /*1930*/  FADD.FTZ R23, R21, R16 ;  /* 0x0000001015177221 */ /* 0x000fe20000010000 */
[C---:B------:R-:W-:Y:S01]  /*1940*/  FMUL.FTZ R16, R9.reuse, R22 ;  /* 0x0000001609107220 */ /* 0x040fe20000410000 */
[----:B------:R-:W-:Y:S01]  /*1950*/  FFMA.FTZ R21, R18, R19, R26 ;  /* 0x0000001312157223 */ /* 0x000fe2000001001a */
[----:B------:R-:W-:Y:S01]  /*1960*/  FADD.FTZ R19, R20, R19 ;  /* 0x0000001314137221 */ /* 0x000fe20000010000 */
[----:B------:R-:W-:Y:S01]  /*1970*/  FMUL.FTZ R18, R9, R24 ;  /* 0x0000001809127220 */ /* 0x000fe20000410000 */
        /* <DEDUP_REMOVED lines=8> */
[C---:B------:R-:W-:Y:S01]  /*1a00*/  FFMA.FTZ R11, R17.reuse, R18, R20 ;  /* 0x00000012110b7223 */ /* 0x040fe20000010014 */
[----:B------:R-:W-:Y:S01]  /*1a10*/  FADD.FTZ R10, R18, R23 ;  /* 0x00000017120a7221 */ /* 0x000fe20000010000 */
[----:B------:R-:W-:Y:S01]  /*1a20*/  FFMA.FTZ R13, R17, R24, R13 ;  /* 0x00000018110d7223 */ /* 0x000fe2000001000d */
[----:B------:R-:W-:Y:S01]  /*1a30*/  FADD.FTZ R15, R15, R24 ;  /* 0x000000180f0f7221 */ /* 0x000fe20000010000 */
[----:B------:R-:W-:-:S07]  /*1a40*/  FADD.FTZ R14, R19, R14 ;  /* 0x0000000e130e7221 */ /* 0x000fce0000010000 */
.L_x_210:
        /* <DEDUP_REMOVED lines=46> */
.L_x_212:
[----:B------:R-:W-:Y:S05]  /*1d30*/  BSYNC.RECONVERGENT B0 ;  /* 0x0000000000007941 */ /* 0x000fea0003800200 */
.L_x_211:
[----:B------:R-:W-:Y:S06]  /*1d40*/  BAR.SYNC.DEFER_BLOCKING 0x0 ;  /* 0x0000000000007b1d */ /* 0x000fec0000010000 */
[----:B------:R-:W-:Y:S04]  /*1d50*/  BSSY.RECONVERGENT B0, `(.L_x_213) ;  /* 0x000001f000007945 */ /* 0x000fe80003800200 */
[----:B------:R-:W-:Y:S05]  /*1d60*/  @P2 BRA `(.L_x_214) ;  /* 0x0000000000742947 */ /* 0x000fea0003800000 */
[----:B------:R-:W-:-:S09]  /*1d70*/  ULEA UR5, UR7, UR6, 0x18 ;  /* 0x0000000607057291 */ /* 0x000fd2000f8ec0ff */
[----:B------:R-:W4:Y:S04]  /*1d80*/  LDS.64 R24, [UR5+0x18] ;  /* 0x00001805ff187984 */ /* 0x000f280008000a00 */
[----:B-1-3--:R-:W1:Y:S04]  /*1d90*/  LDS.128 R16, [UR5+0x20] ;  /* 0x00002005ff107984 */ /* 0x00ae680008000c00 */
[----:B--2---:R-:W2:Y:S01]  /*1da0*/  LDS.128 R20, [UR5+0x30] ;  /* 0x00003005ff147984 */ /* 0x004ea20008000c00 */
        /* <DEDUP_REMOVED lines=25> */
.L_x_214:
[----:B------:R-:W-:Y:S05]  /*1f40*/  BSYNC.RECONVERGENT B0 ;  /* 0x0000000000007941 */ /* 0x000fea0003800200 */
.L_x_213:
[----:B------:R-:W-:Y:S06]  /*1f50*/  BAR.SYNC.DEFER_BLOCKING 0x0 ;  /* 0x0000000000007b1d */ /* 0x000fec0000010000 */
[----:B------:R-:W-:Y:S04]  /*1f60*/  BSSY.RECONVERGENT B0, `(.L_x_215) ;  /* 0x000004d000007945 */ /* 0x000fe80003800200 */
[----:B------:R-:W-:Y:S05]  /*1f70*/  @P1 BRA `(.L_x_216) ;  /* 0x00000004002c1947 */ /* 0x000fea0003800000 */
[----:B-1-3--:R-:W1:Y:S04]  /*1f80*/  LDS.128 R16, [R48+0x180] ;  /* 0x0001800030107984 */ /* 0x00ae680000000c00 */
[----:B--2---:R-:W2:Y:S04]  /*1f90*/  LDS.128 R20, [R48+0x300] ;  /* 0x0003000030147984 */ /* 0x004ea80000000c00 */
        /* <DEDUP_REMOVED lines=73> */
.L_x_216:
[----:B------:R-:W-:Y:S05]  /*2430*/  BSYNC.RECONVERGENT B0 ;  /* 0x0000000000007941 */ /* 0x000fea0003800200 */
.L_x_215:
[----:B------:R-:W-:Y:S04]  /*2440*/  BSSY.RECONVERGENT B0, `(.L_x_217) ;  /* 0x000001d000007945 */ /* 0x000fe80003800200 */
[----:B------:R-:W-:Y:S05]  /*2450*/  @P1 BRA `(.L_x_218) ;  /* 0x00000000006c1947 */ /* 0x000fea0003800000 */
[----:B-1-3--:R-:W2:Y:S01]  /*2460*/  LDC.64 R16, c[0x0][0x3f8] ;  /* 0x0000fe00ff107b82 */ /* 0x00aea20000000a00 */
[----:B------:R-:W-:-:S07]  /*2470*/  IMAD R47, R47, 0x18, R2 ;  /* 0x000000182f2f7824 */ /* 0x000fce00078e0202 */
[----:B------:R-:W1:Y:S01]  /*2480*/  LDC.64 R18, c[0x0][0x3d8] ;  /* 0x0000f600ff127b82 */ /* 0x000e620000000a00 */
[----:B--2---:R-:W-:Y:S01]  /*2490*/  IMAD.WIDE.U32 R20, R16, 0x3, RZ ;  /* 0x0000000310147825 */ /* 0x004fe200078e00ff */
        /* <DEDUP_REMOVED lines=23> */
.L_x_218:
[----:B------:R-:W-:Y:S05]  /*2610*/  BSYNC.RECONVERGENT B0 ;  /* 0x0000000000007941 */ /* 0x000fea0003800200 */
.L_x_217:
        /* <DEDUP_REMOVED lines=11> */
[----:B-1----:R-:W-:Y:S01]  /*26d0*/  IMAD R17, R4, UR10, R0 ;  /* 0x0000000a04117c24 */ /* 0x002fe2000f8e0200 */
[----:B------:R-:W-:Y:S02]  /*26e0*/  IADD3 R15, PT, PT, R15, R0, RZ ;  /* 0x000000000f0f7210 */ /* 0x000fe40007ffe0ff */
[----:B------:R-:W-:-:S04]  /*26f0*/  SEL R19, R5, RZ, !P1 ;  /* 0x000000ff05137207 */ /* 0x000fc80004800000 */
        /* <DEDUP_REMOVED lines=10> */
.L_x_221:
[----:B----4-:R-:W3:Y:S04]  /*27a0*/  LDG.E.STRONG.GPU R14, desc[UR8][R12.64] ;  /* 0x000000080c0e7981 */ /* 0x010ee8000c1ef900 */
[----:B---3--:R-:W-:Y:S01]  /*27b0*/  CCTL.IVALL ;  /* 0x00000000ff00798f */ /* 0x008fe20002000000 */
[----:B------:R-:W-:Y:S05]  /*27c0*/  YIELD ;  /* 0x0000000000007946 */ /* 0x000fea0003800000 */
[----:B------:R-:W-:-:S13]  /*27d0*/  ISETP.NE.AND P1, PT, R14, R19, PT ;  /* 0x000000130e00720c */ /* 0x000fda0003f25270 */
[----:B------:R-:W-:Y:S05]  /*27e0*/  @P1 BRA `(.L_x_221) ;  /* 0xfffffffc00ec1947 */ /* 0x000fea000383ffff */
.L_x_220:
[----:B------:R-:W-:Y:S05]  /*27f0*/  WARPSYNC.ALL ;  /* 0x0000000000007948 */ /* 0x000fea0003800000 */
[----:B------:R-:W-:Y:S01]  /*2800*/  BAR.SYNC.DEFER_BLOCKING 0x0 ;  /* 0x0000000000007b1d */ /* 0x000fe20000010000 */
[----:B--2---:R-:W-:-:S05]  /*2810*/  HFMA2 R20, -RZ, RZ, 0, 0 ;  /* 0x00000000ff147431 */ /* 0x004fca00000001ff */
[----:B------:R-:W-:Y:S05]  /*2820*/  @!P3 BRA `(.L_x_222) ;  /* 0x000000040018b947 */ /* 0x000fea0003800000 */
[C-C-:B------:R-:W-:Y:S01]  /*2830*/  IMAD R27, R4.reuse, 0x5, R0.reuse ;  /* 0x00000005041b7824 */ /* 0x140fe200078e0200 */
[CC--:B------:R-:W-:Y:S01]  /*2840*/  LEA R26, R4.reuse, R0.reuse, 0x2 ;  /* 0x00000000041a7211 */ /* 0x0c0fe200078e10ff */
[C-C-:B------:R-:W-:Y:S01]  /*2850*/  IMAD R25, R4.reuse, 0x6, R0.reuse ;  /* 0x0000000604197824 */ /* 0x140fe200078e0200 */
[C---:B------:R-:W-:Y:S01]  /*2860*/  LEA R22, R4.reuse, R0, 0x1 ;  /* 0x0000000004167211 */ /* 0x040fe200078e08ff */
[--C-:B------:R-:W-:Y:S01]  /*2870*/  IMAD R24, R4, 0x7, R0.reuse ;  /* 0x0000000704187824 */ /* 0x100fe200078e0200 */
[----:B------:R-:W-:Y:S01]  /*2880*/  IADD3 R21, PT, PT, R0, R4, RZ ;  /* 0x0000000400157210 */ /* 0x000fe20007ffe0ff */
[----:B------:R-:W-:Y:S01]  /*2890*/  IMAD R23, R4, 0x3, R0 ;  /* 0x0000000304177824 */ /* 0x000fe200078e0200 */
[----:B------:R-:W-:Y:S01]  /*28a0*/  MOV R18, RZ ;  /* 0x000000ff00127202 */ /* 0x000fe20000000f00 */
[----:B------:R-:W-:Y:S01]  /*28b0*/  UIADD3 UR5, UPT, UPT, -UR10, URZ, URZ ;  /* 0x000000ff0a057290 */ /* 0x000fe2000fffe1ff */
[----:B------:R-:W-:Y:S02]  /*28c0*/  MOV R19, R0 ;  /* 0x0000000000137202 */ /* 0x000fe40000000f00 */
[----:B------:R-:W-:-:S09]  /*28d0*/  LOP3.LUT R20, R5, 0x7ffffff8, RZ, 0xc0, !PT ;  /* 0x7ffffff805147812 */ /* 0x000fd200078ec0ff */
.L_x_223:
        /* <DEDUP_REMOVED lines=11> */
[----:B-1----:R-:W-:-:S06]  /*2990*/  @!P1 IMAD.WIDE.U32 R16, R22, 0x8, R48 ;  /* 0x0000000816109825 */ /* 0x002fcc00078e0030 */
        /* <DEDUP_REMOVED lines=47> */
.L_x_222:
[----:B----4-:R-:W-:-:S13]  /*2c90*/  LOP3.LUT P1, R12, R5, 0x7, RZ, 0xc0, !PT ;  /* 0x00000007050c7812 */ /* 0x010fda000782c0ff */
[----:B------:R-:W-:Y:S05]  /*2ca0*/  @!P1 BRA `(.L_x_219) ;  /* 0x0000000000f09947 */ /* 0x000fea0003800000 */
[----:B------:R-:W-:Y:S02]  /*2cb0*/  IADD3 R12, PT, PT, R12, -0x1, RZ ;  /* 0xffffffff0c0c7810 */ /* 0x000fe40007ffe0ff */
[----:B------:R-:W-:Y:S02]  /*2cc0*/  LOP3.LUT P1, R18, R5, 0x3, RZ, 0xc0, !PT ;  /* 0x0000000305127812 */ /* 0x000fe4000782c0ff */
[----:B------:R-:W-:-:S13]  /*2cd0*/  ISETP.GE.U32.AND P3, PT, R12, 0x3, PT ;  /* 0x000000030c00780c */ /* 0x000fda0003f66070 */
[----:B------:R-:W-:Y:S05]  /*2ce0*/  @!P3 BRA `(.L_x_224) ;  /* 0x000000000070b947 */ /* 0x000fea0003800000 */
[----:B------:R-:W-:-:S13]  /*2cf0*/  ISETP.EQ.OR P6, PT, R20, UR10, P2 ;  /* 0x0000000a14007c0c */ /* 0x000fda00097c2670 */
[----:B------:R-:W-:-:S04]  /*2d00*/  @!P6 IMAD R13, R20, R4, R0 ;  /* 0x00000004140de224 */ /* 0x000fc800078e0200 */
[----:B------:R-:W-:-:S06]  /*2d10*/  @!P6 IMAD.WIDE.U32 R12, R13, 0x8, R48 ;  /* 0x000000080d0ce825 */ /* 0x000fcc00078e0030 */
[----:B------:R-:W0:Y:S01]  /*2d20*/  @!P6 LDG.E.64 R12, desc[UR8][R12.64] ;  /* 0x000000080c0ce981 */ /* 0x000e22000c1e1b00 */
[C---:B------:R-:W-:Y:S02]  /*2d30*/  IADD3 R15, PT, PT, R20.reuse, 0x1, RZ ;  /* 0x00000001140f7810 */ /* 0x040fe40007ffe0ff */
[C---:B-1----:R-:W-:Y:S02]  /*2d40*/  IADD3 R17, PT, PT, R20.reuse, 0x2, RZ ;  /* 0x0000000214117810 */ /* 0x042fe40007ffe0ff */
[----:B------:R-:W-:Y:S02]  /*2d50*/  ISETP.EQ.OR P5, PT, R15, UR10, P2 ;  /* 0x0000000a0f007c0c */ /* 0x000fe400097a2670 */
[----:B------:R-:W-:Y:S02]  /*2d60*/  IADD3 R19, PT, PT, R20, 0x3, RZ ;  /* 0x0000000314137810 */ /* 0x000fe40007ffe0ff */
        /* <DEDUP_REMOVED lines=20> */
.L_x_224:
        /* <DEDUP_REMOVED lines=18> */
.L_x_225:
        /* <DEDUP_REMOVED lines=9> */
.L_x_226:
[----:B------:R-:W-:Y:S05]  /*3060*/  BSYNC.RECONVERGENT B0 ;  /* 0x0000000000007941 */ /* 0x000fea0003800200 */
.L_x_219:
        /* <DEDUP_REMOVED lines=19> */
[C---:B------:R-:W-:Y:S01]  /*31a0*/  FADD.FTZ R21, -R8.reuse, R21 ;  /* 0x0000001508157221 */ /* 0x040fe20000010100 */
[C---:B------:R-:W-:Y:S01]  /*31b0*/  FADD.FTZ R19, -R8.reuse, R19 ;  /* 0x0000001308137221 */ /* 0x040fe20000010100 */
[----:B----4-:R-:W-:Y:S01]  /*31c0*/  ISETP.GE.U32.AND P1, PT, R37, UR12, PT ;  /* 0x0000000c25007c0c */ /* 0x010fe2000bf26070 */
[----:B------:R-:W-:Y:S01]  /*31d0*/  FADD.FTZ R17, -R8, R49 ;  /* 0x0000003108117221 */ /* 0x000fe20000010100 */
[----:B------:R-:W-:Y:S01]  /*31e0*/  SHF.L.U32 R33, R33, 0x10, RZ ;  /* 0x0000001021217819 */ /* 0x000fe200000006ff */
[----:B-1----:R-:W-:-:S03]  /*31f0*/  IMAD R13, R13, UR10, R12 ;  /* 0x0000000a0d0d7c24 */ /* 0x002fc6000f8e020c */
[----:B------:R-:W-:Y:S01]  /*3200*/  @!P2 STS.64 [UR5+0x78], R10 ;  /* 0x0000780aff00a988 */ /* 0x000fe20008000a05 */
[----:B------:R-:W-:Y:S01]  /*3210*/  PRMT R12, R28, 0x7632, R12 ;  /* 0x000076321c0c7816 */ /* 0x000fe2000000000c */
[----:B------:R-:W-:Y:S01]  /*3220*/  BAR.SYNC.DEFER_BLOCKING 0x0 ;  /* 0x0000000000007b1d */ /* 0x000fe20000010000 */
[C---:B------:R-:W-:Y:S02]  /*3230*/  IADD3 R25, PT, PT, R13.reuse, 0x10, RZ ;  /* 0x000000100d197810 */ /* 0x040fe40007ffe0ff */
[----:B------:R-:W-:Y:S02]  /*3240*/  SHF.L.U32 R12, R12, 0x10, RZ ;  /* 0x000000100c0c7819 */ /* 0x000fe400000006ff */
[----:B------:R-:W-:Y:S02]  /*3250*/  ISETP.GE.U32.AND P2, PT, R13, UR12, PT ;  /* 0x0000000c0d007c0c */ /* 0x000fe4000bf46070 */
[----:B------:R-:W-:Y:S02]  /*3260*/  ISETP.GE.U32.AND P3, PT, R25, UR12, PT ;  /* 0x0000000c19007c0c */ /* 0x000fe4000bf66070 */
[----:B---3--:R-:W-:-:S04]  /*3270*/  SHF.R.S32.HI R16, RZ, 0x1f, R25 ;  /* 0x0000001fff107819 */ /* 0x008fc80000011419 */
[----:B------:R-:W-:Y:S01]  /*3280*/  ISETP.GE.AND.EX P3, PT, R16, UR13, PT, P3 ;  /* 0x0000000d10007c0c */ /* 0x000fe2000bf66330 */
[----:B0-----:R-:W0:Y:S01]  /*3290*/  LDS.64 R10, [UR5+0x78] ;  /* 0x00007805ff0a7984 */ /* 0x001e220008000a00 */
        /* <DEDUP_REMOVED lines=12> */
[----:B------:R-:W-:Y:S01]  /*3360*/  FMUL.FTZ R12, R47, R46 ;  /* 0x0000002e2f0c7220 */ /* 0x000fe20000410000 */
[----:B------:R-:W-:Y:S06]  /*3370*/  @!P4 BRA `(.L_x_227) ;  /* 0x000000000048c947 */ /* 0x000fec0003800000 */
[----:B------:R-:W-:Y:S01]  /*3380*/  FFMA.FTZ R22, R39, R22, R41 ;  /* 0x0000001627167223 */ /* 0x000fe20000010029 */
[----:B--2---:R-:W-:-:S03]  /*3390*/  FFMA.FTZ R20, R9, R12, R40 ;  /* 0x0000000c09147223 */ /* 0x004fc60000010028 */
        /* <DEDUP_REMOVED lines=16> */
.L_x_227:
[----:B------:R-:W-:Y:S01]  /*34a0*/  FFMA.FTZ R12, R14, R12, R15 ;  /* 0x0000000c0e0c7223 */ /* 0x000fe2000001000f */
[----:B------:R-:W-:Y:S01]  /*34b0*/  BSSY.RECONVERGENT B0, `(.L_x_228) ;  /* 0x0000014000007945 */ /* 0x000fe20003800200 */
[----:B------:R-:W-:Y:S01]  /*34c0*/  FFMA.FTZ R33, R39, R33, -R18 ;  /* 0x0000002127217223 */ /* 0x000fe20000010812 */
[-C--:B--2---:R-:W-:Y:S01]  /*34d0*/  FMUL.FTZ R20, R27, R46.reuse ;  /* 0x0000002e1b147220 */ /* 0x084fe20000410000 */
        /* <DEDUP_REMOVED lines=17> */
.L_x_229:
[----:B------:R-:W-:Y:S05]  /*35f0*/  BSYNC.RECONVERGENT B0 ;  /* 0x0000000000007941 */ /* 0x000fea0003800200 */
.L_x_228:
[----:B------:R-:W-:Y:S01]  /*3600*/  SHF.L.U32 R31, R31, 0x10, RZ ;  /* 0x000000101f1f7819 */ /* 0x000fe200000006ff */
[C-C-:B------:R-:W-:Y:S01]  /*3610*/  FFMA.FTZ R8, R14.reuse, R20, R15.reuse ;  /* 0x000000140e087223 */ /* 0x140fe2000001000f */
[----:B------:R-:W-:Y:S01]  /*3620*/  FFMA.FTZ R10, R14, R18, R15 ;  /* 0x000000120e0a7223 */ /* 0x000fe2000001000f */
[----:B------:R-:W-:Y:S01]  /*3630*/  SHF.L.U32 R44, R44, 0x10, RZ ;  /* 0x000000102c2c7819 */ /* 0x000fe200000006ff */
[----:B------:R-:W-:Y:S06]  /*3640*/  @!P4 BRA `(.L_x_230) ;  /* 0x000000000048c947 */ /* 0x000fec0003800000 */
[----:B------:R-:W-:Y:S01]  /*3650*/  FFMA.FTZ R20, R39, R20, R41 ;  /* 0x0000001427147223 */ /* 0x000fe20000010029 */
[----:B------:R-:W-:-:S03]  /*3660*/  FFMA.FTZ R18, R9, R18, R40 ;  /* 0x0000001209127223 */ /* 0x000fc60000010028 */
[----:B0-----:R-:W-:Y:S01]  /*3670*/  FMUL.FTZ R11, R20, -1.4426950216293334961 ;  /* 0xbfb8aa3b140b7820 */ /* 0x001fe20000410000 */
        /* <DEDUP_REMOVED lines=15> */
.L_x_230:
[----:B------:R-:W-:Y:S01]  /*3770*/  BSSY.RECONVERGENT B0, `(.L_x_231) ;  /* 0x0000012000007945 */ /* 0x000fe20003800200 */
[----:B------:R-:W-:Y:S01]  /*3780*/  FFMA.FTZ R31, R39, R31, -R8 ;  /* 0x0000001f271f7223 */ /* 0x000fe20000010808 */
[----:B0-----:R-:W-:Y:S02]  /*3790*/  FFMA.FTZ R13, R9, R44, -R10 ;  /* 0x0000002c090d7223 */ /* 0x001fe4000001080a */
        /* <DEDUP_REMOVED lines=15> */
.L_x_232:
[----:B------:R-:W-:Y:S05]  /*3890*/  BSYNC.RECONVERGENT B0 ;  /* 0x0000000000007941 */ /* 0x000fea0003800200 */
.L_x_231:
[----:B0-----:R-:W-:Y:S01]  /*38a0*/  SHF.L.U32 R12, R29, 0x10, RZ ;  /* 0x000000101d0c7819 */ /* 0x001fe200000006ff */
[-C--:B------:R-:W-:Y:S01]  /*38b0*/  FMUL.FTZ R26, R21, R46.reuse ;  /* 0x0000002e151a7220 */ /* 0x080fe20000410000 */
[----:B------:R-:W-:Y:S01]  /*38c0*/  SHF.L.U32 R16, R43, 0x10, RZ ;  /* 0x000000102b107819 */ /* 0x000fe200000006ff */
[-C--:B------:R-:W-:Y:S01]  /*38d0*/  FMUL.FTZ R8, R19, R46.reuse ;  /* 0x0000002e13087220 */ /* 0x080fe20000410000 */
[-C--:B------:R-:W-:Y:S01]  /*38e0*/  FMUL.FTZ R10, R23, R46.reuse ;  /* 0x0000002e170a7220 */ /* 0x080fe20000410000 */
[----:B------:R-:W-:Y:S01]  /*38f0*/  FMUL.FTZ R28, R17, R46 ;  /* 0x0000002e111c7220 */ /* 0x000fe20000410000 */
        /* <DEDUP_REMOVED lines=19> */
.L_x_233:
[----:B------:R-:W-:Y:S04]  /*3a30*/  BSSY.RECONVERGENT B0, `(.L_x_234) ;  /* 0x0000015000007945 */ /* 0x000fe80003800200 */
[----:B------:R-:W-:Y:S05]  /*3a40*/  @P0 BRA `(.L_x_235) ;  /* 0x00000000004c0947 */ /* 0x000fea0003800000 */
[----:B------:R-:W0:Y:S01]  /*3a50*/  LDCU.64 UR6, c[0x0][0x3f8] ;  /* 0x00007f00ff0677ac */ /* 0x000e220008000a00 */
[C-C-:B------:R-:W-:Y:S01]  /*3a60*/  FFMA.FTZ R18, R14.reuse, R26, R15.reuse ;  /* 0x0000001a0e127223 */ /* 0x140fe2000001000f */
[----:B------:R-:W-:Y:S01]  /*3a70*/  SHF.R.S32.HI R19, RZ, 0x1f, R38 ;  /* 0x0000001fff137819 */ /* 0x000fe20000011426 */
[----:B------:R-:W-:Y:S01]  /*3a80*/  FFMA.FTZ R20, R14, R28, R15 ;  /* 0x0000001c0e147223 */ /* 0x000fe2000001000f */
[----:B------:R-:W1:Y:S01]  /*3a90*/  LDCU.64 UR14, c[0x0][0x380] ;  /* 0x00007000ff0e77ac */ /* 0x000e620008000a00 */
[----:B------:R-:W-:Y:S01]  /*3aa0*/  FFMA.FTZ R11, R39, R12, -R18 ;  /* 0x0000000c270b7223 */ /* 0x000fe20000010812 */
[----:B------:R-:W-:Y:S01]  /*3ab0*/  MOV R12, R50 ;  /* 0x00000032000c7202 */ /* 0x000fe20000000f00 */
[----:B------:R-:W-:Y:S01]  /*3ac0*/  FFMA.FTZ R17, R9, R16, -R20 ;  /* 0x0000001009117223 */ /* 0x000fe20000010814 */
[----:B------:R-:W-:Y:S01]  /*3ad0*/  MOV R13, R53 ;  /* 0x00000035000d7202 */ /* 0x000fe20000000f00 */
[-C--:B------:R-:W-:Y:S02]  /*3ae0*/  FMUL.FTZ R18, R11, R46.reuse ;  /* 0x0000002e0b127220 */ /* 0x080fe40000410000 */
        /* <DEDUP_REMOVED lines=9> */
.L_x_235:
[----:B------:R-:W-:Y:S05]  /*3b80*/  BSYNC.RECONVERGENT B0 ;  /* 0x0000000000007941 */ /* 0x000fea0003800200 */
.L_x_234:
[----:B------:R-:W-:Y:S01]  /*3b90*/  UISETP.NE.AND UP0, UPT, UR11, URZ, UPT ;  /* 0x000000ff0b00728c */ /* 0x000fe2000bf05270 */
[C-C-:B0-----:R-:W-:Y:S01]  /*3ba0*/  FFMA.FTZ R16, R14.reuse, R8, R15.reuse ;  /* 0x000000080e107223 */ /* 0x141fe2000001000f */
[----:B------:R-:W-:Y:S01]  /*3bb0*/  FFMA.FTZ R18, R14, R10, R15 ;  /* 0x0000000a0e127223 */ /* 0x000fe2000001000f */
[----:B------:R-:W-:Y:S02]  /*3bc0*/  SHF.L.U32 R12, R7, 0x10, RZ ;  /* 0x00000010070c7819 */ /* 0x000fe400000006ff */
[----:B------:R-:W-:Y:S02]  /*3bd0*/  SHF.R.S32.HI R20, RZ, 0x1f, R37 ;  /* 0x0000001fff147819 */ /* 0x000fe40000011425 */
[----:B------:R-:W-:Y:S02]  /*3be0*/  SHF.L.U32 R42, R42, 0x10, RZ ;  /* 0x000000102a2a7819 */ /* 0x000fe400000006ff */
[----:B------:R-:W-:Y:S05]  /*3bf0*/  BRA.U !UP0, `(.L_x_236) ;  /* 0x0000000108487547 */ /* 0x000fea000b800000 */
        /* <DEDUP_REMOVED lines=18> */
.L_x_236:
[----:B------:R-:W-:Y:S01]  /*3d20*/  ISETP.GE.AND.EX P1, PT, R20, UR13, PT, P1 ;  /* 0x0000000d14007c0c */ /* 0x000fe2000bf26310 */
[----:B------:R-:W-:Y:S01]  /*3d30*/  FFMA.FTZ R39, R39, R12, -R16 ;  /* 0x0000000c27277223 */ /* 0x000fe20000010810 */
[----:B------:R-:W-:Y:S01]  /*3d40*/  FFMA.FTZ R9, R9, R42, -R18 ;  /* 0x0000002a09097223 */ /* 0x000fe20000010812 */
[----:B------:R-:W-:Y:S02]  /*3d50*/  BSSY.RECONVERGENT B0, `(.L_x_237) ;  /* 0x000000f000007945 */ /* 0x000fe40003800200 */
[-C--:B------:R-:W-:Y:S01]  /*3d60*/  FMUL.FTZ R7, R39, R46.reuse ;  /* 0x0000002e27077220 */ /* 0x080fe20000410000 */
[----:B------:R-:W-:-:S07]  /*3d70*/  FMUL.FTZ R46, R9, R46 ;  /* 0x0000002e092e7220 */ /* 0x000fce0000410000 */
[----:B------:R-:W-:Y:S05]  /*3d80*/  @P1 BRA `(.L_x_238) ;  /* 0x00000000002c1947 */ /* 0x000fea0003800000 */
[----:B------:R-:W0:Y:S01]  /*3d90*/  LDCU.64 UR6, c[0x0][0x3f8] ;  /* 0x00007f00ff0677ac */ /* 0x000e220008000a00 */
[----:B------:R-:W-:Y:S02]  /*3da0*/  MOV R51, R53 ;  /* 0x0000003500337202 */ /* 0x000fe40000000f00 */
[----:B------:R-:W-:Y:S01]  /*3db0*/  F2FP.BF16.F32.PACK_AB R7, R46, R7 ;  /* 0x000000072e07723e */ /* 0x000fe200000010ff */
[----:B------:R-:W1:Y:S01]  /*3dc0*/  LDCU.64 UR12, c[0x0][0x380] ;  /* 0x00007000ff0c77ac */ /* 0x000e620008000a00 */
[----:B0-----:R-:W-:Y:S02]  /*3dd0*/  IMAD R8, R20, UR6, RZ ;  /* 0x0000000614087c24 */ /* 0x001fe4000f8e02ff */
[----:B------:R-:W-:-:S04]  /*3de0*/  IMAD.WIDE.U32 R50, R37, UR6, R50 ;  /* 0x0000000625327c25 */ /* 0x000fc8000f8e0032 */
[----:B------:R-:W-:Y:S01]  /*3df0*/  IMAD R9, R37, UR7, R8 ;  /* 0x0000000725097c24 */ /* 0x000fe2000f8e0208 */
[----:B-1----:R-:W-:-:S04]  /*3e00*/  LEA R8, P0, R50, UR12, 0x1 ;  /* 0x0000000c32087c11 */ /* 0x002fc8000f8008ff */
[----:B------:R-:W-:-:S04]  /*3e10*/  IADD3 R9, PT, PT, R51, R9, RZ ;  /* 0x0000000933097210 */ /* 0x000fc80007ffe0ff */
[----:B------:R-:W-:-:S05]  /*3e20*/  LEA.HI.X R9, R50, UR13, R9, 0x1, P0 ;  /* 0x0000000d32097c11 */ /* 0x000fca00080f0c09 */
[----:B------:R0:W-:Y:S02]  /*3e30*/  STG.E desc[UR8][R8.64], R7 ;  /* 0x0000000708007986 */ /* 0x0001e4000c101908 */
.L_x_238:
[----:B------:R-:W-:Y:S05]  /*3e40*/  BSYNC.RECONVERGENT B0 ;  /* 0x0000000000007941 */ /* 0x000fea0003800200 */
.L_x_237:
[----:B------:R-:W-:Y:S02]  /*3e50*/  IADD3 R35, PT, PT, R4, R35, RZ ;  /* 0x0000002304237210 */ /* 0x000fe40007ffe0ff */
[----:B------:R-:W-:Y:S02]  /*3e60*/  IADD3 R36, PT, PT, R36, 0x1, RZ ;  /* 0x0000000124247810 */ /* 0x000fe40007ffe0ff */
[----:B------:R-:W-:-:S13]  /*3e70*/  ISETP.GE.AND P0, PT, R35, UR4, PT ;  /* 0x0000000423007c0c */ /* 0x000fda000bf06270 */
[----:B------:R-:W-:Y:S05]  /*3e80*/  @!P0 BRA `(.L_x_239) ;  /* 0xffffffc000d48947 */ /* 0x000fea000383ffff */
.L_x_208:
[----:B------:R-:W1:Y:S01]  /*3e90*/  LDC R6, c[0x0][0x370] ;  /* 0x0000dc00ff067b82 */ /* 0x000e620000000800 */
[----:B------:R-:W-:Y:S01]  /*3ea0*/  ISETP.NE.AND P2, PT, R2, RZ, PT ;  /* 0x000000ff0200720c */ /* 0x000fe20003f45270 */
[----:B------:R-:W-:Y:S06]  /*3eb0*/  BSSY.RECONVERGENT B0, `(.L_x_240) ;  /* 0x0000011000007945 */ /* 0x000fec0003800200 */
[----:B0-----:R-:W0:Y:S08]  /*3ec0*/  LDC R7, c[0x0][0x374] ;  /* 0x0000dd00ff077b82 */ /* 0x001e300000000800 */
[----:B------:R-:W2:Y:S01]  /*3ed0*/  LDC.64 R4, c[0x0][0x3c8] ;  /* 0x0000f200ff047b82 */ /* 0x000ea20000000a00 */
[----:B-1----:R-:W-:-:S02]  /*3ee0*/  ISETP.NE.AND P1, PT, R6, 0x1, PT ;  /* 0x000000010600780c */ /* 0x002fc40003f25270 */
[----:B------:R-:W-:Y:S02]  /*3ef0*/  IADD3 R8, PT, PT, R6, -0x1, RZ ;  /* 0xffffffff06087810 */ /* 0x000fe40007ffe0ff */
[----:B0-----:R-:W-:-:S04]  /*3f00*/  IADD3 R3, PT, PT, R7, -0x1, RZ ;  /* 0xffffffff07037810 */ /* 0x001fc80007ffe0ff */
[----:B------:R-:W-:Y:S02]  /*3f10*/  ISETP.NE.AND P0, PT, R0, R3, PT ;  /* 0x000000030000720c */ /* 0x000fe40003f05270 */
[----:B------:R-:W-:Y:S02]  /*3f20*/  SHF.L.U32 R0, R7, 0x1, RZ ;  /* 0x0000000107007819 */ /* 0x000fe400000006ff */
[----:B------:R-:W-:Y:S02]  /*3f30*/  ISETP.NE.OR P0, PT, R8, UR10, P0 ;  /* 0x0000000a08007c0c */ /* 0x000fe40008705670 */
[----:B------:R-:W-:-:S05]  /*3f40*/  SEL R3, R0, RZ, P1 ;  /* 0x000000ff00037207 */ /* 0x000fca0000800000 */
[----:B--2---:R-:W-:Y:S01]  /*3f50*/  IMAD.WIDE.U32 R4, R3, 0x4, R4 ;  /* 0x0000000403047825 */ /* 0x004fe200078e0004 */
[----:B------:R-:W-:Y:S06]  /*3f60*/  @P2 BRA `(.L_x_241) ;  /* 0x0000000000142947 */ /* 0x000fec0003800000 */
[----:B------:R-:W-:Y:S01]  /*3f70*/  HFMA2 R3, -RZ, RZ, 0, 5.9604644775390625e-08 ;  /* 0x00000001ff037431 */ /* 0x000fe200000001ff */
[----:B------:R-:W-:Y:S06]  /*3f80*/  MEMBAR.ALL.GPU ;  /* 0x0000000000007992 */ /* 0x000fec000000a000 */
[----:B------:R-:W-:-:S00]  /*3f90*/  ERRBAR ;  /* 0x00000000000079ab */ /* 0x000fc00000000000 */
[----:B------:R-:W-:Y:S06]  /*3fa0*/  CGAERRBAR ;  /* 0x00000000000075ab */ /* 0x000fec0000000000 */
[----:B------:R0:W-:Y:S02]  /*3fb0*/  REDG.E.ADD.S32.STRONG.GPU desc[UR8][R4.64], R3 ;  /* 0x000000030400798e */ /* 0x0001e4000c12e308 */
.L_x_241:
[----:B------:R-:W-:Y:S05]  /*3fc0*/  BSYNC.RECONVERGENT B0 ;  /* 0x0000000000007941 */ /* 0x000fea0003800200 */
.L_x_240:
[----:B------:R-:W-:Y:S05]  /*3fd0*/  @P0 EXIT ;  /* 0x000000000000094d */ /* 0x000fea0003800000 */
[----:B------:R-:W-:Y:S05]  /*3fe0*/  @P2 BRA `(.L_x_242) ;  /* 0x0000000000202947 */ /* 0x000fea0003800000 */
[----:B------:R-:W-:-:S05]  /*3ff0*/  IMAD R0, R6, R7, RZ ;  /* 0x0000000706007224 */ /* 0x000fca00078e02ff */
[----:B------:R-:W-:-:S13]  /*4000*/  ISETP.NE.AND P0, PT, R0, -0x1, PT ;  /* 0xffffffff0000780c */ /* 0x000fda0003f05270 */
[----:B------:R-:W-:Y:S05]  /*4010*/  @!P0 BRA `(.L_x_242) ;  /* 0x0000000000148947 */ /* 0x000fea0003800000 */
.L_x_243:
[----:B0-----:R-:W2:Y:S04]  /*4020*/  LDG.E.STRONG.GPU R3, desc[UR8][R4.64] ;  /* 0x0000000804037981 */ /* 0x001ea8000c1ef900 */
[----:B--2---:R-:W-:Y:S01]  /*4030*/  CCTL.IVALL ;  /* 0x00000000ff00798f */ /* 0x004fe20002000000 */
[----:B------:R-:W-:Y:S05]  /*4040*/  YIELD ;  /* 0x0000000000007946 */ /* 0x000fea0003800000 */
[----:B------:R-:W-:-:S13]  /*4050*/  ISETP.NE.AND P0, PT, R3, R0, PT ;  /* 0x000000000300720c */ /* 0x000fda0003f05270 */
[----:B------:R-:W-:Y:S05]  /*4060*/  @P0 BRA `(.L_x_243) ;  /* 0xfffffffc00ec0947 */ /* 0x000fea000383ffff */
.L_x_242:
[----:B------:R-:W-:Y:S05]  /*4070*/  WARPSYNC.ALL ;  /* 0x0000000000007948 */ /* 0x000fea0003800000 */
[----:B0-----:R-:W0:Y:S08]  /*4080*/  LDC.64 R4, c[0x0][0x3f8] ;  /* 0x0000fe00ff047b82 */ /* 0x001e300000000a00 */
        /* <DEDUP_REMOVED lines=39> */
[----:B------:R-:W-:Y:S02]  /*4300*/  IADD3.X R32, PT, PT, RZ, R11, RZ, P2, !PT ;  /* 0x0000000bff207210 */ /* 0x000fe400017fe4ff */
[----:B------:R-:W-:Y:S02]  /*4310*/  ISETP.NE.AND.EX P1, PT, RZ, RZ, PT, P1 ;  /* 0x000000ffff00720c */ /* 0x000fe40003f25310 */
[----:B------:R-:W-:Y:S02]  /*4320*/  ISETP.GE.U32.AND P0, PT, R6, 0x3, PT ;  /* 0x000000030600780c */ /* 0x000fe40003f06070 */
[----:B------:R-:W-:Y:S02]  /*4330*/  SHF.R.S64 R29, R29, 0x1, R32 ;  /* 0x000000011d1d7819 */ /* 0x000fe40000001020 */
[----:B------:R-:W-:-:S02]  /*4340*/  ISETP.GE.U32.AND.EX P0, PT, R7, RZ, PT, P0 ;  /* 0x000000ff0700720c */ /* 0x000fc40003f06100 */
[----:B------:R-:W-:-:S05]  /*4350*/  SHF.R.S32.HI R32, RZ, 0x1, R32 ;  /* 0x00000001ff207819 */ /* 0x000fca0000011420 */
[----:B------:R-:W-:Y:S06]  /*4360*/  @!P1 BRA `(.L_x_245) ;  /* 0x0000000000e09947 */ /* 0x000fec0003800000 */
        /* <DEDUP_REMOVED lines=9> */
[----:B------:R-:W-:Y:S01]  /*4400*/  SHF.L.U64.HI R30, R3, 0x2, R0 ;  /* 0x00000002031e7819 */ /* 0x000fe20000010200 */
[----:B------:R-:W-:Y:S01]  /*4410*/  UMOV UR4, URZ ;  /* 0x000000ff00047c82 */ /* 0x000fe20008000000 */
[----:B------:R-:W-:-:S02]  /*4420*/  SHF.L.U64.HI R26, R29, 0x2, R32 ;  /* 0x000000021d1a7819 */ /* 0x000fc40000010220 */
[----:B------:R-:W-:Y:S02]  /*4430*/  IADD3 R19, PT, PT, R7, UR4, RZ ;  /* 0x0000000407137c10 */ /* 0x000fe4000fffe0ff */
[----:B------:R-:W-:Y:S01]  /*4440*/  MOV R2, R6 ;  /* 0x0000000600027202 */ /* 0x000fe20000000f00 */
[----:B------:R-:W-:Y:S01]  /*4450*/  IMAD.WIDE.U32 R6, R4, 0x4, RZ ;  /* 0x0000000404067825 */ /* 0x000fe200078e00ff */
[C---:B0-----:R-:W-:Y:S02]  /*4460*/  IADD3 R22, P2, PT, R20.reuse, UR10, RZ ;  /* 0x0000000a14167c10 */ /* 0x041fe4000ff5e0ff */
[----:B-1----:R-:W-:Y:S02]  /*4470*/  IADD3 R24, P1, PT, R20, UR6, RZ ;  /* 0x0000000614187c10 */ /* 0x002fe4000ff3e0ff */
[C---:B------:R-:W-:Y:S02]  /*4480*/  IADD3.X R25, PT, PT, R23.reuse, UR11, RZ, P2, !PT ;  /* 0x0000000b17197c10 */ /* 0x040fe400097fe4ff */
[----:B------:R-:W-:-:S02]  /*4490*/  IADD3.X R27, PT, PT, R23, UR7, RZ, P1, !PT ;  /* 0x00000007171b7c10 */ /* 0x000fc40008ffe4ff */
[----:B------:R-:W-:Y:S02]  /*44a0*/  IADD3 R16, P2, PT, RZ, -R9, RZ ;  /* 0x80000009ff107210 */ /* 0x000fe40007f5e0ff */
[----:B--2---:R-:W-:Y:S02]  /*44b0*/  IADD3 R20, P1, PT, R20, UR12, RZ ;  /* 0x0000000c14147c10 */ /* 0x004fe4000ff3e0ff */
[----:B------:R-:W-:Y:S02]  /*44c0*/  SHF.L.U32 R9, R5, 0x2, RZ ;  /* 0x0000000205097819 */ /* 0x000fe400000006ff */
[----:B------:R-:W-:Y:S02]  /*44d0*/  IADD3.X R23, PT, PT, R23, UR13, RZ, P1, !PT ;  /* 0x0000000d17177c10 */ /* 0x000fe40008ffe4ff */
[----:B------:R-:W-:Y:S02]  /*44e0*/  IADD3 R28, PT, PT, R7, R9, RZ ;  /* 0x00000009071c7210 */ /* 0x000fe40007ffe0ff */
[----:B------:R-:W-:-:S07]  /*44f0*/  IADD3.X R18, PT, PT, RZ, -0x1, RZ, P2, !PT ;  /* 0xffffffffff127810 */ /* 0x000fce00017fe4ff */
.L_x_246:
[-C--:B0-----:R-:W-:Y:S02]  /*4500*/  LEA R10, P1, R3, R24.reuse, 0x2 ;  /* 0x00000018030a7211 */ /* 0x081fe400078210ff */
[----:B------:R-:W-:Y:S02]  /*4510*/  LEA R14, P3, R29, R24, 0x2 ;  /* 0x000000181d0e7211 */ /* 0x000fe400078610ff */
[----:B------:R-:W-:Y:S02]  /*4520*/  IADD3 R12, P2, PT, R24, R6, RZ ;  /* 0x00000006180c7210 */ /* 0x000fe40007f5e0ff */
[----:B------:R-:W-:Y:S02]  /*4530*/  IADD3.X R11, PT, PT, R27, R30, RZ, P1, !PT ;  /* 0x0000001e1b0b7210 */ /* 0x000fe40000ffe4ff */
[----:B------:R-:W-:Y:S02]  /*4540*/  MOV R8, R24 ;  /* 0x0000001800087202 */ /* 0x000fe40000000f00 */
[----:B------:R-:W-:-:S02]  /*4550*/  MOV R9, R27 ;  /* 0x0000001b00097202 */ /* 0x000fc40000000f00 */
[C---:B------:R-:W-:Y:S01]  /*4560*/  IADD3.X R15, PT, PT, R27.reuse, R26, RZ, P3, !PT ;  /* 0x0000001a1b0f7210 */ /* 0x040fe20001ffe4ff */
[----:B------:R0:W2:Y:S01]  /*4570*/  LDG.E R11, desc[UR8][R10.64] ;  /* 0x000000080a0b7981 */ /* 0x0000a2000c1e1900 */
[----:B------:R-:W-:-:S03]  /*4580*/  IADD3.X R13, PT, PT, R27, R28, RZ, P2, !PT ;  /* 0x0000001c1b0d7210 */ /* 0x000fc600017fe4ff */
[----:B------:R1:W2:Y:S04]  /*4590*/  LDG.E R8, desc[UR8][R8.64] ;  /* 0x0000000808087981 */ /* 0x0002a8000c1e1900 */
[----:B------:R-:W3:Y:S04]  /*45a0*/  LDG.E R12, desc[UR8][R12.64] ;  /* 0x000000080c0c7981 */ /* 0x000ee8000c1e1900 */
[----:B------:R-:W3:Y:S01]  /*45b0*/  LDG.E R15, desc[UR8][R14.64] ;  /* 0x000000080e0f7981 */ /* 0x000ee2000c1e1900 */
[----:B0-----:R-:W-:Y:S02]  /*45c0*/  MOV R10, R22 ;  /* 0x00000016000a7202 */ /* 0x001fe40000000f00 */
[----:B-1----:R-:W-:-:S02]  /*45d0*/  MOV R9, R23 ;  /* 0x0000001700097202 */ /* 0x002fc40000000f00 */
[----:B------:R-:W-:-:S04]  /*45e0*/  IADD3 R16, P1, PT, R16, 0x1, RZ ;  /* 0x0000000110107810 */ /* 0x000fc80007f3e0ff */
[----:B------:R-:W-:Y:S02]  /*45f0*/  IADD3.X R18, PT, PT, RZ, R18, RZ, P1, !PT ;  /* 0x00000012ff127210 */ /* 0x000fe40000ffe4ff */
[----:B------:R-:W-:-:S04]  /*4600*/  ISETP.NE.U32.AND P1, PT, R16, RZ, PT ;  /* 0x000000ff1000720c */ /* 0x000fc80003f25070 */
[----:B------:R-:W-:Y:S02]  /*4610*/  ISETP.NE.AND.EX P1, PT, R18, RZ, PT, P1 ;  /* 0x000000ff1200720c */ /* 0x000fe40003f25310 */
[----:B------:R-:W-:Y:S02]  /*4620*/  IADD3 R24, P2, PT, R24, 0x600, RZ ;  /* 0x0000060018187810 */ /* 0x000fe40007f5e0ff */
[----:B------:R-:W-:Y:S02]  /*4630*/  IADD3 R22, P3, PT, R22, 0x600, RZ ;  /* 0x0000060016167810 */ /* 0x000fe40007f7e0ff */
[----:B------:R-:W-:Y:S02]  /*4640*/  IADD3.X R27, PT, PT, RZ, R27, RZ, P2, !PT ;  /* 0x0000001bff1b7210 */ /* 0x000fe400017fe4ff */
[----:B--2---:R-:W-:Y:S02]  /*4650*/  F2FP.BF16.F32.PACK_AB R17, R11, R8 ;  /* 0x000000080b11723e */ /* 0x004fe400000010ff */
[----:B------:R-:W-:-:S02]  /*4660*/  MOV R8, R20 ;  /* 0x0000001400087202 */ /* 0x000fc40000000f00 */
[-C--:B------:R-:W-:Y:S02]  /*4670*/  MOV R11, R25.reuse ;  /* 0x00000019000b7202 */ /* 0x080fe40000000f00 */
[----:B---3--:R-:W-:Y:S01]  /*4680*/  F2FP.BF16.F32.PACK_AB R21, R15, R12 ;  /* 0x0000000c0f15723e */ /* 0x008fe200000010ff */
[----:B------:R0:W-:Y:S04]  /*4690*/  STG.E desc[UR8][R8.64], R17 ;  /* 0x0000001108007986 */ /* 0x0001e8000c101908 */
[----:B------:R0:W-:Y:S01]  /*46a0*/  STG.E desc[UR8][R10.64], R21 ;  /* 0x000000150a007986 */ /* 0x0001e2000c101908 */
[----:B------:R-:W-:Y:S02]  /*46b0*/  IADD3 R20, P4, PT, R20, 0x600, RZ ;  /* 0x0000060014147810 */ /* 0x000fe40007f9e0ff */
[----:B------:R-:W-:-:S02]  /*46c0*/  IADD3.X R25, PT, PT, RZ, R25, RZ, P3, !PT ;  /* 0x00000019ff197210 */ /* 0x000fc40001ffe4ff */
[----:B------:R-:W-:Y:S01]  /*46d0*/  IADD3.X R23, PT, PT, RZ, R23, RZ, P4, !PT ;  /* 0x00000017ff177210 */ /* 0x000fe200027fe4ff */
[----:B------:R-:W-:Y:S08]  /*46e0*/  @P1 BRA `(.L_x_246) ;  /* 0xfffffffc00841947 */ /* 0x000ff0000383ffff */
.L_x_245:
[----:B------:R-:W-:Y:S05]  /*46f0*/  BSYNC.RECONVERGENT B0 ;  /* 0x0000000000007941 */ /* 0x000fea0003800200 */
.L_x_244:
[----:B------:R-:W-:Y:S05]  /*4700*/  @!P0 EXIT ;  /* 0x000000000000894d */ /* 0x000fea0003800000 */
[C---:B------:R-:W-:Y:S01]  /*4710*/  SHF.L.U64.HI R5, R4.reuse, 0x2, R5 ;  /* 0x0000000204057819 */ /* 0x040fe20000010205 */
[----:B------:R-:W1:Y:S01]  /*4720*/  LDCU.64 UR4, c[0x0][0x3d8] ;  /* 0x00007b00ff0477ac */ /* 0x000e620008000a00 */
[----:B------:R-:W-:Y:S02]  /*4730*/  SHF.L.U32 R7, R4, 0x2, RZ ;  /* 0x0000000204077819 */ /* 0x000fe400000006ff */
[C---:B0-----:R-:W-:Y:S01]  /*4740*/  SHF.L.U64.HI R8, R29.reuse, 0x2, R32 ;  /* 0x000000021d087819 */ /* 0x041fe20000010220 */
[----:B------:R-:W0:Y:S01]  /*4750*/  LDCU.64 UR6, c[0x0][0x388] ;  /* 0x00007100ff0677ac */ /* 0x000e220008000a00 */
[----:B------:R-:W-:Y:S02]  /*4760*/  SHF.L.U32 R9, R29, 0x2, RZ ;  /* 0x000000021d097819 */ /* 0x000fe400000006ff */
[C---:B------:R-:W-:Y:S01]  /*4770*/  SHF.L.U64.HI R4, R3.reuse, 0x2, R0 ;  /* 0x0000000203047819 */ /* 0x040fe20000010200 */
[----:B------:R-:W2:Y:S01]  /*4780*/  LDCU.64 UR10, c[0x0][0x390] ;  /* 0x00007200ff0a77ac */ /* 0x000ea20008000a00 */
[----:B------:R-:W-:-:S07]  /*4790*/  SHF.L.U32 R6, R3, 0x2, RZ ;  /* 0x0000000203067819 */ /* 0x000fce00000006ff */
.L_x_247:
[C---:B------:R-:W-:Y:S02]  /*47a0*/  SHF.L.U32 R18, R2.reuse, 0x2, RZ ;  /* 0x0000000202127819 */ /* 0x040fe400000006ff */
[----:B------:R-:W-:Y:S02]  /*47b0*/  SHF.L.U64.HI R19, R2, 0x2, R19 ;  /* 0x0000000202137819 */ /* 0x000fe40000010213 */
[----:B-1----:R-:W-:-:S04]  /*47c0*/  IADD3 R10, P0, PT, R18, UR4, RZ ;  /* 0x00000004120a7c10 */ /* 0x002fc8000ff1e0ff */
[----:B---3--:R-:W-:Y:S02]  /*47d0*/  IADD3.X R11, PT, PT, R19, UR5, RZ, P0, !PT ;  /* 0x00000005130b7c10 */ /* 0x008fe400087fe4ff */
[C---:B------:R-:W-:Y:S02]  /*47e0*/  IADD3 R12, P0, PT, R10.reuse, R6, RZ ;  /* 0x000000060a0c7210 */ /* 0x040fe40007f1e0ff */
[C---:B------:R-:W-:Y:S02]  /*47f0*/  IADD3 R16, P2, PT, R10.reuse, R9, RZ ;  /* 0x000000090a107210 */ /* 0x040fe40007f5e0ff */
[C---:B------:R-:W-:Y:S02]  /*4800*/  IADD3.X R13, PT, PT, R11.reuse, R4, RZ, P0, !PT ;  /* 0x000000040b0d7210 */ /* 0x040fe400007fe4ff */
[----:B------:R-:W-:Y:S02]  /*4810*/  IADD3 R14, P1, PT, R10, R7, RZ ;  /* 0x000000070a0e7210 */ /* 0x000fe40007f3e0ff */
[C---:B------:R-:W-:Y:S01]  /*4820*/  IADD3.X R17, PT, PT, R11.reuse, R8, RZ, P2, !PT ;  /* 0x000000080b117210 */ /* 0x040fe200017fe4ff */
[----:B------:R1:W3:Y:S01]  /*4830*/  LDG.E R10, desc[UR8][R10.64] ;  /* 0x000000080a0a7981 */ /* 0x0002e2000c1e1900 */
[----:B------:R-:W-:-:S03]  /*4840*/  IADD3.X R15, PT, PT, R11, R5, RZ, P1, !PT ;  /* 0x000000050b0f7210 */ /* 0x000fc60000ffe4ff */
[----:B------:R-:W3:Y:S04]  /*4850*/  LDG.E R13, desc[UR8][R12.64] ;  /* 0x000000080c0d7981 */ /* 0x000ee8000c1e1900 */
[----:B------:R-:W4:Y:S04]  /*4860*/  LDG.E R14, desc[UR8][R14.64] ;  /* 0x000000080e0e7981 */ /* 0x000f28000c1e1900 */
[----:B------:R-:W4:Y:S01]  /*4870*/  LDG.E R17, desc[UR8][R16.64] ;  /* 0x0000000810117981 */ /* 0x000f22000c1e1900 */
[----:B------:R-:W-:Y:S02]  /*4880*/  LOP3.LUT R23, R18, 0xfffffffc, RZ, 0xc0, !PT ;  /* 0xfffffffc12177812 */ /* 0x000fe400078ec0ff */
[----:B------:R-:W-:-:S02]  /*4890*/  LOP3.LUT R24, R19, 0x1, RZ, 0xc0, !PT ;  /* 0x0000000113187812 */ /* 0x000fc400078ec0ff */
[----:B0-----:R-:W-:Y:S02]  /*48a0*/  IADD3 R20, P0, PT, R23, UR6, RZ ;  /* 0x0000000617147c10 */ /* 0x001fe4000ff1e0ff */
[----:B-1----:R-:W-:Y:S02]  /*48b0*/  LOP3.LUT R11, R19, 0x3, RZ, 0xc0, !PT ;  /* 0x00000003130b7812 */ /* 0x002fe400078ec0ff */
[----:B------:R-:W-:Y:S02]  /*48c0*/  IADD3.X R21, PT, PT, R24, UR7, RZ, P0, !PT ;  /* 0x0000000718157c10 */ /* 0x000fe400087fe4ff */
[----:B--2---:R-:W-:Y:S02]  /*48d0*/  IADD3 R22, P0, PT, R23, UR10, RZ ;  /* 0x0000000a17167c10 */ /* 0x004fe4000ff1e0ff */
[----:B---3--:R-:W-:Y:S02]  /*48e0*/  F2FP.BF16.F32.PACK_AB R25, R13, R10 ;  /* 0x0000000a0d19723e */ /* 0x008fe400000010ff */
[----:B------:R-:W-:-:S02]  /*48f0*/  IADD3 R10, P1, PT, R23, UR4, RZ ;  /* 0x00000004170a7c10 */ /* 0x000fc4000ff3e0ff */
[----:B------:R-:W-:Y:S02]  /*4900*/  IADD3.X R23, PT, PT, R24, UR11, RZ, P0, !PT ;  /* 0x0000000b18177c10 */ /* 0x000fe400087fe4ff */
[----:B------:R-:W-:Y:S02]  /*4910*/  IADD3.X R11, PT, PT, R11, UR5, RZ, P1, !PT ;  /* 0x000000050b0b7c10 */ /* 0x000fe40008ffe4ff */
[----:B----4-:R-:W-:Y:S02]  /*4920*/  F2FP.BF16.F32.PACK_AB R27, R17, R14 ;  /* 0x0000000e111b723e */ /* 0x010fe400000010ff */
[C---:B------:R-:W-:Y:S02]  /*4930*/  IADD3 R16, P0, PT, R10.reuse, R6, RZ ;  /* 0x000000060a107210 */ /* 0x040fe40007f1e0ff */
[C---:B------:R-:W-:Y:S02]  /*4940*/  IADD3 R12, P1, PT, R10.reuse, R7, RZ ;  /* 0x000000070a0c7210 */ /* 0x040fe40007f3e0ff */
[----:B------:R-:W-:-:S02]  /*4950*/  IADD3 R14, P2, PT, R10, R9, RZ ;  /* 0x000000090a0e7210 */ /* 0x000fc40007f5e0ff */
[C---:B------:R-:W-:Y:S02]  /*4960*/  IADD3.X R17, PT, PT, R11.reuse, R4, RZ, P0, !PT ;  /* 0x000000040b117210 */ /* 0x040fe400007fe4ff */
[C---:B------:R-:W-:Y:S02]  /*4970*/  IADD3.X R13, PT, PT, R11.reuse, R5, RZ, P1, !PT ;  /* 0x000000050b0d7210 */ /* 0x040fe40000ffe4ff */
[----:B------:R-:W-:Y:S01]  /*4980*/  IADD3.X R15, PT, PT, R11, R8, RZ, P2, !PT ;  /* 0x000000080b0f7210 */ /* 0x000fe200017fe4ff */
[----:B------:R0:W-:Y:S04]  /*4990*/  STG.E desc[UR8][R20.64], R25 ;  /* 0x0000001914007986 */ /* 0x0001e8000c101908 */
[----:B------:R1:W-:Y:S04]  /*49a0*/  STG.E desc[UR8][R22.64], R27 ;  /* 0x0000001b16007986 */ /* 0x0003e8000c101908 */
[----:B------:R-:W2:Y:S04]  /*49b0*/  LDG.E R26, desc[UR8][R10.64+0x600] ;  /* 0x000600080a1a7981 */ /* 0x000ea8000c1e1900 */
[----:B------:R-:W2:Y:S04]  /*49c0*/  LDG.E R29, desc[UR8][R16.64+0x600] ;  /* 0x00060008101d7981 */ /* 0x000ea8000c1e1900 */
[----:B------:R-:W3:Y:S04]  /*49d0*/  LDG.E R28, desc[UR8][R12.64+0x600] ;  /* 0x000600080c1c7981 */ /* 0x000ee8000c1e1900 */
[----:B------:R-:W3:Y:S01]  /*49e0*/  LDG.E R31, desc[UR8][R14.64+0x600] ;  /* 0x000600080e1f7981 */ /* 0x000ee2000c1e1900 */
[----:B------:R-:W-:-:S04]  /*49f0*/  IADD3 R24, P0, PT, R18, 0x600, RZ ;  /* 0x0000060012187810 */ /* 0x000fc80007f1e0ff */
[----:B0-----:R-:W-:Y:S02]  /*4a00*/  IADD3.X R25, PT, PT, RZ, R19, RZ, P0, !PT ;  /* 0x00000013ff197210 */ /* 0x001fe400007fe4ff */
[----:B------:R-:W-:Y:S02]  /*4a10*/  LOP3.LUT R24, R24, 0xfffffffc, RZ, 0xc0, !PT ;  /* 0xfffffffc18187812 */ /* 0x000fe400078ec0ff */
[----:B------:R-:W-:Y:S02]  /*4a20*/  LOP3.LUT R25, R25, 0x1, RZ, 0xc0, !PT ;  /* 0x0000000119197812 */ /* 0x000fe400078ec0ff */
[C---:B------:R-:W-:Y:S02]  /*4a30*/  IADD3 R20, P0, PT, R24.reuse, UR6, RZ ;  /* 0x0000000618147c10 */ /* 0x040fe4000ff1e0ff */
[----:B------:R-:W-:Y:S02]  /*4a40*/  IADD3 R24, P1, PT, R24, UR10, RZ ;  /* 0x0000000a18187c10 */ /* 0x000fe4000ff3e0ff */
[----:B------:R-:W-:-:S02]  /*4a50*/  IADD3.X R21, PT, PT, R25, UR7, RZ, P0, !PT ;  /* 0x0000000719157c10 */ /* 0x000fc400087fe4ff */
[----:B------:R-:W-:Y:S02]  /*4a60*/  IADD3.X R25, PT, PT, R25, UR11, RZ, P1, !PT ;  /* 0x0000000b19197c10 */ /* 0x000fe40008ffe4ff */
[----:B--2---:R-:W-:Y:S02]  /*4a70*/  F2FP.BF16.F32.PACK_AB R29, R29, R26 ;  /* 0x0000001a1d1d723e */ /* 0x004fe400000010ff */
[----:B---3--:R-:W-:-:S03]  /*4a80*/  F2FP.BF16.F32.PACK_AB R31, R31, R28 ;  /* 0x0000001c1f1f723e */ /* 0x008fc600000010ff */
[----:B------:R0:W-:Y:S04]  /*4a90*/  STG.E desc[UR8][R20.64], R29 ;  /* 0x0000001d14007986 */ /* 0x0001e8000c101908 */
[----:B------:R2:W-:Y:S04]  /*4aa0*/  STG.E desc[UR8][R24.64], R31 ;  /* 0x0000001f18007986 */ /* 0x0005e8000c101908 */
[----:B------:R-:W3:Y:S04]  /*4ab0*/  LDG.E R26, desc[UR8][R10.64+0xc00] ;  /* 0x000c00080a1a7981 */ /* 0x000ee8000c1e1900 */
[----:B-1----:R-:W3:Y:S04]  /*4ac0*/  LDG.E R27, desc[UR8][R16.64+0xc00] ;  /* 0x000c0008101b7981 */ /* 0x002ee8000c1e1900 */
        /* <DEDUP_REMOVED lines=10> */
[----:B---3--:R-:W-:Y:S02]  /*4b70*/  F2FP.BF16.F32.PACK_AB R27, R27, R26 ;  /* 0x0000001a1b1b723e */ /* 0x008fe400000010ff */
[----:B----4-:R-:W-:-:S03]  /*4b80*/  F2FP.BF16.F32.PACK_AB R33, R33, R28 ;  /* 0x0000001c2121723e */ /* 0x010fc600000010ff */
[----:B------:R0:W-:Y:S04]  /*4b90*/  STG.E desc[UR8][R22.64], R27 ;  /* 0x0000001b16007986 */ /* 0x0001e8000c101908 */
[----:B------:R3:W-:Y:S04]  /*4ba0*/  STG.E desc[UR8][R20.64], R33 ;  /* 0x0000002114007986 */ /* 0x0007e8000c101908 */
[----:B------:R-:W4:Y:S04]  /*4bb0*/  LDG.E R10, desc[UR8][R10.64+0x1200] ;  /* 0x001200080a0a7981 */ /* 0x000f28000c1e1900 */
[----:B------:R-:W4:Y:S04]  /*4bc0*/  LDG.E R17, desc[UR8][R16.64+0x1200] ;  /* 0x0012000810117981 */ /* 0x000f28000c1e1900 */
[----:B------:R-:W5:Y:S04]  /*4bd0*/  LDG.E R12, desc[UR8][R12.64+0x1200] ;  /* 0x001200080c0c7981 */ /* 0x000f68000c1e1900 */
[----:B------:R-:W5:Y:S01]  /*4be0*/  LDG.E R15, desc[UR8][R14.64+0x1200] ;  /* 0x001200080e0f7981 */ /* 0x000f62000c1e1900 */
[----:B------:R-:W-:-:S04]  /*4bf0*/  IADD3 R18, P0, PT, R18, 0x1200, RZ ;  /* 0x0000120012127810 */ /* 0x000fc80007f1e0ff */
[----:B------:R-:W-:Y:S02]  /*4c00*/  IADD3.X R19, PT, PT, RZ, R19, RZ, P0, !PT ;  /* 0x00000013ff137210 */ /* 0x000fe400007fe4ff */
[----:B------:R-:W-:Y:S02]  /*4c10*/  LOP3.LUT R18, R18, 0xfffffffc, RZ, 0xc0, !PT ;  /* 0xfffffffc12127812 */ /* 0x000fe400078ec0ff */
[----:B------:R-:W-:Y:S02]  /*4c20*/  LOP3.LUT R19, R19, 0x1, RZ, 0xc0, !PT ;  /* 0x0000000113137812 */ /* 0x000fe400078ec0ff */
[C---:B--2---:R-:W-:Y:S02]  /*4c30*/  IADD3 R24, P0, PT, R18.reuse, UR6, RZ ;  /* 0x0000000612187c10 */ /* 0x044fe4000ff1e0ff */
[----:B0-----:R-:W-:Y:S02]  /*4c40*/  IADD3 R22, P1, PT, R18, UR10, RZ ;  /* 0x0000000a12167c10 */ /* 0x001fe4000ff3e0ff */
[----:B------:R-:W-:-:S02]  /*4c50*/  IADD3.X R25, PT, PT, R19, UR7, RZ, P0, !PT ;  /* 0x0000000713197c10 */ /* 0x000fc400087fe4ff */
[----:B------:R-:W-:Y:S02]  /*4c60*/  IADD3.X R23, PT, PT, R19, UR11, RZ, P1, !PT ;  /* 0x0000000b13177c10 */ /* 0x000fe40008ffe4ff */
[----:B------:R-:W-:-:S04]  /*4c70*/  IADD3 R2, PT, PT, R2, 0x600, RZ ;  /* 0x0000060002027810 */ /* 0x000fc80007ffe0ff */
[----:B------:R-:W-:-:S04]  /*4c80*/  ISETP.GT.U32.AND P0, PT, R3, R2, PT ;  /* 0x000000020300720c */ /* 0x000fc80003f04070 */
[----:B------:R-:W-:Y:S01]  /*4c90*/  ISETP.GT.AND.EX P0, PT, R0, RZ, PT, P0 ;  /* 0x000000ff0000720c */ /* 0x000fe20003f04300 */
[----:B------:R-:W-:Y:S01]  /*4ca0*/  HFMA2 R19, -RZ, RZ, 0, 0 ;  /* 0x00000000ff137431 */ /* 0x000fe200000001ff */
[----:B----4-:R-:W-:Y:S02]  /*4cb0*/  F2FP.BF16.F32.PACK_AB R17, R17, R10 ;  /* 0x0000000a1111723e */ /* 0x010fe400000010ff */
[----:B-----5:R-:W-:-:S03]  /*4cc0*/  F2FP.BF16.F32.PACK_AB R11, R15, R12 ;  /* 0x0000000c0f0b723e */ /* 0x020fc600000010ff */
[----:B------:R3:W-:Y:S04]  /*4cd0*/  STG.E desc[UR8][R24.64], R17 ;  /* 0x0000001118007986 */ /* 0x0007e8000c101908 */
[----:B------:R3:W-:Y:S02]  /*4ce0*/  STG.E desc[UR8][R22.64], R11 ;  /* 0x0000000b16007986 */ /* 0x0007e4000c101908 */
[----:B------:R-:W-:Y:S05]  /*4cf0*/  @P0 BRA `(.L_x_247) ;  /* 0xfffffff800a80947 */ /* 0x000fea000383ffff */
[----:B------:R-:W-:Y:S05]  /*4d00*/  EXIT ;  /* 0x000000000000794d */ /* 0x000fea0003800000 */
.L_x_248:
        /* <DEDUP_REMOVED lines=15> */
.L_x_4497:


//--------------------- .text._Z35group_norm_nhwc_bwd_one_pass_kernelI11Bf16IOBf16WLi128ELi48ELi384EEv26Group_norm_nhwc_bwd_params --------------------------
	.section	.text._Z35group_norm_nhwc_bwd_one_pass_kernelI11Bf16IOBf16WLi128ELi48ELi384EEv26Group_norm_nhwc_bwd_params,"ax",@progbits
	.align	128
        .global         _Z35group_norm_nhwc_bwd_one_pass_kernelI11Bf16IOBf16WLi128ELi48ELi384EEv26Group_norm_nhwc_bwd_params
        .type           _Z35group_norm_nhwc_bwd_one_pass_kernelI11Bf16IOBf16WLi128ELi48ELi384EEv26Group_norm_nhwc_bwd_params,@function
        .size           _Z35group_norm_nhwc_bwd_one_pass_kernelI11Bf16IOBf16WLi128ELi48ELi384EEv26Group_norm_nhwc_bwd_params,(.L_x_4498 - _Z35group_norm_nhwc_bwd_one_pass_kernelI11Bf16IOBf16WLi128ELi48ELi384EEv26Group_norm_nhwc_bwd_params)
        .other          _Z35group_norm_nhwc_bwd_one_pass_kernelI11Bf16IOBf16WLi128ELi48ELi384EEv26Group_norm_nhwc_bwd_params,@"STO_CUDA_ENTRY STV_DEFAULT"
_Z35group_norm_nhwc_bwd_one_pass_kernelI11Bf16IOBf16WLi128ELi48ELi384EEv26Group_norm_nhwc_bwd_params:
.text._Z35group_norm_nhwc_bwd_one_pass_kernelI11Bf16IOBf16WLi128ELi48ELi384EEv26Group_norm_nhwc_bwd_params:
        /* <DEDUP_REMOVED lines=21> */
.L_x_292:
[----:B-1----:R-:W1:Y:S01]  /*0150*/  LDC R9, c[0x0][0x410] ;  /* 0x00010400ff097b82 */ /* 0x002e620000000800 */
[----:B--2---:R-:W2:Y:S01]  /*0160*/  LDCU UR5, c[0x0][0x41c] ;  /* 0x00008380ff0577ac */ /* 0x004ea20008000800 */
[----:B------:R-:W-:Y:S02]  /*0170*/  ISETP.LE.AND P3, PT, RZ, UR6, PT ;  /* 0x00000006ff007c0c */ /* 0x000fe4000bf63270 */
[----:B------:R-:W-:Y:S01]  /*0180*/  CS2R R44, SRZ ;  /* 0x00000000002c7805 */ /* 0x000fe2000001ff00 */
[----:B---3--:R-:W3:Y:S01]  /*0190*/  LDCU.128 UR12, c[0x0][0x400] ;  /* 0x00008000ff0c77ac */ /* 0x008ee20008000c00 */
[----:B----4-:R-:W4:Y:S01]  /*01a0*/  LDCU.64 UR8, c[0x0][0x3b8] ;  /* 0x00007700ff0877ac */ /* 0x010f220008000a00 */
[----:B------:R-:W-:Y:S01]  /*01b0*/  CS2R R40, SRZ ;  /* 0x0000000000287805 */ /* 0x000fe2000001ff00 */
[----:B0-----:R-:W0:Y:S01]  /*01c0*/  LDCU.U8 UR7, c[0x0][0x414] ;  /* 0x00008280ff0777ac */ /* 0x001e220008000000 */
[----:B-1----:R-:W-:-:S04]  /*01d0*/  IABS R7, R9 ;  /* 0x0000000900077213 */ /* 0x002fc80000000000 */
[----:B------:R-:W1:Y:S08]  /*01e0*/  I2F.RP R6, R7 ;  /* 0x0000000700067306 */ /* 0x000e700000209400 */
[----:B-1----:R-:W1:Y:S02]  /*01f0*/  MUFU.RCP R6, R6 ;  /* 0x0000000600067308 */ /* 0x002e640000001000 */
[----:B-1----:R-:W-:-:S06]  /*0200*/  IADD3 R4, PT, PT, R6, 0xffffffe, RZ ;  /* 0x0ffffffe06047810 */ /* 0x002fcc0007ffe0ff */
[----:B------:R1:W2:Y:S02]  /*0210*/  F2I.FTZ.U32.TRUNC.NTZ R5, R4 ;  /* 0x0000000400057305 */ /* 0x0002a4000021f000 */
[----:B-1----:R-:W-:Y:S01]  /*0220*/  HFMA2 R4, -RZ, RZ, 0, 0 ;  /* 0x00000000ff047431 */ /* 0x002fe200000001ff */
[----:B--2---:R-:W-:-:S05]  /*0230*/  IADD3 R8, PT, PT, RZ, -R5, RZ ;  /* 0x80000005ff087210 */ /* 0x004fca0007ffe0ff */
[----:B------:R-:W-:Y:S01]  /*0240*/  IMAD R3, R8, R7, RZ ;  /* 0x0000000708037224 */ /* 0x000fe200078e02ff */
[----:B------:R-:W-:-:S03]  /*0250*/  IABS R8, UR6 ;  /* 0x0000000600087c13 */ /* 0x000fc60008000000 */
[----:B------:R-:W-:Y:S02]  /*0260*/  IMAD.HI.U32 R5, R5, R3, R4 ;  /* 0x0000000305057227 */ /* 0x000fe400078e0004 */
[----:B------:R-:W1:Y:S04]  /*0270*/  S2R R3, SR_CTAID.X ;  /* 0x0000000000037919 */ /* 0x000e680000002500 */
[----:B------:R-:W-:-:S05]  /*0280*/  IMAD.HI.U32 R5, R5, R8, RZ ;  /* 0x0000000805057227 */ /* 0x000fca00078e00ff */
[----:B------:R-:W-:-:S05]  /*0290*/  IADD3 R6, PT, PT, -R5, RZ, RZ ;  /* 0x000000ff05067210 */ /* 0x000fca0007ffe1ff */
[----:B------:R-:W-:Y:S01]  /*02a0*/  IMAD R4, R7, R6, R8 ;  /* 0x0000000607047224 */ /* 0x000fe200078e0208 */
[----:B------:R-:W-:-:S04]  /*02b0*/  LOP3.LUT R6, R9, UR6, RZ, 0x3c, !PT ;  /* 0x0000000609067c12 */ /* 0x000fc8000f8e3cff */
[----:B------:R-:W-:Y:S02]  /*02c0*/  ISETP.GT.U32.AND P4, PT, R7, R4, PT ;  /* 0x000000040700720c */ /* 0x000fe40003f84070 */
[----:B------:R-:W-:-:S11]  /*02d0*/  ISETP.GE.AND P1, PT, R6, RZ, PT ;  /* 0x000000ff0600720c */ /* 0x000fd60003f26270 */
[-C--:B------:R-:W-:Y:S01]  /*02e0*/  @!P4 IADD3 R4, PT, PT, R4, -R7.reuse, RZ ;  /* 0x800000070404c210 */ /* 0x080fe20007ffe0ff */
[----:B-1----:R-:W-:Y:S01]  /*02f0*/  IMAD R17, R3, UR5, R46 ;  /* 0x0000000503117c24 */ /* 0x002fe2000f8e022e */
[----:B------:R-:W-:Y:S02]  /*0300*/  @!P4 IADD3 R5, PT, PT, R5, 0x1, RZ ;  /* 0x000000010505c810 */ /* 0x000fe40007ffe0ff */
[CC--:B------:R-:W-:Y:S02]  /*0310*/  ISETP.GE.U32.AND P2, PT, R4.reuse, R7.reuse, PT ;  /* 0x000000070400720c */ /* 0x0c0fe40003f46070 */
[----:B------:R-:W-:Y:S02]  /*0320*/  ISETP.GT.U32.AND P5, PT, R7, R4, PT ;  /* 0x000000040700720c */ /* 0x000fe40003fa4070 */
[----:B------:R-:W-:Y:S02]  /*0330*/  IADD3 R7, PT, PT, R4, -R7, RZ ;  /* 0x8000000704077210 */ /* 0x000fe40007ffe0ff */
[----:B---3--:R-:W-:-:S02]  /*0340*/  ISETP.GE.U32.AND P0, PT, R17, UR12, PT ;  /* 0x0000000c11007c0c */ /* 0x008fc4000bf06070 */
[----:B------:R-:W-:Y:S02]  /*0350*/  SHF.R.S32.HI R15, RZ, 0x1f, R17 ;  /* 0x0000001fff0f7819 */ /* 0x000fe40000011411 */
[----:B------:R-:W-:Y:S02]  /*0360*/  SEL R4, R7, R4, !P5 ;  /* 0x0000000407047207 */ /* 0x000fe40006800000 */
[----:B------:R-:W-:Y:S02]  /*0370*/  ISETP.GE.AND.EX P0, PT, R15, UR13, PT, P0 ;  /* 0x0000000d0f007c0c */ /* 0x000fe4000bf06300 */
[----:B------:R-:W-:Y:S02]  /*0380*/  ISETP.NE.AND P4, PT, R9, RZ, PT ;  /* 0x000000ff0900720c */ /* 0x000fe40003f85270 */
[----:B------:R-:W-:Y:S02]  /*0390*/  LOP3.LUT R7, RZ, R9, RZ, 0x33, !PT ;  /* 0x00000009ff077212 */ /* 0x000fe400078e33ff */
[----:B------:R-:W-:-:S02]  /*03a0*/  @!P3 IADD3 R4, PT, PT, -R4, RZ, RZ ;  /* 0x000000ff0404b210 */ /* 0x000fc40007ffe1ff */
[----:B------:R-:W-:Y:S02]  /*03b0*/  @P2 IADD3 R5, PT, PT, R5, 0x1, RZ ;  /* 0x0000000105052810 */ /* 0x000fe40007ffe0ff */
[----:B------:R-:W-:Y:S02]  /*03c0*/  IADD3 R19, PT, PT, R17, 0x20, RZ ;  /* 0x0000002011137810 */ /* 0x000fe40007ffe0ff */
[----:B------:R-:W-:Y:S01]  /*03d0*/  SEL R47, R7, R4, !P4 ;  /* 0x00000004072f7207 */ /* 0x000fe20006000000 */
[----:B------:R-:W1:Y:S01]  /*03e0*/  @!P0 LDC.64 R22, c[0x0][0x3f8] ;  /* 0x0000fe00ff168b82 */ /* 0x000e620000000a00 */
[----:B------:R-:W-:Y:S02]  /*03f0*/  @!P1 IADD3 R5, PT, PT, -R5, RZ, RZ ;  /* 0x000000ff05059210 */ /* 0x000fe40007ffe1ff */
[----:B------:R-:W-:Y:S01]  /*0400*/  ISETP.GE.U32.AND P2, PT, R19, UR12, PT ;  /* 0x0000000c13007c0c */ /* 0x000fe2000bf46070 */
[----:B------:R-:W-:Y:S01]  /*0410*/  IMAD R9, R47, 0x30, RZ ;  /* 0x000000302f097824 */ /* 0x000fe200078e02ff */
[----:B------:R-:W-:-:S02]  /*0420*/  SHF.R.S32.HI R21, RZ, 0x1f, R19 ;  /* 0x0000001fff157819 */ /* 0x000fc40000011413 */
[----:B------:R-:W-:Y:S01]  /*0430*/  SEL R5, R7, R5, !P4 ;  /* 0x0000000507057207 */ /* 0x000fe20006000000 */
[----:B------:R-:W2:Y:S01]  /*0440*/  @!P0 LDC.64 R10, c[0x0][0x3a0] ;  /* 0x0000e800ff0a8b82 */ /* 0x000ea20000000a00 */
[----:B------:R-:W-:Y:S02]  /*0450*/  ISETP.GE.AND.EX P2, PT, R21, UR13, PT, P2 ;  /* 0x0000000d15007c0c */ /* 0x000fe4000bf46320 */
[C---:B------:R-:W-:Y:S02]  /*0460*/  IADD3 R50, P1, PT, R9.reuse, R2, RZ ;  /* 0x0000000209327210 */ /* 0x040fe40007f3e0ff */
[----:B------:R-:W-:Y:S02]  /*0470*/  SHF.R.S32.HI R2, RZ, 0x1f, R5 ;  /* 0x0000001fff027819 */ /* 0x000fe40000011405 */
[----:B------:R-:W-:Y:S01]  /*0480*/  LEA.HI.X.SX32 R51, R9, RZ, 0x1, P1 ;  /* 0x000000ff09337211 */ /* 0x000fe200008f0eff */
[----:B------:R-:W3:Y:S01]  /*0490*/  @!P0 LDC.64 R12, c[0x0][0x398] ;  /* 0x0000e600ff0c8b82 */ /* 0x000ee20000000a00 */
[----:B------:R-:W-:Y:S01]  /*04a0*/  IADD3 R31, PT, PT, R17, 0x30, RZ ;  /* 0x00000030111f7810 */ /* 0x000fe20007ffe0ff */
[----:B------:R-:W-:-:S02]  /*04b0*/  IMAD R2, R2, UR14, RZ ;  /* 0x0000000e02027c24 */ /* 0x000fc4000f8e02ff */
[----:B------:R-:W-:Y:S01]  /*04c0*/  IMAD.WIDE.U32 R50, R5, UR14, R50 ;  /* 0x0000000e05327c25 */ /* 0x000fe2000f8e0032 */
[----:B------:R-:W-:-:S03]  /*04d0*/  ISETP.GE.U32.AND P4, PT, R31, UR12, PT ;  /* 0x0000000c1f007c0c */ /* 0x000fc6000bf86070 */
[----:B------:R-:W-:Y:S01]  /*04e0*/  IMAD R53, R5, UR15, R2 ;  /* 0x0000000f05357c24 */ /* 0x000fe2000f8e0202 */
[----:B------:R-:W-:Y:S01]  /*04f0*/  @!P0 MOV R52, R50 ;  /* 0x0000003200348202 */ /* 0x000fe20000000f00 */
[----:B------:R-:W4:Y:S01]  /*0500*/  @!P2 LDC.64 R4, c[0x0][0x3f8] ;  /* 0x0000fe00ff04ab82 */ /* 0x000f220000000a00 */
[-C--:B-1----:R-:W-:Y:S02]  /*0510*/  @!P0 IMAD R2, R15, R22.reuse, RZ ;  /* 0x000000160f028224 */ /* 0x082fe400078e02ff */
[----:B------:R-:W-:Y:S02]  /*0520*/  IADD3 R53, PT, PT, R51, R53, RZ ;  /* 0x0000003533357210 */ /* 0x000fe40007ffe0ff */
[C---:B------:R-:W-:Y:S02]  /*0530*/  @!P0 IMAD R9, R17.reuse, R23, R2 ;  /* 0x0000001711098224 */ /* 0x040fe400078e0202 */
[----:B------:R-:W-:-:S05]  /*0540*/  @!P0 IMAD.WIDE.U32 R6, R17, R22, R52 ;  /* 0x0000001611068225 */ /* 0x000fca00078e0034 */
[----:B------:R-:W-:Y:S02]  /*0550*/  @!P0 IADD3 R7, PT, PT, R7, R9, RZ ;  /* 0x0000000907078210 */ /* 0x000fe40007ffe0ff */
[C---:B------:R-:W-:Y:S01]  /*0560*/  @!P0 SHF.L.U32 R15, R6.reuse, 0x1, RZ ;  /* 0x00000001060f8819 */ /* 0x040fe200000006ff */
[----:B------:R-:W1:Y:S01]  /*0570*/  @!P2 LDC.64 R8, c[0x0][0x3a0] ;  /* 0x0000e800ff08ab82 */ /* 0x000e620000000a00 */
[----:B------:R-:W-:Y:S02]  /*0580*/  @!P0 SHF.L.U64.HI R2, R6, 0x1, R7 ;  /* 0x0000000106028819 */ /* 0x000fe40000010207 */
[C---:B--2---:R-:W-:Y:S02]  /*0590*/  @!P0 IADD3 R10, P1, PT, R15.reuse, R10, RZ ;  /* 0x0000000a0f0a8210 */ /* 0x044fe40007f3e0ff */
[----:B---3--:R-:W-:Y:S02]  /*05a0*/  @!P0 IADD3 R12, P3, PT, R15, R12, RZ ;  /* 0x0000000c0f0c8210 */ /* 0x008fe40007f7e0ff */
[----:B------:R-:W-:Y:S01]  /*05b0*/  @!P2 MOV R15, R53 ;  /* 0x00000035000fa202 */ /* 0x000fe20000000f00 */
[----:B----4-:R-:W-:Y:S01]  /*05c0*/  @!P2 IMAD R14, R21, R4, RZ ;  /* 0x00000004150ea224 */ /* 0x010fe200078e02ff */
[----:B------:R-:W2:Y:S01]  /*05d0*/  @!P2 LDC.64 R6, c[0x0][0x398] ;  /* 0x0000e600ff06ab82 */ /* 0x000ea20000000a00 */
[----:B------:R-:W-:-:S02]  /*05e0*/  @!P0 IADD3.X R11, PT, PT, R2, R11, RZ, P1, !PT ;  /* 0x0000000b020b8210 */ /* 0x000fc40000ffe4ff */
[C---:B------:R-:W-:Y:S01]  /*05f0*/  @!P2 IMAD R21, R19.reuse, R5, R14 ;  /* 0x000000051315a224 */ /* 0x040fe200078e020e */
[----:B------:R-:W-:Y:S02]  /*0600*/  @!P2 MOV R14, R50 ;  /* 0x00000032000ea202 */ /* 0x000fe40000000f00 */
[----:B------:R-:W-:Y:S01]  /*0610*/  @!P0 IADD3.X R13, PT, PT, R2, R13, RZ, P3, !PT ;  /* 0x0000000d020d8210 */ /* 0x000fe20001ffe4ff */
[----:B------:R3:W4:Y:S02]  /*0620*/  @!P0 LDG.E R45, desc[UR10][R10.64] ;  /* 0x0000000a0a2d8981 */ /* 0x000724000c1e1900 */
[----:B------:R-:W-:Y:S01]  /*0630*/  @!P2 IMAD.WIDE.U32 R4, R19, R4, R14 ;  /* 0x000000041304a225 */ /* 0x000fe200078e000e */
[----:B------:R-:W-:Y:S01]  /*0640*/  SHF.R.S32.HI R19, RZ, 0x1f, R31 ;  /* 0x0000001fff137819 */ /* 0x000fe2000001141f */
[----:B------:R-:W0:Y:S03]  /*0650*/  S2R R2, SR_TID.X ;  /* 0x0000000000027919 */ /* 0x000e260000002100 */
[----:B------:R-:W-:Y:S01]  /*0660*/  ISETP.GE.AND.EX P4, PT, R19, UR13, PT, P4 ;  /* 0x0000000d13007c0c */ /* 0x000fe2000bf86340 */
[----:B------:R-:W4:Y:S01]  /*0670*/  @!P0 LDG.E R44, desc[UR10][R12.64] ;  /* 0x0000000a0c2c8981 */ /* 0x000f22000c1e1900 */
[----:B------:R-:W-:-:S02]  /*0680*/  @!P2 IADD3 R15, PT, PT, R5, R21, RZ ;  /* 0x00000015050fa210 */ /* 0x000fc40007ffe0ff */
[----:B------:R-:W-:Y:S02]  /*0690*/  @!P2 SHF.L.U32 R5, R4, 0x1, RZ ;  /* 0x000000010405a819 */ /* 0x000fe400000006ff */
[----:B------:R-:W-:Y:S02]  /*06a0*/  PRMT R14, R46, 0x9910, RZ ;  /* 0x000099102e0e7816 */ /* 0x000fe400000000ff */
[----:B------:R-:W-:Y:S02]  /*06b0*/  IADD3 R23, PT, PT, R17, 0x10, RZ ;  /* 0x0000001011177810 */ /* 0x000fe40007ffe0ff */
[C---:B-1----:R-:W-:Y:S02]  /*06c0*/  @!P2 IADD3 R8, P3, PT, R5.reuse, R8, RZ ;  /* 0x000000080508a210 */ /* 0x042fe40007f7e0ff */
[----:B--2---:R-:W-:Y:S01]  /*06d0*/  @!P2 IADD3 R6, P5, PT, R5, R6, RZ ;  /* 0x000000060506a210 */ /* 0x004fe20007fbe0ff */
[----:B------:R-:W1:Y:S01]  /*06e0*/  @!P4 LDC.64 R36, c[0x0][0x3a0] ;  /* 0x0000e800ff24cb82 */ /* 0x000e620000000a00 */
[----:B------:R-:W-:-:S02]  /*06f0*/  @!P2 SHF.L.U64.HI R4, R4, 0x1, R15 ;  /* 0x000000010404a819 */ /* 0x000fc4000001020f */
[----:B------:R-:W-:Y:S02]  /*0700*/  MOV R5, R14 ;  /* 0x0000000e00057202 */ /* 0x000fe40000000f00 */
[----:B------:R-:W-:Y:S02]  /*0710*/  ISETP.GE.U32.AND P1, PT, R23, UR12, PT ;  /* 0x0000000c17007c0c */ /* 0x000fe4000bf26070 */
[----:B------:R-:W-:Y:S01]  /*0720*/  SHF.R.S32.HI R39, RZ, 0x1f, R23 ;  /* 0x0000001fff277819 */ /* 0x000fe20000011417 */
[----:B------:R-:W2:Y:S01]  /*0730*/  @!P4 LDC.64 R14, c[0x0][0x3f8] ;  /* 0x0000fe00ff0ecb82 */ /* 0x000ea20000000a00 */
[----:B---3--:R-:W-:Y:S02]  /*0740*/  IADD3 R11, PT, PT, R17, 0x40, RZ ;  /* 0x00000040110b7810 */ /* 0x008fe40007ffe0ff */
[----:B------:R-:W-:Y:S02]  /*0750*/  ISETP.GE.AND.EX P1, PT, R39, UR13, PT, P1 ;  /* 0x0000000d27007c0c */ /* 0x000fe4000bf26310 */
[----:B------:R-:W-:-:S02]  /*0760*/  ISETP.GE.U32.AND P0, PT, R11, UR12, PT ;  /* 0x0000000c0b007c0c */ /* 0x000fc4000bf06070 */
[----:B------:R-:W-:Y:S01]  /*0770*/  SHF.R.S32.HI R43, RZ, 0x1f, R11 ;  /* 0x0000001fff2b7819 */ /* 0x000fe2000001140b */
[----:B------:R-:W3:Y:S01]  /*0780*/  @!P4 LDC.64 R28, c[0x0][0x398] ;  /* 0x0000e600ff1ccb82 */ /* 0x000ee20000000a00 */
[C---:B------:R-:W-:Y:S02]  /*0790*/  @!P2 IADD3.X R9, PT, PT, R4.reuse, R9, RZ, P3, !PT ;  /* 0x000000090409a210 */ /* 0x040fe40001ffe4ff */
[----:B------:R-:W-:Y:S01]  /*07a0*/  @!P2 IADD3.X R7, PT, PT, R4, R7, RZ, P5, !PT ;  /* 0x000000070407a210 */ /* 0x000fe20002ffe4ff */
[----:B------:R-:W-:Y:S01]  /*07b0*/  IMAD R4, R5, 0x18, RZ ;  /* 0x0000001805047824 */ /* 0x000fe200078e02ff */
[----:B------:R-:W-:Y:S01]  /*07c0*/  ISETP.GE.AND.EX P0, PT, R43, UR13, PT, P0 ;  /* 0x0000000d2b007c0c */ /* 0x000fe2000bf06300 */
[----:B------:R-:W-:Y:S01]  /*07d0*/  UIMAD.WIDE UR8, UR6, 0x8, UR8 ;  /* 0x00000008060878a5 */ /* 0x000fe2000f8e0208 */
[----:B------:R-:W-:Y:S01]  /*07e0*/  IADD3 R33, PT, PT, R17, 0x50, RZ ;  /* 0x0000005011217810 */ /* 0x000fe20007ffe0ff */
[----:B------:R-:W1:Y:S01]  /*07f0*/  @!P1 LDC.64 R20, c[0x0][0x3f8] ;  /* 0x0000fe00ff149b82 */ /* 0x000e620000000a00 */
[----:B------:R-:W-:Y:S01]  /*0800*/  IADD3 R4, PT, PT, RZ, -R4, RZ ;  /* 0x80000004ff047210 */ /* 0x000fe20007ffe0ff */
[----:B------:R1:W4:Y:S03]  /*0810*/  @!P2 LDG.E R41, desc[UR10][R8.64] ;  /* 0x0000000a0829a981 */ /* 0x000326000c1e1900 */
[----:B------:R-:W-:Y:S01]  /*0820*/  PRMT R25, R4, 0x7710, RZ ;  /* 0x0000771004197816 */ /* 0x000fe200000000ff */
[----:B------:R1:W4:Y:S03]  /*0830*/  @!P2 LDG.E R40, desc[UR10][R6.64] ;  /* 0x0000000a0628a981 */ /* 0x000326000c1e1900 */
[----:B0-----:R-:W-:-:S02]  /*0840*/  IADD3 R2, PT, PT, R25, R2, RZ ;  /* 0x0000000219027210 */ /* 0x001fc40007ffe0ff */
[----:B------:R-:W0:Y:S01]  /*0850*/  @!P0 LDC.64 R24, c[0x0][0x3f8] ;  /* 0x0000fe00ff188b82 */ /* 0x000e220000000a00 */
[----:B--2---:R-:W-:Y:S01]  /*0860*/  @!P4 IMAD R4, R19, R14, RZ ;  /* 0x0000000e1304c224 */ /* 0x004fe200078e02ff */
[----:B------:R-:W-:Y:S02]  /*0870*/  @!P4 MOV R18, R50 ;  /* 0x000000320012c202 */ /* 0x000fe40000000f00 */
[----:B------:R-:W-:Y:S01]  /*0880*/  @!P4 MOV R19, R53 ;  /* 0x000000350013c202 */ /* 0x000fe20000000f00 */
[----:B------:R-:W-:Y:S01]  /*0890*/  @!P4 IMAD R15, R31, R15, R4 ;  /* 0x0000000f1f0fc224 */ /* 0x000fe200078e0204 */
[----:B------:R-:W-:Y:S02]  /*08a0*/  ISETP.GE.U32.AND P3, PT, R33, UR12, PT ;  /* 0x0000000c21007c0c */ /* 0x000fe4000bf66070 */
[----:B------:R-:W-:Y:S01]  /*08b0*/  SHF.R.S32.HI R35, RZ, 0x1f, R33 ;  /* 0x0000001fff237819 */ /* 0x000fe20000011421 */
[----:B------:R-:W-:-:S03]  /*08c0*/  @!P4 IMAD.WIDE.U32 R18, R31, R14, R18 ;  /* 0x0000000e1f12c225 */ /* 0x000fc600078e0012 */
[----:B------:R-:W-:Y:S02]  /*08d0*/  ISETP.GE.AND.EX P3, PT, R35, UR13, PT, P3 ;  /* 0x0000000d23007c0c */ /* 0x000fe4000bf66330 */
[----:B------:R-:W-:Y:S01]  /*08e0*/  @!P4 IADD3 R15, PT, PT, R19, R15, RZ ;  /* 0x0000000f130fc210 */ /* 0x000fe20007ffe0ff */
[----:B-1----:R-:W-:Y:S01]  /*08f0*/  @!P1 IMAD R10, R39, R20, RZ ;  /* 0x00000014270a9224 */ /* 0x002fe200078e02ff */
[C---:B------:R-:W-:Y:S02]  /*0900*/  @!P4 SHF.L.U32 R49, R18.reuse, 0x1, RZ ;  /* 0x000000011231c819 */ /* 0x040fe400000006ff */
[----:B------:R-:W-:Y:S02]  /*0910*/  @!P4 SHF.L.U64.HI R4, R18, 0x1, R15 ;  /* 0x000000011204c819 */ /* 0x000fe4000001020f */
[----:B------:R-:W-:Y:S01]  /*0920*/  @!P1 MOV R30, R50 ;  /* 0x00000032001e9202 */ /* 0x000fe20000000f00 */
[----:B------:R-:W1:Y:S01]  /*0930*/  @!P0 LDC.64 R18, c[0x0][0x3a0] ;  /* 0x0000e800ff128b82 */ /* 0x000e620000000a00 */
[----:B------:R-:W-:-:S02]  /*0940*/  @!P1 MOV R31, R53 ;  /* 0x00000035001f9202 */ /* 0x000fc40000000f00 */
[----:B------:R-:W-:Y:S02]  /*0950*/  MOV R8, UR8 ;  /* 0x0000000800087c02 */ /* 0x000fe40008000f00 */
[----:B------:R-:W-:-:S03]  /*0960*/  MOV R9, UR9 ;  /* 0x0000000900097c02 */ /* 0x000fc60008000f00 */
[----:B------:R-:W2:Y:S01]  /*0970*/  @!P0 LDC.64 R14, c[0x0][0x398] ;  /* 0x0000e600ff0e8b82 */ /* 0x000ea20000000a00 */
[C---:B------:R-:W-:Y:S02]  /*0980*/  @!P1 IMAD R21, R23.reuse, R21, R10 ;  /* 0x0000001517159224 */ /* 0x040fe400078e020a */
[----:B------:R-:W-:Y:S01]  /*0990*/  @!P1 IMAD.WIDE.U32 R30, R23, R20, R30 ;  /* 0x00000014171e9225 */ /* 0x000fe200078e001e */
[----:B------:R-:W4:Y:S03]  /*09a0*/  LDG.E.64 R8, desc[UR10][R8.64] ;  /* 0x0000000a08087981 */ /* 0x000f26000c1e1b00 */
[----:B0-----:R-:W-:Y:S01]  /*09b0*/  @!P0 IMAD R6, R43, R24, RZ ;  /* 0x000000182b068224 */ /* 0x001fe200078e02ff */
[----:B------:R-:W0:Y:S01]  /*09c0*/  @!P3 LDC.64 R22, c[0x0][0x3f8] ;  /* 0x0000fe00ff16bb82 */ /* 0x000e220000000a00 */
[----:B------:R-:W-:Y:S02]  /*09d0*/  IADD3 R5, PT, PT, R17, 0x60, RZ ;  /* 0x0000006011057810 */ /* 0x000fe40007ffe0ff */
[----:B------:R-:W-:Y:S01]  /*09e0*/  @!P0 IMAD R43, R11, R25, R6 ;  /* 0x000000190b2b8224 */ /* 0x000fe200078e0206 */
[----:B------:R-:W-:-:S02]  /*09f0*/  @!P4 IADD3 R36, P2, PT, R49, R36, RZ ;  /* 0x000000243124c210 */ /* 0x000fc40007f5e0ff */
[----:B------:R-:W-:Y:S02]  /*0a00*/  @!P0 MOV R6, R50 ;  /* 0x0000003200068202 */ /* 0x000fe40000000f00 */
[----:B------:R-:W-:Y:S02]  /*0a10*/  @!P0 MOV R7, R53 ;  /* 0x0000003500078202 */ /* 0x000fe40000000f00 */
[----:B------:R-:W-:Y:S02]  /*0a20*/  CS2R R38, SRZ ;  /* 0x0000000000267805 */ /* 0x000fe4000001ff00 */
[----:B------:R-:W-:Y:S02]  /*0a30*/  ISETP.GE.U32.AND P6, PT, R5, UR12, PT ;  /* 0x0000000c05007c0c */ /* 0x000fe4000bfc6070 */
[----:B------:R-:W-:Y:S01]  /*0a40*/  SHF.R.S32.HI R27, RZ, 0x1f, R5 ;  /* 0x0000001fff1b7819 */ /* 0x000fe20000011405 */
[----:B------:R-:W-:Y:S01]  /*0a50*/  @!P0 IMAD.WIDE.U32 R24, R11, R24, R6 ;  /* 0x000000180b188225 */ /* 0x000fe200078e0006 */
[----:B------:R-:W-:Y:S01]  /*0a60*/  @!P4 IADD3.X R37, PT, PT, R4, R37, RZ, P2, !PT ;  /* 0x000000250425c210 */ /* 0x000fe200017fe4ff */
[----:B------:R-:W0:Y:S01]  /*0a70*/  @!P3 LDC.64 R10, c[0x0][0x3a0] ;  /* 0x0000e800ff0abb82 */ /* 0x000e220000000a00 */
[----:B------:R-:W-:-:S02]  /*0a80*/  IADD3 R17, PT, PT, R17, 0x70, RZ ;  /* 0x0000007011117810 */ /* 0x000fc40007ffe0ff */
[----:B---3--:R-:W-:Y:S01]  /*0a90*/  @!P4 IADD3 R28, P2, PT, R49, R28, RZ ;  /* 0x0000001c311cc210 */ /* 0x008fe20007f5e0ff */
[----:B------:R3:W4:Y:S01]  /*0aa0*/  @!P4 LDG.E R39, desc[UR10][R36.64] ;  /* 0x0000000a2427c981 */ /* 0x000722000c1e1900 */
[----:B------:R-:W-:Y:S02]  /*0ab0*/  ISETP.GE.AND.EX P6, PT, R27, UR13, PT, P6 ;  /* 0x0000000d1b007c0c */ /* 0x000fe4000bfc6360 */
[----:B------:R-:W-:Y:S01]  /*0ac0*/  ISETP.GE.U32.AND P5, PT, R17, UR12, PT ;  /* 0x0000000c11007c0c */ /* 0x000fe2000bfa6070 */
[----:B------:R-:W0:Y:S01]  /*0ad0*/  @!P3 LDC.64 R6, c[0x0][0x398] ;  /* 0x0000e600ff06bb82 */ /* 0x000e220000000a00 */
[----:B------:R-:W-:Y:S02]  /*0ae0*/  SHF.R.S32.HI R13, RZ, 0x1f, R17 ;  /* 0x0000001fff0d7819 */ /* 0x000fe40000011411 */
[----:B------:R-:W-:Y:S02]  /*0af0*/  @!P4 IADD3.X R29, PT, PT, R4, R29, RZ, P2, !PT ;  /* 0x0000001d041dc210 */ /* 0x000fe400017fe4ff */
[----:B---3--:R-:W-:-:S02]  /*0b00*/  @!P0 IADD3 R37, PT, PT, R25, R43, RZ ;  /* 0x0000002b19258210 */ /* 0x008fc40007ffe0ff */
[C---:B------:R-:W-:Y:S01]  /*0b10*/  @!P0 SHF.L.U32 R25, R24.reuse, 0x1, RZ ;  /* 0x0000000118198819 */ /* 0x040fe200000006ff */
[----:B------:R3:W4:Y:S01]  /*0b20*/  @!P4 LDG.E R38, desc[UR10][R28.64] ;  /* 0x0000000a1c26c981 */ /* 0x000722000c1e1900 */
[----:B------:R-:W-:Y:S01]  /*0b30*/  ISETP.GE.AND.EX P5, PT, R13, UR13, PT, P5 ;  /* 0x0000000d0d007c0c */ /* 0x000fe2000bfa6350 */
[----:B------:R-:W3:Y:S01]  /*0b40*/  @!P6 LDC.64 R48, c[0x0][0x3f8] ;  /* 0x0000fe00ff30eb82 */ /* 0x000ee20000000a00 */
[----:B------:R-:W-:Y:S02]  /*0b50*/  @!P0 SHF.L.U64.HI R24, R24, 0x1, R37 ;  /* 0x0000000118188819 */ /* 0x000fe40000010225 */
[C---:B-1----:R-:W-:Y:S02]  /*0b60*/  @!P0 IADD3 R18, P2, PT, R25.reuse, R18, RZ ;  /* 0x0000001219128210 */ /* 0x042fe40007f5e0ff */
[----:B--2---:R-:W-:Y:S01]  /*0b70*/  @!P0 IADD3 R14, P4, PT, R25, R14, RZ ;  /* 0x0000000e190e8210 */ /* 0x004fe20007f9e0ff */
[----:B0-----:R-:W-:Y:S01]  /*0b80*/  @!P3 IMAD R4, R35, R22, RZ ;  /* 0x000000162304b224 */ /* 0x001fe200078e02ff */
[----:B------:R-:W-:-:S02]  /*0b90*/  @!P0 IADD3.X R19, PT, PT, R24, R19, RZ, P2, !PT ;  /* 0x0000001318138210 */ /* 0x000fc400017fe4ff */
[----:B------:R-:W-:Y:S02]  /*0ba0*/  @!P0 IADD3.X R15, PT, PT, R24, R15, RZ, P4, !PT ;  /* 0x0000000f180f8210 */ /* 0x000fe400027fe4ff */
[----:B------:R-:W-:Y:S02]  /*0bb0*/  @!P3 MOV R24, R50 ;  /* 0x000000320018b202 */ /* 0x000fe40000000f00 */
[----:B------:R-:W-:Y:S01]  /*0bc0*/  @!P3 MOV R25, R53 ;  /* 0x000000350019b202 */ /* 0x000fe20000000f00 */
[C---:B------:R-:W-:Y:S02]  /*0bd0*/  @!P3 IMAD R35, R33.reuse, R23, R4 ;  /* 0x000000172123b224 */ /* 0x040fe400078e0204 */
[----:B------:R-:W-:-:S03]  /*0be0*/  @!P3 IMAD.WIDE.U32 R22, R33, R22, R24 ;  /* 0x000000162116b225 */ /* 0x000fc600078e0018 */
[----:B------:R-:W0:Y:S02]  /*0bf0*/  @!P5 LDC.64 R24, c[0x0][0x3f8] ;  /* 0x0000fe00ff18db82 */ /* 0x000e240000000a00 */
[----:B---3--:R-:W-:Y:S02]  /*0c00*/  @!P3 IADD3 R29, PT, PT, R23, R35, RZ ;  /* 0x00000023171db210 */ /* 0x008fe40007ffe0ff */
[C---:B------:R-:W-:Y:S02]  /*0c10*/  @!P3 SHF.L.U32 R23, R22.reuse, 0x1, RZ ;  /* 0x000000011617b819 */ /* 0x040fe400000006ff */
[----:B------:R-:W-:Y:S02]  /*0c20*/  @!P3 SHF.L.U64.HI R22, R22, 0x1, R29 ;  /* 0x000000011616b819 */ /* 0x000fe4000001021d */
[----:B------:R-:W-:Y:S02]  /*0c30*/  @!P3 IADD3 R10, P4, PT, R23, R10, RZ ;  /* 0x0000000a170ab210 */ /* 0x000fe40007f9e0ff */
[----:B------:R-:W-:-:S02]  /*0c40*/  CS2R R34, SRZ ;  /* 0x0000000000227805 */ /* 0x000fc4000001ff00 */
[----:B------:R-:W-:Y:S01]  /*0c50*/  ISETP.NE.AND P2, PT, RZ, UR7, PT ;  /* 0x00000007ff007c0c */ /* 0x000fe2000bf45270 */
[----:B------:R-:W-:Y:S01]  /*0c60*/  @!P6 IMAD R4, R27, R48, RZ ;  /* 0x000000301b04e224 */ /* 0x000fe200078e02ff */
[----:B------:R-:W-:Y:S02]  /*0c70*/  @!P3 IADD3.X R11, PT, PT, R22, R11, RZ, P4, !PT ;  /* 0x0000000b160bb210 */ /* 0x000fe400027fe4ff */
[----:B------:R-:W-:Y:S01]  /*0c80*/  CS2R R36, SRZ ;  /* 0x0000000000247805 */ /* 0x000fe2000001ff00 */
[----:B------:R-:W-:Y:S02]  /*0c90*/  @!P6 IMAD R49, R5, R49, R4 ;  /* 0x000000310531e224 */ /* 0x000fe400078e0204 */
[----:B------:R1:W2:Y:S04]  /*0ca0*/  @!P3 LDG.E R35, desc[UR10][R10.64] ;  /* 0x0000000a0a23b981 */ /* 0x0002a8000c1e1900 */
[----:B------:R3:W2:Y:S01]  /*0cb0*/  @!P0 LDG.E R37, desc[UR10][R18.64] ;  /* 0x0000000a12258981 */ /* 0x0006a2000c1e1900 */
[----:B0-----:R-:W-:Y:S01]  /*0cc0*/  @!P5 IMAD R4, R13, R24, RZ ;  /* 0x000000180d04d224 */ /* 0x001fe200078e02ff */
[----:B------:R-:W0:Y:S02]  /*0cd0*/  @P2 LDC.64 R42, c[0x0][0x3b0] ;  /* 0x0000ec00ff2a2b82 */ /* 0x000e240000000a00 */
[----:B------:R3:W2:Y:S01]  /*0ce0*/  @!P0 LDG.E R36, desc[UR10][R14.64] ;  /* 0x0000000a0e248981 */ /* 0x0006a2000c1e1900 */
[----:B-1----:R-:W-:-:S02]  /*0cf0*/  @!P5 MOV R10, R50 ;  /* 0x00000032000ad202 */ /* 0x002fc40000000f00 */
[----:B------:R-:W-:-:S03]  /*0d00*/  @!P5 MOV R11, R53 ;  /* 0x00000035000bd202 */ /* 0x000fc60000000f00 */
[----:B------:R-:W1:Y:S01]  /*0d10*/  @!P5 LDC.64 R12, c[0x0][0x3a0] ;  /* 0x0000e800ff0cdb82 */ /* 0x000e620000000a00 */
[----:B------:R-:W-:Y:S01]  /*0d20*/  @!P3 IADD3 R6, P0, PT, R23, R6, RZ ;  /* 0x000000061706b210 */ /* 0x000fe20007f1e0ff */
[C---:B------:R-:W-:Y:S02]  /*0d30*/  @!P5 IMAD R33, R17.reuse, R25, R4 ;  /* 0x000000191121d224 */ /* 0x040fe400078e0204 */
[----:B------:R-:W-:Y:S01]  /*0d40*/  @!P5 IMAD.WIDE.U32 R24, R17, R24, R10 ;  /* 0x000000181118d225 */ /* 0x000fe200078e000a */
[----:B------:R-:W-:-:S03]  /*0d50*/  @!P3 IADD3.X R7, PT, PT, R22, R7, RZ, P0, !PT ;  /* 0x000000071607b210 */ /* 0x000fc600007fe4ff */
[----:B---3--:R-:W3:Y:S01]  /*0d60*/  @!P6 LDC.64 R18, c[0x0][0x3a0] ;  /* 0x0000e800ff12eb82 */ /* 0x008ee20000000a00 */
[----:B------:R-:W-:Y:S01]  /*0d70*/  @!P6 MOV R26, R50 ;  /* 0x00000032001ae202 */ /* 0x000fe20000000f00 */
[----:B------:R0:W2:Y:S01]  /*0d80*/  @!P3 LDG.E R34, desc[UR10][R6.64] ;  /* 0x0000000a0622b981 */ /* 0x0000a2000c1e1900 */
[----:B------:R-:W-:-:S05]  /*0d90*/  @!P6 MOV R27, R53 ;  /* 0x00000035001be202 */ /* 0x000fca0000000f00 */
[----:B------:R-:W3:Y:S01]  /*0da0*/  @!P6 LDC.64 R14, c[0x0][0x398] ;  /* 0x0000e600ff0eeb82 */ /* 0x000ee20000000a00 */
[----:B------:R-:W-:-:S07]  /*0db0*/  @!P6 IMAD.WIDE.U32 R26, R5, R48, R26 ;  /* 0x00000030051ae225 */ /* 0x000fce00078e001a */
[----:B------:R-:W3:Y:S08]  /*0dc0*/  @!P5 LDC.64 R10, c[0x0][0x398] ;  /* 0x0000e600ff0adb82 */ /* 0x000ef00000000a00 */
[----:B------:R-:W3:Y:S01]  /*0dd0*/  LDC.64 R22, c[0x0][0x3a8] ;  /* 0x0000ea00ff167b82 */ /* 0x000ee20000000a00 */
[----:B------:R-:W-:-:S07]  /*0de0*/  SHF.L.U32 R2, R2, 0x1, RZ ;  /* 0x0000000102027819 */ /* 0x000fce00000006ff */
[----:B------:R-:W3:Y:S01]  /*0df0*/  @!P1 LDC.64 R4, c[0x0][0x3a0] ;  /* 0x0000e800ff049b82 */ /* 0x000ee20000000a00 */
[----:B------:R-:W-:-:S07]  /*0e00*/  @!P5 IADD3 R33, PT, PT, R25, R33, RZ ;  /* 0x000000211921d210 */ /* 0x000fce0007ffe0ff */
[----:B0-----:R-:W0:Y:S01]  /*0e10*/  @!P1 LDC.64 R6, c[0x0][0x398] ;  /* 0x0000e600ff069b82 */ /* 0x001e220000000a00 */
[----:B------:R-:W-:Y:S02]  /*0e20*/  @!P5 SHF.L.U32 R25, R24, 0x1, RZ ;  /* 0x000000011819d819 */ /* 0x000fe400000006ff */
[----:B------:R-:W-:Y:S02]  /*0e30*/  LOP3.LUT R2, R2, 0xffff, RZ, 0xc0, !PT ;  /* 0x0000ffff02027812 */ /* 0x000fe400078ec0ff */
[----:B------:R-:W-:Y:S02]  /*0e40*/  @!P6 IADD3 R49, PT, PT, R27, R49, RZ ;  /* 0x000000311b31e210 */ /* 0x000fe40007ffe0ff */
[----:B------:R-:W-:Y:S02]  /*0e50*/  @!P5 SHF.L.U64.HI R24, R24, 0x1, R33 ;  /* 0x000000011818d819 */ /* 0x000fe40000010221 */
[----:B-1----:R-:W-:Y:S02]  /*0e60*/  @!P5 IADD3 R12, P4, PT, R25, R12, RZ ;  /* 0x0000000c190cd210 */ /* 0x002fe40007f9e0ff */
[----:B------:R-:W-:Y:S01]  /*0e70*/  @!P6 SHF.L.U32 R27, R26, 0x1, RZ ;  /* 0x000000011a1be819 */ /* 0x000fe200000006ff */
[----:B------:R-:W-:Y:S01]  /*0e80*/  IMAD R29, R47, 0x30, R2 ;  /* 0x000000302f1d7824 */ /* 0x000fe200078e0202 */
[----:B------:R-:W-:-:S02]  /*0e90*/  @!P1 IADD3 R21, PT, PT, R31, R21, RZ ;  /* 0x000000151f159210 */ /* 0x000fc40007ffe0ff */
[----:B------:R-:W-:Y:S02]  /*0ea0*/  @!P5 IADD3.X R13, PT, PT, R24, R13, RZ, P4, !PT ;  /* 0x0000000d180dd210 */ /* 0x000fe400027fe4ff */
[----:B------:R-:W-:Y:S02]  /*0eb0*/  @!P6 SHF.L.U64.HI R26, R26, 0x1, R49 ;  /* 0x000000011a1ae819 */ /* 0x000fe40000010231 */
[C---:B---3--:R-:W-:Y:S02]  /*0ec0*/  @!P6 IADD3 R18, P0, PT, R27.reuse, R18, RZ ;  /* 0x000000121b12e210 */ /* 0x048fe40007f1e0ff */
[----:B------:R-:W-:Y:S02]  /*0ed0*/  @!P6 IADD3 R14, P3, PT, R27, R14, RZ ;  /* 0x0000000e1b0ee210 */ /* 0x000fe40007f7e0ff */
[----:B------:R-:W-:Y:S01]  /*0ee0*/  @!P5 IADD3 R10, P4, PT, R25, R10, RZ ;  /* 0x0000000a190ad210 */ /* 0x000fe20007f9e0ff */
[----:B------:R-:W-:Y:S01]  /*0ef0*/  @P2 IMAD.WIDE R42, R29, 0x2, R42 ;  /* 0x000000021d2a2825 */ /* 0x000fe200078e022a */
[----:B------:R-:W-:-:S02]  /*0f00*/  @!P1 SHF.L.U64.HI R20, R30, 0x1, R21 ;  /* 0x000000011e149819 */ /* 0x000fc40000010215 */
[----:B------:R-:W-:Y:S02]  /*0f10*/  CS2R R32, SRZ ;  /* 0x0000000000207805 */ /* 0x000fe4000001ff00 */
[----:B------:R-:W-:Y:S01]  /*0f20*/  @!P1 SHF.L.U32 R21, R30, 0x1, RZ ;  /* 0x000000011e159819 */ /* 0x000fe200000006ff */
[----:B------:R-:W-:Y:S01]  /*0f30*/  IMAD.WIDE R22, R29, 0x2, R22 ;  /* 0x000000021d167825 */ /* 0x000fe200078e0216 */
[----:B------:R-:W-:Y:S02]  /*0f40*/  CS2R R28, SRZ ;  /* 0x00000000001c7805 */ /* 0x000fe4000001ff00 */
[C---:B------:R-:W-:Y:S01]  /*0f50*/  @!P6 IADD3.X R19, PT, PT, R26.reuse, R19, RZ, P0, !PT ;  /* 0x000000131a13e210 */ /* 0x040fe200007fe4ff */
[----:B------:R-:W3:Y:S01]  /*0f60*/  @P2 LDG.E.U16 R17, desc[UR10][R42.64] ;  /* 0x0000000a2a112981 */ /* 0x000ee2000c1e1500 */
[----:B------:R-:W-:Y:S02]  /*0f70*/  @!P6 IADD3.X R15, PT, PT, R26, R15, RZ, P3, !PT ;  /* 0x0000000f1a0fe210 */ /* 0x000fe40001ffe4ff */
[----:B------:R-:W-:Y:S01]  /*0f80*/  @!P5 IADD3.X R11, PT, PT, R24, R11, RZ, P4, !PT ;  /* 0x0000000b180bd210 */ /* 0x000fe200027fe4ff */
[----:B------:R1:W3:Y:S01]  /*0f90*/  @P2 LDG.E.U16 R16, desc[UR10][R42.64+0x2] ;  /* 0x0000020a2a102981 */ /* 0x0002e2000c1e1500 */
[----:B------:R-:W-:-:S02]  /*0fa0*/  @!P1 IADD3 R4, P3, PT, R21, R4, RZ ;  /* 0x0000000415049210 */ /* 0x000fc40007f7e0ff */
[----:B0-----:R-:W-:Y:S01]  /*0fb0*/  @!P1 IADD3 R6, P0, PT, R21, R6, RZ ;  /* 0x0000000615069210 */ /* 0x001fe20007f1e0ff */
[----:B------:R-:W3:Y:S04]  /*0fc0*/  LDG.E.U16 R25, desc[UR10][R22.64+0x2] ;  /* 0x0000020a16197981 */ /* 0x000ee8000c1e1500 */
[----:B------:R-:W3:Y:S04]  /*0fd0*/  LDG.E.U16 R21, desc[UR10][R22.64] ;  /* 0x0000000a16157981 */ /* 0x000ee8000c1e1500 */
[----:B------:R-:W3:Y:S04]  /*0fe0*/  @!P6 LDG.E R33, desc[UR10][R18.64] ;  /* 0x0000000a1221e981 */ /* 0x000ee8000c1e1900 */
[----:B------:R-:W3:Y:S04]  /*0ff0*/  @!P6 LDG.E R32, desc[UR10][R14.64] ;  /* 0x0000000a0e20e981 */ /* 0x000ee8000c1e1900 */
[----:B------:R-:W3:Y:S04]  /*1000*/  @!P5 LDG.E R29, desc[UR10][R12.64] ;  /* 0x0000000a0c1dd981 */ /* 0x000ee8000c1e1900 */
[----:B------:R-:W3:Y:S01]  /*1010*/  @!P5 LDG.E R28, desc[UR10][R10.64] ;  /* 0x0000000a0a1cd981 */ /* 0x000ee2000c1e1900 */
[----:B------:R-:W-:Y:S01]  /*1020*/  @!P1 IADD3.X R7, PT, PT, R20, R7, RZ, P0, !PT ;  /* 0x0000000714079210 */ /* 0x000fe200007fe4ff */
[----:B------:R-:W-:Y:S01]  /*1030*/  UISETP.NE.AND UP1, UPT, UR7, URZ, UPT ;  /* 0x000000ff0700728c */ /* 0x000fe2000bf25270 */
[----:B-1----:R-:W-:-:S02]  /*1040*/  CS2R R42, SRZ ;  /* 0x00000000002a7805 */ /* 0x002fc4000001ff00 */
[----:B------:R-:W-:-:S05]  /*1050*/  @!P1 IADD3.X R5, PT, PT, R20, R5, RZ, P3, !PT ;  /* 0x0000000514059210 */ /* 0x000fca0001ffe4ff */
[----:B------:R0:W5:Y:S01]  /*1060*/  @!P1 LDG.E R43, desc[UR10][R4.64] ;  /* 0x0000000a042b9981 */ /* 0x000162000c1e1900 */
[----:B------:R-:W-:-:S03]  /*1070*/  UMOV UR9, 0x3f800000 ;  /* 0x3f80000000097882 */ /* 0x000fc60000000000 */
[----:B------:R1:W5:Y:S01]  /*1080*/  @!P1 LDG.E R42, desc[UR10][R6.64] ;  /* 0x0000000a062a9981 */ /* 0x000362000c1e1900 */
[----:B----4-:R-:W-:-:S13]  /*1090*/  R2UR UR14, R8 ;  /* 0x00000000080e72ca */ /* 0x010fda00000e0000 */
[----:B------:R-:W-:-:S05]  /*10a0*/  MOV R8, UR14 ;  /* 0x0000000e00087c02 */ /* 0x000fca0008000f00 */
[----:B------:R-:W-:-:S05]  /*10b0*/  FFMA.FTZ R9, -R8, UR14, R9 ;  /* 0x0000000e08097c23 */ /* 0x000fca0008010109 */
[----:B------:R-:W-:-:S13]  /*10c0*/  FSETP.GTU.FTZ.AND P0, PT, R9, RZ, PT ;  /* 0x000000ff0900720b */ /* 0x000fda0003f1c000 */
[----:B------:R-:W-:-:S05]  /*10d0*/  VOTEU.ANY UP0, P0 ;  /* 0x0000000000ff7886 */ /* 0x000fca0000000100 */
[----:B------:R-:W4:Y:S01]  /*10e0*/  @UP0 LDCU UR5, c[0x0][0x3c0] ;  /* 0x00007800ff0507ac */ /* 0x000f220008000800 */
[----:B------:R-:W-:-:S13]  /*10f0*/  PLOP3.LUT P0, PT, PT, PT, UP0, 0x80, 0x8 ;  /* 0x000000000008781c */ /* 0x000fda0003f0f008 */
[----:B----4-:R-:W-:-:S06]  /*1100*/  @P0 FADD.FTZ R8, R9, UR5 ;  /* 0x0000000509080e21 */ /* 0x010fcc0008010000 */
[----:B------:R-:W4:Y:S01]  /*1110*/  @P0 MUFU.RSQ R8, R8 ;  /* 0x0000000800080308 */ /* 0x000f220000001400 */
[----:B0-----:R-:W-:Y:S02]  /*1120*/  CS2R R4, SRZ ;  /* 0x0000000000047805 */ /* 0x001fe4000001ff00 */
[----:B------:R-:W-:Y:S02]  /*1130*/  PRMT R10, R45, 0x7632, R10 ;  /* 0x000076322d0a7816 */ /* 0x000fe4000000000a */
[----:B------:R-:W-:Y:S02]  /*1140*/  PRMT R11, R44, 0x7632, R11 ;  /* 0x000076322c0b7816 */ /* 0x000fe4000000000b */
[----:B------:R-:W-:Y:S02]  /*1150*/  PRMT R20, R41, 0x7632, R20 ;  /* 0x0000763229147816 */ /* 0x000fe40000000014 */
[----:B------:R-:W-:Y:S02]  /*1160*/  PRMT R14, R38, 0x7632, R14 ;  /* 0x00007632260e7816 */ /* 0x000fe4000000000e */
[----:B----4-:R-:W-:-:S02]  /*1170*/  @P0 R2UR UR5, R8 ;  /* 0x00000000080502ca */ /* 0x010fc400000e0000 */
[----:B--2---:R-:W-:Y:S02]  /*1180*/  PRMT R19, R37, 0x7632, R19 ;  /* 0x0000763225137816 */ /* 0x004fe40000000013 */
[----:B------:R-:W-:Y:S02]  /*1190*/  PRMT R18, R36, 0x7632, R18 ;  /* 0x0000763224127816 */ /* 0x000fe40000000012 */
[----:B------:R-:W-:-:S07]  /*11a0*/  PRMT R12, R35, 0x7632, R12 ;  /* 0x00007632230c7816 */ /* 0x000fce000000000c */
[----:B------:R-:W-:Y:S01]  /*11b0*/  @UP0 UMOV UR9, UR5 ;  /* 0x0000000500090c82 */ /* 0x000fe20008000000 */
[----:B------:R-:W-:Y:S02]  /*11c0*/  PRMT R15, R34, 0x7632, R15 ;  /* 0x00007632220f7816 */ /* 0x000fe4000000000f */
[----:B---3--:R-:W-:Y:S02]  /*11d0*/  @P2 SHF.L.U32 R4, R17, 0x10, RZ ;  /* 0x0000001011042819 */ /* 0x008fe400000006ff */
[----:B------:R-:W-:Y:S02]  /*11e0*/  PRMT R17, R40, 0x7632, R17 ;  /* 0x0000763228117816 */ /* 0x000fe40000000011 */
[----:B------:R-:W-:Y:S02]  /*11f0*/  @P2 SHF.L.U32 R5, R16, 0x10, RZ ;  /* 0x0000001010052819 */ /* 0x000fe400000006ff */
[----:B------:R-:W-:Y:S02]  /*1200*/  PRMT R16, R39, 0x7632, R16 ;  /* 0x0000763227107816 */ /* 0x000fe40000000010 */
[----:B-1----:R-:W-:-:S02]  /*1210*/  SHF.L.U32 R6, R25, 0x10, RZ ;  /* 0x0000001019067819 */ /* 0x002fc400000006ff */
[----:B------:R-:W-:Y:S02]  /*1220*/  SHF.L.U32 R7, R21, 0x10, RZ ;  /* 0x0000001015077819 */ /* 0x000fe400000006ff */
        /* <DEDUP_REMOVED lines=11> */
[----:B-----5:R-:W-:Y:S01]  /*12e0*/  PRMT R27, R42, 0x7632, R27 ;  /* 0x000076322a1b7816 */ /* 0x020fe2000000001b */
[----:B------:R-:W-:Y:S01]  /*12f0*/  FMUL.FTZ R22, R7, R10 ;  /* 0x0000000a07167220 */ /* 0x000fe20000410000 */
[----:B------:R-:W-:Y:S01]  /*1300*/  FMUL.FTZ R13, R13, UR9 ;  /* 0x000000090d0d7c20 */ /* 0x000fe20008410000 */
[----:B------:R-:W-:Y:S01]  /*1310*/  FMUL.FTZ R25, R6, R11 ;  /* 0x0000000b06197220 */ /* 0x000fe20000410000 */
[----:B------:R-:W-:Y:S01]  /*1320*/  FMUL.FTZ R24, R21, UR9 ;  /* 0x0000000915187c20 */ /* 0x000fe20008410000 */
[----:B------:R-:W-:Y:S01]  /*1330*/  FADD.FTZ R26, RZ, R22 ;  /* 0x00000016ff1a7221 */ /* 0x000fe20000010000 */
[----:B------:R-:W-:Y:S01]  /*1340*/  FFMA.FTZ R23, R13, R22, RZ ;  /* 0x000000160d177223 */ /* 0x000fe200000100ff */
[----:B------:R-:W-:Y:S01]  /*1350*/  SHF.L.U32 R22, R43, 0x10, RZ ;  /* 0x000000102b167819 */ /* 0x000fe200000006ff */
[----:B------:R-:W-:Y:S01]  /*1360*/  FFMA.FTZ R13, R10, R13, RZ ;  /* 0x0000000d0a0d7223 */ /* 0x000fe200000100ff */
[----:B------:R-:W-:Y:S01]  /*1370*/  FADD.FTZ R21, R25, R26 ;  /* 0x0000001a19157221 */ /* 0x000fe20000010000 */
[----:B------:R-:W-:Y:S01]  /*1380*/  FFMA.FTZ R25, R24, R25, R23 ;  /* 0x0000001918197223 */ /* 0x000fe20000010017 */
[----:B------:R-:W-:Y:S01]  /*1390*/  SHF.L.U32 R26, R42, 0x10, RZ ;  /* 0x000000102a1a7819 */ /* 0x000fe200000006ff */
[----:B------:R-:W-:Y:S01]  /*13a0*/  FADD.FTZ R22, R22, -UR14 ;  /* 0x8000000e16167e21 */ /* 0x000fe20008010000 */
[----:B------:R-:W-:Y:S01]  /*13b0*/  FADD.FTZ R23, RZ, R10 ;  /* 0x0000000aff177221 */ /* 0x000fe20000010000 */
[----:B------:R-:W-:-:S02]  /*13c0*/  SHF.L.U32 R27, R27, 0x10, RZ ;  /* 0x000000101b1b7819 */ /* 0x000fc400000006ff */
[----:B------:R-:W-:Y:S01]  /*13d0*/  FMUL.FTZ R48, R22, UR9 ;  /* 0x0000000916307c20 */ /* 0x000fe20008410000 */
[C-C-:B------:R-:W-:Y:S01]  /*13e0*/  FADD.FTZ R22, R26.reuse, R23.reuse ;  /* 0x000000171a167221 */ /* 0x140fe20000010000 */
[----:B------:R-:W-:Y:S01]  /*13f0*/  PRMT R23, R43, 0x7632, R23 ;  /* 0x000076322b177816 */ /* 0x000fe20000000017 */
[----:B------:R-:W-:Y:S01]  /*1400*/  FMUL.FTZ R10, R7, R26 ;  /* 0x0000001a070a7220 */ /* 0x000fe20000410000 */
[----:B------:R-:W-:Y:S01]  /*1410*/  FFMA.FTZ R13, R26, R48, R13 ;  /* 0x000000301a0d7223 */ /* 0x000fe2000001000d */
[----:B------:R-:W-:Y:S01]  /*1420*/  FFMA.FTZ R26, R11, R24, RZ ;  /* 0x000000180b1a7223 */ /* 0x000fe200000100ff */
[----:B------:R-:W-:Y:S01]  /*1430*/  SHF.L.U32 R23, R23, 0x10, RZ ;  /* 0x0000001017177819 */ /* 0x000fe200000006ff */
[----:B------:R-:W-:Y:S01]  /*1440*/  FFMA.FTZ R25, R48, R10, R25 ;  /* 0x0000000a30197223 */ /* 0x000fe20000010019 */
[----:B------:R-:W-:Y:S01]  /*1450*/  FADD.FTZ R48, RZ, R11 ;  /* 0x0000000bff307221 */ /* 0x000fe20000010000 */
[----:B------:R-:W-:Y:S01]  /*1460*/  FADD.FTZ R10, R21, R10 ;  /* 0x0000000a150a7221 */ /* 0x000fe20000010000 */
[----:B------:R-:W-:Y:S01]  /*1470*/  SHF.L.U32 R21, R41, 0x10, RZ ;  /* 0x0000001029157819 */ /* 0x000fe200000006ff */
[----:B------:R-:W-:Y:S01]  /*1480*/  FADD.FTZ R23, R23, -UR14 ;  /* 0x8000000e17177e21 */ /* 0x000fe20008010000 */
[----:B------:R-:W-:Y:S01]  /*1490*/  FADD.FTZ R11, R27, R48 ;  /* 0x000000301b0b7221 */ /* 0x000fe20000010000 */
[----:B------:R-:W-:-:S02]  /*14a0*/  SHF.L.U32 R16, R16, 0x10, RZ ;  /* 0x0000001010107819 */ /* 0x000fc400000006ff */
[----:B------:R-:W-:Y:S01]  /*14b0*/  FMUL.FTZ R24, R23, UR9 ;  /* 0x0000000917187c20 */ /* 0x000fe20008410000 */
[----:B------:R-:W-:Y:S02]  /*14c0*/  SHF.L.U32 R19, R19, 0x10, RZ ;  /* 0x0000001013137819 */ /* 0x000fe400000006ff */
[----:B------:R-:W-:Y:S01]  /*14d0*/  SHF.L.U32 R18, R18, 0x10, RZ ;  /* 0x0000001012127819 */ /* 0x000fe200000006ff */
[----:B------:R-:W-:Y:S01]  /*14e0*/  FFMA.FTZ R23, R27, R24, R26 ;  /* 0x000000181b177223 */ /* 0x000fe2000001001a */
[----:B------:R-:W-:Y:S01]  /*14f0*/  FMUL.FTZ R27, R6, R27 ;  /* 0x0000001b061b7220 */ /* 0x000fe20000410000 */
[----:B------:R-:W-:Y:S01]  /*1500*/  FADD.FTZ R26, R21, -UR14 ;  /* 0x8000000e151a7e21 */ /* 0x000fe20008010000 */
[----:B------:R-:W-:Y:S02]  /*1510*/  SHF.L.U32 R21, R20, 0x10, RZ ;  /* 0x0000001014157819 */ /* 0x000fe400000006ff */
[----:B------:R-:W-:Y:S01]  /*1520*/  FFMA.FTZ R25, R24, R27, R25 ;  /* 0x0000001b18197223 */ /* 0x000fe20000010019 */
[----:B------:R-:W-:Y:S01]  /*1530*/  SHF.L.U32 R24, R40, 0x10, RZ ;  /* 0x0000001028187819 */ /* 0x000fe200000006ff */
[----:B------:R-:W-:Y:S01]  /*1540*/  FMUL.FTZ R26, R26, UR9 ;  /* 0x000000091a1a7c20 */ /* 0x000fe20008410000 */
[----:B------:R-:W-:Y:S01]  /*1550*/  FADD.FTZ R10, R27, R10 ;  /* 0x0000000a1b0a7221 */ /* 0x000fe20000010000 */
[----:B------:R-:W-:-:S02]  /*1560*/  FADD.FTZ R21, R21, -UR14 ;  /* 0x8000000e15157e21 */ /* 0x000fc40008010000 */
[----:B------:R-:W-:Y:S01]  /*1570*/  FMUL.FTZ R20, R7, R24 ;  /* 0x0000001807147220 */ /* 0x000fe20000410000 */
[----:B------:R-:W-:Y:S01]  /*1580*/  FADD.FTZ R22, R22, R24 ;  /* 0x0000001816167221 */ /* 0x000fe20000010000 */
[----:B------:R-:W-:Y:S01]  /*1590*/  FFMA.FTZ R13, R24, R26, R13 ;  /* 0x0000001a180d7223 */ /* 0x000fe2000001000d */
[----:B------:R-:W-:Y:S01]  /*15a0*/  SHF.L.U32 R24, R17, 0x10, RZ ;  /* 0x0000001011187819 */ /* 0x000fe200000006ff */
[----:B------:R-:W-:Y:S01]  /*15b0*/  FFMA.FTZ R25, R26, R20, R25 ;  /* 0x000000141a197223 */ /* 0x000fe20000010019 */
[----:B------:R-:W-:Y:S01]  /*15c0*/  FADD.FTZ R17, R10, R20 ;  /* 0x000000140a117221 */ /* 0x000fe20000010000 */
[----:B------:R-:W-:Y:S01]  /*15d0*/  SHF.L.U32 R20, R39, 0x10, RZ ;  /* 0x0000001027147819 */ /* 0x000fe200000006ff */
[----:B------:R-:W-:Y:S01]  /*15e0*/  FMUL.FTZ R26, R21, UR9 ;  /* 0x00000009151a7c20 */ /* 0x000fe20008410000 */
[----:B------:R-:W-:Y:S01]  /*15f0*/  FMUL.FTZ R10, R6, R24 ;  /* 0x00000018060a7220 */ /* 0x000fe20000410000 */
[----:B------:R-:W-:Y:S02]  /*1600*/  FADD.FTZ R11, R11, R24 ;  /* 0x000000180b0b7221 */ /* 0x000fe40000010000 */
[----:B------:R-:W-:Y:S01]  /*1610*/  FADD.FTZ R21, R20, -UR14 ;  /* 0x8000000e14157e21 */ /* 0x000fe20008010000 */
[----:B------:R-:W-:Y:S01]  /*1620*/  FFMA.FTZ R23, R24, R26, R23 ;  /* 0x0000001a18177223 */ /* 0x000fe20000010017 */
[----:B------:R-:W-:Y:S01]  /*1630*/  SHF.L.U32 R20, R38, 0x10, RZ ;  /* 0x0000001026147819 */ /* 0x000fe200000006ff */
[----:B------:R-:W-:Y:S01]  /*1640*/  FFMA.FTZ R25, R26, R10, R25 ;  /* 0x0000000a1a197223 */ /* 0x000fe20000010019 */
[----:B------:R-:W-:Y:S01]  /*1650*/  FMUL.FTZ R24, R21, UR9 ;  /* 0x0000000915187c20 */ /* 0x000fe20008410000 */
[----:B------:R-:W-:Y:S01]  /*1660*/  FADD.FTZ R10, R10, R17 ;  /* 0x000000110a0a7221 */ /* 0x000fe20000010000 */
[----:B------:R-:W-:Y:S01]  /*1670*/  FADD.FTZ R17, R16, -UR14 ;  /* 0x8000000e10117e21 */ /* 0x000fe20008010000 */
[----:B------:R-:W-:Y:S01]  /*1680*/  FADD.FTZ R22, R22, R20 ;  /* 0x0000001416167221 */ /* 0x000fe20000010000 */
[----:B------:R-:W-:Y:S01]  /*1690*/  FFMA.FTZ R13, R20, R24, R13 ;  /* 0x00000018140d7223 */ /* 0x000fe2000001000d */
[----:B------:R-:W-:Y:S01]  /*16a0*/  FMUL.FTZ R21, R7, R20 ;  /* 0x0000001407157220 */ /* 0x000fe20000410000 */
[----:B------:R-:W-:Y:S01]  /*16b0*/  SHF.L.U32 R16, R14, 0x10, RZ ;  /* 0x000000100e107819 */ /* 0x000fe200000006ff */
[----:B------:R-:W-:Y:S01]  /*16c0*/  FMUL.FTZ R14, R17, UR9 ;  /* 0x00000009110e7c20 */ /* 0x000fe20008410000 */
[----:B------:R-:W-:Y:S01]  /*16d0*/  SHF.L.U32 R20, R37, 0x10, RZ ;  /* 0x0000001025147819 */ /* 0x000fe200000006ff */
[----:B------:R-:W-:Y:S01]  /*16e0*/  FFMA.FTZ R25, R24, R21, R25 ;  /* 0x0000001518197223 */ /* 0x000fe20000010019 */
[----:B------:R-:W-:Y:S01]  /*16f0*/  FADD.FTZ R10, R10, R21 ;  /* 0x000000150a0a7221 */ /* 0x000fe20000010000 */
[----:B------:R-:W-:Y:S01]  /*1700*/  FMUL.FTZ R17, R6, R16 ;  /* 0x0000001006117220 */ /* 0x000fe20000410000 */
[----:B------:R-:W-:Y:S01]  /*1710*/  FADD.FTZ R11, R11, R16 ;  /* 0x000000100b0b7221 */ /* 0x000fe20000010000 */
[----:B------:R-:W-:Y:S01]  /*1720*/  FADD.FTZ R20, R20, -UR14 ;  /* 0x8000000e14147e21 */ /* 0x000fe20008010000 */
[----:B------:R-:W-:Y:S01]  /*1730*/  FFMA.FTZ R23, R16, R14, R23 ;  /* 0x0000000e10177223 */ /* 0x000fe20000010017 */
[----:B------:R-:W-:Y:S01]  /*1740*/  SHF.L.U32 R16, R36, 0x10, RZ ;  /* 0x0000001024107819 */ /* 0x000fe200000006ff */
[----:B------:R-:W-:Y:S01]  /*1750*/  FADD.FTZ R10, R17, R10 ;  /* 0x0000000a110a7221 */ /* 0x000fe20000010000 */
[----:B------:R-:W-:Y:S01]  /*1760*/  FFMA.FTZ R14, R14, R17, R25 ;  /* 0x000000110e0e7223 */ /* 0x000fe20000010019 */
[----:B------:R-:W-:Y:S01]  /*1770*/  FMUL.FTZ R17, R20, UR9 ;  /* 0x0000000914117c20 */ /* 0x000fe20008410000 */
[----:B------:R-:W-:Y:S01]  /*1780*/  SHF.L.U32 R20, R34, 0x10, RZ ;  /* 0x0000001022147819 */ /* 0x000fe200000006ff */
[----:B------:R-:W-:Y:S01]  /*1790*/  FMUL.FTZ R21, R7, R16 ;  /* 0x0000001007157220 */ /* 0x000fe20000410000 */
[----:B------:R-:W-:Y:S01]  /*17a0*/  FADD.FTZ R22, R22, R16 ;  /* 0x0000001016167221 */ /* 0x000fe20000010000 */
[----:B------:R-:W-:Y:S01]  /*17b0*/  FFMA.FTZ R13, R16, R17, R13 ;  /* 0x00000011100d7223 */ /* 0x000fe2000001000d */
[----:B------:R-:W-:Y:S01]  /*17c0*/  SHF.L.U32 R16, R35, 0x10, RZ ;  /* 0x0000001023107819 */ /* 0x000fe200000006ff */
[----:B------:R-:W-:Y:S01]  /*17d0*/  FFMA.FTZ R14, R17, R21, R14 ;  /* 0x00000015110e7223 */ /* 0x000fe2000001000e */
[----:B------:R-:W-:Y:S01]  /*17e0*/  FADD.FTZ R17, R19, -UR14 ;  /* 0x8000000e13117e21 */ /* 0x000fe20008010000 */
[----:B------:R-:W-:Y:S01]  /*17f0*/  FADD.FTZ R10, R10, R21 ;  /* 0x000000150a0a7221 */ /* 0x000fe20000010000 */
[----:B------:R-:W-:Y:S01]  /*1800*/  FMUL.FTZ R21, R7, R20 ;  /* 0x0000001407157220 */ /* 0x000fe20000410000 */
[----:B------:R-:W-:Y:S01]  /*1810*/  FADD.FTZ R19, R16, -UR14 ;  /* 0x8000000e10137e21 */ /* 0x000fe20008010000 */
[----:B------:R-:W-:Y:S01]  /*1820*/  SHF.L.U32 R16, R12, 0x10, RZ ;  /* 0x000000100c107819 */ /* 0x000fe200000006ff */
[----:B------:R-:W-:Y:S01]  /*1830*/  FMUL.FTZ R17, R17, UR9 ;  /* 0x0000000911117c20 */ /* 0x000fe20008410000 */
[----:B------:R-:W-:Y:S01]  /*1840*/  FADD.FTZ R11, R11, R18 ;  /* 0x000000120b0b7221 */ /* 0x000fe20000010000 */
[----:B------:R-:W-:Y:S01]  /*1850*/  FMUL.FTZ R12, R19, UR9 ;  /* 0x00000009130c7c20 */ /* 0x000fe20008410000 */
[----:B------:R-:W-:Y:S01]  /*1860*/  FMUL.FTZ R19, R6, R18 ;  /* 0x0000001206137220 */ /* 0x000fe20000410000 */
[----:B------:R-:W-:Y:S01]  /*1870*/  FFMA.FTZ R23, R18, R17, R23 ;  /* 0x0000001112177223 */ /* 0x000fe20000010017 */
[----:B------:R-:W-:Y:S01]  /*1880*/  FADD.FTZ R16, R16, -UR14 ;  /* 0x8000000e10107e21 */ /* 0x000fe20008010000 */
[----:B------:R-:W-:Y:S01]  /*1890*/  FFMA.FTZ R13, R20, R12, R13 ;  /* 0x0000000c140d7223 */ /* 0x000fe2000001000d */
[----:B------:R-:W-:Y:S01]  /*18a0*/  FFMA.FTZ R17, R17, R19, R14 ;  /* 0x0000001311117223 */ /* 0x000fe2000001000e */
[----:B------:R-:W-:Y:S01]  /*18b0*/  SHF.L.U32 R14, R15, 0x10, RZ ;  /* 0x000000100f0e7819 */ /* 0x000fe200000006ff */
[----:B------:R-:W-:Y:S01]  /*18c0*/  FADD.FTZ R10, R19, R10 ;  /* 0x0000000a130a7221 */ /* 0x000fe20000010000 */
[----:B------:R-:W-:Y:S01]  /*18d0*/  FMUL.FTZ R16, R16, UR9 ;  /* 0x0000000910107c20 */ /* 0x000fe20008410000 */
[----:B------:R-:W-:Y:S01]  /*18e0*/  FFMA.FTZ R17, R12, R21, R17 ;  /* 0x000000150c117223 */ /* 0x000fe20000010011 */
[----:B------:R-:W-:Y:S01]  /*18f0*/  SHF.L.U32 R12, R33, 0x10, RZ ;  /* 0x00000010210c7819 */ /* 0x000fe200000006ff */
[----:B------:R-:W-:Y:S01]  /*1900*/  FADD.FTZ R18, R10, R21 ;  /* 0x000000150a127221 */ /* 0x000fe20000010000 */
[----:B------:R-:W-:Y:S01]  /*1910*/  FMUL.FTZ R15, R6, R14 ;  /* 0x0000000e060f7220 */ /* 0x000fe20000410000 */
[----:B------:R-:W-:Y:S01]  /*1920*/  SHF.L.U32 R10, R32, 0x10, RZ ;  /* 0x00000010200a7819 */ /* 0x000fe200000006ff */
[----:B------:R-:W-:Y:S01]  /*1930*/  FADD.FTZ R11, R11, R14 ;  /* 0x0000000e0b0b7221 */ /* 0x000fe20000010000 */
[----:B------:R-:W-:Y:S01]  /*1940*/  FADD.FTZ R12, R12, -UR14 ;  /* 0x8000000e0c0c7e21 */ /* 0x000fe20008010000 */
[----:B------:R-:W-:Y:S01]  /*1950*/  FFMA.FTZ R23, R14, R16, R23 ;  /* 0x000000100e177223 */ /* 0x000fe20000010017 */
[----:B------:R-:W-:Y:S01]  /*1960*/  SHF.L.U32 R14, R30, 0x10, RZ ;  /* 0x000000101e0e7819 */ /* 0x000fe200000006ff */
[----:B------:R-:W-:Y:S01]  /*1970*/  FFMA.FTZ R17, R16, R15, R17 ;  /* 0x0000000f10117223 */ /* 0x000fe20000010011 */
[----:B------:R-:W-:Y:S01]  /*1980*/  FADD.FTZ R18, R15, R18 ;  /* 0x000000120f127221 */ /* 0x000fe20000010000 */
[----:B------:R-:W-:Y:S01]  /*1990*/  FMUL.FTZ R16, R12, UR9 ;  /* 0x000000090c107c20 */ /* 0x000fe20008410000 */
[----:B------:R-:W-:Y:S01]  /*19a0*/  FMUL.FTZ R15, R7, R10 ;  /* 0x0000000a070f7220 */ /* 0x000fe20000410000 */
[----:B------:R-:W-:Y:S01]  /*19b0*/  SHF.L.U32 R12, R31, 0x10, RZ ;  /* 0x000000101f0c7819 */ /* 0x000fe200000006ff */
[----:B------:R-:W-:Y:S01]  /*19c0*/  FADD.FTZ R14, R14, -UR14 ;  /* 0x8000000e0e0e7e21 */ /* 0x000fe20008010000 */
[----:B------:R-:W-:Y:S01]  /*19d0*/  SHF.L.U32 R19, R29, 0x10, RZ ;  /* 0x000000101d137819 */ /* 0x000fe200000006ff */
[----:B------:R-:W-:Y:S01]  /*19e0*/  FADD.FTZ R18, R18, R15 ;  /* 0x0000000f12127221 */ /* 0x000fe20000010000 */
[----:B------:R-:W-:Y:S01]  /*19f0*/  FFMA.FTZ R17, R16, R15, R17 ;  /* 0x0000000f10117223 */ /* 0x000fe20000010011 */
[----:B------:R-:W-:Y:S01]  /*1a00*/  FMUL.FTZ R15, R6, R12 ;  /* 0x0000000c060f7220 */ /* 0x000fe20000410000 */
[----:B------:R-:W-:Y:S01]  /*1a10*/  FMUL.FTZ R14, R14, UR9 ;  /* 0x000000090e0e7c20 */ /* 0x000fe20008410000 */
[----:B------:R-:W-:Y:S01]  /*1a20*/  FADD.FTZ R22, R22, R20 ;  /* 0x0000001416167221 */ /* 0x000fe20000010000 */
[----:B------:R-:W-:Y:S01]  /*1a30*/  FFMA.FTZ R13, R10, R16, R13 ;  /* 0x000000100a0d7223 */ /* 0x000fe2000001000d */
[----:B------:R-:W-:Y:S01]  /*1a40*/  FADD.FTZ R20, R15, R18 ;  /* 0x000000120f147221 */ /* 0x000fe20000010000 */
[----:B------:R-:W-:Y:S01]  /*1a50*/  SHF.L.U32 R16, R28, 0x10, RZ ;  /* 0x000000101c107819 */ /* 0x000fe200000006ff */
[----:B------:R-:W-:Y:S01]  /*1a60*/  FFMA.FTZ R18, R14, R15, R17 ;  /* 0x0000000f0e127223 */ /* 0x000fe20000010011 */
[----:B------:R-:W-:Y:S01]  /*1a70*/  FADD.FTZ R15, R19, -UR14 ;  /* 0x8000000e130f7e21 */ /* 0x000fe20008010000 */
[----:B------:R-:W-:Y:S01]  /*1a80*/  SHF.L.U32 R21, R8, 0x10, RZ ;  /* 0x0000001008157819 */ /* 0x000fe200000006ff */
[----:B------:R-:W-:Y:S01]  /*1a90*/  FADD.FTZ R19, R22, R10 ;  /* 0x0000000a16137221 */ /* 0x000fe20000010000 */
[----:B------:R-:W-:Y:S01]  /*1aa0*/  SHF.L.U32 R17, R9, 0x10, RZ ;  /* 0x0000001009117819 */ /* 0x000fe200000006ff */
[----:B------:R-:W-:Y:S01]  /*1ab0*/  FMUL.FTZ R25, R7, R16 ;  /* 0x0000001007197220 */ /* 0x000fe20000410000 */
[----:B------:R-:W-:Y:S01]  /*1ac0*/  FMUL.FTZ R15, R15, UR9 ;  /* 0x000000090f0f7c20 */ /* 0x000fe20008410000 */
[----:B------:R-:W-:Y:S01]  /*1ad0*/  FADD.FTZ R21, R21, -UR14 ;  /* 0x8000000e15157e21 */ /* 0x000fe20008010000 */
[----:B------:R-:W-:Y:S01]  /*1ae0*/  FFMA.FTZ R22, R12, R14, R23 ;  /* 0x0000000e0c167223 */ /* 0x000fe20000010017 */
[----:B------:R-:W-:Y:S01]  /*1af0*/  FADD.FTZ R27, R20, R25 ;  /* 0x00000019141b7221 */ /* 0x000fe20000010000 */
[----:B------:R-:W-:Y:S01]  /*1b00*/  FFMA.FTZ R24, R15, R25, R18 ;  /* 0x000000190f187223 */ /* 0x000fe20000010012 */
[----:B------:R-:W-:Y:S01]  /*1b10*/  FMUL.FTZ R18, R6, R17 ;  /* 0x0000001106127220 */ /* 0x000fe20000410000 */
[----:B------:R-:W-:Y:S01]  /*1b20*/  FMUL.FTZ R21, R21, UR9 ;  /* 0x0000000915157c20 */ /* 0x000fe20008410000 */
[----:B------:R-:W-:Y:S01]  /*1b30*/  FADD.FTZ R20, R11, R12 ;  /* 0x0000000c0b147221 */ /* 0x000fe20000010000 */
[----:B------:R-:W-:Y:S01]  /*1b40*/  FFMA.FTZ R12, R16, R15, R13 ;  /* 0x0000000f100c7223 */ /* 0x000fe2000001000d */
[----:B------:R-:W-:Y:S01]  /*1b50*/  FADD.FTZ R10, R18, R27 ;  /* 0x0000001b120a7221 */ /* 0x000fe20000010000 */
[----:B------:R-:W-:Y:S01]  /*1b60*/  FFMA.FTZ R18, R21, R18, R24 ;  /* 0x0000001215127223 */ /* 0x000fe20000010018 */
[----:B------:R-:W-:Y:S01]  /*1b70*/  FADD.FTZ R14, R19, R16 ;  /* 0x00000010130e7221 */ /* 0x000fe20000010000 */
[----:B------:R-:W-:Y:S01]  /*1b80*/  FADD.FTZ R15, R20, R17 ;  /* 0x00000011140f7221 */ /* 0x000fe20000010000 */
[----:B------:R-:W-:Y:S01]  /*1b90*/  FFMA.FTZ R13, R17, R21, R22 ;  /* 0x00000015110d7223 */ /* 0x000fe20000010016 */
[----:B------:R-:W-:Y:S06]  /*1ba0*/  BRA `(.L_x_251) ;  /* 0x0000001000b87947 */ /* 0x000fec0003800000 */
.L_x_250:
        /* <DEDUP_REMOVED lines=11> */
[----:B------:R-:W-:Y:S01]  /*1c60*/  FFMA.FTZ R11, R7, R10, R4 ;  /* 0x0000000a070b7223 */ /* 0x000fe20000010004 */
[----:B------:R-:W-:Y:S01]  /*1c70*/  PRMT R10, R45, 0x7632, R10 ;  /* 0x000076322d0a7816 */ /* 0x000fe2000000000a */
[----:B------:R-:W-:Y:S01]  /*1c80*/  FFMA.FTZ R20, R7, R49, R4 ;  /* 0x0000003107147223 */ /* 0x000fe20000010004 */
[----:B------:R-:W-:Y:S01]  /*1c90*/  FADD.FTZ R17, R17, -UR14 ;  /* 0x8000000e11117e21 */ /* 0x000fe20008010000 */
[----:B------:R-:W-:Y:S01]  /*1ca0*/  FMUL.FTZ R13, R11, -1.4426950216293334961 ;  /* 0xbfb8aa3b0b0d7820 */ /* 0x000fe20000410000 */
[----:B------:R-:W-:-:S02]  /*1cb0*/  SHF.L.U32 R10, R10, 0x10, RZ ;  /* 0x000000100a0a7819 */ /* 0x000fc400000006ff */
[----:B------:R-:W-:Y:S01]  /*1cc0*/  FMUL.FTZ R27, R17, UR9 ;  /* 0x00000009111b7c20 */ /* 0x000fe20008410000 */
[----:B------:R-:W-:Y:S02]  /*1cd0*/  SHF.L.U32 R19, R19, 0x10, RZ ;  /* 0x0000001013137819 */ /* 0x000fe400000006ff */
[----:B------:R-:W0:Y:S01]  /*1ce0*/  MUFU.EX2 R13, R13 ;  /* 0x0000000d000d7308 */ /* 0x000e220000000800 */
[----:B------:R-:W-:Y:S01]  /*1cf0*/  FADD.FTZ R10, R10, -UR14 ;  /* 0x8000000e0a0a7e21 */ /* 0x000fe20008010000 */
[----:B------:R-:W-:-:S03]  /*1d00*/  FFMA.FTZ R17, R6, R27, R5 ;  /* 0x0000001b06117223 */ /* 0x000fc60000010005 */
[----:B------:R-:W-:-:S04]  /*1d10*/  FMUL.FTZ R10, R10, UR9 ;  /* 0x000000090a0a7c20 */ /* 0x000fc80008410000 */
[----:B------:R-:W-:-:S04]  /*1d20*/  FFMA.FTZ R14, R6, R10, R5 ;  /* 0x0000000a060e7223 */ /* 0x000fc80000010005 */
[----:B------:R-:W-:Y:S01]  /*1d30*/  FMUL.FTZ R16, R14, -1.4426950216293334961 ;  /* 0xbfb8aa3b0e107820 */ /* 0x000fe20000410000 */
[----:B0-----:R-:W-:Y:S01]  /*1d40*/  FADD.FTZ R15, R13, 1 ;  /* 0x3f8000000d0f7421 */ /* 0x001fe20000010000 */
[----:B------:R-:W-:-:S04]  /*1d50*/  FMUL.FTZ R13, R20, -1.4426950216293334961 ;  /* 0xbfb8aa3b140d7820 */ /* 0x000fc80000410000 */
[----:B------:R-:W0:Y:S04]  /*1d60*/  MUFU.EX2 R16, R16 ;  /* 0x0000001000107308 */ /* 0x000e280000000800 */
[----:B------:R-:W1:Y:S08]  /*1d70*/  MUFU.RCP R15, R15 ;  /* 0x0000000f000f7308 */ /* 0x000e700000001000 */
[----:B------:R-:W2:Y:S01]  /*1d80*/  MUFU.EX2 R13, R13 ;  /* 0x0000000d000d7308 */ /* 0x000ea20000000800 */
[----:B0-----:R-:W-:-:S04]  /*1d90*/  FADD.FTZ R18, R16, 1 ;  /* 0x3f80000010127421 */ /* 0x001fc80000010000 */
[----:B------:R-:W0:Y:S01]  /*1da0*/  MUFU.RCP R16, R18 ;  /* 0x0000001200107308 */ /* 0x000e220000001000 */
[----:B-1----:R-:W-:Y:S01]  /*1db0*/  FADD.FTZ R22, -R15, 1 ;  /* 0x3f8000000f167421 */ /* 0x002fe20000010100 */
[----:B------:R-:W-:Y:S01]  /*1dc0*/  FMUL.FTZ R26, R26, R15 ;  /* 0x0000000f1a1a7220 */ /* 0x000fe20000410000 */
[----:B------:R-:W-:Y:S02]  /*1dd0*/  SHF.L.U32 R15, R41, 0x10, RZ ;  /* 0x00000010290f7819 */ /* 0x000fe400000006ff */
[----:B------:R-:W-:Y:S01]  /*1de0*/  FFMA.FTZ R11, R11, R22, 1 ;  /* 0x3f8000000b0b7423 */ /* 0x000fe20000010016 */
[----:B------:R-:W-:Y:S01]  /*1df0*/  FMUL.FTZ R22, R17, -1.4426950216293334961 ;  /* 0xbfb8aa3b11167820 */ /* 0x000fe20000410000 */
[----:B--2---:R-:W-:Y:S01]  /*1e00*/  FADD.FTZ R21, R13, 1 ;  /* 0x3f8000000d157421 */ /* 0x004fe20000010000 */
[----:B------:R-:W-:Y:S01]  /*1e10*/  FADD.FTZ R15, R15, -UR14 ;  /* 0x8000000e0f0f7e21 */ /* 0x000fe20008010000 */
[----:B------:R-:W-:Y:S01]  /*1e20*/  FMUL.FTZ R26, R26, R11 ;  /* 0x0000000b1a1a7220 */ /* 0x000fe20000410000 */
[----:B------:R-:W-:-:S02]  /*1e30*/  PRMT R11, R41, 0x7632, R11 ;  /* 0x00007632290b7816 */ /* 0x000fc4000000000b */
[----:B------:R-:W1:Y:S01]  /*1e40*/  MUFU.EX2 R22, R22 ;  /* 0x0000001600167308 */ /* 0x000e620000000800 */
[----:B------:R-:W-:Y:S01]  /*1e50*/  FMUL.FTZ R15, R15, UR9 ;  /* 0x000000090f0f7c20 */ /* 0x000fe20008410000 */
[----:B------:R-:W-:Y:S01]  /*1e60*/  SHF.L.U32 R11, R11, 0x10, RZ ;  /* 0x000000100b0b7819 */ /* 0x000fe200000006ff */
[----:B0-----:R-:W-:Y:S01]  /*1e70*/  FMUL.FTZ R19, R19, R16 ;  /* 0x0000001013137220 */ /* 0x001fe20000410000 */
[----:B------:R-:W0:Y:S01]  /*1e80*/  MUFU.RCP R21, R21 ;  /* 0x0000001500157308 */ /* 0x000e220000001000 */
[----:B------:R-:W-:Y:S02]  /*1e90*/  FADD.FTZ R13, -R16, 1 ;  /* 0x3f800000100d7421 */ /* 0x000fe40000010100 */
[----:B------:R-:W-:Y:S01]  /*1ea0*/  FADD.FTZ R18, R11, -UR14 ;  /* 0x8000000e0b127e21 */ /* 0x000fe20008010000 */
[----:B------:R-:W-:Y:S01]  /*1eb0*/  FFMA.FTZ R11, R7, R15, R4 ;  /* 0x0000000f070b7223 */ /* 0x000fe20000010004 */
[----:B------:R-:W-:Y:S02]  /*1ec0*/  FFMA.FTZ R14, R14, R13, 1 ;  /* 0x3f8000000e0e7423 */ /* 0x000fe4000001000d */
[----:B------:R-:W-:Y:S01]  /*1ed0*/  FMUL.FTZ R16, R18, UR9 ;  /* 0x0000000912107c20 */ /* 0x000fe20008410000 */
[----:B------:R-:W-:Y:S01]  /*1ee0*/  FMUL.FTZ R24, R11, -1.4426950216293334961 ;  /* 0xbfb8aa3b0b187820 */ /* 0x000fe20000410000 */
[----:B------:R-:W-:Y:S01]  /*1ef0*/  FMUL.FTZ R19, R19, R14 ;  /* 0x0000000e13137220 */ /* 0x000fe20000410000 */
[----:B-1----:R-:W-:Y:S01]  /*1f00*/  FADD.FTZ R23, R22, 1 ;  /* 0x3f80000016177421 */ /* 0x002fe20000010000 */
[----:B------:R-:W-:-:S03]  /*1f10*/  FFMA.FTZ R13, R6, R16, R5 ;  /* 0x00000010060d7223 */ /* 0x000fc60000010005 */
[----:B------:R-:W1:Y:S01]  /*1f20*/  MUFU.EX2 R24, R24 ;  /* 0x0000001800187308 */ /* 0x000e620000000800 */
[----:B------:R-:W-:-:S03]  /*1f30*/  FMUL.FTZ R18, R13, -1.4426950216293334961 ;  /* 0xbfb8aa3b0d127820 */ /* 0x000fc60000410000 */
[----:B------:R-:W2:Y:S01]  /*1f40*/  MUFU.RCP R23, R23 ;  /* 0x0000001700177308 */ /* 0x000ea20000001000 */
[----:B0-----:R-:W-:Y:S01]  /*1f50*/  FADD.FTZ R25, -R21, 1 ;  /* 0x3f80000015197421 */ /* 0x001fe20000010100 */
[----:B------:R-:W-:Y:S01]  /*1f60*/  FMUL.FTZ R21, R48, R21 ;  /* 0x0000001530157220 */ /* 0x000fe20000410000 */
[----:B------:R-:W-:Y:S02]  /*1f70*/  PRMT R48, R40, 0x7632, R48 ;  /* 0x0000763228307816 */ /* 0x000fe40000000030 */
[----:B------:R-:W-:Y:S02]  /*1f80*/  FFMA.FTZ R20, R20, R25, 1 ;  /* 0x3f80000014147423 */ /* 0x000fe40000010019 */
[----:B------:R-:W-:Y:S01]  /*1f90*/  SHF.L.U32 R48, R48, 0x10, RZ ;  /* 0x0000001030307819 */ /* 0x000fe200000006ff */
[----:B------:R-:W0:Y:S01]  /*1fa0*/  MUFU.EX2 R18, R18 ;  /* 0x0000001200127308 */ /* 0x000e220000000800 */
[----:B------:R-:W-:Y:S01]  /*1fb0*/  FMUL.FTZ R20, R21, R20 ;  /* 0x0000001415147220 */ /* 0x000fe20000410000 */
[----:B-1----:R-:W-:Y:S01]  /*1fc0*/  FADD.FTZ R22, R24, 1 ;  /* 0x3f80000018167421 */ /* 0x002fe20000010000 */
[----:B------:R-:W-:-:S04]  /*1fd0*/  PRMT R24, R42, 0x7632, R24 ;  /* 0x000076322a187816 */ /* 0x000fc80000000018 */
[----:B------:R-:W-:Y:S01]  /*1fe0*/  SHF.L.U32 R24, R24, 0x10, RZ ;  /* 0x0000001018187819 */ /* 0x000fe200000006ff */
[----:B------:R-:W1:Y:S04]  /*1ff0*/  MUFU.RCP R22, R22 ;  /* 0x0000001600167308 */ /* 0x000e680000001000 */
[----:B--2---:R-:W-:Y:S01]  /*2000*/  FMUL.FTZ R21, R24, R23 ;  /* 0x0000001718157220 */ /* 0x004fe20000410000 */
[----:B------:R-:W-:Y:S01]  /*2010*/  FADD.FTZ R24, -R23, 1 ;  /* 0x3f80000017187421 */ /* 0x000fe20000010100 */
[----:B0-----:R-:W-:Y:S01]  /*2020*/  FADD.FTZ R25, R18, 1 ;  /* 0x3f80000012197421 */ /* 0x001fe20000010000 */
[----:B------:R-:W-:Y:S02]  /*2030*/  SHF.L.U32 R23, R40, 0x10, RZ ;  /* 0x0000001028177819 */ /* 0x000fe400000006ff */
[----:B------:R-:W-:-:S02]  /*2040*/  FFMA.FTZ R18, R17, R24, 1 ;  /* 0x3f80000011127423 */ /* 0x000fc40000010018 */
[----:B------:R-:W0:Y:S02]  /*2050*/  MUFU.RCP R17, R25 ;  /* 0x0000001900117308 */ /* 0x000e240000001000 */
[----:B------:R-:W-:Y:S01]  /*2060*/  FMUL.FTZ R18, R21, R18 ;  /* 0x0000001215127220 */ /* 0x000fe20000410000 */
[----:B-1----:R-:W-:Y:S01]  /*2070*/  FADD.FTZ R24, -R22, 1 ;  /* 0x3f80000016187421 */ /* 0x002fe20000010100 */
[----:B------:R-:W-:-:S03]  /*2080*/  FMUL.FTZ R23, R23, R22 ;  /* 0x0000001617177220 */ /* 0x000fc60000410000 */
[----:B------:R-:W-:-:S04]  /*2090*/  FFMA.FTZ R24, R11, R24, 1 ;  /* 0x3f8000000b187423 */ /* 0x000fc80000010018 */
[----:B------:R-:W-:Y:S01]  /*20a0*/  FMUL.FTZ R24, R23, R24 ;  /* 0x0000001817187220 */ /* 0x000fe20000410000 */
[----:B------:R-:W-:Y:S01]  /*20b0*/  FMUL.FTZ R23, R6, R19 ;  /* 0x0000001306177220 */ /* 0x000fe20000410000 */
[----:B0-----:R-:W-:Y:S01]  /*20c0*/  FADD.FTZ R22, -R17, 1 ;  /* 0x3f80000011167421 */ /* 0x001fe20000010100 */
[----:B------:R-:W-:Y:S01]  /*20d0*/  FMUL.FTZ R11, R48, R17 ;  /* 0x00000011300b7220 */ /* 0x000fe20000410000 */
[----:B------:R-:W-:Y:S02]  /*20e0*/  SHF.L.U32 R17, R39, 0x10, RZ ;  /* 0x0000001027117819 */ /* 0x000fe400000006ff */
[----:B------:R-:W-:Y:S01]  /*20f0*/  FFMA.FTZ R22, R13, R22, 1 ;  /* 0x3f8000000d167423 */ /* 0x000fe20000010016 */
[----:B------:R-:W-:Y:S02]  /*2100*/  SHF.L.U32 R13, R45, 0x10, RZ ;  /* 0x000000102d0d7819 */ /* 0x000fe400000006ff */
[----:B------:R-:W-:-:S03]  /*2110*/  FADD.FTZ R21, R17, -UR14 ;  /* 0x8000000e11157e21 */ /* 0x000fc60008010000 */
[----:B------:R-:W-:Y:S01]  /*2120*/  FADD.FTZ R14, R13, -UR14 ;  /* 0x8000000e0d0e7e21 */ /* 0x000fe20008010000 */
[----:B------:R-:W-:-:S03]  /*2130*/  FMUL.FTZ R13, R11, R22 ;  /* 0x000000160b0d7220 */ /* 0x000fc60000410000 */
[----:B------:R-:W-:Y:S01]  /*2140*/  FMUL.FTZ R11, R14, UR9 ;  /* 0x000000090e0b7c20 */ /* 0x000fe20008410000 */
[----:B------:R-:W-:-:S04]  /*2150*/  FMUL.FTZ R14, R7, R26 ;  /* 0x0000001a070e7220 */ /* 0x000fc80000410000 */
[----:B------:R-:W-:Y:S01]  /*2160*/  FFMA.FTZ R17, R11, R14, RZ ;  /* 0x0000000e0b117223 */ /* 0x000fe200000100ff */
[----:B------:R-:W-:Y:S01]  /*2170*/  FADD.FTZ R48, RZ, R14 ;  /* 0x0000000eff307221 */ /* 0x000fe20000010000 */
[----:B------:R-:W-:Y:S01]  /*2180*/  FMUL.FTZ R14, R21, UR9 ;  /* 0x00000009150e7c20 */ /* 0x000fe20008410000 */
[----:B------:R-:W-:Y:S01]  /*2190*/  FADD.FTZ R21, RZ, R26 ;  /* 0x0000001aff157221 */ /* 0x000fe20000010000 */
[----:B------:R-:W-:Y:S01]  /*21a0*/  FFMA.FTZ R22, R10, R23, R17 ;  /* 0x000000170a167223 */ /* 0x000fe20000010011 */
[----:B------:R-:W-:Y:S01]  /*21b0*/  FADD.FTZ R23, R23, R48 ;  /* 0x0000003017177221 */ /* 0x000fe20000010000 */
[----:B------:R-:W-:Y:S01]  /*21c0*/  FFMA.FTZ R17, R7, R14, R4 ;  /* 0x0000000e07117223 */ /* 0x000fe20000010004 */
[----:B------:R-:W-:Y:S01]  /*21d0*/  FFMA.FTZ R48, R11, R26, RZ ;  /* 0x0000001a0b307223 */ /* 0x000fe200000100ff */
[----:B------:R-:W-:Y:S01]  /*21e0*/  SHF.L.U32 R26, R38, 0x10, RZ ;  /* 0x00000010261a7819 */ /* 0x000fe200000006ff */
[----:B------:R-:W-:Y:S01]  /*21f0*/  FADD.FTZ R21, R21, R20 ;  /* 0x0000001415157221 */ /* 0x000fe20000010000 */
[----:B------:R-:W-:Y:S01]  /*2200*/  FMUL.FTZ R25, R17, -1.4426950216293334961 ;  /* 0xbfb8aa3b11197820 */ /* 0x000fe20000410000 */
[-C--:B------:R-:W-:Y:S01]  /*2210*/  FFMA.FTZ R48, R49, R20.reuse, R48 ;  /* 0x0000001431307223 */ /* 0x080fe20000010030 */
[----:B------:R-:W-:-:S04]  /*2220*/  FMUL.FTZ R20, R7, R20 ;  /* 0x0000001407147220 */ /* 0x000fc80000410000 */
[----:B------:R-:W0:Y:S01]  /*2230*/  MUFU.EX2 R25, R25 ;  /* 0x0000001900197308 */ /* 0x000e220000000800 */
[----:B------:R-:W-:Y:S01]  /*2240*/  FFMA.FTZ R22, R49, R20, R22 ;  /* 0x0000001431167223 */ /* 0x000fe20000010016 */
[----:B------:R-:W-:Y:S01]  /*2250*/  FADD.FTZ R23, R23, R20 ;  /* 0x0000001417177221 */ /* 0x000fe20000010000 */
[----:B0-----:R-:W-:-:S06]  /*2260*/  FADD.FTZ R25, R25, 1 ;  /* 0x3f80000019197421 */ /* 0x001fcc0000010000 */
[----:B------:R-:W0:Y:S02]  /*2270*/  MUFU.RCP R25, R25 ;  /* 0x0000001900197308 */ /* 0x000e240000001000 */
[----:B0-----:R-:W-:Y:S01]  /*2280*/  FMUL.FTZ R11, R26, R25 ;  /* 0x000000191a0b7220 */ /* 0x001fe20000410000 */
[----:B------:R-:W-:-:S04]  /*2290*/  FADD.FTZ R26, -R25, 1 ;  /* 0x3f800000191a7421 */ /* 0x000fc80000010100 */
[----:B------:R-:W-:Y:S01]  /*22a0*/  FFMA.FTZ R26, R17, R26, 1 ;  /* 0x3f800000111a7423 */ /* 0x000fe2000001001a */
[----:B------:R-:W-:-:S03]  /*22b0*/  PRMT R17, R39, 0x7632, R17 ;  /* 0x0000763227117816 */ /* 0x000fc60000000011 */
[----:B------:R-:W-:Y:S01]  /*22c0*/  FMUL.FTZ R11, R11, R26 ;  /* 0x0000001a0b0b7220 */ /* 0x000fe20000410000 */
[----:B------:R-:W-:Y:S01]  /*22d0*/  SHF.L.U32 R17, R17, 0x10, RZ ;  /* 0x0000001011117819 */ /* 0x000fe200000006ff */
[----:B------:R-:W-:Y:S01]  /*22e0*/  FFMA.FTZ R26, R10, R19, RZ ;  /* 0x000000130a1a7223 */ /* 0x000fe200000100ff */
[----:B------:R-:W-:-:S03]  /*22f0*/  FADD.FTZ R19, RZ, R19 ;  /* 0x00000013ff137221 */ /* 0x000fc60000010000 */
[----:B------:R-:W-:-:S04]  /*2300*/  FADD.FTZ R17, R17, -UR14 ;  /* 0x8000000e11117e21 */ /* 0x000fc80008010000 */
[----:B------:R-:W-:-:S04]  /*2310*/  FMUL.FTZ R17, R17, UR9 ;  /* 0x0000000911117c20 */ /* 0x000fc80008410000 */
[----:B------:R-:W-:-:S04]  /*2320*/  FFMA.FTZ R25, R6, R17, R5 ;  /* 0x0000001106197223 */ /* 0x000fc80000010005 */
[----:B------:R-:W-:-:S06]  /*2330*/  FMUL.FTZ R20, R25, -1.4426950216293334961 ;  /* 0xbfb8aa3b19147820 */ /* 0x000fcc0000410000 */
[----:B------:R-:W0:Y:S02]  /*2340*/  MUFU.EX2 R20, R20 ;  /* 0x0000001400147308 */ /* 0x000e240000000800 */
[----:B0-----:R-:W-:Y:S01]  /*2350*/  FADD.FTZ R49, R20, 1 ;  /* 0x3f80000014317421 */ /* 0x001fe20000010000 */
[----:B------:R-:W-:Y:S01]  /*2360*/  FADD.FTZ R20, R19, R18 ;  /* 0x0000001213147221 */ /* 0x000fe20000010000 */
[-C--:B------:R-:W-:Y:S02]  /*2370*/  FFMA.FTZ R19, R27, R18.reuse, R26 ;  /* 0x000000121b137223 */ /* 0x080fe4000001001a */
[----:B------:R0:W1:Y:S02]  /*2380*/  MUFU.RCP R10, R49 ;  /* 0x00000031000a7308 */ /* 0x0000640000001000 */
[----:B0-----:R-:W-:Y:S01]  /*2390*/  FMUL.FTZ R49, R6, R18 ;  /* 0x0000001206317220 */ /* 0x001fe20000410000 */
[----:B------:R-:W-:Y:S01]  /*23a0*/  FADD.FTZ R18, R21, R24 ;  /* 0x0000001815127221 */ /* 0x000fe20000010000 */
[-C--:B------:R-:W-:Y:S01]  /*23b0*/  FFMA.FTZ R21, R15, R24.reuse, R48 ;  /* 0x000000180f157223 */ /* 0x080fe20000010030 */
[----:B------:R-:W-:Y:S01]  /*23c0*/  FMUL.FTZ R24, R7, R24 ;  /* 0x0000001807187220 */ /* 0x000fe20000410000 */
[--C-:B------:R-:W-:Y:S01]  /*23d0*/  FFMA.FTZ R27, R27, R49, R22.reuse ;  /* 0x000000311b1b7223 */ /* 0x100fe20000010016 */
[----:B------:R-:W-:Y:S01]  /*23e0*/  PRMT R22, R38, 0x7632, R22 ;  /* 0x0000763226167816 */ /* 0x000fe20000000016 */
[----:B------:R-:W-:Y:S01]  /*23f0*/  FADD.FTZ R23, R49, R23 ;  /* 0x0000001731177221 */ /* 0x000fe20000010000 */
[----:B------:R-:W-:Y:S01]  /*2400*/  FFMA.FTZ R21, R14, R11, R21 ;  /* 0x0000000b0e157223 */ /* 0x000fe20000010015 */
[----:B------:R-:W-:Y:S01]  /*2410*/  FFMA.FTZ R15, R15, R24, R27 ;  /* 0x000000180f0f7223 */ /* 0x000fe2000001001b */
[----:B------:R-:W-:Y:S01]  /*2420*/  SHF.L.U32 R22, R22, 0x10, RZ ;  /* 0x0000001016167819 */ /* 0x000fe200000006ff */
[----:B------:R-:W-:Y:S01]  /*2430*/  FADD.FTZ R24, R23, R24 ;  /* 0x0000001817187221 */ /* 0x000fe20000010000 */
[----:B------:R-:W-:-:S03]  /*2440*/  SHF.L.U32 R27, R36, 0x10, RZ ;  /* 0x00000010241b7819 */ /* 0x000fc600000006ff */
[----:B-1----:R-:W-:Y:S01]  /*2450*/  FMUL.FTZ R22, R22, R10 ;  /* 0x0000000a16167220 */ /* 0x002fe20000410000 */
[----:B------:R-:W-:-:S04]  /*2460*/  FADD.FTZ R10, -R10, 1 ;  /* 0x3f8000000a0a7421 */ /* 0x000fc80000010100 */
[----:B------:R-:W-:Y:S01]  /*2470*/  FFMA.FTZ R25, R25, R10, 1 ;  /* 0x3f80000019197423 */ /* 0x000fe2000001000a */
[----:B------:R-:W-:-:S03]  /*2480*/  SHF.L.U32 R10, R37, 0x10, RZ ;  /* 0x00000010250a7819 */ /* 0x000fc600000006ff */
[----:B------:R-:W-:Y:S02]  /*2490*/  FMUL.FTZ R22, R22, R25 ;  /* 0x0000001916167220 */ /* 0x000fe40000410000 */
[----:B------:R-:W-:-:S04]  /*24a0*/  FADD.FTZ R10, R10, -UR14 ;  /* 0x8000000e0a0a7e21 */ /* 0x000fc80008010000 */
[----:B------:R-:W-:-:S04]  /*24b0*/  FMUL.FTZ R10, R10, UR9 ;  /* 0x000000090a0a7c20 */ /* 0x000fc80008410000 */
[----:B------:R-:W-:-:S04]  /*24c0*/  FFMA.FTZ R25, R7, R10, R4 ;  /* 0x0000000a07197223 */ /* 0x000fc80000010004 */
[----:B------:R-:W-:-:S06]  /*24d0*/  FMUL.FTZ R49, R25, -1.4426950216293334961 ;  /* 0xbfb8aa3b19317820 */ /* 0x000fcc0000410000 */
[----:B------:R-:W0:Y:S02]  /*24e0*/  MUFU.EX2 R49, R49 ;  /* 0x0000003100317308 */ /* 0x000e240000000800 */
[----:B0-----:R-:W-:Y:S01]  /*24f0*/  FADD.FTZ R26, R49, 1 ;  /* 0x3f800000311a7421 */ /* 0x001fe20000010000 */
[----:B------:R-:W-:Y:S01]  /*2500*/  FADD.FTZ R49, R20, R13 ;  /* 0x0000000d14317221 */ /* 0x000fe20000010000 */
[----:B------:R-:W-:-:S03]  /*2510*/  FFMA.FTZ R20, R16, R13, R19 ;  /* 0x0000000d10147223 */ /* 0x000fc60000010013 */
[----:B------:R-:W-:Y:S01]  /*2520*/  FADD.FTZ R49, R49, R22 ;  /* 0x0000001631317221 */ /* 0x000fe20000010000 */
[----:B------:R-:W0:Y:S01]  /*2530*/  MUFU.RCP R26, R26 ;  /* 0x0000001a001a7308 */ /* 0x000e220000001000 */
[----:B------:R-:W-:Y:S01]  /*2540*/  FFMA.FTZ R20, R17, R22, R20 ;  /* 0x0000001611147223 */ /* 0x000fe20000010014 */
[----:B0-----:R-:W-:Y:S01]  /*2550*/  FADD.FTZ R48, -R26, 1 ;  /* 0x3f8000001a307421 */ /* 0x001fe20000010100 */
[----:B------:R-:W-:-:S03]  /*2560*/  FMUL.FTZ R27, R27, R26 ;  /* 0x0000001a1b1b7220 */ /* 0x000fc60000410000 */
[----:B------:R-:W-:Y:S01]  /*2570*/  FFMA.FTZ R48, R25, R48, 1 ;  /* 0x3f80000019307423 */ /* 0x000fe20000010030 */
[----:B------:R-:W-:-:S03]  /*2580*/  PRMT R25, R37, 0x7632, R25 ;  /* 0x0000763225197816 */ /* 0x000fc60000000019 */
[----:B------:R-:W-:Y:S01]  /*2590*/  FMUL.FTZ R26, R27, R48 ;  /* 0x000000301b1a7220 */ /* 0x000fe20000410000 */
[----:B------:R-:W-:Y:S01]  /*25a0*/  SHF.L.U32 R25, R25, 0x10, RZ ;  /* 0x0000001019197819 */ /* 0x000fe200000006ff */
[----:B------:R-:W-:Y:S01]  /*25b0*/  FMUL.FTZ R48, R6, R13 ;  /* 0x0000000d06307220 */ /* 0x000fe20000410000 */
[----:B------:R-:W-:-:S03]  /*25c0*/  SHF.L.U32 R13, R12, 0x10, RZ ;  /* 0x000000100c0d7819 */ /* 0x000fc600000006ff */
[----:B------:R-:W-:Y:S01]  /*25d0*/  FADD.FTZ R25, R25, -UR14 ;  /* 0x8000000e19197e21 */ /* 0x000fe20008010000 */
[----:B------:R-:W-:Y:S01]  /*25e0*/  FFMA.FTZ R15, R16, R48, R15 ;  /* 0x00000030100f7223 */ /* 0x000fe2000001000f */
[----:B------:R-:W-:Y:S01]  /*25f0*/  PRMT R16, R36, 0x7632, R16 ;  /* 0x0000763224107816 */ /* 0x000fe20000000010 */
[----:B------:R-:W-:Y:S01]  /*2600*/  FADD.FTZ R13, R13, -UR14 ;  /* 0x8000000e0d0d7e21 */ /* 0x000fe20008010000 */
[----:B------:R-:W-:Y:S01]  /*2610*/  FMUL.FTZ R25, R25, UR9 ;  /* 0x0000000919197c20 */ /* 0x000fe20008410000 */
[----:B------:R-:W-:Y:S01]  /*2620*/  FADD.FTZ R24, R48, R24 ;  /* 0x0000001830187221 */ /* 0x000fe20000010000 */
[----:B------:R-:W-:Y:S01]  /*2630*/  SHF.L.U32 R16, R16, 0x10, RZ ;  /* 0x0000001010107819 */ /* 0x000fe200000006ff */
[----:B------:R-:W-:Y:S01]  /*2640*/  FMUL.FTZ R13, R13, UR9 ;  /* 0x000000090d0d7c20 */ /* 0x000fe20008410000 */
[----:B------:R-:W-:Y:S01]  /*2650*/  FFMA.FTZ R23, R6, R25, R5 ;  /* 0x0000001906177223 */ /* 0x000fe20000010005 */
[----:B------:R-:W-:-:S03]  /*2660*/  PRMT R48, R34, 0x7632, R48 ;  /* 0x0000763222307816 */ /* 0x000fc60000000030 */
[----:B------:R-:W-:Y:S01]  /*2670*/  FMUL.FTZ R27, R23, -1.4426950216293334961 ;  /* 0xbfb8aa3b171b7820 */ /* 0x000fe20000410000 */
[----:B------:R-:W-:-:S05]  /*2680*/  SHF.L.U32 R48, R48, 0x10, RZ ;  /* 0x0000001030307819 */ /* 0x000fca00000006ff */
[----:B------:R-:W0:Y:S02]  /*2690*/  MUFU.EX2 R27, R27 ;  /* 0x0000001b001b7308 */ /* 0x000e240000000800 */
[----:B0-----:R-:W-:-:S06]  /*26a0*/  FADD.FTZ R27, R27, 1 ;  /* 0x3f8000001b1b7421 */ /* 0x001fcc0000010000 */
[----:B------:R-:W0:Y:S02]  /*26b0*/  MUFU.RCP R27, R27 ;  /* 0x0000001b001b7308 */ /* 0x000e240000001000 */
[----:B0-----:R-:W-:Y:S01]  /*26c0*/  FMUL.FTZ R12, R16, R27 ;  /* 0x0000001b100c7220 */ /* 0x001fe20000410000 */
[----:B------:R-:W-:-:S04]  /*26d0*/  FADD.FTZ R16, -R27, 1 ;  /* 0x3f8000001b107421 */ /* 0x000fc80000010100 */
[----:B------:R-:W-:Y:S01]  /*26e0*/  FFMA.FTZ R23, R23, R16, 1 ;  /* 0x3f80000017177423 */ /* 0x000fe20000010010 */
[----:B------:R-:W-:-:S03]  /*26f0*/  FFMA.FTZ R16, R6, R13, R5 ;  /* 0x0000000d06107223 */ /* 0x000fc60000010005 */
[----:B------:R-:W-:Y:S01]  /*2700*/  FMUL.FTZ R12, R12, R23 ;  /* 0x000000170c0c7220 */ /* 0x000fe20000410000 */
[----:B------:R-:W-:-:S03]  /*2710*/  FMUL.FTZ R23, R16, -1.4426950216293334961 ;  /* 0xbfb8aa3b10177820 */ /* 0x000fc60000410000 */
[----:B------:R-:W-:Y:S01]  /*2720*/  FADD.FTZ R49, R49, R12 ;  /* 0x0000000c31317221 */ /* 0x000fe20000010000 */
[----:B------:R-:W-:Y:S02]  /*2730*/  FFMA.FTZ R20, R25, R12, R20 ;  /* 0x0000000c19147223 */ /* 0x000fe40000010014 */
[----:B------:R-:W0:Y:S02]  /*2740*/  MUFU.EX2 R23, R23 ;  /* 0x0000001700177308 */ /* 0x000e240000000800 */
[----:B0-----:R-:W-:-:S04]  /*2750*/  FADD.FTZ R27, R23, 1 ;  /* 0x3f800000171b7421 */ /* 0x001fc80000010000 */
[----:B------:R-:W0:Y:S02]  /*2760*/  MUFU.RCP R19, R27 ;  /* 0x0000001b00137308 */ /* 0x000e240000001000 */
[----:B0-----:R-:W-:Y:S01]  /*2770*/  FMUL.FTZ R48, R48, R19 ;  /* 0x0000001330307220 */ /* 0x001fe20000410000 */
[----:B------:R-:W-:-:S04]  /*2780*/  FADD.FTZ R19, -R19, 1 ;  /* 0x3f80000013137421 */ /* 0x000fc80000010100 */
[----:B------:R-:W-:-:S04]  /*2790*/  FFMA.FTZ R19, R16, R19, 1 ;  /* 0x3f80000010137423 */ /* 0x000fc80000010013 */
[----:B------:R-:W-:Y:S01]  /*27a0*/  FMUL.FTZ R16, R48, R19 ;  /* 0x0000001330107220 */ /* 0x000fe20000410000 */
[----:B------:R-:W-:Y:S01]  /*27b0*/  SHF.L.U32 R19, R35, 0x10, RZ ;  /* 0x0000001023137819 */ /* 0x000fe200000006ff */
[----:B------:R-:W-:Y:S02]  /*27c0*/  FMUL.FTZ R48, R7, R11 ;  /* 0x0000000b07307220 */ /* 0x000fe40000410000 */
[----:B------:R-:W-:Y:S01]  /*27d0*/  FFMA.FTZ R20, R13, R16, R20 ;  /* 0x000000100d147223 */ /* 0x000fe20000010014 */
[----:B------:R-:W-:Y:S01]  /*27e0*/  FADD.FTZ R49, R49, R16 ;  /* 0x0000001031317221 */ /* 0x000fe20000010000 */
[----:B------:R-:W-:Y:S01]  /*27f0*/  FADD.FTZ R23, R19, -UR14 ;  /* 0x8000000e13177e21 */ /* 0x000fe20008010000 */
[----:B------:R-:W-:Y:S01]  /*2800*/  FADD.FTZ R19, R18, R11 ;  /* 0x0000000b12137221 */ /* 0x000fe20000010000 */
[----:B------:R-:W-:Y:S01]  /*2810*/  FFMA.FTZ R18, R14, R48, R15 ;  /* 0x000000300e127223 */ /* 0x000fe2000001000f */
[----:B------:R-:W-:Y:S01]  /*2820*/  FADD.FTZ R24, R24, R48 ;  /* 0x0000003018187221 */ /* 0x000fe20000010000 */
[----:B------:R-:W-:Y:S01]  /*2830*/  FMUL.FTZ R11, R23, UR9 ;  /* 0x00000009170b7c20 */ /* 0x000fe20008410000 */
[----:B------:R-:W-:Y:S01]  /*2840*/  SHF.L.U32 R48, R34, 0x10, RZ ;  /* 0x0000001022307819 */ /* 0x000fe200000006ff */
[----:B------:R-:W-:-:S02]  /*2850*/  FADD.FTZ R19, R19, R26 ;  /* 0x0000001a13137221 */ /* 0x000fc40000010000 */
        /* <DEDUP_REMOVED lines=10> */
[----:B------:R-:W-:Y:S01]  /*2900*/  FADD.FTZ R48, R27, -UR14 ;  /* 0x8000000e1b307e21 */ /* 0x000fe20008010000 */
[----:B------:R-:W-:-:S03]  /*2910*/  FMUL.FTZ R27, R6, R22 ;  /* 0x00000016061b7220 */ /* 0x000fc60000410000 */
        /* <DEDUP_REMOVED lines=8> */
[----:B------:R-:W-:-:S03]  /*29a0*/  FFMA.FTZ R22, R10, R26, R21 ;  /* 0x0000001a0a167223 */ /* 0x000fc60000010015 */
[----:B------:R0:W1:Y:S02]  /*29b0*/  MUFU.RCP R18, R48 ;  /* 0x0000003000127308 */ /* 0x0000640000001000 */
[----:B0-----:R-:W-:-:S04]  /*29c0*/  FMUL.FTZ R48, R7, R26 ;  /* 0x0000001a07307220 */ /* 0x001fc80000410000 */
[----:B------:R-:W-:Y:S01]  /*29d0*/  FFMA.FTZ R26, R10, R48, R23 ;  /* 0x000000300a1a7223 */ /* 0x000fe20000010017 */
[----:B------:R-:W-:Y:S01]  /*29e0*/  FADD.FTZ R24, R24, R48 ;  /* 0x0000003018187221 */ /* 0x000fe20000010000 */
[----:B------:R-:W-:Y:S01]  /*29f0*/  SHF.L.U32 R48, R31, 0x10, RZ ;  /* 0x000000101f307819 */ /* 0x000fe200000006ff */
        /* <DEDUP_REMOVED lines=10> */
[----:B0-----:R-:W-:-:S06]  /*2aa0*/  FADD.FTZ R21, R23, 1 ;  /* 0x3f80000017157421 */ /* 0x001fcc0000010000 */
[----:B------:R-:W0:Y:S02]  /*2ab0*/  MUFU.RCP R21, R21 ;  /* 0x0000001500157308 */ /* 0x000e240000001000 */
[----:B0-----:R-:W-:Y:S01]  /*2ac0*/  FMUL.FTZ R27, R48, R21 ;  /* 0x00000015301b7220 */ /* 0x001fe20000410000 */
[----:B------:R-:W-:Y:S01]  /*2ad0*/  FADD.FTZ R48, -R21, 1 ;  /* 0x3f80000015307421 */ /* 0x000fe20000010100 */
[----:B------:R-:W-:-:S03]  /*2ae0*/  FMUL.FTZ R21, R6, R12 ;  /* 0x0000000c06157220 */ /* 0x000fc60000410000 */
[----:B------:R-:W-:Y:S01]  /*2af0*/  FFMA.FTZ R10, R10, R48, 1 ;  /* 0x3f8000000a0a7423 */ /* 0x000fe20000010030 */
[----:B------:R-:W-:Y:S01]  /*2b00*/  FFMA.FTZ R26, R25, R21, R26 ;  /* 0x00000015191a7223 */ /* 0x000fe2000001001a */
[----:B------:R-:W-:Y:S01]  /*2b10*/  FADD.FTZ R24, R21, R24 ;  /* 0x0000001815187221 */ /* 0x000fe20000010000 */
[----:B------:R-:W-:Y:S01]  /*2b20*/  SHF.L.U32 R21, R28, 0x10, RZ ;  /* 0x000000101c157819 */ /* 0x000fe200000006ff */
[----:B------:R-:W-:Y:S01]  /*2b30*/  FMUL.FTZ R10, R27, R10 ;  /* 0x0000000a1b0a7220 */ /* 0x000fe20000410000 */
[----:B------:R-:W-:-:S03]  /*2b40*/  SHF.L.U32 R27, R29, 0x10, RZ ;  /* 0x000000101d1b7819 */ /* 0x000fc600000006ff */
[----:B------:R-:W-:Y:S02]  /*2b50*/  FFMA.FTZ R20, R17, R10, R20 ;  /* 0x0000000a11147223 */ /* 0x000fe40000010014 */
[----:B------:R-:W-:-:S04]  /*2b60*/  FADD.FTZ R27, R27, -UR14 ;  /* 0x8000000e1b1b7e21 */ /* 0x000fc80008010000 */
[----:B------:R-:W-:-:S04]  /*2b70*/  FMUL.FTZ R12, R27, UR9 ;  /* 0x000000091b0c7c20 */ /* 0x000fc80008410000 */
[----:B------:R-:W-:-:S04]  /*2b80*/  FFMA.FTZ R23, R7, R12, R4 ;  /* 0x0000000c07177223 */ /* 0x000fc80000010004 */
[----:B------:R-:W-:-:S06]  /*2b90*/  FMUL.FTZ R27, R23, -1.4426950216293334961 ;  /* 0xbfb8aa3b171b7820 */ /* 0x000fcc0000410000 */
[----:B------:R-:W0:Y:S02]  /*2ba0*/  MUFU.EX2 R27, R27 ;  /* 0x0000001b001b7308 */ /* 0x000e240000000800 */
[----:B0-----:R-:W-:Y:S01]  /*2bb0*/  FADD.FTZ R48, R27, 1 ;  /* 0x3f8000001b307421 */ /* 0x001fe20000010000 */
[----:B------:R-:W-:-:S03]  /*2bc0*/  FMUL.FTZ R27, R7, R14 ;  /* 0x0000000e071b7220 */ /* 0x000fc60000410000 */
[----:B------:R-:W0:Y:S01]  /*2bd0*/  MUFU.RCP R25, R48 ;  /* 0x0000003000197308 */ /* 0x000e220000001000 */
[----:B------:R-:W-:Y:S01]  /*2be0*/  FFMA.FTZ R26, R11, R27, R26 ;  /* 0x0000001b0b1a7223 */ /* 0x000fe2000001001a */
[----:B------:R-:W-:Y:S01]  /*2bf0*/  FADD.FTZ R24, R24, R27 ;  /* 0x0000001b18187221 */ /* 0x000fe20000010000 */
[----:B0-----:R-:W-:Y:S01]  /*2c00*/  FMUL.FTZ R21, R21, R25 ;  /* 0x0000001915157220 */ /* 0x001fe20000410000 */
[----:B------:R-:W-:-:S04]  /*2c10*/  FADD.FTZ R25, -R25, 1 ;  /* 0x3f80000019197421 */ /* 0x000fc80000010100 */
[----:B------:R-:W-:Y:S01]  /*2c20*/  FFMA.FTZ R25, R23, R25, 1 ;  /* 0x3f80000017197423 */ /* 0x000fe20000010019 */
[----:B------:R-:W-:-:S03]  /*2c30*/  SHF.L.U32 R23, R8, 0x10, RZ ;  /* 0x0000001008177819 */ /* 0x000fc600000006ff */
[----:B------:R-:W-:Y:S01]  /*2c40*/  FMUL.FTZ R21, R21, R25 ;  /* 0x0000001915157220 */ /* 0x000fe20000410000 */
[----:B------:R-:W-:Y:S01]  /*2c50*/  FFMA.FTZ R25, R11, R14, R22 ;  /* 0x0000000e0b197223 */ /* 0x000fe20000010016 */
[----:B------:R-:W-:Y:S01]  /*2c60*/  FADD.FTZ R48, R23, -UR14 ;  /* 0x8000000e17307e21 */ /* 0x000fe20008010000 */
[----:B------:R-:W-:Y:S01]  /*2c70*/  FADD.FTZ R23, R19, R14 ;  /* 0x0000000e13177221 */ /* 0x000fe20000010000 */
[----:B------:R-:W-:Y:S01]  /*2c80*/  SHF.L.U32 R11, R9, 0x10, RZ ;  /* 0x00000010090b7819 */ /* 0x000fe200000006ff */
[----:B------:R-:W-:Y:S01]  /*2c90*/  FFMA.FTZ R25, R15, R18, R25 ;  /* 0x000000120f197223 */ /* 0x000fe20000010019 */
[----:B------:R-:W-:-:S04]  /*2ca0*/  FMUL.FTZ R19, R48, UR9 ;  /* 0x0000000930137c20 */ /* 0x000fc80008410000 */
        /* <DEDUP_REMOVED lines=8> */
[C---:B------:R-:W-:Y:S01]  /*2d30*/  FMUL.FTZ R27, R6.reuse, R16 ;  /* 0x00000010061b7220 */ /* 0x040fe20000410000 */
[----:B------:R-:W-:Y:S02]  /*2d40*/  FMUL.FTZ R16, R7, R21 ;  /* 0x0000001507107220 */ /* 0x000fe40000410000 */
[----:B------:R-:W-:Y:S01]  /*2d50*/  FMUL.FTZ R11, R11, R14 ;  /* 0x0000000e0b0b7220 */ /* 0x000fe20000410000 */
[----:B------:R-:W-:Y:S01]  /*2d60*/  FFMA.FTZ R26, R13, R27, R26 ;  /* 0x0000001b0d1a7223 */ /* 0x000fe2000001001a */
[----:B------:R-:W-:Y:S01]  /*2d70*/  FADD.FTZ R24, R27, R24 ;  /* 0x000000181b187221 */ /* 0x000fe20000010000 */
[----:B------:R-:W-:Y:S01]  /*2d80*/  FMUL.FTZ R13, R7, R18 ;  /* 0x00000012070d7220 */ /* 0x000fe20000410000 */
[C---:B------:R-:W-:Y:S01]  /*2d90*/  FMUL.FTZ R14, R6.reuse, R10 ;  /* 0x0000000a060e7220 */ /* 0x040fe20000410000 */
[----:B------:R-:W-:Y:S02]  /*2da0*/  FMUL.FTZ R22, R6, R11 ;  /* 0x0000000b06167220 */ /* 0x000fe40000410000 */
[----:B------:R-:W-:Y:S01]  /*2db0*/  FFMA.FTZ R26, R15, R13, R26 ;  /* 0x0000000d0f1a7223 */ /* 0x000fe2000001001a */
[----:B------:R-:W-:-:S03]  /*2dc0*/  FADD.FTZ R27, R24, R13 ;  /* 0x0000000d181b7221 */ /* 0x000fc60000010000 */
[----:B------:R-:W-:Y:S01]  /*2dd0*/  FFMA.FTZ R13, R17, R14, R26 ;  /* 0x0000000e110d7223 */ /* 0x000fe2000001001a */
[----:B------:R-:W-:Y:S01]  /*2de0*/  FADD.FTZ R27, R14, R27 ;  /* 0x0000001b0e1b7221 */ /* 0x000fe20000010000 */
[----:B------:R-:W-:Y:S02]  /*2df0*/  FADD.FTZ R14, R23, R18 ;  /* 0x00000012170e7221 */ /* 0x000fe40000010000 */
[C---:B------:R-:W-:Y:S01]  /*2e00*/  FFMA.FTZ R18, R12.reuse, R16, R13 ;  /* 0x000000100c127223 */ /* 0x040fe2000001000d */
[----:B------:R-:W-:Y:S01]  /*2e10*/  FADD.FTZ R27, R27, R16 ;  /* 0x000000101b1b7221 */ /* 0x000fe20000010000 */
[----:B------:R-:W-:Y:S01]  /*2e20*/  FADD.FTZ R16, R49, R10 ;  /* 0x0000000a31107221 */ /* 0x000fe20000010000 */
[----:B------:R-:W-:Y:S01]  /*2e30*/  FFMA.FTZ R12, R12, R21, R25 ;  /* 0x000000150c0c7223 */ /* 0x000fe20000010019 */
[C---:B------:R-:W-:Y:S01]  /*2e40*/  FFMA.FTZ R18, R19.reuse, R22, R18 ;  /* 0x0000001613127223 */ /* 0x040fe20000010012 */
[----:B------:R-:W-:Y:S01]  /*2e50*/  FADD.FTZ R10, R22, R27 ;  /* 0x0000001b160a7221 */ /* 0x000fe20000010000 */
[----:B------:R-:W-:Y:S01]  /*2e60*/  FADD.FTZ R14, R14, R21 ;  /* 0x000000150e0e7221 */ /* 0x000fe20000010000 */
[----:B------:R-:W-:Y:S01]  /*2e70*/  FFMA.FTZ R13, R19, R11, R20 ;  /* 0x0000000b130d7223 */ /* 0x000fe20000010014 */
[----:B------:R-:W-:-:S07]  /*2e80*/  FADD.FTZ R15, R16, R11 ;  /* 0x0000000b100f7221 */ /* 0x000fce0000010000 */
.L_x_251:
[----:B------:R-:W-:Y:S01]  /*2e90*/  MOV R16, R10 ;  /* 0x0000000a00107202 */ /* 0x000fe20000000f00 */
[----:B------:R-:W0:Y:S01]  /*2ea0*/  S2R R22, SR_TID.X ;  /* 0x0000000000167919 */ /* 0x000e220000002100 */
[C---:B------:R-:W-:Y:S01]  /*2eb0*/  ISETP.GT.AND P0, PT, R0.reuse, 0x1e, PT ;  /* 0x0000001e0000780c */ /* 0x040fe20003f04270 */
[----:B------:R-:W1:Y:S01]  /*2ec0*/  S2UR UR12, SR_CgaCtaId ;  /* 0x00000000000c79c3 */ /* 0x000e620000008800 */
[----:B------:R-:W-:Y:S01]  /*2ed0*/  UMOV UR7, 0x400 ;  /* 0x0000040000077882 */ /* 0x000fe20000000000 */
[----:B------:R-:W2:Y:S01]  /*2ee0*/  SHFL.DOWN PT, R10, R18, 0x1, 0x1f ;  /* 0x08201f00120a7f89 */ /* 0x000ea200000e0000 */
[----:B------:R-:W-:Y:S01]  /*2ef0*/  UIADD3 UR5, UPT, UPT, UR7, 0x80, URZ ;  /* 0x0000008007057890 */ /* 0x000fe2000fffe0ff */
[----:B------:R-:W-:Y:S01]  /*2f00*/  ISETP.GT.AND P2, PT, R0, 0xf, PT ;  /* 0x0000000f0000780c */ /* 0x000fe20003f44270 */
[----:B------:R-:W3:Y:S01]  /*2f10*/  LDCU UR8, c[0x0][0x374] ;  /* 0x00006e80ff0877ac */ /* 0x000ee20008000800 */
[----:B------:R-:W4:Y:S01]  /*2f20*/  SHFL.DOWN PT, R11, R16, 0x1, 0x1f ;  /* 0x08201f00100b7f89 */ /* 0x000f2200000e0000 */
[----:B------:R-:W-:Y:S01]  /*2f30*/  BSSY.RECONVERGENT B0, `(.L_x_252) ;  /* 0x0000025000007945 */ /* 0x000fe20003800200 */
[----:B-1----:R-:W-:-:S04]  /*2f40*/  ULEA UR5, UR12, UR5, 0x18 ;  /* 0x000000050c057291 */ /* 0x002fc8000f8ec0ff */
[----:B--2---:R-:W-:Y:S01]  /*2f50*/  @!P0 FADD.FTZ R18, R10, R18 ;  /* 0x000000120a128221 */ /* 0x004fe20000010000 */
[----:B----4-:R-:W-:-:S04]  /*2f60*/  @!P0 FADD.FTZ R16, R11, R16 ;  /* 0x000000100b108221 */ /* 0x010fc80000010000 */
[----:B------:R-:W1:Y:S01]  /*2f70*/  SHFL.DOWN PT, R10, R18, 0x2, 0x1f ;  /* 0x08401f00120a7f89 */ /* 0x000e6200000e0000 */
[----:B------:R-:W-:Y:S01]  /*2f80*/  ISETP.GT.AND P0, PT, R0, 0x1d, PT ;  /* 0x0000001d0000780c */ /* 0x000fe20003f04270 */
[----:B0-----:R-:W-:Y:S01]  /*2f90*/  IMAD R47, R47, 0x18, R22 ;  /* 0x000000182f2f7824 */ /* 0x001fe200078e0216 */
[C---:B------:R-:W-:Y:S01]  /*2fa0*/  LEA R48, R22.reuse, UR5, 0x4 ;  /* 0x0000000516307c11 */ /* 0x040fe2000f8e20ff */
        /* <DEDUP_REMOVED lines=29> */
.L_x_253:
[----:B------:R-:W-:Y:S05]  /*3180*/  BSYNC.RECONVERGENT B0 ;  /* 0x0000000000007941 */ /* 0x000fea0003800200 */
.L_x_252:
        /* <DEDUP_REMOVED lines=32> */
.L_x_255:
[----:B------:R-:W-:Y:S05]  /*3390*/  BSYNC.RECONVERGENT B0 ;  /* 0x0000000000007941 */ /* 0x000fea0003800200 */
.L_x_254:
        /* <DEDUP_REMOVED lines=78> */
.L_x_257:
[----:B------:R-:W-:Y:S05]  /*3880*/  BSYNC.RECONVERGENT B0 ;  /* 0x0000000000007941 */ /* 0x000fea0003800200 */
.L_x_256:
[----:B------:R-:W-:Y:S04]  /*3890*/  BSSY.RECONVERGENT B0, `(.L_x_258) ;  /* 0x000001c000007945 */ /* 0x000fe80003800200 */
[----:B------:R-:W-:Y:S05]  /*38a0*/  @P3 BRA `(.L_x_259) ;  /* 0x0000000000683947 */ /* 0x000fea0003800000 */
[----:B---3--:R-:W2:Y:S08]  /*38b0*/  LDC.64 R16, c[0x0][0x3f8] ;  /* 0x0000fe00ff107b82 */ /* 0x008eb00000000a00 */
[----:B-1----:R-:W1:Y:S01]  /*38c0*/  LDC.64 R18, c[0x0][0x3d8] ;  /* 0x0000f600ff127b82 */ /* 0x002e620000000a00 */
[----:B--2---:R-:W-:Y:S01]  /*38d0*/  IMAD.WIDE.U32 R20, R16, 0x3, RZ ;  /* 0x0000000310147825 */ /* 0x004fe200078e00ff */
[----:B------:R-:W-:-:S02]  /*38e0*/  LEA R25, R17, R17, 0x1 ;  /* 0x0000001111197211 */ /* 0x000fc400078e08ff */
[----:B------:R-:W-:Y:S02]  /*38f0*/  LEA.HI R23, P0, R17, R16, RZ, 0x1 ;  /* 0x0000001011177211 */ /* 0x000fe400078108ff */
[----:B------:R-:W-:Y:S02]  /*3900*/  IADD3 R21, PT, PT, R21, R25, RZ ;  /* 0x0000001915157210 */ /* 0x000fe40007ffe0ff */
[----:B------:R-:W-:Y:S01]  /*3910*/  IADD3.X R22, PT, PT, RZ, R17, RZ, P0, !PT ;  /* 0x00000011ff167210 */ /* 0x000fe200007fe4ff */
[----:B-1----:R-:W-:Y:S01]  /*3920*/  IMAD.WIDE R18, R47, 0x4, R18 ;  /* 0x000000042f127825 */ /* 0x002fe200078e0212 */
        /* <DEDUP_REMOVED lines=18> */
.L_x_259:
[----:B------:R-:W-:Y:S05]  /*3a50*/  BSYNC.RECONVERGENT B0 ;  /* 0x0000000000007941 */ /* 0x000fea0003800200 */
.L_x_258:
[----:B------:R-:W5:Y:S02]  /*3a60*/  LDCU UR5, c[0x0][0x370] ;  /* 0x00006e00ff0577ac */ /* 0x000f640008000800 */
[----:B-----5:R-:W-:-:S09]  /*3a70*/  UISETP.GE.U32.AND UP0, UPT, UR5, 0x2, UPT ;  /* 0x000000020500788c */ /* 0x020fd2000bf06070 */
[----:B------:R-:W-:Y:S05]  /*3a80*/  BRA.U !UP0, `(.L_x_260) ;  /* 0x0000000908f47547 */ /* 0x000fea000b800000 */
[----:B----4-:R-:W4:Y:S01]  /*3a90*/  LDC R12, c[0x0][0x370] ;  /* 0x0000dc00ff0c7b82 */ /* 0x010f220000000800 */
[----:B------:R-:W-:Y:S01]  /*3aa0*/  ULOP3.LUT UR5, UR4, 0x1, URZ, 0xc0, !UPT ;  /* 0x0000000104057892 */ /* 0x000fe2000f8ec0ff */
[----:B--2---:R-:W2:Y:S05]  /*3ab0*/  S2R R20, SR_CTAID.Y ;  /* 0x0000000000147919 */ /* 0x004eaa0000002600 */
[----:B------:R-:W-:Y:S01]  /*3ac0*/  MOV R15, UR5 ;  /* 0x00000005000f7c02 */ /* 0x000fe20008000f00 */
[----:B------:R-:W5:Y:S04]  /*3ad0*/  LDC.64 R48, c[0x0][0x3d0] ;  /* 0x0000f400ff307b82 */ /* 0x000f680000000a00 */
[----:B------:R-:W-:-:S04]  /*3ae0*/  IMAD R15, R15, UR8, RZ ;  /* 0x000000080f0f7c24 */ /* 0x000fc8000f8e02ff */
[----:B----4-:R-:W-:-:S05]  /*3af0*/  IMAD R12, R15, R12, RZ ;  /* 0x0000000c0f0c7224 */ /* 0x010fca00078e02ff */
[----:B------:R-:W-:-:S05]  /*3b00*/  SHF.L.U32 R13, R12, 0x1, RZ ;  /* 0x000000010c0d7819 */ /* 0x000fca00000006ff */
[----:B-----5:R-:W-:Y:S01]  /*3b10*/  IMAD.WIDE R48, R13, 0x4, R48 ;  /* 0x000000040d307825 */ /* 0x020fe200078e0230 */
[----:B--2---:R-:W-:Y:S06]  /*3b20*/  @P1 BRA `(.L_x_261) ;  /* 0x00000000005c1947 */ /* 0x004fec0003800000 */
[----:B------:R-:W2:Y:S01]  /*3b30*/  LDC.64 R12, c[0x0][0x3c8] ;  /* 0x0000f200ff0c7b82 */ /* 0x000ea20000000a00 */
[----:B------:R-:W-:Y:S01]  /*3b40*/  ULOP3.LUT UP0, UR5, UR4, 0x2, URZ, 0xc0, !UPT ;  /* 0x0000000204057892 */ /* 0x000fe2000f80c0ff */
[----:B------:R-:W-:Y:S01]  /*3b50*/  IADD3 R15, PT, PT, R15, R20, RZ ;  /* 0x000000140f0f7210 */ /* 0x000fe20007ffe0ff */
[----:B------:R-:W-:Y:S02]  /*3b60*/  IMAD R17, R3, UR8, R20 ;  /* 0x0000000803117c24 */ /* 0x000fe4000f8e0214 */
[----:B------:R-:W-:-:S03]  /*3b70*/  UIADD3 UR5, UPT, UPT, -UR5, 0x1, URZ ;  /* 0x0000000105057890 */ /* 0x000fc6000fffe1ff */
[----:B---3--:R-:W3:Y:S01]  /*3b80*/  LDC R16, c[0x0][0x370] ;  /* 0x0000dc00ff107b82 */ /* 0x008ee20000000800 */
[----:B------:R-:W-:Y:S02]  /*3b90*/  PLOP3.LUT P0, PT, PT, PT, UP0, 0x80, 0x8 ;  /* 0x000000000008781c */ /* 0x000fe40003f0f008 */
[----:B------:R-:W-:Y:S01]  /*3ba0*/  MOV R19, UR5 ;  /* 0x0000000500137c02 */ /* 0x000fe20008000f00 */
[----:B--2---:R-:W-:-:S04]  /*3bb0*/  IMAD.WIDE.U32 R12, R15, 0x4, R12 ;  /* 0x000000040f0c7825 */ /* 0x004fc800078e000c */
[----:B------:R-:W-:Y:S01]  /*3bc0*/  IMAD.WIDE.U32 R14, R17, 0x8, R48 ;  /* 0x00000008110e7825 */ /* 0x000fe200078e0030 */
[----:B---3--:R-:W-:-:S04]  /*3bd0*/  SEL R17, R16, RZ, !P0 ;  /* 0x000000ff10117207 */ /* 0x008fc80004000000 */
[----:B------:R2:W-:Y:S01]  /*3be0*/  STG.E.64 desc[UR10][R14.64], R10 ;  /* 0x0000000a0e007986 */ /* 0x0005e2000c101b0a */
[----:B------:R-:W-:Y:S01]  /*3bf0*/  ISETP.NE.AND P0, PT, R17, -0x1, PT ;  /* 0xffffffff1100780c */ /* 0x000fe20003f05270 */
[----:B------:R-:W-:Y:S06]  /*3c00*/  MEMBAR.ALL.GPU ;  /* 0x0000000000007992 */ /* 0x000fec000000a000 */
[----:B------:R-:W-:-:S00]  /*3c10*/  ERRBAR ;  /* 0x00000000000079ab */ /* 0x000fc00000000000 */
[----:B------:R-:W-:Y:S06]  /*3c20*/  CGAERRBAR ;  /* 0x00000000000075ab */ /* 0x000fec0000000000 */
[----:B------:R2:W-:Y:S01]  /*3c30*/  REDG.E.ADD.S32.STRONG.GPU desc[UR10][R12.64], R19 ;  /* 0x000000130c00798e */ /* 0x0005e2000c12e30a */
[----:B------:R-:W-:Y:S05]  /*3c40*/  @!P0 BRA `(.L_x_261) ;  /* 0x0000000000148947 */ /* 0x000fea0003800000 */
.L_x_262:
[----:B--2---:R-:W2:Y:S04]  /*3c50*/  LDG.E.STRONG.GPU R14, desc[UR10][R12.64] ;  /* 0x0000000a0c0e7981 */ /* 0x004ea8000c1ef900 */
[----:B--2---:R-:W-:Y:S01]  /*3c60*/  CCTL.IVALL ;  /* 0x00000000ff00798f */ /* 0x004fe20002000000 */
[----:B------:R-:W-:Y:S05]  /*3c70*/  YIELD ;  /* 0x0000000000007946 */ /* 0x000fea0003800000 */
[----:B------:R-:W-:-:S13]  /*3c80*/  ISETP.NE.AND P0, PT, R14, R17, PT ;  /* 0x000000110e00720c */ /* 0x000fda0003f05270 */
[----:B------:R-:W-:Y:S05]  /*3c90*/  @P0 BRA `(.L_x_262) ;  /* 0xfffffffc00ec0947 */ /* 0x000fea000383ffff */
.L_x_261:
[----:B--2---:R-:W2:Y:S01]  /*3ca0*/  LDC R12, c[0x0][0x370] ;  /* 0x0000dc00ff0c7b82 */ /* 0x004ea20000000800 */
[----:B------:R-:W-:Y:S05]  /*3cb0*/  WARPSYNC.ALL ;  /* 0x0000000000007948 */ /* 0x000fea0003800000 */
[----:B--2---:R-:W-:Y:S02]  /*3cc0*/  ISETP.GE.U32.AND P0, PT, R12, 0x8, PT ;  /* 0x000000080c00780c */ /* 0x004fe40003f06070 */
        /* <DEDUP_REMOVED lines=12> */
[----:B------:R-:W-:Y:S01]  /*3d90*/  MOV R17, UR8 ;  /* 0x0000000800117c02 */ /* 0x000fe20008000f00 */
[----:B------:R-:W-:Y:S01]  /*3da0*/  IMAD R23, R23, 0x5, R20 ;  /* 0x0000000517177824 */ /* 0x000fe200078e0214 */
[----:B------:R-:W-:-:S02]  /*3db0*/  IADD3 R21, PT, PT, R20, UR8, RZ ;  /* 0x0000000814157c10 */ /* 0x000fc4000fffe0ff */
[----:B-1----:R-:W-:Y:S02]  /*3dc0*/  IADD3 R18, PT, PT, -R3, RZ, RZ ;  /* 0x000000ff03127210 */ /* 0x002fe40007ffe1ff */
[-C--:B------:R-:W-:Y:S02]  /*3dd0*/  MOV R19, R20.reuse ;  /* 0x0000001400137202 */ /* 0x080fe40000000f00 */
[-C--:B------:R-:W-:Y:S02]  /*3de0*/  LEA R27, R27, R20.reuse, 0x1 ;  /* 0x000000141b1b7211 */ /* 0x080fe400078e08ff */
[----:B------:R-:W-:-:S07]  /*3df0*/  LEA R22, R17, R20, 0x2 ;  /* 0x0000001411167211 */ /* 0x000fce00078e10ff */
.L_x_264:
[----:B------:R-:W-:Y:S01]  /*3e00*/  ISETP.EQ.OR P2, PT, R18, RZ, P1 ;  /* 0x000000ff1200720c */ /* 0x000fe20000f42670 */
[----:B------:R-:W-:-:S06]  /*3e10*/  UIADD3 UR7, UPT, UPT, UR5, 0x1, URZ ;  /* 0x0000000105077890 */ /* 0x000fcc000fffe0ff */
[----:B------:R-:W-:Y:S01]  /*3e20*/  ISETP.EQ.OR P3, PT, R3, UR7, P1 ;  /* 0x0000000703007c0c */ /* 0x000fe20008f62670 */
[----:B------:R-:W-:-:S05]  /*3e30*/  UIADD3 UR7, UPT, UPT, UR5, 0x2, URZ ;  /* 0x0000000205077890 */ /* 0x000fca000fffe0ff */
[----:B------:R-:W-:Y:S01]  /*3e40*/  @!P2 IMAD.WIDE.U32 R12, R19, 0x8, R48 ;  /* 0x00000008130ca825 */ /* 0x000fe200078e0030 */
[----:B------:R-:W-:-:S05]  /*3e50*/  ISETP.EQ.OR P4, PT, R3, UR7, P1 ;  /* 0x0000000703007c0c */ /* 0x000fca0008f82670 */
[----:B------:R-:W0:Y:S01]  /*3e60*/  @!P2 LDG.E.64 R12, desc[UR10][R12.64] ;  /* 0x0000000a0c0ca981 */ /* 0x000e22000c1e1b00 */
[----:B------:R-:W-:-:S06]  /*3e70*/  @!P3 IMAD.WIDE.U32 R14, R21, 0x8, R48 ;  /* 0x00000008150eb825 */ /* 0x000fcc00078e0030 */
[----:B------:R-:W2:Y:S01]  /*3e80*/  @!P3 LDG.E.64 R14, desc[UR10][R14.64] ;  /* 0x0000000a0e0eb981 */ /* 0x000ea2000c1e1b00 */
[----:B---3--:R-:W-:Y:S01]  /*3e90*/  @!P4 IMAD.WIDE.U32 R16, R27, 0x8, R48 ;  /* 0x000000081b10c825 */ /* 0x008fe200078e0030 */
[----:B------:R-:W-:-:S05]  /*3ea0*/  UIADD3 UR12, UPT, UPT, UR5, 0x3, URZ ;  /* 0x00000003050c7890 */ /* 0x000fca000fffe0ff */
[----:B------:R-:W3:Y:S01]  /*3eb0*/  @!P4 LDG.E.64 R16, desc[UR10][R16.64] ;  /* 0x0000000a1010c981 */ /* 0x000ee2000c1e1b00 */
[----:B------:R-:W-:Y:S01]  /*3ec0*/  ISETP.EQ.OR P0, PT, R3, UR12, P1 ;  /* 0x0000000c03007c0c */ /* 0x000fe20008f02670 */
[----:B------:R-:W-:Y:S01]  /*3ed0*/  UIADD3 UR7, UPT, UPT, UR5, 0x4, URZ ;  /* 0x0000000405077890 */ /* 0x000fe2000fffe0ff */
[----:B0-----:R-:W-:Y:S01]  /*3ee0*/  @!P2 FADD.FTZ R10, R10, R12 ;  /* 0x0000000c0a0aa221 */ /* 0x001fe20000010000 */
[----:B------:R-:W-:-:S10]  /*3ef0*/  @!P2 FADD.FTZ R11, R11, R13 ;  /* 0x0000000d0b0ba221 */ /* 0x000fd40000010000 */
[----:B------:R-:W-:Y:S01]  /*3f00*/  @!P0 IMAD.WIDE.U32 R12, R26, 0x8, R48 ;  /* 0x000000081a0c8825 */ /* 0x000fe200078e0030 */
[----:B------:R-:W-:-:S03]  /*3f10*/  ISETP.EQ.OR P2, PT, R3, UR7, P1 ;  /* 0x0000000703007c0c */ /* 0x000fc60008f42670 */
[----:B--2---:R-:W-:Y:S02]  /*3f20*/  @!P3 FADD.FTZ R10, R10, R14 ;  /* 0x0000000e0a0ab221 */ /* 0x004fe40000010000 */
        /* <DEDUP_REMOVED lines=48> */
.L_x_263:
[----:B------:R-:W2:Y:S02]  /*4230*/  LDCU UR5, c[0x0][0x370] ;  /* 0x00006e00ff0577ac */ /* 0x000ea40008000800 */
[----:B--2---:R-:W-:-:S09]  /*4240*/  ULOP3.LUT UP0, URZ, UR5, 0x7, URZ, 0xc0, !UPT ;  /* 0x0000000705ff7892 */ /* 0x004fd2000f80c0ff */
[----:B------:R-:W-:Y:S05]  /*4250*/  BRA.U !UP0, `(.L_x_260) ;  /* 0x0000000508007547 */ /* 0x000fea000b800000 */
[----:B------:R-:W2:Y:S01]  /*4260*/  LDCU UR5, c[0x0][0x370] ;  /* 0x00006e00ff0577ac */ /* 0x000ea20008000800 */
[----:B------:R-:W4:Y:S01]  /*4270*/  LDCU UR7, c[0x0][0x370] ;  /* 0x00006e00ff0777ac */ /* 0x000f220008000800 */
[----:B--2---:R-:W-:-:S04]  /*4280*/  ULOP3.LUT UR5, UR5, 0x7, URZ, 0xc0, !UPT ;  /* 0x0000000705057892 */ /* 0x004fc8000f8ec0ff */
[----:B------:R-:W-:Y:S02]  /*4290*/  UIADD3 UR5, UPT, UPT, UR5, -0x1, URZ ;  /* 0xffffffff05057890 */ /* 0x000fe4000fffe0ff */
[----:B----4-:R-:W-:Y:S02]  /*42a0*/  ULOP3.LUT UP1, UR7, UR7, 0x3, URZ, 0xc0, !UPT ;  /* 0x0000000307077892 */ /* 0x010fe4000f82c0ff */
[----:B------:R-:W-:-:S09]  /*42b0*/  UISETP.GE.U32.AND UP0, UPT, UR5, 0x3, UPT ;  /* 0x000000030500788c */ /* 0x000fd2000bf06070 */
[----:B------:R-:W-:Y:S05]  /*42c0*/  BRA.U !UP0, `(.L_x_265) ;  /* 0x0000000108707547 */ /* 0x000fea000b800000 */
[C---:B------:R-:W-:Y:S02]  /*42d0*/  IADD3 R15, PT, PT, R21.reuse, 0x1, RZ ;  /* 0x00000001150f7810 */ /* 0x040fe40007ffe0ff */
[CC--:B------:R-:W-:Y:S02]  /*42e0*/  ISETP.EQ.OR P0, PT, R21.reuse, R3.reuse, P1 ;  /* 0x000000031500720c */ /* 0x0c0fe40000f02670 */
[----:B------:R-:W-:Y:S02]  /*42f0*/  IADD3 R17, PT, PT, R21, 0x2, RZ ;  /* 0x0000000215117810 */ /* 0x000fe40007ffe0ff */
[-C--:B------:R-:W-:Y:S02]  /*4300*/  ISETP.EQ.OR P2, PT, R15, R3.reuse, P1 ;  /* 0x000000030f00720c */ /* 0x080fe40000f42670 */
[----:B------:R-:W-:Y:S02]  /*4310*/  IADD3 R19, PT, PT, R21, 0x3, RZ ;  /* 0x0000000315137810 */ /* 0x000fe40007ffe0ff */
[----:B------:R-:W-:-:S02]  /*4320*/  ISETP.EQ.OR P3, PT, R17, R3, P1 ;  /* 0x000000031100720c */ /* 0x000fc40000f62670 */
[----:B------:R-:W-:-:S03]  /*4330*/  ISETP.EQ.OR P4, PT, R19, R3, P1 ;  /* 0x000000031300720c */ /* 0x000fc60000f82670 */
[----:B------:R-:W-:-:S04]  /*4340*/  @!P0 IMAD R13, R21, UR8, R20 ;  /* 0x00000008150d8c24 */ /* 0x000fc8000f8e0214 */
[----:B------:R-:W-:Y:S02]  /*4350*/  @!P2 IMAD R15, R15, UR8, R20 ;  /* 0x000000080f0fac24 */ /* 0x000fe4000f8e0214 */
[----:B------:R-:W-:-:S04]  /*4360*/  @!P0 IMAD.WIDE.U32 R12, R13, 0x8, R48 ;  /* 0x000000080d0c8825 */ /* 0x000fc800078e0030 */
[----:B------:R-:W-:Y:S02]  /*4370*/  @!P3 IMAD R17, R17, UR8, R20 ;  /* 0x000000081111bc24 */ /* 0x000fe4000f8e0214 */
[----:B------:R-:W-:Y:S01]  /*4380*/  @!P2 IMAD.WIDE.U32 R14, R15, 0x8, R48 ;  /* 0x000000080f0ea825 */ /* 0x000fe200078e0030 */
[----:B------:R-:W0:Y:S03]  /*4390*/  @!P0 LDG.E.64 R12, desc[UR10][R12.64] ;  /* 0x0000000a0c0c8981 */ /* 0x000e26000c1e1b00 */
[----:B------:R-:W-:Y:S02]  /*43a0*/  @!P4 IMAD R19, R19, UR8, R20 ;  /* 0x000000081313cc24 */ /* 0x000fe4000f8e0214 */
[--C-:B---3--:R-:W-:Y:S01]  /*43b0*/  @!P3 IMAD.WIDE.U32 R16, R17, 0x8, R48.reuse ;  /* 0x000000081110b825 */ /* 0x108fe200078e0030 */
[----:B------:R-:W2:Y:S03]  /*43c0*/  @!P2 LDG.E.64 R14, desc[UR10][R14.64] ;  /* 0x0000000a0e0ea981 */ /* 0x000ea6000c1e1b00 */
[----:B-1----:R-:W-:-:S02]  /*43d0*/  @!P4 IMAD.WIDE.U32 R18, R19, 0x8, R48 ;  /* 0x000000081312c825 */ /* 0x002fc400078e0030 */
        /* <DEDUP_REMOVED lines=11> */
.L_x_265:
[----:B------:R-:W-:Y:S05]  /*4490*/  BRA.U !UP1, `(.L_x_260) ;  /* 0x0000000109707547 */ /* 0x000fea000b800000 */
[----:B---3--:R-:W2:Y:S01]  /*44a0*/  LDC R16, c[0x0][0x370] ;  /* 0x0000dc00ff107b82 */ /* 0x008ea20000000800 */
[----:B------:R-:W-:Y:S01]  /*44b0*/  UISETP.NE.AND UP0, UPT, UR7, 0x1, UPT ;  /* 0x000000010700788c */ /* 0x000fe2000bf05270 */
[----:B--2---:R-:W-:-:S08]  /*44c0*/  LOP3.LUT R16, R16, 0x1, RZ, 0xc0, !PT ;  /* 0x0000000110107812 */ /* 0x004fd000078ec0ff */
        /* <DEDUP_REMOVED lines=15> */
.L_x_266:
[----:B------:R-:W-:Y:S01]  /*45c0*/  ISETP.EQ.OR P0, PT, R21, R3, P1 ;  /* 0x000000031500720c */ /* 0x000fe20000f02670 */
[----:B------:R-:W-:Y:S03]  /*45d0*/  BSSY.RECONVERGENT B0, `(.L_x_260) ;  /* 0x0000008000007945 */ /* 0x000fe60003800200 */
[----:B------:R-:W-:-:S13]  /*45e0*/  ISETP.NE.U32.OR P0, PT, R16, 0x1, P0 ;  /* 0x000000011000780c */ /* 0x000fda0000705470 */
[----:B------:R-:W-:Y:S05]  /*45f0*/  @P0 BRA `(.L_x_267) ;  /* 0x0000000000140947 */ /* 0x000fea0003800000 */
[----:B------:R-:W-:-:S04]  /*4600*/  IMAD R13, R21, UR8, R20 ;  /* 0x00000008150d7c24 */ /* 0x000fc8000f8e0214 */
[----:B------:R-:W-:-:S06]  /*4610*/  IMAD.WIDE.U32 R12, R13, 0x8, R48 ;  /* 0x000000080d0c7825 */ /* 0x000fcc00078e0030 */
[----:B------:R-:W0:Y:S02]  /*4620*/  LDG.E.64 R12, desc[UR10][R12.64] ;  /* 0x0000000a0c0c7981 */ /* 0x000e24000c1e1b00 */
[----:B0-----:R-:W-:Y:S01]  /*4630*/  FADD.FTZ R10, R10, R12 ;  /* 0x0000000c0a0a7221 */ /* 0x001fe20000010000 */
[----:B------:R-:W-:-:S07]  /*4640*/  FADD.FTZ R11, R11, R13 ;  /* 0x0000000d0b0b7221 */ /* 0x000fce0000010000 */
.L_x_267:
[----:B------:R-:W-:Y:S05]  /*4650*/  BSYNC.RECONVERGENT B0 ;  /* 0x0000000000007941 */ /* 0x000fea0003800200 */
.L_x_260:
[----:B------:R-:W5:Y:S01]  /*4660*/  S2UR UR7, SR_CgaCtaId ;  /* 0x00000000000779c3 */ /* 0x000f620000008800 */
[----:B------:R-:W-:Y:S01]  /*4670*/  UMOV UR5, 0x400 ;  /* 0x0000040000057882 */ /* 0x000fe20000000000 */
[C---:B---34-:R-:W-:Y:S02]  /*4680*/  PRMT R16, R45.reuse, 0x7632, R16 ;  /* 0x000076322d107816 */ /* 0x058fe40000000010 */
[----:B------:R-:W-:Y:S02]  /*4690*/  SHF.L.U32 R45, R45, 0x10, RZ ;  /* 0x000000102d2d7819 */ /* 0x000fe400000006ff */
[----:B------:R-:W-:Y:S01]  /*46a0*/  SHF.L.U32 R16, R16, 0x10, RZ ;  /* 0x0000001010107819 */ /* 0x000fe200000006ff */
[----:B-----5:R-:W-:Y:S01]  /*46b0*/  ULEA UR5, UR7, UR5, 0x18 ;  /* 0x0000000507057291 */ /* 0x020fe2000f8ec0ff */
[----:B------:R-:W3:Y:S08]  /*46c0*/  LDCU.U8 UR7, c[0x0][0x414] ;  /* 0x00008280ff0777ac */ /* 0x000ef00008000000 */
[----:B------:R0:W-:Y:S01]  /*46d0*/  @!P1 STS.64 [UR5+0x78], R10 ;  /* 0x0000780aff009988 */ /* 0x0001e20008000a05 */
[----:B------:R-:W-:Y:S01]  /*46e0*/  BAR.SYNC.DEFER_BLOCKING 0x0 ;  /* 0x0000000000007b1d */ /* 0x000fe20000010000 */
[----:B0-----:R-:W-:Y:S01]  /*46f0*/  FADD.FTZ R10, R16, -UR14 ;  /* 0x8000000e100a7e21 */ /* 0x001fe20008010000 */
[----:B---3--:R-:W-:-:S03]  /*4700*/  UISETP.NE.AND UP0, UPT, UR7, URZ, UPT ;  /* 0x000000ff0700728c */ /* 0x008fc6000bf05270 */
[----:B------:R-:W-:Y:S01]  /*4710*/  FMUL.FTZ R10, R10, UR9 ;  /* 0x000000090a0a7c20 */ /* 0x000fe20008410000 */
[----:B------:R-:W0:Y:S01]  /*4720*/  LDS.64 R12, [UR5+0x78] ;  /* 0x00007805ff0c7984 */ /* 0x000e220008000a00 */
[----:B------:R-:W0:Y:S02]  /*4730*/  LDCU UR5, c[0x0][0x42c] ;  /* 0x00008580ff0577ac */ /* 0x000e240008000800 */
[----:B0-----:R-:W-:Y:S01]  /*4740*/  FMUL.FTZ R14, R12, UR5 ;  /* 0x000000050c0e7c20 */ /* 0x001fe20008410000 */
[----:B------:R-:W-:Y:S01]  /*4750*/  FMUL.FTZ R15, R13, UR5 ;  /* 0x000000050d0f7c20 */ /* 0x000fe20008410000 */
[C---:B------:R-:W-:Y:S01]  /*4760*/  PRMT R13, R44.reuse, 0x7632, R13 ;  /* 0x000076322c0d7816 */ /* 0x040fe2000000000d */
[----:B------:R-:W-:Y:S01]  /*4770*/  FADD.FTZ R12, R45, -UR14 ;  /* 0x8000000e2d0c7e21 */ /* 0x000fe20008010000 */
[----:B------:R-:W-:Y:S02]  /*4780*/  SHF.L.U32 R44, R44, 0x10, RZ ;  /* 0x000000102c2c7819 */ /* 0x000fe400000006ff */
[----:B------:R-:W-:Y:S01]  /*4790*/  SHF.L.U32 R11, R13, 0x10, RZ ;  /* 0x000000100d0b7819 */ /* 0x000fe200000006ff */
[----:B------:R-:W-:Y:S01]  /*47a0*/  FMUL.FTZ R12, R12, UR9 ;  /* 0x000000090c0c7c20 */ /* 0x000fe20008410000 */
        /* <DEDUP_REMOVED lines=8> */
[----:B-1----:R-:W-:-:S05]  /*4830*/  FADD.FTZ R19, R18, 1 ;  /* 0x3f80000012137421 */ /* 0x002fca0000010000 */
[----:B------:R-:W0:Y:S08]  /*4840*/  MUFU.RCP R17, R17 ;  /* 0x0000001100117308 */ /* 0x000e300000001000 */
[----:B--2---:R-:W1:Y:S01]  /*4850*/  MUFU.RCP R20, R19 ;  /* 0x0000001300147308 */ /* 0x004e620000001000 */
        /* <DEDUP_REMOVED lines=8> */
.L_x_268:
[----:B------:R-:W0:Y:S01]  /*48e0*/  LDCU UR5, c[0x0][0x41c] ;  /* 0x00008380ff0577ac */ /* 0x000e220008000800 */
        /* <DEDUP_REMOVED lines=8> */
[----:B0-----:R-:W-:-:S05]  /*4970*/  IMAD R3, R3, UR5, R46 ;  /* 0x0000000503037c24 */ /* 0x001fca000f8e022e */
[----:B---3--:R-:W-:Y:S02]  /*4980*/  ISETP.GE.U32.AND P0, PT, R3, UR16, PT ;  /* 0x0000001003007c0c */ /* 0x008fe4000bf06070 */
[----:B------:R-:W-:-:S04]  /*4990*/  SHF.R.S32.HI R16, RZ, 0x1f, R3 ;  /* 0x0000001fff107819 */ /* 0x000fc80000011403 */
[----:B------:R-:W-:-:S13]  /*49a0*/  ISETP.GE.AND.EX P0, PT, R16, UR17, PT, P0 ;  /* 0x0000001110007c0c */ /* 0x000fda000bf06300 */
[----:B------:R-:W-:Y:S05]  /*49b0*/  @P0 BRA `(.L_x_270) ;  /* 0x0000000000380947 */ /* 0x000fea0003800000 */
[----:B------:R-:W0:Y:S01]  /*49c0*/  LDCU.64 UR18, c[0x0][0x3f8] ;  /* 0x00007f00ff1277ac */ /* 0x000e220008000a00 */
[----:B------:R-:W-:Y:S01]  /*49d0*/  MOV R10, R50 ;  /* 0x00000032000a7202 */ /* 0x000fe20000000f00 */
[----:B------:R-:W-:Y:S01]  /*49e0*/  FMUL.FTZ R17, R12, UR9 ;  /* 0x000000090c117c20 */ /* 0x000fe20008410000 */
[----:B------:R-:W-:Y:S01]  /*49f0*/  MOV R11, R53 ;  /* 0x00000035000b7202 */ /* 0x000fe20000000f00 */
[----:B------:R-:W3:Y:S01]  /*4a00*/  LDCU.64 UR12, c[0x0][0x380] ;  /* 0x00007000ff0c77ac */ /* 0x000ee20008000a00 */
[----:B0-----:R-:W-:Y:S02]  /*4a10*/  IMAD R16, R16, UR18, RZ ;  /* 0x0000001210107c24 */ /* 0x001fe4000f8e02ff */
[----:B------:R-:W-:-:S04]  /*4a20*/  IMAD.WIDE.U32 R10, R3, UR18, R10 ;  /* 0x00000012030a7c25 */ /* 0x000fc8000f8e000a */
[----:B------:R-:W-:Y:S02]  /*4a30*/  IMAD R21, R3, UR19, R16 ;  /* 0x0000001303157c24 */ /* 0x000fe4000f8e0210 */
[----:B------:R-:W-:Y:S01]  /*4a40*/  FMUL.FTZ R16, R13, UR9 ;  /* 0x000000090d107c20 */ /* 0x000fe20008410000 */
[----:B---3--:R-:W-:Y:S02]  /*4a50*/  LEA R12, P0, R10, UR12, 0x1 ;  /* 0x0000000c0a0c7c11 */ /* 0x008fe4000f8008ff */
[----:B------:R-:W-:Y:S02]  /*4a60*/  IADD3 R21, PT, PT, R11, R21, RZ ;  /* 0x000000150b157210 */ /* 0x000fe40007ffe0ff */
[----:B------:R-:W-:Y:S02]  /*4a70*/  F2FP.BF16.F32.PACK_AB R11, R16, R17 ;  /* 0x00000011100b723e */ /* 0x000fe400000010ff */
[----:B------:R-:W-:-:S05]  /*4a80*/  LEA.HI.X R13, R10, UR13, R21, 0x1, P0 ;  /* 0x0000000d0a0d7c11 */ /* 0x000fca00080f0c15 */
[----:B------:R0:W-:Y:S02]  /*4a90*/  STG.E desc[UR10][R12.64], R11 ;  /* 0x0000000b0c007986 */ /* 0x0001e4000c10190a */
.L_x_270:
[----:B------:R-:W-:Y:S05]  /*4aa0*/  BSYNC.RECONVERGENT B0 ;  /* 0x0000000000007941 */ /* 0x000fea0003800200 */
.L_x_269:
[C---:B0-----:R-:W-:Y:S02]  /*4ab0*/  PRMT R12, R43.reuse, 0x7632, R12 ;  /* 0x000076322b0c7816 */ /* 0x041fe4000000000c */
[----:B------:R-:W-:Y:S02]  /*4ac0*/  SHF.L.U32 R43, R43, 0x10, RZ ;  /* 0x000000102b2b7819 */ /* 0x000fe400000006ff */
[----:B------:R-:W-:Y:S02]  /*4ad0*/  SHF.L.U32 R12, R12, 0x10, RZ ;  /* 0x000000100c0c7819 */ /* 0x000fe400000006ff */
[----:B------:R-:W-:Y:S01]  /*4ae0*/  IADD3 R13, PT, PT, R3, 0x10, RZ ;  /* 0x00000010030d7810 */ /* 0x000fe20007ffe0ff */
[----:B------:R-:W-:Y:S01]  /*4af0*/  FADD.FTZ R43, R43, -UR14 ;  /* 0x8000000e2b2b7e21 */ /* 0x000fe20008010000 */
[----:B------:R-:W-:Y:S01]  /*4b00*/  IADD3 R17, PT, PT, R3, 0x20, RZ ;  /* 0x0000002003117810 */ /* 0x000fe20007ffe0ff */
[----:B------:R-:W-:Y:S01]  /*4b10*/  FADD.FTZ R12, R12, -UR14 ;  /* 0x8000000e0c0c7e21 */ /* 0x000fe20008010000 */
[----:B------:R-:W-:Y:S01]  /*4b20*/  ISETP.GE.U32.AND P0, PT, R13, UR16, PT ;  /* 0x000000100d007c0c */ /* 0x000fe2000bf06070 */
[----:B------:R-:W-:Y:S01]  /*4b30*/  FMUL.FTZ R43, R43, UR9 ;  /* 0x000000092b2b7c20 */ /* 0x000fe20008410000 */
[----:B------:R-:W-:Y:S01]  /*4b40*/  SHF.R.S32.HI R10, RZ, 0x1f, R13 ;  /* 0x0000001fff0a7819 */ /* 0x000fe2000001140d */
[----:B------:R-:W-:Y:S01]  /*4b50*/  FMUL.FTZ R12, R12, UR9 ;  /* 0x000000090c0c7c20 */ /* 0x000fe20008410000 */
[----:B------:R-:W-:Y:S01]  /*4b60*/  PRMT R11, R41, 0x7632, R11 ;  /* 0x00007632290b7816 */ /* 0x000fe2000000000b */
[----:B------:R-:W-:Y:S01]  /*4b70*/  FFMA.FTZ R16, R14, R43, R15 ;  /* 0x0000002b0e107223 */ /* 0x000fe2000001000f */
[----:B------:R-:W-:-:S02]  /*4b80*/  ISETP.GE.U32.AND P1, PT, R17, UR16, PT ;  /* 0x0000001011007c0c */ /* 0x000fc4000bf26070 */
[----:B------:R-:W-:Y:S02]  /*4b90*/  ISETP.GE.AND.EX P0, PT, R10, UR17, PT, P0 ;  /* 0x000000110a007c0c */ /* 0x000fe4000bf06300 */
[----:B------:R-:W-:Y:S02]  /*4ba0*/  SHF.L.U32 R41, R41, 0x10, RZ ;  /* 0x0000001029297819 */ /* 0x000fe400000006ff */
[----:B------:R-:W-:Y:S01]  /*4bb0*/  SHF.L.U32 R19, R19, 0x10, RZ ;  /* 0x0000001013137819 */ /* 0x000fe200000006ff */
[----:B------:R-:W-:Y:S08]  /*4bc0*/  BRA.U !UP0, `(.L_x_271) ;  /* 0x0000000108487547 */ /* 0x000ff0000b800000 */
[----:B-1----:R-:W-:Y:S01]  /*4bd0*/  FFMA.FTZ R18, R7, R43, R4 ;  /* 0x0000002b07127223 */ /* 0x002fe20000010004 */
[----:B--2---:R-:W-:-:S03]  /*4be0*/  FFMA.FTZ R20, R6, R12, R5 ;  /* 0x0000000c06147223 */ /* 0x004fc60000010005 */
        /* <DEDUP_REMOVED lines=16> */
.L_x_271:
[----:B------:R-:W-:Y:S01]  /*4cf0*/  FFMA.FTZ R21, R14, R12, R15 ;  /* 0x0000000c0e157223 */ /* 0x000fe2000001000f */
[----:B------:R-:W-:Y:S01]  /*4d00*/  BSSY.RECONVERGENT B0, `(.L_x_272) ;  /* 0x0000015000007945 */ /* 0x000fe20003800200 */
[----:B------:R-:W-:Y:S01]  /*4d10*/  FFMA.FTZ R42, R7, R42, -R16 ;  /* 0x0000002a072a7223 */ /* 0x000fe20000010810 */
[----:B-1----:R-:W-:Y:S01]  /*4d20*/  SHF.L.U32 R18, R11, 0x10, RZ ;  /* 0x000000100b127819 */ /* 0x002fe200000006ff */
[----:B------:R-:W-:Y:S01]  /*4d30*/  FADD.FTZ R41, R41, -UR14 ;  /* 0x8000000e29297e21 */ /* 0x000fe20008010000 */
[----:B------:R-:W-:Y:S01]  /*4d40*/  SHF.R.S32.HI R16, RZ, 0x1f, R17 ;  /* 0x0000001fff107819 */ /* 0x000fe20000011411 */
[----:B------:R-:W-:Y:S01]  /*4d50*/  FFMA.FTZ R19, R6, R19, -R21 ;  /* 0x0000001306137223 */ /* 0x000fe20000010815 */
[----:B------:R-:W-:Y:S06]  /*4d60*/  @P0 BRA `(.L_x_273) ;  /* 0x0000000000380947 */ /* 0x000fec0003800000 */
[----:B------:R-:W0:Y:S01]  /*4d70*/  LDCU.64 UR12, c[0x0][0x3f8] ;  /* 0x00007f00ff0c77ac */ /* 0x000e220008000a00 */
[----:B------:R-:W-:Y:S01]  /*4d80*/  MOV R11, R53 ;  /* 0x00000035000b7202 */ /* 0x000fe20000000f00 */
[----:B------:R-:W-:Y:S01]  /*4d90*/  FMUL.FTZ R42, R42, UR9 ;  /* 0x000000092a2a7c20 */ /* 0x000fe20008410000 */
[----:B------:R-:W-:Y:S01]  /*4da0*/  FMUL.FTZ R19, R19, UR9 ;  /* 0x0000000913137c20 */ /* 0x000fe20008410000 */
        /* <DEDUP_REMOVED lines=10> */
.L_x_273:
[----:B------:R-:W-:Y:S05]  /*4e50*/  BSYNC.RECONVERGENT B0 ;  /* 0x0000000000007941 */ /* 0x000fea0003800200 */
.L_x_272:
[----:B------:R-:W-:Y:S01]  /*4e60*/  PRMT R11, R40, 0x7632, R11 ;  /* 0x00007632280b7816 */ /* 0x000fe2000000000b */
[----:B------:R-:W-:Y:S01]  /*4e70*/  FMUL.FTZ R41, R41, UR9 ;  /* 0x0000000929297c20 */ /* 0x000fe20008410000 */
[----:B------:R-:W-:Y:S01]  /*4e80*/  FADD.FTZ R18, R18, -UR14 ;  /* 0x8000000e12127e21 */ /* 0x000fe20008010000 */
[----:B------:R-:W-:Y:S02]  /*4e90*/  ISETP.GE.AND.EX P1, PT, R16, UR17, PT, P1 ;  /* 0x0000001110007c0c */ /* 0x000fe4000bf26310 */
[----:B------:R-:W-:Y:S01]  /*4ea0*/  SHF.L.U32 R40, R40, 0x10, RZ ;  /* 0x0000001028287819 */ /* 0x000fe200000006ff */
[----:B------:R-:W-:Y:S01]  /*4eb0*/  FFMA.FTZ R24, R14, R41, R15 ;  /* 0x000000290e187223 */ /* 0x000fe2000001000f */
[----:B------:R-:W-:Y:S01]  /*4ec0*/  SHF.L.U32 R11, R11, 0x10, RZ ;  /* 0x000000100b0b7819 */ /* 0x000fe200000006ff */
[----:B------:R-:W-:Y:S01]  /*4ed0*/  FMUL.FTZ R26, R18, UR9 ;  /* 0x00000009121a7c20 */ /* 0x000fe20008410000 */
[----:B------:R-:W-:Y:S07]  /*4ee0*/  BRA.U !UP0, `(.L_x_274) ;  /* 0x0000000108487547 */ /* 0x000fee000b800000 */
[----:B------:R-:W-:Y:S01]  /*4ef0*/  FFMA.FTZ R10, R7, R41, R4 ;  /* 0x00000029070a7223 */ /* 0x000fe20000010004 */
[----:B0-----:R-:W-:-:S03]  /*4f00*/  FFMA.FTZ R12, R6, R26, R5 ;  /* 0x0000001a060c7223 */ /* 0x001fc60000010005 */
[----:B------:R-:W-:Y:S01]  /*4f10*/  FMUL.FTZ R13, R10, -1.4426950216293334961 ;  /* 0xbfb8aa3b0a0d7820 */ /* 0x000fe20000410000 */
[----:B--2---:R-:W-:-:S05]  /*4f20*/  FMUL.FTZ R20, R12, -1.4426950216293334961 ;  /* 0xbfb8aa3b0c147820 */ /* 0x004fca0000410000 */
        /* <DEDUP_REMOVED lines=14> */
.L_x_274:
[----:B0-----:R-:W-:Y:S01]  /*5010*/  FFMA.FTZ R13, R14, R26, R15 ;  /* 0x0000001a0e0d7223 */ /* 0x001fe2000001000f */
[----:B------:R-:W-:Y:S01]  /*5020*/  BSSY.RECONVERGENT B0, `(.L_x_275) ;  /* 0x0000014000007945 */ /* 0x000fe20003800200 */
[C---:B------:R-:W-:Y:S01]  /*5030*/  PRMT R18, R38.reuse, 0x7632, R18 ;  /* 0x0000763226127816 */ /* 0x040fe20000000012 */
[----:B------:R-:W-:Y:S01]  /*5040*/  FFMA.FTZ R24, R7, R40, -R24 ;  /* 0x0000002807187223 */ /* 0x000fe20000010818 */
[----:B------:R-:W-:Y:S01]  /*5050*/  SHF.L.U32 R38, R38, 0x10, RZ ;  /* 0x0000001026267819 */ /* 0x000fe200000006ff */
[----:B------:R-:W-:Y:S01]  /*5060*/  FFMA.FTZ R13, R6, R11, -R13 ;  /* 0x0000000b060d7223 */ /* 0x000fe2000001080d */
[----:B------:R-:W-:Y:S06]  /*5070*/  @P1 BRA `(.L_x_276) ;  /* 0x0000000000381947 */ /* 0x000fec0003800000 */
        /* <DEDUP_REMOVED lines=9> */
[----:B-1----:R-:W-:Y:S02]  /*5110*/  LEA R12, P0, R10, UR18, 0x1 ;  /* 0x000000120a0c7c11 */ /* 0x002fe4000f8008ff */
[----:B------:R-:W-:Y:S02]  /*5120*/  IADD3 R19, PT, PT, R11, R19, RZ ;  /* 0x000000130b137210 */ /* 0x000fe40007ffe0ff */
[----:B------:R-:W-:Y:S02]  /*5130*/  F2FP.BF16.F32.PACK_AB R11, R16, R17 ;  /* 0x00000011100b723e */ /* 0x000fe400000010ff */
[----:B------:R-:W-:-:S05]  /*5140*/  LEA.HI.X R13, R10, UR19, R19, 0x1, P0 ;  /* 0x000000130a0d7c11 */ /* 0x000fca00080f0c13 */
[----:B------:R0:W-:Y:S02]  /*5150*/  STG.E desc[UR10][R12.64], R11 ;  /* 0x0000000b0c007986 */ /* 0x0001e4000c10190a */
.L_x_276:
[----:B------:R-:W-:Y:S05]  /*5160*/  BSYNC.RECONVERGENT B0 ;  /* 0x0000000000007941 */ /* 0x000fea0003800200 */
.L_x_275:
[----:B------:R-:W-:Y:S02]  /*5170*/  PRMT R10, R39, 0x7632, R10 ;  /* 0x00007632270a7816 */ /* 0x000fe4000000000a */
[----:B0-----:R-:W-:Y:S02]  /*5180*/  PRMT R13, R37, 0x7632, R13 ;  /* 0x00007632250d7816 */ /* 0x001fe4000000000d */
[----:B------:R-:W-:Y:S02]  /*5190*/  PRMT R16, R35, 0x7632, R16 ;  /* 0x0000763223107816 */ /* 0x000fe40000000010 */
[----:B------:R-:W-:Y:S02]  /*51a0*/  SHF.L.U32 R12, R8, 0x10, RZ ;  /* 0x00000010080c7819 */ /* 0x000fe400000006ff */
[----:B------:R-:W-:Y:S02]  /*51b0*/  SHF.L.U32 R39, R39, 0x10, RZ ;  /* 0x0000001027277819 */ /* 0x000fe400000006ff */
[----:B------:R-:W-:Y:S01]  /*51c0*/  SHF.L.U32 R37, R37, 0x10, RZ ;  /* 0x0000001025257819 */ /* 0x000fe200000006ff */
[----:B------:R-:W-:Y:S01]  /*51d0*/  FADD.FTZ R19, R12, -UR14 ;  /* 0x8000000e0c137e21 */ /* 0x000fe20008010000 */
[----:B------:R-:W-:-:S02]  /*51e0*/  SHF.L.U32 R35, R35, 0x10, RZ ;  /* 0x0000001023237819 */ /* 0x000fc400000006ff */
[----:B------:R-:W-:Y:S01]  /*51f0*/  SHF.L.U32 R33, R33, 0x10, RZ ;  /* 0x0000001021217819 */ /* 0x000fe200000006ff */
[----:B------:R-:W-:Y:S01]  /*5200*/  FADD.FTZ R37, R37, -UR14 ;  /* 0x8000000e25257e21 */ /* 0x000fe20008010000 */
[----:B------:R-:W-:Y:S01]  /*5210*/  SHF.L.U32 R30, R30, 0x10, RZ ;  /* 0x000000101e1e7819 */ /* 0x000fe200000006ff */
[----:B--2---:R-:W-:Y:S01]  /*5220*/  FADD.FTZ R20, R35, -UR14 ;  /* 0x8000000e23147e21 */ /* 0x004fe20008010000 */
[----:B------:R-:W-:Y:S01]  /*5230*/  SHF.L.U32 R29, R29, 0x10, RZ ;  /* 0x000000101d1d7819 */ /* 0x000fe200000006ff */
[----:B------:R-:W-:Y:S01]  /*5240*/  FADD.FTZ R17, R33, -UR14 ;  /* 0x8000000e21117e21 */ /* 0x000fe20008010000 */
        /* <DEDUP_REMOVED lines=8> */
[----:B------:R-:W-:Y:S01]  /*52d0*/  FADD.FTZ R13, R13, -UR14 ;  /* 0x8000000e0d0d7e21 */ /* 0x000fe20008010000 */
[----:B------:R-:W-:Y:S01]  /*52e0*/  FADD.FTZ R22, R16, -UR14 ;  /* 0x8000000e10167e21 */ /* 0x000fe20008010000 */
        /* <DEDUP_REMOVED lines=29> */
.L_x_277:
[C---:B------:R-:W-:Y:S01]  /*54c0*/  IADD3 R13, PT, PT, R3.reuse, 0x30, RZ ;  /* 0x00000030030d7810 */ /* 0x040fe20007ffe0ff */
[C-C-:B------:R-:W-:Y:S01]  /*54d0*/  FFMA.FTZ R10, R14.reuse, R10, R15.reuse ;  /* 0x0000000a0e0a7223 */ /* 0x140fe2000001000f */
[----:B------:R-:W-:Y:S01]  /*54e0*/  IADD3 R29, PT, PT, R3, 0x40, RZ ;  /* 0x00000040031d7810 */ /* 0x000fe20007ffe0ff */
[C---:B------:R-:W-:Y:S01]  /*54f0*/  FFMA.FTZ R37, R14.reuse, R30, R15 ;  /* 0x0000001e0e257223 */ /* 0x040fe2000001000f */
[----:B------:R-:W-:Y:S01]  /*5500*/  ISETP.GE.U32.AND P2, PT, R13, UR16, PT ;  /* 0x000000100d007c0c */ /* 0x000fe2000bf46070 */
[----:B------:R-:W-:Y:S01]  /*5510*/  BSSY.RECONVERGENT B0, `(.L_x_278) ;  /* 0x000002a000007945 */ /* 0x000fe20003800200 */
        /* <DEDUP_REMOVED lines=13> */
[C-C-:B------:R-:W-:Y:S01]  /*55f0*/  FFMA.FTZ R40, R14.reuse, R16, R15.reuse ;  /* 0x000000100e287223 */ /* 0x140fe2000001000f */
[----:B------:R-:W-:Y:S01]  /*5600*/  ISETP.GE.U32.AND P1, PT, R23, UR16, PT ;  /* 0x0000001017007c0c */ /* 0x000fe2000bf26070 */
[----:B------:R-:W-:Y:S01]  /*5610*/  FFMA.FTZ R15, R14, R8, R15 ;  /* 0x000000080e0f7223 */ /* 0x000fe2000001000f */
[----:B------:R-:W-:Y:S01]  /*5620*/  SHF.R.S32.HI R35, RZ, 0x1f, R29 ;  /* 0x0000001fff237819 */ /* 0x000fe2000001141d */
[----:B------:R-:W-:Y:S01]  /*5630*/  FFMA.FTZ R38, R7, R38, -R10 ;  /* 0x0000002607267223 */ /* 0x000fe2000001080a */
[----:B------:R-:W-:Y:S01]  /*5640*/  SHF.R.S32.HI R25, RZ, 0x1f, R21 ;  /* 0x0000001fff197819 */ /* 0x000fe20000011415 */
[----:B------:R-:W-:Y:S01]  /*5650*/  FFMA.FTZ R37, R6, R11, -R37 ;  /* 0x0000000b06257223 */ /* 0x000fe20000010825 */
[----:B------:R-:W-:-:S02]  /*5660*/  SHF.R.S32.HI R26, RZ, 0x1f, R23 ;  /* 0x0000001fff1a7819 */ /* 0x000fc40000011417 */
[----:B------:R-:W-:Y:S02]  /*5670*/  ISETP.GE.U32.AND P0, PT, R3, UR16, PT ;  /* 0x0000001003007c0c */ /* 0x000fe4000bf06070 */
[----:B------:R-:W-:Y:S02]  /*5680*/  ISETP.GE.AND.EX P3, PT, R35, UR17, PT, P3 ;  /* 0x0000001123007c0c */ /* 0x000fe4000bf66330 */
[----:B------:R-:W-:Y:S02]  /*5690*/  ISETP.GE.AND.EX P4, PT, R25, UR17, PT, P4 ;  /* 0x0000001119007c0c */ /* 0x000fe4000bf86340 */
[----:B------:R-:W-:Y:S02]  /*56a0*/  ISETP.GE.AND.EX P1, PT, R26, UR17, PT, P1 ;  /* 0x000000111a007c0c */ /* 0x000fe4000bf26310 */
[----:B------:R-:W-:Y:S01]  /*56b0*/  PRMT R14, R36, 0x7632, R14 ;  /* 0x00007632240e7816 */ /* 0x000fe2000000000e */
[----:B------:R-:W-:Y:S10]  /*56c0*/  @P2 BRA `(.L_x_279) ;  /* 0x0000000000382947 */ /* 0x000ff40003800000 */
[----:B------:R-:W0:Y:S01]  /*56d0*/  LDCU.64 UR12, c[0x0][0x3f8] ;  /* 0x00007f00ff0c77ac */ /* 0x000e220008000a00 */
[----:B------:R-:W-:Y:S01]  /*56e0*/  MOV R10, R50 ;  /* 0x00000032000a7202 */ /* 0x000fe20000000f00 */
[----:B------:R-:W-:Y:S01]  /*56f0*/  FMUL.FTZ R38, R38, UR9 ;  /* 0x0000000926267c20 */ /* 0x000fe20008410000 */
[----:B------:R-:W-:Y:S01]  /*5700*/  MOV R11, R53 ;  /* 0x00000035000b7202 */ /* 0x000fe20000000f00 */
[----:B------:R-:W1:Y:S01]  /*5710*/  LDCU.64 UR18, c[0x0][0x380] ;  /* 0x00007000ff1277ac */ /* 0x000e620008000a00 */
[----:B------:R-:W-:-:S05]  /*5720*/  FMUL.FTZ R37, R37, UR9 ;  /* 0x0000000925257c20 */ /* 0x000fca0008410000 */
        /* <DEDUP_REMOVED lines=8> */
.L_x_279:
[----:B------:R-:W-:Y:S05]  /*57b0*/  BSYNC.RECONVERGENT B0 ;  /* 0x0000000000007941 */ /* 0x000fea0003800200 */
.L_x_278:
        /* <DEDUP_REMOVED lines=21> */
.L_x_280:
[----:B------:R-:W-:Y:S01]  /*5910*/  BSSY.RECONVERGENT B0, `(.L_x_281) ;  /* 0x0000013000007945 */ /* 0x000fe20003800200 */
[----:B------:R-:W-:Y:S01]  /*5920*/  FFMA.FTZ R42, R7, R36, -R42 ;  /* 0x00000024072a7223 */ /* 0x000fe2000001082a */
[----:B------:R-:W-:Y:S01]  /*5930*/  PRMT R36, R34, 0x7632, R36 ;  /* 0x0000763222247816 */ /* 0x000fe20000000024 */
[----:B------:R-:W-:Y:S01]  /*5940*/  FFMA.FTZ R14, R6, R14, -R33 ;  /* 0x0000000e060e7223 */ /* 0x000fe20000010821 */
[----:B------:R-:W-:Y:S06]  /*5950*/  @P3 BRA `(.L_x_282) ;  /* 0x0000000000383947 */ /* 0x000fec0003800000 */
[----:B------:R-:W0:Y:S01]  /*5960*/  LDCU.64 UR12, c[0x0][0x3f8] ;  /* 0x00007f00ff0c77ac */ /* 0x000e220008000a00 */
[----:B------:R-:W-:Y:S01]  /*5970*/  MOV R10, R50 ;  /* 0x00000032000a7202 */ /* 0x000fe20000000f00 */
[----:B------:R-:W-:Y:S01]  /*5980*/  FMUL.FTZ R14, R14, UR9 ;  /* 0x000000090e0e7c20 */ /* 0x000fe20008410000 */
[----:B------:R-:W-:Y:S01]  /*5990*/  MOV R11, R53 ;  /* 0x00000035000b7202 */ /* 0x000fe20000000f00 */
[----:B------:R-:W1:Y:S01]  /*59a0*/  LDCU.64 UR18, c[0x0][0x380] ;  /* 0x00007000ff1277ac */ /* 0x000e620008000a00 */
[----:B0-----:R-:W-:Y:S02]  /*59b0*/  IMAD R12, R35, UR12, RZ ;  /* 0x0000000c230c7c24 */ /* 0x001fe4000f8e02ff */
[----:B------:R-:W-:-:S04]  /*59c0*/  IMAD.WIDE.U32 R10, R29, UR12, R10 ;  /* 0x0000000c1d0a7c25 */ /* 0x000fc8000f8e000a */
[----:B------:R-:W-:Y:S02]  /*59d0*/  IMAD R13, R29, UR13, R12 ;  /* 0x0000000d1d0d7c24 */ /* 0x000fe4000f8e020c */
[----:B------:R-:W-:Y:S01]  /*59e0*/  FMUL.FTZ R29, R42, UR9 ;  /* 0x000000092a1d7c20 */ /* 0x000fe20008410000 */
[----:B-1----:R-:W-:Y:S02]  /*59f0*/  LEA R12, P2, R10, UR18, 0x1 ;  /* 0x000000120a0c7c11 */ /* 0x002fe4000f8408ff */
[----:B------:R-:W-:Y:S02]  /*5a00*/  IADD3 R13, PT, PT, R11, R13, RZ ;  /* 0x0000000d0b0d7210 */ /* 0x000fe40007ffe0ff */
[----:B------:R-:W-:Y:S02]  /*5a10*/  F2FP.BF16.F32.PACK_AB R11, R14, R29 ;  /* 0x0000001d0e0b723e */ /* 0x000fe400000010ff */
[----:B------:R-:W-:-:S05]  /*5a20*/  LEA.HI.X R13, R10, UR19, R13, 0x1, P2 ;  /* 0x000000130a0d7c11 */ /* 0x000fca00090f0c0d */
[----:B------:R1:W-:Y:S02]  /*5a30*/  STG.E desc[UR10][R12.64], R11 ;  /* 0x0000000b0c007986 */ /* 0x0003e4000c10190a */
.L_x_282:
[----:B------:R-:W-:Y:S05]  /*5a40*/  BSYNC.RECONVERGENT B0 ;  /* 0x0000000000007941 */ /* 0x000fea0003800200 */
.L_x_281:
[----:B------:R-:W-:Y:S02]  /*5a50*/  SHF.L.U32 R34, R34, 0x10, RZ ;  /* 0x0000001022227819 */ /* 0x000fe400000006ff */
[----:B------:R-:W-:Y:S01]  /*5a60*/  SHF.L.U32 R10, R36, 0x10, RZ ;  /* 0x00000010240a7819 */ /* 0x000fe200000006ff */
[----:B------:R-:W-:Y:S06]  /*5a70*/  BRA.U !UP0, `(.L_x_283) ;  /* 0x0000000108487547 */ /* 0x000fec000b800000 */
[----:B------:R-:W-:Y:S01]  /*5a80*/  FFMA.FTZ R22, R6, R22, R5 ;  /* 0x0000001606167223 */ /* 0x000fe20000010005 */
[----:B------:R-:W-:-:S03]  /*5a90*/  FFMA.FTZ R20, R7, R20, R4 ;  /* 0x0000001407147223 */ /* 0x000fc60000010004 */
[----:B------:R-:W-:Y:S01]  /*5aa0*/  FMUL.FTZ R14, R22, -1.4426950216293334961 ;  /* 0xbfb8aa3b160e7820 */ /* 0x000fe20000410000 */
[----:B-1----:R-:W-:-:S05]  /*5ab0*/  FMUL.FTZ R11, R20, -1.4426950216293334961 ;  /* 0xbfb8aa3b140b7820 */ /* 0x002fca0000410000 */
[----:B------:R-:W1:Y:S04]  /*5ac0*/  MUFU.EX2 R14, R14 ;  /* 0x0000000e000e7308 */ /* 0x000e680000000800 */
[----:B------:R-:W0:Y:S01]  /*5ad0*/  MUFU.EX2 R11, R11 ;  /* 0x0000000b000b7308 */ /* 0x000e220000000800 */
[----:B-1----:R-:W-:Y:S01]  /*5ae0*/  FADD.FTZ R29, R14, 1 ;  /* 0x3f8000000e1d7421 */ /* 0x002fe20000010000 */
[----:B0-----:R-:W-:-:S05]  /*5af0*/  FADD.FTZ R12, R11, 1 ;  /* 0x3f8000000b0c7421 */ /* 0x001fca0000010000 */
        /* <DEDUP_REMOVED lines=10> */
.L_x_283:
[----:B------:R-:W-:Y:S01]  /*5ba0*/  BSSY.RECONVERGENT B0, `(.L_x_284) ;  /* 0x0000012000007945 */ /* 0x000fe20003800200 */
[----:B------:R-:W-:Y:S01]  /*5bb0*/  FFMA.FTZ R24, R7, R34, -R24 ;  /* 0x0000002207187223 */ /* 0x000fe20000010818 */
[----:B------:R-:W-:Y:S02]  /*5bc0*/  FFMA.FTZ R14, R6, R10, -R19 ;  /* 0x0000000a060e7223 */ /* 0x000fe40000010813 */
[----:B------:R-:W-:Y:S05]  /*5bd0*/  @P4 BRA `(.L_x_285) ;  /* 0x0000000000384947 */ /* 0x000fea0003800000 */
[----:B------:R-:W0:Y:S01]  /*5be0*/  LDCU.64 UR12, c[0x0][0x3f8] ;  /* 0x00007f00ff0c77ac */ /* 0x000e220008000a00 */
[----:B------:R-:W-:Y:S01]  /*5bf0*/  MOV R10, R50 ;  /* 0x00000032000a7202 */ /* 0x000fe20000000f00 */
[----:B------:R-:W-:Y:S01]  /*5c00*/  FMUL.FTZ R19, R24, UR9 ;  /* 0x0000000918137c20 */ /* 0x000fe20008410000 */
[----:B-1----:R-:W-:Y:S01]  /*5c10*/  MOV R11, R53 ;  /* 0x00000035000b7202 */ /* 0x002fe20000000f00 */
        /* <DEDUP_REMOVED lines=10> */
.L_x_285:
[----:B------:R-:W-:Y:S05]  /*5cc0*/  BSYNC.RECONVERGENT B0 ;  /* 0x0000000000007941 */ /* 0x000fea0003800200 */
.L_x_284:
[----:B------:R-:W-:Y:S02]  /*5cd0*/  SHF.L.U32 R32, R32, 0x10, RZ ;  /* 0x0000001020207819 */ /* 0x000fe400000006ff */
[----:B------:R-:W-:Y:S01]  /*5ce0*/  SHF.L.U32 R31, R31, 0x10, RZ ;  /* 0x000000101f1f7819 */ /* 0x000fe200000006ff */
[----:B------:R-:W-:Y:S06]  /*5cf0*/  BRA.U !UP0, `(.L_x_286) ;  /* 0x0000000108487547 */ /* 0x000fec000b800000 */
[----:B------:R-:W-:Y:S01]  /*5d00*/  FFMA.FTZ R17, R7, R17, R4 ;  /* 0x0000001107117223 */ /* 0x000fe20000010004 */
[----:B------:R-:W-:-:S03]  /*5d10*/  FFMA.FTZ R18, R6, R18, R5 ;  /* 0x0000001206127223 */ /* 0x000fc60000010005 */
[----:B------:R-:W-:Y:S01]  /*5d20*/  FMUL.FTZ R10, R17, -1.4426950216293334961 ;  /* 0xbfb8aa3b110a7820 */ /* 0x000fe20000410000 */
[----:B012---:R-:W-:-:S05]  /*5d30*/  FMUL.FTZ R12, R18, -1.4426950216293334961 ;  /* 0xbfb8aa3b120c7820 */ /* 0x007fca0000410000 */
        /* <DEDUP_REMOVED lines=14> */
.L_x_286:
[----:B------:R-:W-:Y:S01]  /*5e20*/  BSSY.RECONVERGENT B0, `(.L_x_287) ;  /* 0x0000012000007945 */ /* 0x000fe20003800200 */
[----:B------:R-:W-:Y:S01]  /*5e30*/  FFMA.FTZ R30, R7, R32, -R30 ;  /* 0x00000020071e7223 */ /* 0x000fe2000001081e */
[----:B------:R-:W-:Y:S02]  /*5e40*/  FFMA.FTZ R14, R6, R31, -R27 ;  /* 0x0000001f060e7223 */ /* 0x000fe4000001081b */
[----:B------:R-:W-:Y:S05]  /*5e50*/  @P1 BRA `(.L_x_288) ;  /* 0x0000000000381947 */ /* 0x000fea0003800000 */
[----:B------:R-:W3:Y:S01]  /*5e60*/  LDCU.64 UR12, c[0x0][0x3f8] ;  /* 0x00007f00ff0c77ac */ /* 0x000ee20008000a00 */
[----:B------:R-:W-:Y:S01]  /*5e70*/  MOV R10, R50 ;  /* 0x00000032000a7202 */ /* 0x000fe20000000f00 */
[----:B------:R-:W-:Y:S01]  /*5e80*/  FMUL.FTZ R17, R30, UR9 ;  /* 0x000000091e117c20 */ /* 0x000fe20008410000 */
[----:B-12---:R-:W-:Y:S01]  /*5e90*/  MOV R11, R53 ;  /* 0x00000035000b7202 */ /* 0x006fe20000000f00 */
[----:B------:R-:W1:Y:S01]  /*5ea0*/  LDCU.64 UR18, c[0x0][0x380] ;  /* 0x00007000ff1277ac */ /* 0x000e620008000a00 */
[----:B------:R-:W-:Y:S01]  /*5eb0*/  FMUL.FTZ R14, R14, UR9 ;  /* 0x000000090e0e7c20 */ /* 0x000fe20008410000 */
[----:B---3--:R-:W-:Y:S02]  /*5ec0*/  IMAD R26, R26, UR12, RZ ;  /* 0x0000000c1a1a7c24 */ /* 0x008fe4000f8e02ff */
[----:B0-----:R-:W-:-:S04]  /*5ed0*/  IMAD.WIDE.U32 R12, R23, UR12, R10 ;  /* 0x0000000c170c7c25 */ /* 0x001fc8000f8e000a */
[----:B------:R-:W-:Y:S01]  /*5ee0*/  IMAD R23, R23, UR13, R26 ;  /* 0x0000000d17177c24 */ /* 0x000fe2000f8e021a */
[----:B-1----:R-:W-:-:S04]  /*5ef0*/  LEA R10, P1, R12, UR18, 0x1 ;  /* 0x000000120c0a7c11 */ /* 0x002fc8000f8208ff */
[----:B------:R-:W-:Y:S02]  /*5f00*/  IADD3 R23, PT, PT, R13, R23, RZ ;  /* 0x000000170d177210 */ /* 0x000fe40007ffe0ff */
[----:B------:R-:W-:Y:S02]  /*5f10*/  F2FP.BF16.F32.PACK_AB R13, R14, R17 ;  /* 0x000000110e0d723e */ /* 0x000fe400000010ff */
[----:B------:R-:W-:-:S05]  /*5f20*/  LEA.HI.X R11, R12, UR19, R23, 0x1, P1 ;  /* 0x000000130c0b7c11 */ /* 0x000fca00088f0c17 */
[----:B------:R3:W-:Y:S02]  /*5f30*/  STG.E desc[UR10][R10.64], R13 ;  /* 0x0000000d0a007986 */ /* 0x0007e4000c10190a */
.L_x_288:
[----:B------:R-:W-:Y:S05]  /*5f40*/  BSYNC.RECONVERGENT B0 ;  /* 0x0000000000007941 */ /* 0x000fea0003800200 */
.L_x_287:
[----:B------:R-:W-:Y:S02]  /*5f50*/  SHF.L.U32 R28, R28, 0x10, RZ ;  /* 0x000000101c1c7819 */ /* 0x000fe400000006ff */
[----:B------:R-:W-:Y:S02]  /*5f60*/  SHF.R.S32.HI R18, RZ, 0x1f, R3 ;  /* 0x0000001fff127819 */ /* 0x000fe40000011403 */
[----:B------:R-:W-:Y:S01]  /*5f70*/  SHF.L.U32 R9, R9, 0x10, RZ ;  /* 0x0000001009097819 */ /* 0x000fe200000006ff */
[----:B------:R-:W-:Y:S06]  /*5f80*/  BRA.U !UP0, `(.L_x_289) ;  /* 0x0000000108487547 */ /* 0x000fec000b800000 */
[----:B------:R-:W-:Y:S01]  /*5f90*/  FFMA.FTZ R4, R7, R16, R4 ;  /* 0x0000001007047223 */ /* 0x000fe20000010004 */
[----:B------:R-:W-:-:S03]  /*5fa0*/  FFMA.FTZ R5, R6, R8, R5 ;  /* 0x0000000806057223 */ /* 0x000fc60000010005 */
[----:B---3--:R-:W-:Y:S01]  /*5fb0*/  FMUL.FTZ R10, R4, -1.4426950216293334961 ;  /* 0xbfb8aa3b040a7820 */ /* 0x008fe20000410000 */
[----:B012---:R-:W-:-:S05]  /*5fc0*/  FMUL.FTZ R12, R5, -1.4426950216293334961 ;  /* 0xbfb8aa3b050c7820 */ /* 0x007fca0000410000 */
        /* <DEDUP_REMOVED lines=14> */
.L_x_289:
[----:B------:R-:W-:Y:S01]  /*60b0*/  ISETP.GE.AND.EX P0, PT, R18, UR17, PT, P0 ;  /* 0x0000001112007c0c */ /* 0x000fe2000bf06300 */
[----:B------:R-:W-:Y:S01]  /*60c0*/  FFMA.FTZ R40, R7, R28, -R40 ;  /* 0x0000001c07287223 */ /* 0x000fe20000010828 */
[----:B------:R-:W-:Y:S01]  /*60d0*/  FFMA.FTZ R15, R6, R9, -R15 ;  /* 0x00000009060f7223 */ /* 0x000fe2000001080f */
[----:B------:R-:W-:Y:S02]  /*60e0*/  BSSY.RECONVERGENT B0, `(.L_x_290) ;  /* 0x000000f000007945 */ /* 0x000fe40003800200 */
[----:B------:R-:W-:Y:S01]  /*60f0*/  FMUL.FTZ R40, R40, UR9 ;  /* 0x0000000928287c20 */ /* 0x000fe20008410000 */
[----:B------:R-:W-:-:S07]  /*6100*/  FMUL.FTZ R15, R15, UR9 ;  /* 0x000000090f0f7c20 */ /* 0x000fce0008410000 */
[----:B------:R-:W-:Y:S05]  /*6110*/  @P0 BRA `(.L_x_291) ;  /* 0x00000000002c0947 */ /* 0x000fea0003800000 */
[----:B------:R-:W4:Y:S01]  /*6120*/  LDCU.64 UR12, c[0x0][0x3f8] ;  /* 0x00007f00ff0c77ac */ /* 0x000f220008000a00 */
[----:B------:R-:W-:Y:S01]  /*6130*/  MOV R51, R53 ;  /* 0x0000003500337202 */ /* 0x000fe20000000f00 */
[----:B------:R-:W5:Y:S01]  /*6140*/  LDCU.64 UR14, c[0x0][0x380] ;  /* 0x00007000ff0e77ac */ /* 0x000f620008000a00 */
[----:B----4-:R-:W-:Y:S02]  /*6150*/  IMAD R18, R18, UR12, RZ ;  /* 0x0000000c12127c24 */ /* 0x010fe4000f8e02ff */
[----:B------:R-:W-:-:S04]  /*6160*/  IMAD.WIDE.U32 R50, R3, UR12, R50 ;  /* 0x0000000c03327c25 */ /* 0x000fc8000f8e0032 */
[----:B------:R-:W-:Y:S01]  /*6170*/  IMAD R3, R3, UR13, R18 ;  /* 0x0000000d03037c24 */ /* 0x000fe2000f8e0212 */
[----:B-----5:R-:W-:-:S04]  /*6180*/  LEA R4, P0, R50, UR14, 0x1 ;  /* 0x0000000e32047c11 */ /* 0x020fc8000f8008ff */
[----:B------:R-:W-:-:S04]  /*6190*/  IADD3 R3, PT, PT, R51, R3, RZ ;  /* 0x0000000333037210 */ /* 0x000fc80007ffe0ff */
[----:B------:R-:W-:Y:S02]  /*61a0*/  LEA.HI.X R5, R50, UR15, R3, 0x1, P0 ;  /* 0x0000000f32057c11 */ /* 0x000fe400080f0c03 */
[----:B------:R-:W-:-:S05]  /*61b0*/  F2FP.BF16.F32.PACK_AB R3, R15, R40 ;  /* 0x000000280f03723e */ /* 0x000fca00000010ff */
[----:B------:R4:W-:Y:S02]  /*61c0*/  STG.E desc[UR10][R4.64], R3 ;  /* 0x0000000304007986 */ /* 0x0009e4000c10190a */
.L_x_291:
[----:B------:R-:W-:Y:S05]  /*61d0*/  BSYNC.RECONVERGENT B0 ;  /* 0x0000000000007941 */ /* 0x000fea0003800200 */
.L_x_290:
[----:B------:R-:W5:Y:S01]  /*61e0*/  LDCU UR5, c[0x0][0x410] ;  /* 0x00008200ff0577ac */ /* 0x000f620008000800 */
[----:B------:R-:W5:Y:S01]  /*61f0*/  LDCU UR7, c[0x0][0x3e0] ;  /* 0x00007c00ff0777ac */ /* 0x000f620008000800 */
[----:B------:R-:W-:Y:S02]  /*6200*/  UIADD3 UR6, UPT, UPT, UR8, UR6, URZ ;  /* 0x0000000608067290 */ /* 0x000fe4000fffe0ff */
[----:B------:R-:W-:Y:S02]  /*6210*/  UIADD3 UR4, UPT, UPT, UR4, 0x1, URZ ;  /* 0x0000000104047890 */ /* 0x000fe4000fffe0ff */
[----:B-----5:R-:W-:-:S04]  /*6220*/  UIMAD UR5, UR5, UR7, URZ ;  /* 0x00000007050572a4 */ /* 0x020fc8000f8e02ff */
[----:B------:R-:W-:-:S09]  /*6230*/  UISETP.GE.AND UP0, UPT, UR6, UR5, UPT ;  /* 0x000000050600728c */ /* 0x000fd2000bf06270 */
[----:B------:R-:W-:Y:S05]  /*6240*/  BRA.U !UP0, `(.L_x_292) ;  /* 0xffffff9d08c07547 */ /* 0x000fea000b83ffff */
.L_x_249:
[----:B------:R-:W5:Y:S01]  /*6250*/  S2R R9, SR_TID.X ;  /* 0x0000000000097919 */ /* 0x000f620000002100 */
[----:B----4-:R-:W4:Y:S01]  /*6260*/  LDC R4, c[0x0][0x370] ;  /* 0x0000dc00ff047b82 */ /* 0x010f220000000800 */
[----:B------:R-:W-:Y:S07]  /*6270*/  BSSY.RECONVERGENT B0, `(.L_x_293) ;  /* 0x000000e000007945 */ /* 0x000fee0003800200 */
[----:B------:R-:W0:Y:S08]  /*6280*/  LDC R7, c[0x0][0x374] ;  /* 0x0000dd00ff077b82 */ /* 0x000e300000000800 */
[----:B------:R-:W1:Y:S01]  /*6290*/  LDC.64 R2, c[0x0][0x3c8] ;  /* 0x0000f200ff027b82 */ /* 0x000e620000000a00 */
[----:B----4-:R-:W-:-:S02]  /*62a0*/  ISETP.NE.AND P0, PT, R4, 0x1, PT ;  /* 0x000000010400780c */ /* 0x010fc40003f05270 */
[----:B-----5:R-:W-:Y:S02]  /*62b0*/  ISETP.NE.AND P1, PT, R9, RZ, PT ;  /* 0x000000ff0900720c */ /* 0x020fe40003f25270 */
        /* <DEDUP_REMOVED lines=9> */
.L_x_294:
[----:B------:R-:W-:Y:S05]  /*6350*/  BSYNC.RECONVERGENT B0 ;  /* 0x0000000000007941 */ /* 0x000fea0003800200 */
.L_x_293:
        /* <DEDUP_REMOVED lines=11> */
.L_x_296:
[----:B------:R-:W4:Y:S04]  /*6410*/  LDG.E.STRONG.GPU R5, desc[UR10][R2.64] ;  /* 0x0000000a02057981 */ /* 0x000f28000c1ef900 */
[----:B----4-:R-:W-:Y:S01]  /*6420*/  CCTL.IVALL ;  /* 0x00000000ff00798f */ /* 0x010fe20002000000 */
[----:B------:R-:W-:Y:S05]  /*6430*/  YIELD ;  /* 0x0000000000007946 */ /* 0x000fea0003800000 */
[----:B------:R-:W-:-:S13]  /*6440*/  ISETP.NE.AND P0, PT, R5, R0, PT ;  /* 0x000000000500720c */ /* 0x000fda0003f05270 */
[----:B------:R-:W-:Y:S05]  /*6450*/  @P0 BRA `(.L_x_296) ;  /* 0xfffffffc00ec0947 */ /* 0x000fea000383ffff */
.L_x_295:
        /* <DEDUP_REMOVED lines=13> */
[----:B--23--:R-:W-:-:S04]  /*6530*/  IADD3 R11, P1, PT, R2, 0x180, RZ ;  /* 0x00000180020b7810 */ /* 0x00cfc80007f3e0ff */
        /* <DEDUP_REMOVED lines=44> */
[----:B------:R-:W-:Y:S01]  /*6800*/  SHF.L.U32 R31, R5, 0x2, RZ ;  /* 0x00000002051f7819 */ /* 0x000fe200000006ff */
[----:B------:R-:W-:Y:S01]  /*6810*/  UMOV UR4, URZ ;  /* 0x000000ff00047c82 */ /* 0x000fe20008000000 */
[----:B------:R-:W-:-:S02]  /*6820*/  SHF.L.U64.HI R33, R0, 0x2, R3 ;  /* 0x0000000200217819 */ /* 0x000fc40000010203 */
[----:B------:R-:W-:Y:S02]  /*6830*/  IADD3 R19, PT, PT, R7, UR4, RZ ;  /* 0x0000000407137c10 */ /* 0x000fe4000fffe0ff */
[----:B------:R-:W-:Y:S01]  /*6840*/  MOV R2, R6 ;  /* 0x0000000600027202 */ /* 0x000fe20000000f00 */
[----:B------:R-:W-:Y:S01]  /*6850*/  IMAD.WIDE.U32 R6, R4, 0x4, RZ ;  /* 0x0000000404067825 */ /* 0x000fe200078e00ff */
[----:B0-----:R-:W-:Y:S02]  /*6860*/  IADD3 R27, P1, PT, R20, UR6, RZ ;  /* 0x00000006141b7c10 */ /* 0x001fe4000ff3e0ff */
[----:B------:R-:W-:Y:S02]  /*6870*/  SHF.L.U64.HI R29, R26, 0x2, R35 ;  /* 0x000000021a1d7819 */ /* 0x000fe40000010223 */
[----:B-1----:R-:W-:Y:S02]  /*6880*/  IADD3 R22, P2, PT, R20, UR8, RZ ;  /* 0x0000000814167c10 */ /* 0x002fe4000ff5e0ff */
[----:B------:R-:W-:-:S02]  /*6890*/  IADD3.X R24, PT, PT, R23, UR7, RZ, P1, !PT ;  /* 0x0000000717187c10 */ /* 0x000fc40008ffe4ff */
[C---:B------:R-:W-:Y:S02]  /*68a0*/  IADD3.X R25, PT, PT, R23.reuse, UR9, RZ, P2, !PT ;  /* 0x0000000917197c10 */ /* 0x040fe400097fe4ff */
[----:B--2---:R-:W-:Y:S02]  /*68b0*/  IADD3 R20, P1, PT, R20, UR12, RZ ;  /* 0x0000000c14147c10 */ /* 0x004fe4000ff3e0ff */
[----:B------:R-:W-:Y:S02]  /*68c0*/  IADD3 R16, P2, PT, RZ, -R9, RZ ;  /* 0x80000009ff107210 */ /* 0x000fe40007f5e0ff */
[----:B------:R-:W-:Y:S02]  /*68d0*/  IADD3.X R23, PT, PT, R23, UR13, RZ, P1, !PT ;  /* 0x0000000d17177c10 */ /* 0x000fe40008ffe4ff */
[----:B------:R-:W-:Y:S02]  /*68e0*/  IADD3 R31, PT, PT, R7, R31, RZ ;  /* 0x0000001f071f7210 */ /* 0x000fe40007ffe0ff */
[----:B------:R-:W-:-:S07]  /*68f0*/  IADD3.X R18, PT, PT, RZ, -0x1, RZ, P2, !PT ;  /* 0xffffffffff127810 */ /* 0x000fce00017fe4ff */
.L_x_299:
        /* <DEDUP_REMOVED lines=31> */
.L_x_298:
[----:B------:R-:W-:Y:S05]  /*6af0*/  BSYNC.RECONVERGENT B0 ;  /* 0x0000000000007941 */ /* 0x000fea0003800200 */
.L_x_297:
        /* <DEDUP_REMOVED lines=10> */
.L_x_300:
        /* <DEDUP_REMOVED lines=87> */
.L_x_301:
        /* <DEDUP_REMOVED lines=15> */
.L_x_4498:


//--------------------- .text._Z35group_norm_nhwc_bwd_one_pass_kernelI11Bf16IOBf16WLi256ELi48ELi384EEv26Group_norm_nhwc_bwd_params --------------------------
	.section	.text._Z35group_norm_nhwc_bwd_one_pass_kernelI11Bf16IOBf16WLi256ELi48ELi384EEv26Group_norm_nhwc_bwd_params,"ax",@progbits
	.align	128
        .global         _Z35group_norm_nhwc_bwd_one_pass_kernelI11Bf16IOBf16WLi256ELi48ELi384EEv26Group_norm_nhwc_bwd_params
        .type           _Z35group_norm_nhwc_bwd_one_pass_kernelI11Bf16IOBf16WLi256ELi48ELi384EEv26Group_norm_nhwc_bwd_params,@function
        .size           _Z35group_norm_nhwc_bwd_one_pass_kernelI11Bf16IOBf16WLi256ELi48ELi384EEv26Group_norm_nhwc_bwd_params,(.L_x_4499 - _Z35group_norm_nhwc_bwd_one_pass_kernelI11Bf16IOBf16WLi256ELi48ELi384EEv26Group_norm_nhwc_bwd_params)
        .other          _Z35group_norm_nhwc_bwd_one_pass_kernelI11Bf16IOBf16WLi256ELi48ELi384EEv26Group_norm_nhwc_bwd_params,@"STO_CUDA_ENTRY STV_DEFAULT"
_Z35group_norm_nhwc_bwd_one_pass_kernelI11Bf16IOBf16WLi256ELi48ELi384EEv26Group_norm_nhwc_bwd_params:
.text._Z35group_norm_nhwc_bwd_one_pass_kernelI11Bf16IOBf16WLi256ELi48ELi384EEv26Group_norm_nhwc_bwd_params:
        /* <DEDUP_REMOVED lines=18> */
[----:B------:R-:W-:Y:S02]  /*0120*/  IADD3 R3, PT, PT, R3, R4, RZ ;  /* 0x0000000403037210 */ /* 0x000fe40007ffe0ff */
[----:B------:R-:W-:Y:S02]  /*0130*/  MOV R4, UR8 ;  /* 0x0000000800047c02 */ /* 0x000fe40008000f00 */
[----:B------:R-:W-:-:S04]  /*0140*/  SHF.L.U32 R3, R3, 0x1, RZ ;  /* 0x0000000103037819 */ /* 0x000fc800000006ff */
[----:B-1----:R-:W-:-:S07]  /*0150*/  LOP3.LUT R6, R3, 0xffff, RZ, 0xc0, !PT ;  /* 0x0000ffff03067812 */ /* 0x002fce00078ec0ff */
.L_x_369:
[----:B0-----:R-:W0:Y:S01]  /*0160*/  LDC R17, c[0x0][0x410] ;  /* 0x00010400ff117b82 */ /* 0x001e220000000800 */
[----:B-1--4-:R-:W1:Y:S01]  /*0170*/  S2R R7, SR_CTAID.X ;  /* 0x0000000000077919 */ /* 0x012e620000002500 */
[----:B------:R-:W1:Y:S01]  /*0180*/  LDCU UR4, c[0x0][0x41c] ;  /* 0x00008380ff0477ac */ /* 0x000e620008000800 */
[----:B------:R-:W-:Y:S01]  /*0190*/  ISETP.GE.AND P3, PT, R4, RZ, PT ;  /* 0x000000ff0400720c */ /* 0x000fe20003f66270 */
[----:B--2---:R-:W2:Y:S04]  /*01a0*/  LDCU.128 UR8, c[0x0][0x400] ;  /* 0x00008000ff0877ac */ /* 0x004ea80008000c00 */
[----:B---3--:R-:W3:Y:S01]  /*01b0*/  LDC.64 R74, c[0x0][0x3b8] ;  /* 0x0000ee00ff4a7b82 */ /* 0x008ee20000000a00 */
[----:B0-----:R-:W-:-:S04]  /*01c0*/  IABS R11, R17 ;  /* 0x00000011000b7213 */ /* 0x001fc80000000000 */
[----:B------:R-:W0:Y:S01]  /*01d0*/  I2F.RP R10, R11 ;  /* 0x0000000b000a7306 */ /* 0x000e220000209400 */
[----:B-1----:R-:W-:Y:S01]  /*01e0*/  IMAD R31, R7, UR4, R0 ;  /* 0x00000004071f7c24 */ /* 0x002fe2000f8e0200 */
[----:B------:R-:W1:Y:S04]  /*01f0*/  LDCU.U8 UR4, c[0x0][0x414] ;  /* 0x00008280ff0477ac */ /* 0x000e680008000000 */
[C---:B--2---:R-:W-:Y:S02]  /*0200*/  ISETP.GE.U32.AND P2, PT, R31.reuse, UR8, PT ;  /* 0x000000081f007c0c */ /* 0x044fe4000bf46070 */
[----:B------:R-:W-:Y:S02]  /*0210*/  SHF.R.S32.HI R15, RZ, 0x1f, R31 ;  /* 0x0000001fff0f7819 */ /* 0x000fe4000001141f */
[----:B------:R-:W-:Y:S01]  /*0220*/  IADD3 R21, PT, PT, R31, 0x20, RZ ;  /* 0x000000201f157810 */ /* 0x000fe20007ffe0ff */
[----:B0-----:R-:W0:Y:S01]  /*0230*/  MUFU.RCP R10, R10 ;  /* 0x0000000a000a7308 */ /* 0x001e220000001000 */
[----:B------:R-:W-:-:S13]  /*0240*/  ISETP.GE.AND.EX P2, PT, R15, UR9, PT, P2 ;  /* 0x000000090f007c0c */ /* 0x000fda000bf46320 */
[----:B------:R-:W2:Y:S01]  /*0250*/  @!P2 LDC.64 R22, c[0x0][0x3f8] ;  /* 0x0000fe00ff16ab82 */ /* 0x000ea20000000a00 */
[----:B0-----:R-:W-:-:S04]  /*0260*/  IADD3 R8, PT, PT, R10, 0xffffffe, RZ ;  /* 0x0ffffffe0a087810 */ /* 0x001fc80007ffe0ff */
[----:B------:R0:W4:Y:S03]  /*0270*/  F2I.FTZ.U32.TRUNC.NTZ R9, R8 ;  /* 0x0000000800097305 */ /* 0x000126000021f000 */
[----:B------:R-:W5:Y:S01]  /*0280*/  @!P2 LDC.64 R24, c[0x0][0x3a0] ;  /* 0x0000e800ff18ab82 */ /* 0x000f620000000a00 */
[----:B0-----:R-:W-:-:S07]  /*0290*/  MOV R8, RZ ;  /* 0x000000ff00087202 */ /* 0x001fce0000000f00 */
[----:B------:R-:W0:Y:S01]  /*02a0*/  @!P2 LDC.64 R26, c[0x0][0x398] ;  /* 0x0000e600ff1aab82 */ /* 0x000e220000000a00 */
[----:B----4-:R-:W-:-:S05]  /*02b0*/  IADD3 R12, PT, PT, RZ, -R9, RZ ;  /* 0x80000009ff0c7210 */ /* 0x010fca0007ffe0ff */
[----:B------:R-:W-:Y:S01]  /*02c0*/  IMAD R13, R12, R11, RZ ;  /* 0x0000000b0c0d7224 */ /* 0x000fe200078e02ff */
[----:B------:R-:W-:-:S03]  /*02d0*/  IABS R12, R4 ;  /* 0x00000004000c7213 */ /* 0x000fc60000000000 */
[----:B------:R-:W-:-:S06]  /*02e0*/  IMAD.HI.U32 R9, R9, R13, R8 ;  /* 0x0000000d09097227 */ /* 0x000fcc00078e0008 */
[----:B------:R-:W-:-:S05]  /*02f0*/  IMAD.HI.U32 R9, R9, R12, RZ ;  /* 0x0000000c09097227 */ /* 0x000fca00078e00ff */
[----:B------:R-:W-:-:S05]  /*0300*/  IADD3 R10, PT, PT, -R9, RZ, RZ ;  /* 0x000000ff090a7210 */ /* 0x000fca0007ffe1ff */
[----:B------:R-:W-:Y:S01]  /*0310*/  IMAD R8, R11, R10, R12 ;  /* 0x0000000a0b087224 */ /* 0x000fe200078e020c */
[----:B------:R-:W-:-:S04]  /*0320*/  LOP3.LUT R10, R4, R17, RZ, 0x3c, !PT ;  /* 0x00000011040a7212 */ /* 0x000fc800078e3cff */
[----:B------:R-:W-:Y:S02]  /*0330*/  ISETP.GT.U32.AND P4, PT, R11, R8, PT ;  /* 0x000000080b00720c */ /* 0x000fe40003f84070 */
[----:B------:R-:W-:-:S11]  /*0340*/  ISETP.GE.AND P0, PT, R10, RZ, PT ;  /* 0x000000ff0a00720c */ /* 0x000fd60003f06270 */
[-C--:B------:R-:W-:Y:S02]  /*0350*/  @!P4 IADD3 R8, PT, PT, R8, -R11.reuse, RZ ;  /* 0x8000000b0808c210 */ /* 0x080fe40007ffe0ff */
[----:B------:R-:W-:Y:S02]  /*0360*/  @!P4 IADD3 R9, PT, PT, R9, 0x1, RZ ;  /* 0x000000010909c810 */ /* 0x000fe40007ffe0ff */
[CC--:B------:R-:W-:Y:S02]  /*0370*/  ISETP.GE.U32.AND P1, PT, R8.reuse, R11.reuse, PT ;  /* 0x0000000b0800720c */ /* 0x0c0fe40003f26070 */
[----:B------:R-:W-:Y:S02]  /*0380*/  ISETP.GT.U32.AND P5, PT, R11, R8, PT ;  /* 0x000000080b00720c */ /* 0x000fe40003fa4070 */
[----:B------:R-:W-:Y:S02]  /*0390*/  IADD3 R11, PT, PT, R8, -R11, RZ ;  /* 0x8000000b080b7210 */ /* 0x000fe40007ffe0ff */
[----:B------:R-:W-:-:S02]  /*03a0*/  ISETP.NE.AND P4, PT, R17, RZ, PT ;  /* 0x000000ff1100720c */ /* 0x000fc40003f85270 */
[----:B------:R-:W-:Y:S02]  /*03b0*/  SEL R8, R11, R8, !P5 ;  /* 0x000000080b087207 */ /* 0x000fe40006800000 */
[----:B------:R-:W-:Y:S02]  /*03c0*/  LOP3.LUT R11, RZ, R17, RZ, 0x33, !PT ;  /* 0x00000011ff0b7212 */ /* 0x000fe400078e33ff */
[----:B------:R-:W-:Y:S02]  /*03d0*/  IADD3 R17, PT, PT, R31, 0x10, RZ ;  /* 0x000000101f117810 */ /* 0x000fe40007ffe0ff */
[----:B------:R-:W-:Y:S02]  /*03e0*/  @!P3 IADD3 R8, PT, PT, -R8, RZ, RZ ;  /* 0x000000ff0808b210 */ /* 0x000fe40007ffe1ff */
[----:B------:R-:W-:Y:S02]  /*03f0*/  @P1 IADD3 R9, PT, PT, R9, 0x1, RZ ;  /* 0x0000000109091810 */ /* 0x000fe40007ffe0ff */
[----:B------:R-:W-:-:S02]  /*0400*/  ISETP.GE.U32.AND P3, PT, R17, UR8, PT ;  /* 0x0000000811007c0c */ /* 0x000fc4000bf66070 */
[----:B------:R-:W-:Y:S02]  /*0410*/  SHF.R.S32.HI R19, RZ, 0x1f, R17 ;  /* 0x0000001fff137819 */ /* 0x000fe40000011411 */
[----:B------:R-:W-:Y:S02]  /*0420*/  SEL R63, R11, R8, !P4 ;  /* 0x000000080b3f7207 */ /* 0x000fe40006000000 */
[----:B------:R-:W-:Y:S02]  /*0430*/  @!P0 IADD3 R9, PT, PT, -R9, RZ, RZ ;  /* 0x000000ff09098210 */ /* 0x000fe40007ffe1ff */
[----:B------:R-:W-:Y:S01]  /*0440*/  ISETP.GE.AND.EX P3, PT, R19, UR9, PT, P3 ;  /* 0x0000000913007c0c */ /* 0x000fe2000bf66330 */
[----:B------:R-:W-:Y:S01]  /*0450*/  IMAD R13, R63, 0x30, RZ ;  /* 0x000000303f0d7824 */ /* 0x000fe200078e02ff */
[----:B------:R-:W-:Y:S02]  /*0460*/  SEL R9, R11, R9, !P4 ;  /* 0x000000090b097207 */ /* 0x000fe40006000000 */
[----:B------:R-:W-:-:S02]  /*0470*/  ISETP.GE.U32.AND P4, PT, R21, UR8, PT ;  /* 0x0000000815007c0c */ /* 0x000fc4000bf86070 */
[C---:B------:R-:W-:Y:S02]  /*0480*/  IADD3 R116, P0, PT, R13.reuse, R6, RZ ;  /* 0x000000060d747210 */ /* 0x040fe40007f1e0ff */
[----:B------:R-:W-:Y:S02]  /*0490*/  SHF.R.S32.HI R6, RZ, 0x1f, R9 ;  /* 0x0000001fff067819 */ /* 0x000fe40000011409 */
[----:B------:R-:W-:Y:S02]  /*04a0*/  LEA.HI.X.SX32 R117, R13, RZ, 0x1, P0 ;  /* 0x000000ff0d757211 */ /* 0x000fe400000f0eff */
[----:B------:R-:W-:Y:S01]  /*04b0*/  SHF.R.S32.HI R13, RZ, 0x1f, R21 ;  /* 0x0000001fff0d7819 */ /* 0x000fe20000011415 */
[----:B------:R-:W-:Y:S01]  /*04c0*/  IMAD R6, R6, UR10, RZ ;  /* 0x0000000a06067c24 */ /* 0x000fe2000f8e02ff */
[----:B------:R-:W4:Y:S01]  /*04d0*/  @!P3 LDC.64 R28, c[0x0][0x3f8] ;  /* 0x0000fe00ff1cbb82 */ /* 0x000f220000000a00 */
[----:B------:R-:W-:Y:S01]  /*04e0*/  IMAD.WIDE.U32 R116, R9, UR10, R116 ;  /* 0x0000000a09747c25 */ /* 0x000fe2000f8e0074 */
[----:B------:R-:W-:-:S03]  /*04f0*/  ISETP.GE.AND.EX P4, PT, R13, UR9, PT, P4 ;  /* 0x000000090d007c0c */ /* 0x000fc6000bf86340 */
[----:B------:R-:W-:Y:S01]  /*0500*/  IMAD R119, R9, UR11, R6 ;  /* 0x0000000b09777c24 */ /* 0x000fe2000f8e0206 */
[----:B------:R-:W-:Y:S01]  /*0510*/  @!P2 MOV R118, R116 ;  /* 0x000000740076a202 */ /* 0x000fe20000000f00 */
[----:B--2---:R-:W-:Y:S01]  /*0520*/  @!P2 IMAD R6, R15, R22, RZ ;  /* 0x000000160f06a224 */ /* 0x004fe200078e02ff */
[----:B------:R-:W-:Y:S01]  /*0530*/  @!P3 MOV R14, R116 ;  /* 0x00000074000eb202 */ /* 0x000fe20000000f00 */
[----:B------:R-:W2:Y:S01]  /*0540*/  @!P3 LDC.64 R32, c[0x0][0x3a0] ;  /* 0x0000e800ff20bb82 */ /* 0x000ea20000000a00 */
[----:B------:R-:W-:Y:S01]  /*0550*/  IADD3 R119, PT, PT, R117, R119, RZ ;  /* 0x0000007775777210 */ /* 0x000fe20007ffe0ff */
[C---:B------:R-:W-:Y:S01]  /*0560*/  @!P2 IMAD R11, R31.reuse, R23, R6 ;  /* 0x000000171f0ba224 */ /* 0x040fe200078e0206 */
[C---:B------:R-:W-:Y:S02]  /*0570*/  IADD3 R23, PT, PT, R31.reuse, 0x30, RZ ;  /* 0x000000301f177810 */ /* 0x040fe40007ffe0ff */
[----:B------:R-:W-:Y:S01]  /*0580*/  @!P3 MOV R15, R119 ;  /* 0x00000077000fb202 */ /* 0x000fe20000000f00 */
[----:B------:R-:W-:-:S02]  /*0590*/  @!P2 IMAD.WIDE.U32 R8, R31, R22, R118 ;  /* 0x000000161f08a225 */ /* 0x000fc400078e0076 */
[----:B------:R-:W3:Y:S03]  /*05a0*/  @!P4 LDC.64 R36, c[0x0][0x3f8] ;  /* 0x0000fe00ff24cb82 */ /* 0x000ee60000000a00 */
[----:B------:R-:W-:Y:S02]  /*05b0*/  @!P2 IADD3 R11, PT, PT, R9, R11, RZ ;  /* 0x0000000b090ba210 */ /* 0x000fe40007ffe0ff */
[C---:B------:R-:W-:Y:S02]  /*05c0*/  @!P2 SHF.L.U32 R9, R8.reuse, 0x1, RZ ;  /* 0x000000010809a819 */ /* 0x040fe400000006ff */
[----:B------:R-:W-:Y:S01]  /*05d0*/  @!P2 SHF.L.U64.HI R6, R8, 0x1, R11 ;  /* 0x000000010806a819 */ /* 0x000fe2000001020b */
[----:B----4-:R-:W-:Y:S01]  /*05e0*/  @!P3 IMAD R8, R19, R28, RZ ;  /* 0x0000001c1308b224 */ /* 0x010fe200078e02ff */
[----:B-----5:R-:W-:Y:S01]  /*05f0*/  @!P2 IADD3 R10, P0, PT, R9, R24, RZ ;  /* 0x00000018090aa210 */ /* 0x020fe20007f1e0ff */
[C---:B------:R-:W-:Y:S01]  /*0600*/  @!P3 IMAD.WIDE.U32 R14, R17.reuse, R28, R14 ;  /* 0x0000001c110eb225 */ /* 0x040fe200078e000e */
[----:B------:R-:W4:Y:S02]  /*0610*/  @!P3 LDC.64 R34, c[0x0][0x398] ;  /* 0x0000e600ff22bb82 */ /* 0x000f240000000a00 */
[----:B------:R-:W-:Y:S01]  /*0620*/  @!P2 IADD3.X R11, PT, PT, R6, R25, RZ, P0, !PT ;  /* 0x00000019060ba210 */ /* 0x000fe200007fe4ff */
[----:B------:R-:W-:Y:S01]  /*0630*/  @!P3 IMAD R19, R17, R29, R8 ;  /* 0x0000001d1113b224 */ /* 0x000fe200078e0208 */
[----:B------:R-:W-:-:S02]  /*0640*/  ISETP.GE.U32.AND P0, PT, R23, UR8, PT ;  /* 0x0000000817007c0c */ /* 0x000fc4000bf06070 */
[----:B------:R-:W-:Y:S02]  /*0650*/  SHF.R.S32.HI R29, RZ, 0x1f, R23 ;  /* 0x0000001fff1d7819 */ /* 0x000fe40000011417 */
[----:B0-----:R-:W-:Y:S02]  /*0660*/  @!P2 IADD3 R12, P1, PT, R9, R26, RZ ;  /* 0x0000001a090ca210 */ /* 0x001fe40007f3e0ff */
[----:B------:R-:W-:Y:S02]  /*0670*/  ISETP.GE.AND.EX P0, PT, R29, UR9, PT, P0 ;  /* 0x000000091d007c0c */ /* 0x000fe4000bf06300 */
[----:B------:R-:W-:Y:S01]  /*0680*/  @!P3 IADD3 R9, PT, PT, R15, R19, RZ ;  /* 0x000000130f09b210 */ /* 0x000fe20007ffe0ff */
[----:B---3--:R-:W-:Y:S01]  /*0690*/  @!P4 IMAD R16, R13, R36, RZ ;  /* 0x000000240d10c224 */ /* 0x008fe200078e02ff */
[----:B------:R-:W-:Y:S02]  /*06a0*/  @!P4 MOV R18, R116 ;  /* 0x000000740012c202 */ /* 0x000fe40000000f00 */
[----:B------:R-:W-:-:S02]  /*06b0*/  @!P4 MOV R19, R119 ;  /* 0x000000770013c202 */ /* 0x000fc40000000f00 */
[----:B------:R-:W-:Y:S01]  /*06c0*/  @!P2 IADD3.X R13, PT, PT, R6, R27, RZ, P1, !PT ;  /* 0x0000001b060da210 */ /* 0x000fe20000ffe4ff */
[C---:B------:R-:W-:Y:S01]  /*06d0*/  @!P4 IMAD R27, R21.reuse, R37, R16 ;  /* 0x00000025151bc224 */ /* 0x040fe200078e0210 */
[C---:B------:R-:W-:Y:S01]  /*06e0*/  @!P3 SHF.L.U32 R17, R14.reuse, 0x1, RZ ;  /* 0x000000010e11b819 */ /* 0x040fe200000006ff */
[----:B------:R-:W-:Y:S01]  /*06f0*/  @!P4 IMAD.WIDE.U32 R18, R21, R36, R18 ;  /* 0x000000241512c225 */ /* 0x000fe200078e0012 */
[----:B------:R-:W-:Y:S01]  /*0700*/  MOV R8, RZ ;  /* 0x000000ff00087202 */ /* 0x000fe20000000f00 */
[----:B------:R-:W0:Y:S08]  /*0710*/  @!P4 LDC.64 R20, c[0x0][0x3a0] ;  /* 0x0000e800ff14cb82 */ /* 0x000e300000000a00 */
[----:B------:R-:W3:Y:S01]  /*0720*/  @!P0 LDC.64 R38, c[0x0][0x3f8] ;  /* 0x0000fe00ff268b82 */ /* 0x000ee20000000a00 */
[----:B------:R-:W-:Y:S01]  /*0730*/  @!P3 SHF.L.U64.HI R6, R14, 0x1, R9 ;  /* 0x000000010e06b819 */ /* 0x000fe20000010209 */
[----:B------:R5:W3:Y:S01]  /*0740*/  @!P2 LDG.E R8, desc[UR6][R10.64] ;  /* 0x000000060a08a981 */ /* 0x000ae2000c1e1900 */
[----:B--2---:R-:W-:-:S02]  /*0750*/  @!P3 IADD3 R14, P1, PT, R17, R32, RZ ;  /* 0x00000020110eb210 */ /* 0x004fc40007f3e0ff */
[----:B------:R-:W-:Y:S02]  /*0760*/  MOV R9, RZ ;  /* 0x000000ff00097202 */ /* 0x000fe40000000f00 */
[----:B------:R-:W-:Y:S01]  /*0770*/  IADD3 R25, PT, PT, R31, 0x40, RZ ;  /* 0x000000401f197810 */ /* 0x000fe20007ffe0ff */
[----:B------:R-:W2:Y:S01]  /*0780*/  @!P4 LDC.64 R36, c[0x0][0x398] ;  /* 0x0000e600ff24cb82 */ /* 0x000ea20000000a00 */
[----:B------:R-:W-:Y:S02]  /*0790*/  @!P3 IADD3.X R15, PT, PT, R6, R33, RZ, P1, !PT ;  /* 0x00000021060fb210 */ /* 0x000fe40000ffe4ff */
[----:B------:R-:W-:Y:S01]  /*07a0*/  ISETP.GE.U32.AND P1, PT, R25, UR8, PT ;  /* 0x0000000819007c0c */ /* 0x000fe2000bf26070 */
[----:B------:R-:W2:Y:S01]  /*07b0*/  @!P2 LDG.E R9, desc[UR6][R12.64] ;  /* 0x000000060c09a981 */ /* 0x000ea2000c1e1900 */
[----:B-----5:R-:W-:Y:S02]  /*07c0*/  MOV R10, RZ ;  /* 0x000000ff000a7202 */ /* 0x020fe40000000f00 */
[----:B------:R-:W-:Y:S01]  /*07d0*/  SHF.R.S32.HI R33, RZ, 0x1f, R25 ;  /* 0x0000001fff217819 */ /* 0x000fe20000011419 */
[----:B------:R-:W5:Y:S01]  /*07e0*/  @!P0 LDC.64 R40, c[0x0][0x3a0] ;  /* 0x0000e800ff288b82 */ /* 0x000f620000000a00 */
[----:B------:R-:W-:-:S02]  /*07f0*/  @!P4 IADD3 R11, PT, PT, R19, R27, RZ ;  /* 0x0000001b130bc210 */ /* 0x000fc40007ffe0ff */
[----:B----4-:R-:W-:Y:S01]  /*0800*/  @!P3 IADD3 R16, P2, PT, R17, R34, RZ ;  /* 0x000000221110b210 */ /* 0x010fe20007f5e0ff */
[----:B------:R0:W4:Y:S01]  /*0810*/  @!P3 LDG.E R10, desc[UR6][R14.64] ;  /* 0x000000060e0ab981 */ /* 0x000122000c1e1900 */
[----:B------:R-:W-:Y:S02]  /*0820*/  @!P4 SHF.L.U32 R19, R18, 0x1, RZ ;  /* 0x000000011213c819 */ /* 0x000fe400000006ff */
[----:B------:R-:W-:Y:S01]  /*0830*/  ISETP.GE.AND.EX P1, PT, R33, UR9, PT, P1 ;  /* 0x0000000921007c0c */ /* 0x000fe2000bf26310 */
[----:B------:R-:W1:Y:S01]  /*0840*/  @!P0 LDC.64 R42, c[0x0][0x398] ;  /* 0x0000e600ff2a8b82 */ /* 0x000e620000000a00 */
[----:B------:R-:W-:Y:S02]  /*0850*/  @!P3 IADD3.X R17, PT, PT, R6, R35, RZ, P2, !PT ;  /* 0x000000230611b210 */ /* 0x000fe400017fe4ff */
[----:B------:R-:W-:Y:S02]  /*0860*/  @!P4 SHF.L.U64.HI R6, R18, 0x1, R11 ;  /* 0x000000011206c819 */ /* 0x000fe4000001020b */
[----:B0-----:R-:W-:Y:S01]  /*0870*/  @!P4 IADD3 R14, P5, PT, R19, R20, RZ ;  /* 0x00000014130ec210 */ /* 0x001fe20007fbe0ff */
[----:B---3--:R-:W-:Y:S01]  /*0880*/  @!P0 IMAD R20, R29, R38, RZ ;  /* 0x000000261d148224 */ /* 0x008fe200078e02ff */
[----:B------:R-:W-:-:S02]  /*0890*/  MOV R11, RZ ;  /* 0x000000ff000b7202 */ /* 0x000fc40000000f00 */
[----:B------:R-:W-:Y:S01]  /*08a0*/  @!P4 IADD3.X R15, PT, PT, R6, R21, RZ, P5, !PT ;  /* 0x00000015060fc210 */ /* 0x000fe20002ffe4ff */
[----:B------:R-:W-:Y:S01]  /*08b0*/  @!P0 IMAD R29, R23, R39, R20 ;  /* 0x00000027171d8224 */ /* 0x000fe200078e0214 */
[----:B------:R-:W-:Y:S01]  /*08c0*/  IADD3 R27, PT, PT, R31, 0x50, RZ ;  /* 0x000000501f1b7810 */ /* 0x000fe20007ffe0ff */
[----:B------:R-:W0:Y:S01]  /*08d0*/  @!P1 LDC.64 R44, c[0x0][0x3f8] ;  /* 0x0000fe00ff2c9b82 */ /* 0x000e220000000a00 */
[----:B------:R-:W-:Y:S01]  /*08e0*/  @!P0 MOV R20, R116 ;  /* 0x0000007400148202 */ /* 0x000fe20000000f00 */
[----:B------:R3:W4:Y:S01]  /*08f0*/  @!P3 LDG.E R11, desc[UR6][R16.64] ;  /* 0x00000006100bb981 */ /* 0x000722000c1e1900 */
[----:B------:R-:W-:Y:S02]  /*0900*/  @!P0 MOV R21, R119 ;  /* 0x0000007700158202 */ /* 0x000fe40000000f00 */
[----:B------:R-:W-:Y:S02]  /*0910*/  ISETP.GE.U32.AND P2, PT, R27, UR8, PT ;  /* 0x000000081b007c0c */ /* 0x000fe4000bf46070 */
[----:B------:R-:W-:Y:S01]  /*0920*/  SHF.R.S32.HI R35, RZ, 0x1f, R27 ;  /* 0x0000001fff237819 */ /* 0x000fe2000001141b */
[----:B------:R-:W-:Y:S01]  /*0930*/  @!P0 IMAD.WIDE.U32 R20, R23, R38, R20 ;  /* 0x0000002617148225 */ /* 0x000fe200078e0014 */
[----:B--2---:R-:W-:-:S02]  /*0940*/  @!P4 IADD3 R18, P3, PT, R19, R36, RZ ;  /* 0x000000241312c210 */ /* 0x004fc40007f7e0ff */
[----:B------:R-:W-:Y:S02]  /*0950*/  CS2R R12, SRZ ;  /* 0x00000000000c7805 */ /* 0x000fe4000001ff00 */
[----:B------:R-:W-:Y:S01]  /*0960*/  ISETP.GE.AND.EX P2, PT, R35, UR9, PT, P2 ;  /* 0x0000000923007c0c */ /* 0x000fe2000bf46320 */
[----:B------:R-:W2:Y:S01]  /*0970*/  @!P1 LDC.64 R46, c[0x0][0x398] ;  /* 0x0000e600ff2e9b82 */ /* 0x000ea20000000a00 */
[----:B------:R-:W-:Y:S02]  /*0980*/  @!P4 IADD3.X R19, PT, PT, R6, R37, RZ, P3, !PT ;  /* 0x000000250613c210 */ /* 0x000fe40001ffe4ff */
[----:B---3--:R-:W-:Y:S01]  /*0990*/  @!P0 IADD3 R17, PT, PT, R21, R29, RZ ;  /* 0x0000001d15118210 */ /* 0x008fe20007ffe0ff */
[----:B------:R-:W3:Y:S01]  /*09a0*/  @!P4 LDG.E R12, desc[UR6][R14.64] ;  /* 0x000000060e0cc981 */ /* 0x000ee2000c1e1900 */
[----:B------:R-:W-:-:S03]  /*09b0*/  IADD3 R29, PT, PT, R31, 0x60, RZ ;  /* 0x000000601f1d7810 */ /* 0x000fc60007ffe0ff */
[----:B------:R1:W3:Y:S01]  /*09c0*/  @!P4 LDG.E R13, desc[UR6][R18.64] ;  /* 0x00000006120dc981 */ /* 0x0002e2000c1e1900 */
[----:B------:R-:W-:Y:S02]  /*09d0*/  ISETP.GE.U32.AND P4, PT, R29, UR8, PT ;  /* 0x000000081d007c0c */ /* 0x000fe4000bf86070 */
[----:B------:R-:W-:Y:S01]  /*09e0*/  SHF.R.S32.HI R37, RZ, 0x1f, R29 ;  /* 0x0000001fff257819 */ /* 0x000fe2000001141d */
[----:B------:R-:W2:Y:S01]  /*09f0*/  @!P2 LDC.64 R48, c[0x0][0x3f8] ;  /* 0x0000fe00ff30ab82 */ /* 0x000ea20000000a00 */
[C---:B------:R-:W-:Y:S02]  /*0a00*/  @!P0 SHF.L.U32 R21, R20.reuse, 0x1, RZ ;  /* 0x0000000114158819 */ /* 0x040fe400000006ff */
[----:B------:R-:W-:Y:S02]  /*0a10*/  ISETP.GE.AND.EX P4, PT, R37, UR9, PT, P4 ;  /* 0x0000000925007c0c */ /* 0x000fe4000bf86340 */
[----:B------:R-:W-:Y:S02]  /*0a20*/  @!P0 SHF.L.U64.HI R6, R20, 0x1, R17 ;  /* 0x0000000114068819 */ /* 0x000fe40000010211 */
[----:B-----5:R-:W-:Y:S01]  /*0a30*/  @!P0 IADD3 R16, P3, PT, R21, R40, RZ ;  /* 0x0000002815108210 */ /* 0x020fe20007f7e0ff */
[----:B0-----:R-:W-:Y:S01]  /*0a40*/  @!P1 IMAD R22, R33, R44, RZ ;  /* 0x0000002c21169224 */ /* 0x001fe200078e02ff */
[----:B-1----:R-:W-:-:S02]  /*0a50*/  @!P1 MOV R18, R116 ;  /* 0x0000007400129202 */ /* 0x002fc40000000f00 */
[C---:B------:R-:W-:Y:S02]  /*0a60*/  @!P0 IADD3.X R17, PT, PT, R6.reuse, R41, RZ, P3, !PT ;  /* 0x0000002906118210 */ /* 0x040fe40001ffe4ff */
[----:B------:R-:W-:Y:S01]  /*0a70*/  @!P1 MOV R19, R119 ;  /* 0x0000007700139202 */ /* 0x000fe20000000f00 */
[----:B------:R-:W0:Y:S01]  /*0a80*/  @!P1 LDC.64 R40, c[0x0][0x3a0] ;  /* 0x0000e800ff289b82 */ /* 0x000e220000000a00 */
[----:B------:R-:W-:Y:S01]  /*0a90*/  @!P0 IADD3 R20, P5, PT, R21, R42, RZ ;  /* 0x0000002a15148210 */ /* 0x000fe20007fbe0ff */
[C---:B------:R-:W-:Y:S02]  /*0aa0*/  @!P1 IMAD R15, R25.reuse, R45, R22 ;  /* 0x0000002d190f9224 */ /* 0x040fe400078e0216 */
[----:B------:R-:W-:Y:S01]  /*0ab0*/  @!P1 IMAD.WIDE.U32 R18, R25, R44, R18 ;  /* 0x0000002c19129225 */ /* 0x000fe200078e0012 */
[----:B------:R-:W-:-:S03]  /*0ac0*/  @!P0 IADD3.X R21, PT, PT, R6, R43, RZ, P5, !PT ;  /* 0x0000002b06158210 */ /* 0x000fc60002ffe4ff */
[----:B------:R-:W1:Y:S01]  /*0ad0*/  @!P4 LDC.64 R50, c[0x0][0x3f8] ;  /* 0x0000fe00ff32cb82 */ /* 0x000e620000000a00 */
[----:B------:R-:W-:Y:S02]  /*0ae0*/  IADD3 R33, PT, PT, R31, 0x70, RZ ;  /* 0x000000701f217810 */ /* 0x000fe40007ffe0ff */
[----:B------:R-:W-:-:S05]  /*0af0*/  @!P1 IADD3 R15, PT, PT, R19, R15, RZ ;  /* 0x0000000f130f9210 */ /* 0x000fca0007ffe0ff */
[----:B------:R-:W5:Y:S01]  /*0b00*/  @!P2 LDC.64 R42, c[0x0][0x3a0] ;  /* 0x0000e800ff2aab82 */ /* 0x000f620000000a00 */
[----:B------:R-:W-:Y:S02]  /*0b10*/  ISETP.GE.U32.AND P3, PT, R33, UR8, PT ;  /* 0x0000000821007c0c */ /* 0x000fe4000bf66070 */
[----:B------:R-:W-:-:S05]  /*0b20*/  SHF.R.S32.HI R39, RZ, 0x1f, R33 ;  /* 0x0000001fff277819 */ /* 0x000fca0000011421 */
[----:B------:R-:W5:Y:S01]  /*0b30*/  @!P2 LDC.64 R44, c[0x0][0x398] ;  /* 0x0000e600ff2cab82 */ /* 0x000f620000000a00 */
[C---:B------:R-:W-:Y:S02]  /*0b40*/  @!P1 SHF.L.U64.HI R28, R18.reuse, 0x1, R15 ;  /* 0x00000001121c9819 */ /* 0x040fe4000001020f */
[----:B------:R-:W-:Y:S02]  /*0b50*/  MOV R14, RZ ;  /* 0x000000ff000e7202 */ /* 0x000fe40000000f00 */
[----:B------:R-:W-:Y:S02]  /*0b60*/  @!P1 SHF.L.U32 R25, R18, 0x1, RZ ;  /* 0x0000000112199819 */ /* 0x000fe400000006ff */
[----:B------:R-:W-:Y:S01]  /*0b70*/  MOV R15, RZ ;  /* 0x000000ff000f7202 */ /* 0x000fe20000000f00 */
[----:B--2---:R-:W-:Y:S01]  /*0b80*/  @!P2 IMAD R6, R35, R48, RZ ;  /* 0x000000302306a224 */ /* 0x004fe200078e02ff */
[----:B------:R-:W-:Y:S01]  /*0b90*/  ISETP.GE.AND.EX P3, PT, R39, UR9, PT, P3 ;  /* 0x0000000927007c0c */ /* 0x000fe2000bf66330 */
[----:B------:R2:W3:Y:S01]  /*0ba0*/  @!P0 LDG.E R14, desc[UR6][R16.64] ;  /* 0x00000006100e8981 */ /* 0x0004e2000c1e1900 */
[----:B------:R-:W-:-:S02]  /*0bb0*/  @!P2 MOV R18, R116 ;  /* 0x000000740012a202 */ /* 0x000fc40000000f00 */
[----:B------:R-:W-:Y:S01]  /*0bc0*/  @!P2 MOV R19, R119 ;  /* 0x000000770013a202 */ /* 0x000fe20000000f00 */
[----:B------:R-:W-:Y:S01]  /*0bd0*/  @!P2 IMAD R23, R27, R49, R6 ;  /* 0x000000311b17a224 */ /* 0x000fe200078e0206 */
[----:B------:R1:W3:Y:S01]  /*0be0*/  @!P0 LDG.E R15, desc[UR6][R20.64] ;  /* 0x00000006140f8981 */ /* 0x0002e2000c1e1900 */
[----:B------:R-:W-:Y:S01]  /*0bf0*/  @!P1 IADD3 R24, P0, PT, R25, R46, RZ ;  /* 0x0000002e19189210 */ /* 0x000fe20007f1e0ff */
[----:B------:R-:W-:Y:S01]  /*0c00*/  @!P2 IMAD.WIDE.U32 R18, R27, R48, R18 ;  /* 0x000000301b12a225 */ /* 0x000fe200078e0012 */
[----:B0-----:R-:W-:Y:S02]  /*0c10*/  @!P1 IADD3 R22, P5, PT, R25, R40, RZ ;  /* 0x0000002819169210 */ /* 0x001fe40007fbe0ff */
[----:B------:R-:W-:Y:S02]  /*0c20*/  @!P1 IADD3.X R25, PT, PT, R28, R47, RZ, P0, !PT ;  /* 0x0000002f1c199210 */ /* 0x000fe400007fe4ff */
[----:B------:R-:W0:Y:S01]  /*0c30*/  @!P3 LDC.64 R48, c[0x0][0x3f8] ;  /* 0x0000fe00ff30bb82 */ /* 0x000e220000000a00 */
[----:B--2---:R-:W-:-:S02]  /*0c40*/  @!P2 IADD3 R17, PT, PT, R19, R23, RZ ;  /* 0x000000171311a210 */ /* 0x004fc40007ffe0ff */
[----:B------:R-:W-:Y:S01]  /*0c50*/  @!P2 SHF.L.U32 R19, R18, 0x1, RZ ;  /* 0x000000011213a819 */ /* 0x000fe200000006ff */
[----:B-1----:R-:W-:Y:S01]  /*0c60*/  @!P4 IMAD R20, R37, R50, RZ ;  /* 0x000000322514c224 */ /* 0x002fe200078e02ff */
[----:B------:R-:W-:-:S03]  /*0c70*/  @!P1 IADD3.X R23, PT, PT, R28, R41, RZ, P5, !PT ;  /* 0x000000291c179210 */ /* 0x000fc60002ffe4ff */
[----:B------:R-:W1:Y:S01]  /*0c80*/  @!P4 LDC.64 R46, c[0x0][0x3a0] ;  /* 0x0000e800ff2ecb82 */ /* 0x000e620000000a00 */
[C---:B-----5:R-:W-:Y:S02]  /*0c90*/  @!P2 IADD3 R26, P5, PT, R19.reuse, R42, RZ ;  /* 0x0000002a131aa210 */ /* 0x060fe40007fbe0ff */
[----:B------:R-:W-:Y:S01]  /*0ca0*/  @!P2 IADD3 R28, P0, PT, R19, R44, RZ ;  /* 0x0000002c131ca210 */ /* 0x000fe20007f1e0ff */
[----:B------:R-:W-:Y:S01]  /*0cb0*/  @!P4 IMAD R19, R29, R51, R20 ;  /* 0x000000331d13c224 */ /* 0x000fe200078e0214 */
[----:B------:R-:W-:Y:S02]  /*0cc0*/  @!P2 SHF.L.U64.HI R6, R18, 0x1, R17 ;  /* 0x000000011206a819 */ /* 0x000fe40000010211 */
[----:B------:R-:W-:Y:S02]  /*0cd0*/  @!P4 MOV R20, R116 ;  /* 0x000000740014c202 */ /* 0x000fe40000000f00 */
[----:B------:R-:W-:Y:S02]  /*0ce0*/  @!P4 MOV R21, R119 ;  /* 0x000000770015c202 */ /* 0x000fe40000000f00 */
[----:B------:R-:W-:-:S02]  /*0cf0*/  MOV R16, RZ ;  /* 0x000000ff00107202 */ /* 0x000fc40000000f00 */
[----:B------:R-:W-:Y:S01]  /*0d00*/  MOV R17, RZ ;  /* 0x000000ff00117202 */ /* 0x000fe20000000f00 */
[----:B------:R-:W-:Y:S01]  /*0d10*/  @!P4 IMAD.WIDE.U32 R20, R29, R50, R20 ;  /* 0x000000321d14c225 */ /* 0x000fe200078e0014 */
[----:B------:R-:W-:Y:S01]  /*0d20*/  IADD3 R35, PT, PT, R31, 0x80, RZ ;  /* 0x000000801f237810 */ /* 0x000fe20007ffe0ff */
[----:B------:R-:W2:Y:S01]  /*0d30*/  @!P3 LDC.64 R50, c[0x0][0x3a0] ;  /* 0x0000e800ff32bb82 */ /* 0x000ea20000000a00 */
[----:B------:R-:W-:Y:S01]  /*0d40*/  @!P2 IADD3.X R29, PT, PT, R6, R45, RZ, P0, !PT ;  /* 0x0000002d061da210 */ /* 0x000fe200007fe4ff */
[----:B------:R-:W5:Y:S01]  /*0d50*/  @!P1 LDG.E R16, desc[UR6][R22.64] ;  /* 0x0000000616109981 */ /* 0x000f62000c1e1900 */
[----:B------:R-:W-:-:S03]  /*0d60*/  SHF.R.S32.HI R41, RZ, 0x1f, R35 ;  /* 0x0000001fff297819 */ /* 0x000fc60000011423 */
[----:B------:R0:W5:Y:S01]  /*0d70*/  @!P1 LDG.E R17, desc[UR6][R24.64] ;  /* 0x0000000618119981 */ /* 0x000162000c1e1900 */
[----:B------:R-:W-:Y:S01]  /*0d80*/  ISETP.GE.U32.AND P1, PT, R35, UR8, PT ;  /* 0x0000000823007c0c */ /* 0x000fe2000bf26070 */
[----:B------:R-:W2:Y:S01]  /*0d90*/  @!P4 LDC.64 R44, c[0x0][0x398] ;  /* 0x0000e600ff2ccb82 */ /* 0x000ea20000000a00 */
[----:B------:R-:W-:Y:S02]  /*0da0*/  MOV R18, RZ ;  /* 0x000000ff00127202 */ /* 0x000fe40000000f00 */
[----:B------:R-:W-:Y:S02]  /*0db0*/  ISETP.GE.AND.EX P1, PT, R41, UR9, PT, P1 ;  /* 0x0000000929007c0c */ /* 0x000fe4000bf26310 */
[----:B------:R-:W-:Y:S02]  /*0dc0*/  @!P2 IADD3.X R27, PT, PT, R6, R43, RZ, P5, !PT ;  /* 0x0000002b061ba210 */ /* 0x000fe40002ffe4ff */
[----:B------:R-:W-:Y:S02]  /*0dd0*/  @!P4 IADD3 R19, PT, PT, R21, R19, RZ ;  /* 0x000000131513c210 */ /* 0x000fe40007ffe0ff */
[C---:B0-----:R-:W-:Y:S01]  /*0de0*/  @!P4 SHF.L.U32 R25, R20.reuse, 0x1, RZ ;  /* 0x000000011419c819 */ /* 0x041fe200000006ff */
[----:B------:R0:W5:Y:S01]  /*0df0*/  @!P2 LDG.E R18, desc[UR6][R26.64] ;  /* 0x000000061a12a981 */ /* 0x000162000c1e1900 */
[----:B------:R-:W-:-:S02]  /*0e00*/  @!P4 SHF.L.U64.HI R30, R20, 0x1, R19 ;  /* 0x00000001141ec819 */ /* 0x000fc40000010213 */
[----:B-1----:R-:W-:Y:S01]  /*0e10*/  @!P4 IADD3 R22, P0, PT, R25, R46, RZ ;  /* 0x0000002e1916c210 */ /* 0x002fe20007f1e0ff */
[----:B------:R-:W-:Y:S01]  /*0e20*/  @!P3 IMAD R6, R39, R48, RZ ;  /* 0x000000302706b224 */ /* 0x000fe200078e02ff */
[----:B------:R-:W-:Y:S01]  /*0e30*/  IADD3 R37, PT, PT, R31, 0x90, RZ ;  /* 0x000000901f257810 */ /* 0x000fe20007ffe0ff */
[----:B------:R-:W1:Y:S01]  /*0e40*/  @!P1 LDC.64 R52, c[0x0][0x398] ;  /* 0x0000e600ff349b82 */ /* 0x000e620000000a00 */
[----:B------:R-:W-:Y:S02]  /*0e50*/  @!P4 IADD3.X R23, PT, PT, R30, R47, RZ, P0, !PT ;  /* 0x0000002f1e17c210 */ /* 0x000fe400007fe4ff */
[----:B0-----:R-:W-:Y:S02]  /*0e60*/  @!P3 MOV R26, R116 ;  /* 0x00000074001ab202 */ /* 0x001fe40000000f00 */
[----:B------:R-:W-:Y:S01]  /*0e70*/  @!P3 MOV R27, R119 ;  /* 0x00000077001bb202 */ /* 0x000fe20000000f00 */
[C---:B------:R-:W-:Y:S02]  /*0e80*/  @!P3 IMAD R21, R33.reuse, R49, R6 ;  /* 0x000000312115b224 */ /* 0x040fe400078e0206 */
[----:B------:R-:W0:Y:S01]  /*0e90*/  @!P3 LDC.64 R46, c[0x0][0x398] ;  /* 0x0000e600ff2ebb82 */ /* 0x000e220000000a00 */
[----:B------:R-:W-:Y:S01]  /*0ea0*/  @!P3 IMAD.WIDE.U32 R26, R33, R48, R26 ;  /* 0x00000030211ab225 */ /* 0x000fe200078e001a */
[----:B------:R-:W-:-:S06]  /*0eb0*/  MOV R19, RZ ;  /* 0x000000ff00137202 */ /* 0x000fcc0000000f00 */
[----:B------:R-:W1:Y:S01]  /*0ec0*/  @!P1 LDC.64 R48, c[0x0][0x3f8] ;  /* 0x0000fe00ff309b82 */ /* 0x000e620000000a00 */
[----:B------:R-:W-:Y:S01]  /*0ed0*/  ISETP.GE.U32.AND P5, PT, R37, UR8, PT ;  /* 0x0000000825007c0c */ /* 0x000fe2000bfa6070 */
[----:B------:R0:W5:Y:S01]  /*0ee0*/  @!P2 LDG.E R19, desc[UR6][R28.64] ;  /* 0x000000061c13a981 */ /* 0x000162000c1e1900 */
[----:B------:R-:W-:Y:S02]  /*0ef0*/  SHF.R.S32.HI R43, RZ, 0x1f, R37 ;  /* 0x0000001fff2b7819 */ /* 0x000fe40000011425 */
[----:B--2---:R-:W-:Y:S02]  /*0f00*/  @!P4 IADD3 R24, P0, PT, R25, R44, RZ ;  /* 0x0000002c1918c210 */ /* 0x004fe40007f1e0ff */
[----:B------:R-:W-:Y:S02]  /*0f10*/  IADD3 R39, PT, PT, R31, 0xa0, RZ ;  /* 0x000000a01f277810 */ /* 0x000fe40007ffe0ff */
[----:B------:R-:W-:Y:S02]  /*0f20*/  ISETP.GE.AND.EX P5, PT, R43, UR9, PT, P5 ;  /* 0x000000092b007c0c */ /* 0x000fe4000bfa6350 */
[----:B------:R-:W-:-:S02]  /*0f30*/  @!P4 IADD3.X R25, PT, PT, R30, R45, RZ, P0, !PT ;  /* 0x0000002d1e19c210 */ /* 0x000fc400007fe4ff */
[----:B------:R-:W-:Y:S02]  /*0f40*/  @!P3 IADD3 R21, PT, PT, R27, R21, RZ ;  /* 0x000000151b15b210 */ /* 0x000fe40007ffe0ff */
[----:B------:R-:W-:Y:S02]  /*0f50*/  ISETP.GE.U32.AND P2, PT, R39, UR8, PT ;  /* 0x0000000827007c0c */ /* 0x000fe4000bf46070 */
[----:B------:R-:W-:Y:S02]  /*0f60*/  SHF.R.S32.HI R45, RZ, 0x1f, R39 ;  /* 0x0000001fff2d7819 */ /* 0x000fe40000011427 */
[C---:B------:R-:W-:Y:S02]  /*0f70*/  @!P3 SHF.L.U32 R33, R26.reuse, 0x1, RZ ;  /* 0x000000011a21b819 */ /* 0x040fe400000006ff */
[----:B------:R-:W-:Y:S01]  /*0f80*/  @!P3 SHF.L.U64.HI R6, R26, 0x1, R21 ;  /* 0x000000011a06b819 */ /* 0x000fe20000010215 */
[----:B------:R-:W2:Y:S01]  /*0f90*/  @!P5 LDC.64 R54, c[0x0][0x3f8] ;  /* 0x0000fe00ff36db82 */ /* 0x000ea20000000a00 */
[----:B------:R-:W-:-:S02]  /*0fa0*/  ISETP.GE.AND.EX P2, PT, R45, UR9, PT, P2 ;  /* 0x000000092d007c0c */ /* 0x000fc4000bf46320 */
[C---:B------:R-:W-:Y:S02]  /*0fb0*/  @!P3 IADD3 R26, P6, PT, R33.reuse, R50, RZ ;  /* 0x00000032211ab210 */ /* 0x040fe40007fde0ff */
[----:B0-----:R-:W-:Y:S02]  /*0fc0*/  @!P3 IADD3 R28, P0, PT, R33, R46, RZ ;  /* 0x0000002e211cb210 */ /* 0x001fe40007f1e0ff */
[----:B------:R-:W-:Y:S02]  /*0fd0*/  @!P3 IADD3.X R27, PT, PT, R6, R51, RZ, P6, !PT ;  /* 0x00000033061bb210 */ /* 0x000fe400037fe4ff */
[----:B------:R-:W0:Y:S01]  /*0fe0*/  @!P1 LDC.64 R50, c[0x0][0x3a0] ;  /* 0x0000e800ff329b82 */ /* 0x000e220000000a00 */
[----:B------:R-:W-:Y:S01]  /*0ff0*/  @!P1 MOV R32, R116 ;  /* 0x0000007400209202 */ /* 0x000fe20000000f00 */
[----:B-1----:R-:W-:Y:S01]  /*1000*/  @!P1 IMAD R30, R41, R48, RZ ;  /* 0x00000030291e9224 */ /* 0x002fe200078e02ff */
[----:B------:R-:W-:-:S03]  /*1010*/  @!P1 MOV R33, R119 ;  /* 0x0000007700219202 */ /* 0x000fc60000000f00 */
[C---:B------:R-:W-:Y:S02]  /*1020*/  @!P1 IMAD R41, R35.reuse, R49, R30 ;  /* 0x0000003123299224 */ /* 0x040fe400078e021e */
[----:B------:R-:W-:Y:S01]  /*1030*/  @!P1 IMAD.WIDE.U32 R32, R35, R48, R32 ;  /* 0x0000003023209225 */ /* 0x000fe200078e0020 */
[----:B------:R-:W1:Y:S01]  /*1040*/  @!P2 LDC.64 R56, c[0x0][0x3f8] ;  /* 0x0000fe00ff38ab82 */ /* 0x000e620000000a00 */
[----:B------:R-:W-:Y:S02]  /*1050*/  MOV R20, RZ ;  /* 0x000000ff00147202 */ /* 0x000fe40000000f00 */
[----:B------:R-:W-:Y:S02]  /*1060*/  MOV R21, RZ ;  /* 0x000000ff00157202 */ /* 0x000fe40000000f00 */
[----:B------:R-:W-:Y:S02]  /*1070*/  @!P1 IADD3 R33, PT, PT, R33, R41, RZ ;  /* 0x0000002921219210 */ /* 0x000fe40007ffe0ff */
[----:B------:R-:W-:Y:S01]  /*1080*/  IADD3 R41, PT, PT, R31, 0xb0, RZ ;  /* 0x000000b01f297810 */ /* 0x000fe20007ffe0ff */
[----:B------:R2:W5:Y:S01]  /*1090*/  @!P4 LDG.E R20, desc[UR6][R22.64] ;  /* 0x000000061614c981 */ /* 0x000562000c1e1900 */
[----:B------:R-:W-:Y:S01]  /*10a0*/  @!P3 IADD3.X R29, PT, PT, R6, R47, RZ, P0, !PT ;  /* 0x0000002f061db210 */ /* 0x000fe200007fe4ff */
[----:B------:R-:W4:Y:S01]  /*10b0*/  @!P5 LDC.64 R48, c[0x0][0x3a0] ;  /* 0x0000e800ff30db82 */ /* 0x000f220000000a00 */
[----:B------:R-:W-:Y:S01]  /*10c0*/  ISETP.GE.U32.AND P0, PT, R41, UR8, PT ;  /* 0x0000000829007c0c */ /* 0x000fe2000bf06070 */
[----:B------:R2:W5:Y:S01]  /*10d0*/  @!P4 LDG.E R21, desc[UR6][R24.64] ;  /* 0x000000061815c981 */ /* 0x000562000c1e1900 */
[----:B------:R-:W-:-:S02]  /*10e0*/  SHF.R.S32.HI R47, RZ, 0x1f, R41 ;  /* 0x0000001fff2f7819 */ /* 0x000fc40000011429 */
[----:B--2---:R-:W-:Y:S02]  /*10f0*/  CS2R R22, SRZ ;  /* 0x0000000000167805 */ /* 0x004fe4000001ff00 */
[----:B------:R-:W-:Y:S02]  /*1100*/  ISETP.GE.AND.EX P0, PT, R47, UR9, PT, P0 ;  /* 0x000000092f007c0c */ /* 0x000fe4000bf06300 */
[C---:B------:R-:W-:Y:S02]  /*1110*/  @!P1 SHF.L.U32 R25, R32.reuse, 0x1, RZ ;  /* 0x0000000120199819 */ /* 0x040fe400000006ff */
[----:B------:R0:W2:Y:S01]  /*1120*/  @!P3 LDG.E R22, desc[UR6][R26.64] ;  /* 0x000000061a16b981 */ /* 0x0000a2000c1e1900 */
[----:B------:R-:W-:Y:S01]  /*1130*/  @!P1 SHF.L.U64.HI R6, R32, 0x1, R33 ;  /* 0x0000000120069819 */ /* 0x000fe20000010221 */
[----:B------:R-:W-:Y:S01]  /*1140*/  @!P5 IMAD R24, R43, R54, RZ ;  /* 0x000000362b18d224 */ /* 0x000fe200078e02ff */
[----:B------:R-:W-:Y:S01]  /*1150*/  @!P5 MOV R32, R116 ;  /* 0x000000740020d202 */ /* 0x000fe20000000f00 */
[----:B------:R0:W2:Y:S01]  /*1160*/  @!P3 LDG.E R23, desc[UR6][R28.64] ;  /* 0x000000061c17b981 */ /* 0x0000a2000c1e1900 */
[----:B------:R-:W-:Y:S01]  /*1170*/  @!P5 MOV R33, R119 ;  /* 0x000000770021d202 */ /* 0x000fe20000000f00 */
[----:B-1----:R-:W-:Y:S01]  /*1180*/  @!P2 IMAD R34, R45, R56, RZ ;  /* 0x000000382d22a224 */ /* 0x002fe200078e02ff */
[----:B------:R-:W-:Y:S01]  /*1190*/  @!P2 MOV R36, R116 ;  /* 0x000000740024a202 */ /* 0x000fe20000000f00 */
[----:B------:R-:W-:Y:S01]  /*11a0*/  @!P5 IMAD R35, R37, R55, R24 ;  /* 0x000000372523d224 */ /* 0x000fe200078e0218 */
[----:B------:R-:W1:Y:S01]  /*11b0*/  @!P0 LDC.64 R44, c[0x0][0x3f8] ;  /* 0x0000fe00ff2c8b82 */ /* 0x000e620000000a00 */
[----:B0-----:R-:W-:Y:S01]  /*11c0*/  @!P1 IADD3 R26, P3, PT, R25, R50, RZ ;  /* 0x00000032191a9210 */ /* 0x001fe20007f7e0ff */
[----:B------:R-:W-:Y:S01]  /*11d0*/  @!P5 IMAD.WIDE.U32 R32, R37, R54, R32 ;  /* 0x000000362520d225 */ /* 0x000fe200078e0020 */
[----:B------:R-:W-:-:S02]  /*11e0*/  @!P2 MOV R37, R119 ;  /* 0x000000770025a202 */ /* 0x000fc40000000f00 */
[----:B------:R-:W-:-:S03]  /*11f0*/  @!P1 IADD3.X R27, PT, PT, R6, R51, RZ, P3, !PT ;  /* 0x00000033061b9210 */ /* 0x000fc60001ffe4ff */
[----:B------:R-:W0:Y:S01]  /*1200*/  @!P5 LDC.64 R50, c[0x0][0x398] ;  /* 0x0000e600ff32db82 */ /* 0x000e220000000a00 */
[C---:B------:R-:W-:Y:S02]  /*1210*/  @!P2 IMAD R43, R39.reuse, R57, R34 ;  /* 0x00000039272ba224 */ /* 0x040fe400078e0222 */
[----:B------:R-:W-:-:S05]  /*1220*/  @!P2 IMAD.WIDE.U32 R36, R39, R56, R36 ;  /* 0x000000382724a225 */ /* 0x000fca00078e0024 */
[----:B------:R-:W1:Y:S01]  /*1230*/  @!P2 LDC.64 R54, c[0x0][0x3a0] ;  /* 0x0000e800ff36ab82 */ /* 0x000e620000000a00 */
[----:B------:R-:W-:Y:S02]  /*1240*/  @!P1 IADD3 R28, P3, PT, R25, R52, RZ ;  /* 0x00000034191c9210 */ /* 0x000fe40007f7e0ff */
[----:B------:R-:W-:-:S05]  /*1250*/  @!P5 IADD3 R25, PT, PT, R33, R35, RZ ;  /* 0x000000232119d210 */ /* 0x000fca0007ffe0ff */
[----:B------:R-:W1:Y:S01]  /*1260*/  @!P2 LDC.64 R56, c[0x0][0x398] ;  /* 0x0000e600ff38ab82 */ /* 0x000e620000000a00 */
[----:B------:R-:W-:Y:S02]  /*1270*/  MOV R24, RZ ;  /* 0x000000ff00187202 */ /* 0x000fe40000000f00 */
[C---:B------:R-:W-:Y:S02]  /*1280*/  @!P5 SHF.L.U64.HI R30, R32.reuse, 0x1, R25 ;  /* 0x00000001201ed819 */ /* 0x040fe40000010219 */
[----:B------:R-:W-:Y:S02]  /*1290*/  @!P5 SHF.L.U32 R35, R32, 0x1, RZ ;  /* 0x000000012023d819 */ /* 0x000fe400000006ff */
[----:B------:R-:W-:Y:S01]  /*12a0*/  MOV R25, RZ ;  /* 0x000000ff00197202 */ /* 0x000fe20000000f00 */
[----:B------:R0:W2:Y:S01]  /*12b0*/  @!P1 LDG.E R24, desc[UR6][R26.64] ;  /* 0x000000061a189981 */ /* 0x0000a2000c1e1900 */
[----:B------:R-:W-:Y:S01]  /*12c0*/  @!P1 IADD3.X R29, PT, PT, R6, R53, RZ, P3, !PT ;  /* 0x00000035061d9210 */ /* 0x000fe20001ffe4ff */
[----:B------:R-:W3:Y:S01]  /*12d0*/  @!P0 LDC.64 R58, c[0x0][0x398] ;  /* 0x0000e600ff3a8b82 */ /* 0x000ee20000000a00 */
[----:B----4-:R-:W-:-:S02]  /*12e0*/  @!P5 IADD3 R32, P3, PT, R35, R48, RZ ;  /* 0x000000302320d210 */ /* 0x010fc40007f7e0ff */
[----:B------:R-:W-:Y:S01]  /*12f0*/  @!P2 SHF.L.U32 R39, R36, 0x1, RZ ;  /* 0x000000012427a819 */ /* 0x000fe200000006ff */
[----:B------:R-:W4:Y:S01]  /*1300*/  @!P1 LDG.E R25, desc[UR6][R28.64] ;  /* 0x000000061c199981 */ /* 0x000f22000c1e1900 */
[----:B0-----:R-:W-:Y:S02]  /*1310*/  @!P5 IADD3 R34, P1, PT, R35, R50, RZ ;  /* 0x000000322322d210 */ /* 0x001fe40007f3e0ff */
[----:B------:R-:W-:Y:S02]  /*1320*/  @!P2 IADD3 R27, PT, PT, R37, R43, RZ ;  /* 0x0000002b251ba210 */ /* 0x000fe40007ffe0ff */
[----:B------:R-:W-:Y:S02]  /*1330*/  MOV R26, RZ ;  /* 0x000000ff001a7202 */ /* 0x000fe40000000f00 */
[----:B------:R-:W-:Y:S02]  /*1340*/  @!P5 IADD3.X R33, PT, PT, R30, R49, RZ, P3, !PT ;  /* 0x000000311e21d210 */ /* 0x000fe40001ffe4ff */
[----:B------:R-:W-:-:S02]  /*1350*/  @!P2 SHF.L.U64.HI R6, R36, 0x1, R27 ;  /* 0x000000012406a819 */ /* 0x000fc4000001021b */
[----:B-1----:R-:W-:Y:S01]  /*1360*/  @!P2 IADD3 R36, P3, PT, R39, R54, RZ ;  /* 0x000000362724a210 */ /* 0x002fe20007f7e0ff */
[----:B------:R0:W4:Y:S01]  /*1370*/  @!P5 LDG.E R26, desc[UR6][R32.64] ;  /* 0x00000006201ad981 */ /* 0x000122000c1e1900 */
[----:B------:R-:W-:Y:S01]  /*1380*/  @!P5 IADD3.X R35, PT, PT, R30, R51, RZ, P1, !PT ;  /* 0x000000331e23d210 */ /* 0x000fe20000ffe4ff */
[----:B------:R-:W-:Y:S01]  /*1390*/  @!P0 IMAD R30, R47, R44, RZ ;  /* 0x0000002c2f1e8224 */ /* 0x000fe200078e02ff */
[----:B------:R-:W-:Y:S01]  /*13a0*/  IADD3 R43, PT, PT, R31, 0xc0, RZ ;  /* 0x000000c01f2b7810 */ /* 0x000fe20007ffe0ff */
[----:B------:R-:W1:Y:S01]  /*13b0*/  @!P0 LDC.64 R46, c[0x0][0x3a0] ;  /* 0x0000e800ff2e8b82 */ /* 0x000e620000000a00 */
[----:B------:R-:W-:Y:S02]  /*13c0*/  @!P2 IADD3.X R37, PT, PT, R6, R55, RZ, P3, !PT ;  /* 0x000000370625a210 */ /* 0x000fe40001ffe4ff */
[----:B------:R-:W-:Y:S02]  /*13d0*/  @!P0 MOV R38, R116 ;  /* 0x0000007400268202 */ /* 0x000fe40000000f00 */
[----:B0-----:R-:W-:-:S02]  /*13e0*/  @!P2 IADD3 R32, P3, PT, R39, R56, RZ ;  /* 0x000000382720a210 */ /* 0x001fc40007f7e0ff */
[----:B------:R-:W-:Y:S02]  /*13f0*/  @!P0 MOV R39, R119 ;  /* 0x0000007700278202 */ /* 0x000fe40000000f00 */
[----:B------:R-:W-:Y:S02]  /*1400*/  ISETP.GE.U32.AND P1, PT, R43, UR8, PT ;  /* 0x000000082b007c0c */ /* 0x000fe4000bf26070 */
[----:B------:R-:W-:Y:S02]  /*1410*/  SHF.R.S32.HI R53, RZ, 0x1f, R43 ;  /* 0x0000001fff357819 */ /* 0x000fe4000001142b */
[----:B------:R-:W-:Y:S01]  /*1420*/  MOV R27, RZ ;  /* 0x000000ff001b7202 */ /* 0x000fe20000000f00 */
[----:B------:R-:W-:Y:S01]  /*1430*/  @!P0 IMAD R45, R41, R45, R30 ;  /* 0x0000002d292d8224 */ /* 0x000fe200078e021e */
[----:B------:R-:W-:Y:S01]  /*1440*/  ISETP.GE.AND.EX P1, PT, R53, UR9, PT, P1 ;  /* 0x0000000935007c0c */ /* 0x000fe2000bf26310 */
[----:B------:R-:W-:Y:S01]  /*1450*/  @!P0 IMAD.WIDE.U32 R38, R41, R44, R38 ;  /* 0x0000002c29268225 */ /* 0x000fe200078e0026 */
[----:B------:R-:W-:-:S02]  /*1460*/  CS2R R28, SRZ ;  /* 0x00000000001c7805 */ /* 0x000fc4000001ff00 */
[----:B------:R0:W4:Y:S01]  /*1470*/  @!P5 LDG.E R27, desc[UR6][R34.64] ;  /* 0x00000006221bd981 */ /* 0x000122000c1e1900 */
[----:B------:R-:W-:-:S03]  /*1480*/  @!P2 IADD3.X R33, PT, PT, R6, R57, RZ, P3, !PT ;  /* 0x000000390621a210 */ /* 0x000fc60001ffe4ff */
[----:B------:R3:W4:Y:S01]  /*1490*/  @!P2 LDG.E R28, desc[UR6][R36.64] ;  /* 0x00000006241ca981 */ /* 0x000722000c1e1900 */
[----:B------:R-:W-:-:S04]  /*14a0*/  IADD3 R49, PT, PT, R31, 0xe0, RZ ;  /* 0x000000e01f317810 */ /* 0x000fc80007ffe0ff */
[----:B------:R-:W1:Y:S01]  /*14b0*/  @!P1 LDC.64 R60, c[0x0][0x3f8] ;  /* 0x0000fe00ff3c9b82 */ /* 0x000e620000000a00 */
[----:B0-----:R-:W-:Y:S01]  /*14c0*/  @!P0 IADD3 R35, PT, PT, R39, R45, RZ ;  /* 0x0000002d27238210 */ /* 0x001fe20007ffe0ff */
[----:B------:R1:W4:Y:S01]  /*14d0*/  @!P2 LDG.E R29, desc[UR6][R32.64] ;  /* 0x00000006201da981 */ /* 0x000322000c1e1900 */
[----:B------:R-:W-:-:S04]  /*14e0*/  IADD3 R45, PT, PT, R31, 0xd0, RZ ;  /* 0x000000d01f2d7810 */ /* 0x000fc80007ffe0ff */
[----:B------:R-:W-:Y:S01]  /*14f0*/  ISETP.GE.U32.AND P3, PT, R45, UR8, PT ;  /* 0x000000082d007c0c */ /* 0x000fe2000bf66070 */
[----:B------:R-:W0:Y:S01]  /*1500*/  @!P1 LDC.64 R64, c[0x0][0x3a0] ;  /* 0x0000e800ff409b82 */ /* 0x000e220000000a00 */
[----:B------:R-:W-:Y:S02]  /*1510*/  SHF.R.S32.HI R41, RZ, 0x1f, R45 ;  /* 0x0000001fff297819 */ /* 0x000fe4000001142d */
[C---:B---3--:R-:W-:Y:S02]  /*1520*/  @!P0 SHF.L.U32 R37, R38.reuse, 0x1, RZ ;  /* 0x0000000126258819 */ /* 0x048fe400000006ff */
[----:B------:R-:W-:Y:S02]  /*1530*/  ISETP.NE.AND P5, PT, RZ, UR4, PT ;  /* 0x00000004ff007c0c */ /* 0x000fe4000bfa5270 */
[----:B------:R-:W-:Y:S01]  /*1540*/  ISETP.GE.AND.EX P3, PT, R41, UR9, PT, P3 ;  /* 0x0000000929007c0c */ /* 0x000fe2000bf66330 */
[----:B------:R-:W3:Y:S01]  /*1550*/  @!P1 LDC.64 R66, c[0x0][0x398] ;  /* 0x0000e600ff429b82 */ /* 0x000ee20000000a00 */
[----:B------:R-:W-:-:S02]  /*1560*/  @!P0 SHF.L.U64.HI R6, R38, 0x1, R35 ;  /* 0x0000000126068819 */ /* 0x000fc40000010223 */
[----:B-1----:R-:W-:Y:S02]  /*1570*/  @!P0 IADD3 R32, P6, PT, R37, R46, RZ ;  /* 0x0000002e25208210 */ /* 0x002fe40007fde0ff */
[----:B------:R-:W-:Y:S02]  /*1580*/  ISETP.GE.U32.AND P4, PT, R49, UR8, PT ;  /* 0x0000000831007c0c */ /* 0x000fe4000bf86070 */
[----:B------:R-:W-:Y:S02]  /*1590*/  SHF.R.S32.HI R55, RZ, 0x1f, R49 ;  /* 0x0000001fff377819 */ /* 0x000fe40000011431 */
[----:B------:R-:W-:Y:S01]  /*15a0*/  @!P0 IADD3.X R33, PT, PT, R6, R47, RZ, P6, !PT ;  /* 0x0000002f06218210 */ /* 0x000fe200037fe4ff */
[----:B------:R-:W1:Y:S01]  /*15b0*/  @P5 LDC.64 R38, c[0x0][0x3b0] ;  /* 0x0000ec00ff265b82 */ /* 0x000e620000000a00 */
[----:B------:R-:W-:Y:S02]  /*15c0*/  @!P0 IADD3 R36, P6, PT, R37, R58, RZ ;  /* 0x0000003a25248210 */ /* 0x000fe40007fde0ff */
[----:B------:R-:W-:-:S02]  /*15d0*/  ISETP.GE.AND.EX P4, PT, R55, UR9, PT, P4 ;  /* 0x0000000937007c0c */ /* 0x000fc4000bf86340 */
[----:B------:R-:W-:-:S03]  /*15e0*/  @!P0 IADD3.X R37, PT, PT, R6, R59, RZ, P6, !PT ;  /* 0x0000003b06258210 */ /* 0x000fc600037fe4ff */
[----:B------:R-:W3:Y:S01]  /*15f0*/  @!P3 LDC.64 R58, c[0x0][0x3f8] ;  /* 0x0000fe00ff3abb82 */ /* 0x000ee20000000a00 */
[----:B------:R-:W-:Y:S01]  /*1600*/  IADD3 R51, PT, PT, R31, 0xf0, RZ ;  /* 0x000000f01f337810 */ /* 0x000fe20007ffe0ff */
[----:B------:R-:W-:Y:S01]  /*1610*/  @!P1 IMAD R30, R53, R60, RZ ;  /* 0x0000003c351e9224 */ /* 0x000fe200078e02ff */
[----:B------:R-:W-:Y:S02]  /*1620*/  @!P1 MOV R34, R116 ;  /* 0x0000007400229202 */ /* 0x000fe40000000f00 */
[----:B------:R-:W-:-:S03]  /*1630*/  @!P1 MOV R35, R119 ;  /* 0x0000007700239202 */ /* 0x000fc60000000f00 */
[----:B------:R-:W3:Y:S01]  /*1640*/  @!P4 LDC.64 R70, c[0x0][0x3f8] ;  /* 0x0000fe00ff46cb82 */ /* 0x000ee20000000a00 */
[----:B------:R-:W-:Y:S01]  /*1650*/  ISETP.GE.U32.AND P2, PT, R51, UR8, PT ;  /* 0x0000000833007c0c */ /* 0x000fe2000bf46070 */
[C---:B------:R-:W-:Y:S01]  /*1660*/  @!P1 IMAD R47, R43.reuse, R61, R30 ;  /* 0x0000003d2b2f9224 */ /* 0x040fe200078e021e */
[----:B------:R-:W-:Y:S01]  /*1670*/  SHF.R.S32.HI R57, RZ, 0x1f, R51 ;  /* 0x0000001fff397819 */ /* 0x000fe20000011433 */
[----:B------:R-:W-:Y:S01]  /*1680*/  @!P1 IMAD.WIDE.U32 R34, R43, R60, R34 ;  /* 0x0000003c2b229225 */ /* 0x000fe200078e0022 */
[----:B------:R-:W-:Y:S02]  /*1690*/  LOP3.LUT R6, R3, 0xffff, RZ, 0xc0, !PT ;  /* 0x0000ffff03067812 */ /* 0x000fe400078ec0ff */
[----:B------:R-:W-:Y:S01]  /*16a0*/  CS2R R30, SRZ ;  /* 0x00000000001e7805 */ /* 0x000fe2000001ff00 */
[----:B------:R-:W-:Y:S01]  /*16b0*/  IMAD.WIDE R74, R4, 0x8, R74 ;  /* 0x00000008044a7825 */ /* 0x000fe200078e024a */
[----:B------:R-:W-:Y:S01]  /*16c0*/  ISETP.GE.AND.EX P2, PT, R57, UR9, PT, P2 ;  /* 0x0000000939007c0c */ /* 0x000fe2000bf46320 */
[----:B------:R-:W3:Y:S01]  /*16d0*/  @!P3 LDC.64 R60, c[0x0][0x3a0] ;  /* 0x0000e800ff3cbb82 */ /* 0x000ee20000000a00 */
[----:B------:R-:W-:Y:S01]  /*16e0*/  @!P1 IADD3 R35, PT, PT, R35, R47, RZ ;  /* 0x0000002f23239210 */ /* 0x000fe20007ffe0ff */
[----:B------:R-:W-:Y:S01]  /*16f0*/  IMAD R53, R63, 0x30, R6 ;  /* 0x000000303f357824 */ /* 0x000fe200078e0206 */
[C---:B------:R-:W-:Y:S01]  /*1700*/  @!P1 SHF.L.U32 R43, R34.reuse, 0x1, RZ ;  /* 0x00000001222b9819 */ /* 0x040fe200000006ff */
[----:B------:R-:W4:Y:S01]  /*1710*/  LDG.E.64 R74, desc[UR6][R74.64] ;  /* 0x000000064a4a7981 */ /* 0x000f22000c1e1b00 */
[----:B------:R-:W-:Y:S01]  /*1720*/  @!P1 SHF.L.U64.HI R42, R34, 0x1, R35 ;  /* 0x00000001222a9819 */ /* 0x000fe20000010223 */
[----:B-1----:R-:W-:-:S02]  /*1730*/  @P5 IMAD.WIDE R34, R53, 0x2, R38 ;  /* 0x0000000235225825 */ /* 0x002fc400078e0226 */
[----:B------:R1:W4:Y:S01]  /*1740*/  @!P0 LDG.E R31, desc[UR6][R36.64] ;  /* 0x00000006241f8981 */ /* 0x000322000c1e1900 */
[----:B------:R-:W5:Y:S03]  /*1750*/  @!P3 LDC.64 R68, c[0x0][0x398] ;  /* 0x0000e600ff44bb82 */ /* 0x000f660000000a00 */
[----:B------:R1:W4:Y:S01]  /*1760*/  @!P0 LDG.E R30, desc[UR6][R32.64] ;  /* 0x00000006201e8981 */ /* 0x000322000c1e1900 */
[C---:B0-----:R-:W-:Y:S02]  /*1770*/  @!P1 IADD3 R38, P0, PT, R43.reuse, R64, RZ ;  /* 0x000000402b269210 */ /* 0x041fe40007f1e0ff */
[----:B---3--:R-:W-:Y:S01]  /*1780*/  @!P1 IADD3 R40, P6, PT, R43, R66, RZ ;  /* 0x000000422b289210 */ /* 0x008fe20007fde0ff */
[----:B------:R-:W3:Y:S01]  /*1790*/  @P5 LDG.E.U16 R48, desc[UR6][R34.64] ;  /* 0x0000000622305981 */ /* 0x000ee2000c1e1500 */
[----:B------:R-:W0:Y:S01]  /*17a0*/  LDC.64 R46, c[0x0][0x3a8] ;  /* 0x0000ea00ff2e7b82 */ /* 0x000e220000000a00 */
[----:B-1----:R-:W-:-:S02]  /*17b0*/  @!P3 MOV R36, R116 ;  /* 0x000000740024b202 */ /* 0x002fc40000000f00 */
[----:B------:R-:W-:Y:S01]  /*17c0*/  @!P3 MOV R37, R119 ;  /* 0x000000770025b202 */ /* 0x000fe20000000f00 */
[----:B------:R1:W3:Y:S01]  /*17d0*/  @P5 LDG.E.U16 R50, desc[UR6][R34.64+0x2] ;  /* 0x0000020622325981 */ /* 0x0002e2000c1e1500 */
[-C--:B------:R-:W-:Y:S01]  /*17e0*/  @!P3 IMAD R32, R41, R58.reuse, RZ ;  /* 0x0000003a2920b224 */ /* 0x080fe200078e02ff */
[----:B------:R-:W-:Y:S01]  /*17f0*/  @!P1 IADD3.X R39, PT, PT, R42, R65, RZ, P0, !PT ;  /* 0x000000412a279210 */ /* 0x000fe200007fe4ff */
[C---:B------:R-:W-:Y:S01]  /*1800*/  @!P3 IMAD.WIDE.U32 R36, R45.reuse, R58, R36 ;  /* 0x0000003a2d24b225 */ /* 0x040fe200078e0024 */
[----:B------:R-:W0:Y:S03]  /*1810*/  @!P2 LDC.64 R64, c[0x0][0x3f8] ;  /* 0x0000fe00ff40ab82 */ /* 0x000e260000000a00 */
[----:B------:R-:W-:Y:S02]  /*1820*/  @!P3 IMAD R43, R45, R59, R32 ;  /* 0x0000003b2d2bb224 */ /* 0x000fe400078e0220 */
[----:B-1----:R-:W-:-:S03]  /*1830*/  @!P4 IMAD R34, R55, R70, RZ ;  /* 0x000000463722c224 */ /* 0x002fc600078e02ff */
[----:B------:R-:W-:Y:S01]  /*1840*/  @!P3 IADD3 R35, PT, PT, R37, R43, RZ ;  /* 0x0000002b2523b210 */ /* 0x000fe20007ffe0ff */
[----:B------:R-:W-:Y:S01]  /*1850*/  @!P4 IMAD R55, R49, R71, R34 ;  /* 0x000000473137c224 */ /* 0x000fe200078e0222 */
[C---:B------:R-:W-:Y:S01]  /*1860*/  @!P3 SHF.L.U32 R45, R36.reuse, 0x1, RZ ;  /* 0x00000001242db819 */ /* 0x040fe200000006ff */
[----:B------:R-:W1:Y:S01]  /*1870*/  @!P4 LDC.64 R58, c[0x0][0x3a0] ;  /* 0x0000e800ff3acb82 */ /* 0x000e620000000a00 */
[----:B------:R-:W-:Y:S02]  /*1880*/  @!P3 SHF.L.U64.HI R36, R36, 0x1, R35 ;  /* 0x000000012424b819 */ /* 0x000fe40000010223 */
[----:B------:R-:W-:Y:S02]  /*1890*/  @!P4 MOV R34, R116 ;  /* 0x000000740022c202 */ /* 0x000fe40000000f00 */
[----:B------:R-:W-:Y:S02]  /*18a0*/  @!P4 MOV R35, R119 ;  /* 0x000000770023c202 */ /* 0x000fe40000000f00 */
[----:B------:R-:W-:-:S02]  /*18b0*/  @!P1 IADD3.X R41, PT, PT, R42, R67, RZ, P6, !PT ;  /* 0x000000432a299210 */ /* 0x000fc400037fe4ff */
[----:B------:R-:W-:Y:S01]  /*18c0*/  @!P3 IADD3 R42, P0, PT, R45, R60, RZ ;  /* 0x0000003c2d2ab210 */ /* 0x000fe20007f1e0ff */
[----:B------:R-:W-:Y:S01]  /*18d0*/  @!P4 IMAD.WIDE.U32 R34, R49, R70, R34 ;  /* 0x000000463122c225 */ /* 0x000fe200078e0022 */
[----:B------:R-:W-:Y:S01]  /*18e0*/  CS2R R32, SRZ ;  /* 0x0000000000207805 */ /* 0x000fe2000001ff00 */
[----:B------:R-:W1:Y:S01]  /*18f0*/  @!P2 LDC.64 R70, c[0x0][0x398] ;  /* 0x0000e600ff46ab82 */ /* 0x000e620000000a00 */
[----:B------:R-:W-:-:S04]  /*1900*/  @!P3 IADD3.X R43, PT, PT, R36, R61, RZ, P0, !PT ;  /* 0x0000003d242bb210 */ /* 0x000fc800007fe4ff */
[----:B------:R0:W3:Y:S03]  /*1910*/  @!P1 LDG.E R32, desc[UR6][R38.64] ;  /* 0x0000000626209981 */ /* 0x0000e6000c1e1900 */
[----:B------:R-:W1:Y:S01]  /*1920*/  @!P4 LDC.64 R60, c[0x0][0x398] ;  /* 0x0000e600ff3ccb82 */ /* 0x000e620000000a00 */
[----:B------:R0:W3:Y:S01]  /*1930*/  @!P1 LDG.E R33, desc[UR6][R40.64] ;  /* 0x0000000628219981 */ /* 0x0000e2000c1e1900 */
[----:B-----5:R-:W-:-:S06]  /*1940*/  @!P3 IADD3 R44, P1, PT, R45, R68, RZ ;  /* 0x000000442d2cb210 */ /* 0x020fcc0007f3e0ff */
[----:B------:R-:W5:Y:S01]  /*1950*/  @!P2 LDC.64 R66, c[0x0][0x3a0] ;  /* 0x0000e800ff42ab82 */ /* 0x000f620000000a00 */
[----:B0-----:R-:W-:Y:S01]  /*1960*/  @!P2 IMAD R38, R57, R64, RZ ;  /* 0x000000403926a224 */ /* 0x001fe200078e02ff */
[----:B------:R-:W-:Y:S02]  /*1970*/  @!P2 MOV R40, R116 ;  /* 0x000000740028a202 */ /* 0x000fe40000000f00 */
[----:B------:R-:W-:Y:S02]  /*1980*/  @!P2 MOV R41, R119 ;  /* 0x000000770029a202 */ /* 0x000fe40000000f00 */
[----:B------:R-:W-:Y:S01]  /*1990*/  @!P3 IADD3.X R45, PT, PT, R36, R69, RZ, P1, !PT ;  /* 0x00000045242db210 */ /* 0x000fe20000ffe4ff */
[----:B------:R-:W-:Y:S01]  /*19a0*/  IMAD.WIDE R36, R53, 0x2, R46 ;  /* 0x0000000235247825 */ /* 0x000fe200078e022e */
[----:B------:R-:W-:-:S03]  /*19b0*/  @!P4 IADD3 R35, PT, PT, R35, R55, RZ ;  /* 0x000000372323c210 */ /* 0x000fc60007ffe0ff */
[C---:B------:R-:W-:Y:S02]  /*19c0*/  @!P2 IMAD R47, R51.reuse, R65, R38 ;  /* 0x00000041332fa224 */ /* 0x040fe400078e0226 */
[----:B------:R-:W-:Y:S01]  /*19d0*/  @!P2 IMAD.WIDE.U32 R40, R51, R64, R40 ;  /* 0x000000403328a225 */ /* 0x000fe200078e0028 */
[C---:B------:R-:W-:Y:S01]  /*19e0*/  @!P4 SHF.L.U32 R49, R34.reuse, 0x1, RZ ;  /* 0x000000012231c819 */ /* 0x040fe200000006ff */
[----:B------:R-:W3:Y:S01]  /*19f0*/  LDG.E.U16 R78, desc[UR6][R36.64] ;  /* 0x00000006244e7981 */ /* 0x000ee2000c1e1500 */
[----:B------:R-:W-:Y:S02]  /*1a00*/  @!P4 SHF.L.U64.HI R54, R34, 0x1, R35 ;  /* 0x000000012236c819 */ /* 0x000fe40000010223 */
[----:B------:R-:W-:Y:S02]  /*1a10*/  CS2R R34, SRZ ;  /* 0x0000000000227805 */ /* 0x000fe4000001ff00 */
[----:B------:R-:W-:Y:S01]  /*1a20*/  @!P2 IADD3 R41, PT, PT, R41, R47, RZ ;  /* 0x0000002f2929a210 */ /* 0x000fe20007ffe0ff */
[----:B------:R0:W3:Y:S01]  /*1a30*/  LDG.E.U16 R77, desc[UR6][R36.64+0x2] ;  /* 0x00000206244d7981 */ /* 0x0000e2000c1e1500 */
[----:B------:R-:W-:-:S02]  /*1a40*/  @!P2 SHF.L.U32 R47, R40, 0x1, RZ ;  /* 0x00000001282fa819 */ /* 0x000fc400000006ff */
[----:B-1----:R-:W-:Y:S01]  /*1a50*/  @!P4 IADD3 R38, P0, PT, R49, R58, RZ ;  /* 0x0000003a3126c210 */ /* 0x002fe20007f1e0ff */
[----:B------:R-:W3:Y:S01]  /*1a60*/  @!P3 LDG.E R34, desc[UR6][R42.64] ;  /* 0x000000062a22b981 */ /* 0x000ee2000c1e1900 */
[----:B------:R-:W-:-:S03]  /*1a70*/  @!P2 SHF.L.U64.HI R52, R40, 0x1, R41 ;  /* 0x000000012834a819 */ /* 0x000fc60000010229 */
[----:B------:R-:W3:Y:S01]  /*1a80*/  @!P3 LDG.E R35, desc[UR6][R44.64] ;  /* 0x000000062c23b981 */ /* 0x000ee2000c1e1900 */
[----:B------:R-:W-:Y:S02]  /*1a90*/  @!P2 IADD3 R46, P3, PT, R47, R70, RZ ;  /* 0x000000462f2ea210 */ /* 0x000fe40007f7e0ff */
[----:B------:R-:W-:Y:S02]  /*1aa0*/  @!P4 IADD3.X R39, PT, PT, R54, R59, RZ, P0, !PT ;  /* 0x0000003b3627c210 */ /* 0x000fe400007fe4ff */
[----:B0-----:R-:W-:Y:S02]  /*1ab0*/  @!P4 IADD3 R36, P0, PT, R49, R60, RZ ;  /* 0x0000003c3124c210 */ /* 0x001fe40007f1e0ff */
[----:B-----5:R-:W-:Y:S02]  /*1ac0*/  @!P2 IADD3 R40, P1, PT, R47, R66, RZ ;  /* 0x000000422f28a210 */ /* 0x020fe40007f3e0ff */
[----:B------:R-:W-:Y:S02]  /*1ad0*/  CS2R R68, SRZ ;  /* 0x0000000000447805 */ /* 0x000fe4000001ff00 */
[----:B------:R-:W-:-:S02]  /*1ae0*/  @!P2 IADD3.X R47, PT, PT, R52, R71, RZ, P3, !PT ;  /* 0x00000047342fa210 */ /* 0x000fc40001ffe4ff */
[----:B------:R-:W-:Y:S02]  /*1af0*/  CS2R R70, SRZ ;  /* 0x0000000000467805 */ /* 0x000fe4000001ff00 */
[----:B------:R-:W-:Y:S02]  /*1b00*/  @!P4 IADD3.X R37, PT, PT, R54, R61, RZ, P0, !PT ;  /* 0x0000003d3625c210 */ /* 0x000fe400007fe4ff */
[----:B------:R-:W-:Y:S01]  /*1b10*/  @!P2 IADD3.X R41, PT, PT, R52, R67, RZ, P1, !PT ;  /* 0x000000433429a210 */ /* 0x000fe20000ffe4ff */
[----:B------:R0:W5:Y:S04]  /*1b20*/  @!P4 LDG.E R68, desc[UR6][R38.64] ;  /* 0x000000062644c981 */ /* 0x000168000c1e1900 */
[----:B------:R-:W5:Y:S04]  /*1b30*/  @!P4 LDG.E R69, desc[UR6][R36.64] ;  /* 0x000000062445c981 */ /* 0x000f68000c1e1900 */
[----:B------:R-:W5:Y:S04]  /*1b40*/  @!P2 LDG.E R70, desc[UR6][R40.64] ;  /* 0x000000062846a981 */ /* 0x000f68000c1e1900 */
[----:B------:R-:W5:Y:S01]  /*1b50*/  @!P2 LDG.E R71, desc[UR6][R46.64] ;  /* 0x000000062e47a981 */ /* 0x000f62000c1e1900 */
[----:B------:R-:W-:Y:S01]  /*1b60*/  MOV R113, 0x3f800000 ;  /* 0x3f80000000717802 */ /* 0x000fe20000000f00 */
[----:B------:R-:W-:Y:S01]  /*1b70*/  UISETP.NE.AND UP0, UPT, UR4, URZ, UPT ;  /* 0x000000ff0400728c */ /* 0x000fe2000bf05270 */
[----:B------:R-:W-:-:S02]  /*1b80*/  MOV R76, RZ ;  /* 0x000000ff004c7202 */ /* 0x000fc40000000f00 */
        /* <DEDUP_REMOVED lines=14> */
[----:B--2---:R-:W-:Y:S02]  /*1c70*/  PRMT R90, R22, 0x7632, R90 ;  /* 0x00007632165a7816 */ /* 0x004fe4000000005a */
[----:B------:R-:W-:Y:S02]  /*1c80*/  PRMT R91, R23, 0x7632, R91 ;  /* 0x00007632175b7816 */ /* 0x000fe4000000005b */
[----:B------:R-:W-:Y:S02]  /*1c90*/  PRMT R92, R24, 0x7632, R92 ;  /* 0x00007632185c7816 */ /* 0x000fe4000000005c */
[----:B----4-:R-:W-:-:S02]  /*1ca0*/  PRMT R93, R25, 0x7632, R93 ;  /* 0x00007632195d7816 */ /* 0x010fc4000000005d */
[----:B------:R-:W-:Y:S02]  /*1cb0*/  PRMT R94, R26, 0x7632, R94 ;  /* 0x000076321a5e7816 */ /* 0x000fe4000000005e */
[----:B------:R-:W-:Y:S02]  /*1cc0*/  PRMT R95, R27, 0x7632, R95 ;  /* 0x000076321b5f7816 */ /* 0x000fe4000000005f */
[----:B------:R-:W-:Y:S01]  /*1cd0*/  PRMT R96, R28, 0x7632, R96 ;  /* 0x000076321c607816 */ /* 0x000fe20000000060 */
[----:B------:R-:W-:-:S05]  /*1ce0*/  FFMA.FTZ R75, -R74, R74, R75 ;  /* 0x0000004a4a4b7223 */ /* 0x000fca000001014b */
[----:B------:R-:W-:-:S13]  /*1cf0*/  FSETP.GTU.FTZ.AND P0, PT, R75, RZ, PT ;  /* 0x000000ff4b00720b */ /* 0x000fda0003f1c000 */
[----:B0-----:R-:W0:Y:S01]  /*1d00*/  @P0 LDC R38, c[0x0][0x3c0] ;  /* 0x0000f000ff260b82 */ /* 0x001e220000000800 */
[----:B---3--:R-:W-:Y:S02]  /*1d10*/  @P5 SHF.L.U32 R76, R50, 0x10, RZ ;  /* 0x00000010324c5819 */ /* 0x008fe400000006ff */
[----:B------:R-:W-:Y:S02]  /*1d20*/  PRMT R97, R29, 0x7632, R97 ;  /* 0x000076321d617816 */ /* 0x000fe40000000061 */
[----:B------:R-:W-:Y:S02]  /*1d30*/  PRMT R98, R30, 0x7632, R98 ;  /* 0x000076321e627816 */ /* 0x000fe40000000062 */
[----:B------:R-:W-:Y:S01]  /*1d40*/  PRMT R99, R31, 0x7632, R99 ;  /* 0x000076321f637816 */ /* 0x000fe20000000063 */
[----:B0-----:R-:W-:-:S04]  /*1d50*/  @P0 FADD.FTZ R38, R75, R38 ;  /* 0x000000264b260221 */ /* 0x001fc80000010000 */
[----:B------:R0:W1:Y:S01]  /*1d60*/  @P0 MUFU.RSQ R113, R38 ;  /* 0x0000002600710308 */ /* 0x0000620000001400 */
[----:B------:R-:W-:Y:S02]  /*1d70*/  MOV R75, RZ ;  /* 0x000000ff004b7202 */ /* 0x000fe40000000f00 */
[----:B------:R-:W-:Y:S02]  /*1d80*/  @P5 SHF.L.U32 R75, R48, 0x10, RZ ;  /* 0x00000010304b5819 */ /* 0x000fe400000006ff */
[----:B------:R-:W-:Y:S02]  /*1d90*/  PRMT R100, R32, 0x7632, R100 ;  /* 0x0000763220647816 */ /* 0x000fe40000000064 */
[----:B------:R-:W-:Y:S02]  /*1da0*/  PRMT R101, R33, 0x7632, R101 ;  /* 0x0000763221657816 */ /* 0x000fe40000000065 */
[----:B------:R-:W-:Y:S02]  /*1db0*/  SHF.L.U32 R78, R78, 0x10, RZ ;  /* 0x000000104e4e7819 */ /* 0x000fe400000006ff */
[----:B------:R-:W-:-:S02]  /*1dc0*/  SHF.L.U32 R77, R77, 0x10, RZ ;  /* 0x000000104d4d7819 */ /* 0x000fc400000006ff */
[----:B------:R-:W-:Y:S02]  /*1dd0*/  PRMT R102, R34, 0x7632, R102 ;  /* 0x0000763222667816 */ /* 0x000fe40000000066 */
[----:B------:R-:W-:Y:S02]  /*1de0*/  PRMT R103, R35, 0x7632, R103 ;  /* 0x0000763223677816 */ /* 0x000fe40000000067 */
[----:B-----5:R-:W-:Y:S02]  /*1df0*/  PRMT R104, R68, 0x7632, R104 ;  /* 0x0000763244687816 */ /* 0x020fe40000000068 */
        /* <DEDUP_REMOVED lines=11> */
[----:B------:R-:W-:Y:S01]  /*1eb0*/  FMUL.FTZ R41, R78, R37 ;  /* 0x000000254e297220 */ /* 0x000fe20000410000 */
        /* <DEDUP_REMOVED lines=281> */
.L_x_303:
[----:B------:R-:W-:Y:S02]  /*3050*/  SHF.L.U32 R37, R8, 0x10, RZ ;  /* 0x0000001008257819 */ /* 0x000fe400000006ff */
[----:B------:R-:W-:Y:S02]  /*3060*/  SHF.L.U32 R39, R111, 0x10, RZ ;  /* 0x000000106f277819 */ /* 0x000fe400000006ff */
[----:B------:R-:W-:Y:S01]  /*3070*/  SHF.L.U32 R45, R12, 0x10, RZ ;  /* 0x000000100c2d7819 */ /* 0x000fe200000006ff */
[C---:B------:R-:W-:Y:S01]  /*3080*/  FADD.FTZ R36, -R74.reuse, R37 ;  /* 0x000000254a247221 */ /* 0x040fe20000010100 */
[----:B------:R-:W-:Y:S01]  /*3090*/  SHF.L.U32 R43, R79, 0x10, RZ ;  /* 0x000000104f2b7819 */ /* 0x000fe200000006ff */
[----:B------:R-:W-:Y:S01]  /*30a0*/  FADD.FTZ R38, -R74, R39 ;  /* 0x000000274a267221 */ /* 0x000fe20000010100 */
[----:B------:R-:W-:Y:S01]  /*30b0*/  SHF.L.U32 R51, R82, 0x10, RZ ;  /* 0x0000001052337819 */ /* 0x000fe200000006ff */
[-C--:B------:R-:W-:Y:S01]  /*30c0*/  FMUL.FTZ R37, R36, R113.reuse ;  /* 0x0000007124257220 */ /* 0x080fe20000410000 */
[----:B------:R-:W-:Y:S01]  /*30d0*/  FADD.FTZ R42, -R74, R45 ;  /* 0x0000002d4a2a7221 */ /* 0x000fe20000010100 */
[----:B------:R-:W-:Y:S01]  /*30e0*/  FMUL.FTZ R36, R38, R113 ;  /* 0x0000007126247220 */ /* 0x000fe20000410000 */
[----:B------:R-:W-:Y:S01]  /*30f0*/  FADD.FTZ R40, -R74, R43 ;  /* 0x0000002b4a287221 */ /* 0x000fe20000010100 */
[----:B------:R-:W-:Y:S01]  /*3100*/  FFMA.FTZ R45, R78, R37, R75 ;  /* 0x000000254e2d7223 */ /* 0x000fe2000001004b */
[----:B------:R-:W-:Y:S01]  /*3110*/  FADD.FTZ R62, -R74, R51 ;  /* 0x000000334a3e7221 */ /* 0x000fe20000010100 */
[--C-:B------:R-:W-:Y:S01]  /*3120*/  FFMA.FTZ R48, R77, R36, R76.reuse ;  /* 0x000000244d307223 */ /* 0x100fe2000001004c */
[----:B------:R-:W-:Y:S01]  /*3130*/  SHF.L.U32 R41, R10, 0x10, RZ ;  /* 0x000000100a297819 */ /* 0x000fe200000006ff */
[----:B------:R-:W-:Y:S01]  /*3140*/  FMUL.FTZ R38, R45, -1.4426950216293334961 ;  /* 0xbfb8aa3b2d267820 */ /* 0x000fe20000410000 */
[----:B------:R-:W-:Y:S01]  /*3150*/  FMUL.FTZ R43, R40, R113 ;  /* 0x00000071282b7220 */ /* 0x000fe20000410000 */
[----:B------:R-:W-:Y:S01]  /*3160*/  FMUL.FTZ R46, R48, -1.4426950216293334961 ;  /* 0xbfb8aa3b302e7820 */ /* 0x000fe20000410000 */
[----:B------:R-:W-:Y:S01]  /*3170*/  SHF.L.U32 R53, R16, 0x10, RZ ;  /* 0x0000001010357819 */ /* 0x000fe200000006ff */
[----:B------:R-:W0:Y:S01]  /*3180*/  MUFU.EX2 R51, R38 ;  /* 0x0000002600337308 */ /* 0x000e220000000800 */
[----:B------:R-:W-:Y:S01]  /*3190*/  FADD.FTZ R44, -R74, R41 ;  /* 0x000000294a2c7221 */ /* 0x000fe20000010100 */
[--C-:B------:R-:W-:Y:S01]  /*31a0*/  FFMA.FTZ R55, R77, R43, R76.reuse ;  /* 0x0000002b4d377223 */ /* 0x100fe2000001004c */
[-C--:B------:R-:W-:Y:S01]  /*31b0*/  FMUL.FTZ R42, R42, R113.reuse ;  /* 0x000000712a2a7220 */ /* 0x080fe20000410000 */
[----:B------:R-:W1:Y:S01]  /*31c0*/  MUFU.EX2 R52, R46 ;  /* 0x0000002e00347308 */ /* 0x000e620000000800 */
[-C--:B------:R-:W-:Y:S01]  /*31d0*/  FMUL.FTZ R44, R44, R113.reuse ;  /* 0x000000712c2c7220 */ /* 0x080fe20000410000 */
[----:B------:R-:W-:Y:S01]  /*31e0*/  FMUL.FTZ R56, R55, -1.4426950216293334961 ;  /* 0xbfb8aa3b37387820 */ /* 0x000fe20000410000 */
[----:B------:R-:W-:Y:S01]  /*31f0*/  FFMA.FTZ R58, R78, R42, R75 ;  /* 0x0000002a4e3a7223 */ /* 0x000fe2000001004b */
[----:B------:R-:W-:Y:S01]  /*3200*/  FADD.FTZ R64, -R74, R53 ;  /* 0x000000354a407221 */ /* 0x000fe20000010100 */
[----:B------:R-:W-:Y:S01]  /*3210*/  FFMA.FTZ R53, R78, R44, R75 ;  /* 0x0000002c4e357223 */ /* 0x000fe2000001004b */
[----:B------:R-:W2:Y:S01]  /*3220*/  MUFU.EX2 R57, R56 ;  /* 0x0000003800397308 */ /* 0x000ea20000000800 */
[----:B------:R-:W-:Y:S01]  /*3230*/  FMUL.FTZ R59, R58, -1.4426950216293334961 ;  /* 0xbfb8aa3b3a3b7820 */ /* 0x000fe20000410000 */
[----:B------:R-:W-:Y:S01]  /*3240*/  SHF.L.U32 R47, R80, 0x10, RZ ;  /* 0x00000010502f7819 */ /* 0x000fe200000006ff */
[----:B------:R-:W-:Y:S01]  /*3250*/  FMUL.FTZ R54, R53, -1.4426950216293334961 ;  /* 0xbfb8aa3b35367820 */ /* 0x000fe20000410000 */
[----:B0-----:R-:W-:Y:S01]  /*3260*/  FADD.FTZ R51, R51, 1 ;  /* 0x3f80000033337421 */ /* 0x001fe20000010000 */
[----:B------:R-:W-:Y:S01]  /*3270*/  SHF.L.U32 R49, R14, 0x10, RZ ;  /* 0x000000100e317819 */ /* 0x000fe200000006ff */
[-C--:B------:R-:W-:Y:S01]  /*3280*/  FMUL.FTZ R39, R62, R113.reuse ;  /* 0x000000713e277220 */ /* 0x080fe20000410000 */
[----:B------:R-:W0:Y:S01]  /*3290*/  MUFU.EX2 R59, R59 ;  /* 0x0000003b003b7308 */ /* 0x000e220000000800 */
[----:B-1----:R-:W-:Y:S01]  /*32a0*/  FADD.FTZ R52, R52, 1 ;  /* 0x3f80000034347421 */ /* 0x002fe20000010000 */
[C---:B------:R-:W-:Y:S01]  /*32b0*/  FADD.FTZ R50, -R74.reuse, R47 ;  /* 0x0000002f4a327221 */ /* 0x040fe20000010100 */
[----:B------:R-:W-:Y:S01]  /*32c0*/  FADD.FTZ R60, -R74, R49 ;  /* 0x000000314a3c7221 */ /* 0x000fe20000010100 */
[----:B------:R-:W1:Y:S01]  /*32d0*/  MUFU.RCP R51, R51 ;  /* 0x0000003300337308 */ /* 0x000e620000001000 */
[----:B------:R-:W-:Y:S01]  /*32e0*/  SHF.L.U32 R66, R9, 0x10, RZ ;  /* 0x0000001009427819 */ /* 0x000fe200000006ff */
[-C--:B------:R-:W-:Y:S01]  /*32f0*/  FMUL.FTZ R41, R50, R113.reuse ;  /* 0x0000007132297220 */ /* 0x080fe20000410000 */
[----:B--2---:R-:W-:Y:S01]  /*3300*/  FADD.FTZ R57, R57, 1 ;  /* 0x3f80000039397421 */ /* 0x004fe20000010000 */
[----:B------:R-:W-:Y:S01]  /*3310*/  FMUL.FTZ R40, R60, R113 ;  /* 0x000000713c287220 */ /* 0x000fe20000410000 */
[----:B------:R-:W-:Y:S01]  /*3320*/  SHF.L.U32 R67, R112, 0x10, RZ ;  /* 0x0000001070437819 */ /* 0x000fe200000006ff */
[C-C-:B------:R-:W-:Y:S01]  /*3330*/  FFMA.FTZ R50, R77.reuse, R41, R76.reuse ;  /* 0x000000294d327223 */ /* 0x140fe2000001004c */
[--C-:B------:R-:W-:Y:S01]  /*3340*/  FFMA.FTZ R47, R77, R39, R76.reuse ;  /* 0x000000274d2f7223 */ /* 0x100fe2000001004c */
[----:B------:R-:W2:Y:S01]  /*3350*/  MUFU.EX2 R54, R54 ;  /* 0x0000003600367308 */ /* 0x000ea20000000800 */
[--C-:B------:R-:W-:Y:S01]  /*3360*/  FFMA.FTZ R49, R78, R40, R75.reuse ;  /* 0x000000284e317223 */ /* 0x100fe2000001004b */
[----:B0-----:R-:W-:Y:S01]  /*3370*/  FADD.FTZ R59, R59, 1 ;  /* 0x3f8000003b3b7421 */ /* 0x001fe20000010000 */
[----:B------:R-:W-:Y:S01]  /*3380*/  FMUL.FTZ R60, R50, -1.4426950216293334961 ;  /* 0xbfb8aa3b323c7820 */ /* 0x000fe20000410000 */
[----:B------:R-:W0:Y:S01]  /*3390*/  MUFU.RCP R52, R52 ;  /* 0x0000003400347308 */ /* 0x000e220000001000 */
[----:B------:R-:W-:Y:S01]  /*33a0*/  FMUL.FTZ R61, R49, -1.4426950216293334961 ;  /* 0xbfb8aa3b313d7820 */ /* 0x000fe20000410000 */
[----:B------:R-:W-:Y:S01]  /*33b0*/  FMUL.FTZ R62, R47, -1.4426950216293334961 ;  /* 0xbfb8aa3b2f3e7820 */ /* 0x000fe20000410000 */
[----:B------:R-:W-:Y:S01]  /*33c0*/  SHF.L.U32 R108, R110, 0x10, RZ ;  /* 0x000000106e6c7819 */ /* 0x000fe200000006ff */
[----:B------:R-:W-:Y:S01]  /*33d0*/  FMUL.FTZ R38, R64, R113 ;  /* 0x0000007140267220 */ /* 0x000fe20000410000 */
[----:B------:R-:W-:Y:S01]  /*33e0*/  SHF.L.U32 R115, R11, 0x10, RZ ;  /* 0x000000100b737819 */ /* 0x000fe200000006ff */
[----:B-1----:R-:W-:Y:S01]  /*33f0*/  FMUL.FTZ R66, R66, R51 ;  /* 0x0000003342427220 */ /* 0x002fe20000410000 */
[----:B------:R-:W-:Y:S01]  /*3400*/  SHF.L.U32 R73, R81, 0x10, RZ ;  /* 0x0000001051497819 */ /* 0x000fe200000006ff */
[----:B------:R-:W1:Y:S01]  /*3410*/  MUFU.RCP R57, R57 ;  /* 0x0000003900397308 */ /* 0x000e620000001000 */
[----:B------:R-:W-:Y:S01]  /*3420*/  FFMA.FTZ R46, R78, R38, R75 ;  /* 0x000000264e2e7223 */ /* 0x000fe2000001004b */
[----:B--2---:R-:W-:Y:S01]  /*3430*/  FADD.FTZ R56, R54, 1 ;  /* 0x3f80000036387421 */ /* 0x004fe20000010000 */
[----:B------:R-:W-:Y:S01]  /*3440*/  FADD.FTZ R54, -R51, 1 ;  /* 0x3f80000033367421 */ /* 0x000fe20000010100 */
[----:B------:R-:W-:Y:S01]  /*3450*/  SHF.L.U32 R121, R90, 0x10, RZ ;  /* 0x000000105a797819 */ /* 0x000fe200000006ff */
[----:B------:R-:W-:Y:S01]  /*3460*/  FMUL.FTZ R64, R46, -1.4426950216293334961 ;  /* 0xbfb8aa3b2e407820 */ /* 0x000fe20000410000 */
[----:B------:R-:W-:Y:S01]  /*3470*/  SHF.L.U32 R125, R23, 0x10, RZ ;  /* 0x00000010177d7819 */ /* 0x000fe200000006ff */
[----:B------:R-:W-:Y:S01]  /*3480*/  FFMA.FTZ R51, R45, R54, 1 ;  /* 0x3f8000002d337423 */ /* 0x000fe20000010036 */
[----:B------:R-:W2:Y:S01]  /*3490*/  MUFU.RCP R59, R59 ;  /* 0x0000003b003b7308 */ /* 0x000ea20000001000 */
[----:B------:R-:W-:Y:S01]  /*34a0*/  SHF.L.U32 R54, R13, 0x10, RZ ;  /* 0x000000100d367819 */ /* 0x000fe200000006ff */
[----:B0-----:R-:W-:Y:S01]  /*34b0*/  FADD.FTZ R45, -R52, 1 ;  /* 0x3f800000342d7421 */ /* 0x001fe20000010100 */
[----:B------:R-:W-:Y:S01]  /*34c0*/  FMUL.FTZ R67, R67, R52 ;  /* 0x0000003443437220 */ /* 0x000fe20000410000 */
[----:B------:R-:W-:Y:S01]  /*34d0*/  FMUL.FTZ R66, R66, R51 ;  /* 0x0000003342427220 */ /* 0x000fe20000410000 */
[----:B------:R-:W-:Y:S01]  /*34e0*/  FADD.FTZ R122, -R74, R121 ;  /* 0x000000794a7a7221 */ /* 0x000fe20000010100 */
[----:B------:R-:W-:Y:S01]  /*34f0*/  FFMA.FTZ R52, R48, R45, 1 ;  /* 0x3f80000030347423 */ /* 0x000fe2000001002d */
[----:B------:R-:W-:Y:S01]  /*3500*/  SHF.L.U32 R45, R84, 0x10, RZ ;  /* 0x00000010542d7819 */ /* 0x000fe200000006ff */
[----:B------:R-:W0:Y:S01]  /*3510*/  MUFU.EX2 R60, R60 ;  /* 0x0000003c003c7308 */ /* 0x000e220000000800 */
[----:B------:R-:W-:Y:S01]  /*3520*/  SHF.L.U32 R127, R27, 0x10, RZ ;  /* 0x000000101b7f7819 */ /* 0x000fe200000006ff */
[----:B-1----:R-:W-:Y:S01]  /*3530*/  FADD.FTZ R48, -R57, 1 ;  /* 0x3f80000039307421 */ /* 0x002fe20000010100 */
[----:B------:R-:W-:Y:S01]  /*3540*/  FMUL.FTZ R108, R108, R57 ;  /* 0x000000396c6c7220 */ /* 0x000fe20000410000 */
[----:B------:R-:W1:Y:S01]  /*3550*/  MUFU.EX2 R61, R61 ;  /* 0x0000003d003d7308 */ /* 0x000e620000000800 */
[----:B------:R-:W-:Y:S01]  /*3560*/  FADD.FTZ R72, -R74, R45 ;  /* 0x0000002d4a487221 */ /* 0x000fe20000010100 */
[----:B------:R-:W-:Y:S01]  /*3570*/  SHF.L.U32 R45, R18, 0x10, RZ ;  /* 0x00000010122d7819 */ /* 0x000fe200000006ff */
[----:B------:R-:W-:Y:S01]  /*3580*/  FFMA.FTZ R55, R55, R48, 1 ;  /* 0x3f80000037377423 */ /* 0x000fe20000010030 */
[----:B------:R-:W3:Y:S01]  /*3590*/  MUFU.EX2 R62, R62 ;  /* 0x0000003e003e7308 */ /* 0x000ee20000000800 */
[----:B------:R-:W-:Y:S01]  /*35a0*/  FMUL.FTZ R48, R72, R113 ;  /* 0x0000007148307220 */ /* 0x000fe20000410000 */
[----:B--2---:R-:W-:Y:S01]  /*35b0*/  FMUL.FTZ R109, R54, R59 ;  /* 0x0000003b366d7220 */ /* 0x004fe20000410000 */
[----:B------:R-:W-:Y:S01]  /*35c0*/  FADD.FTZ R54, -R74, R45 ;  /* 0x0000002d4a367221 */ /* 0x000fe20000010100 */
[----:B------:R-:W2:Y:S01]  /*35d0*/  MUFU.RCP R56, R56 ;  /* 0x0000003800387308 */ /* 0x000ea20000001000 */
[----:B------:R-:W-:Y:S01]  /*35e0*/  FFMA.FTZ R57, R77, R48, R76 ;  /* 0x000000304d397223 */ /* 0x000fe2000001004c */
[----:B0-----:R-:W-:Y:S01]  /*35f0*/  FADD.FTZ R60, R60, 1 ;  /* 0x3f8000003c3c7421 */ /* 0x001fe20000010000 */
[----:B------:R-:W-:Y:S01]  /*3600*/  FADD.FTZ R59, -R59, 1 ;  /* 0x3f8000003b3b7421 */ /* 0x000fe20000010100 */
[----:B------:R-:W-:Y:S01]  /*3610*/  FMUL.FTZ R45, R54, R113 ;  /* 0x00000071362d7220 */ /* 0x000fe20000410000 */
[----:B------:R-:W-:Y:S01]  /*3620*/  FMUL.FTZ R54, R57, -1.4426950216293334961 ;  /* 0xbfb8aa3b39367820 */ /* 0x000fe20000410000 */
[----:B-1----:R-:W-:Y:S01]  /*3630*/  FADD.FTZ R61, R61, 1 ;  /* 0x3f8000003d3d7421 */ /* 0x002fe20000010000 */
[----:B------:R-:W-:Y:S01]  /*3640*/  FFMA.FTZ R58, R58, R59, 1 ;  /* 0x3f8000003a3a7423 */ /* 0x000fe2000001003b */
[----:B------:R-:W0:Y:S01]  /*3650*/  MUFU.RCP R60, R60 ;  /* 0x0000003c003c7308 */ /* 0x000e220000001000 */
[----:B------:R-:W-:Y:S01]  /*3660*/  FFMA.FTZ R114, R78, R45, R75 ;  /* 0x0000002d4e727223 */ /* 0x000fe2000001004b */
[----:B---3--:R-:W-:Y:S01]  /*3670*/  FADD.FTZ R62, R62, 1 ;  /* 0x3f8000003e3e7421 */ /* 0x008fe20000010000 */
[----:B------:R-:W-:Y:S01]  /*3680*/  FMUL.FTZ R67, R67, R52 ;  /* 0x0000003443437220 */ /* 0x000fe20000410000 */
[----:B------:R-:W-:Y:S01]  /*3690*/  FMUL.FTZ R108, R108, R55 ;  /* 0x000000376c6c7220 */ /* 0x000fe20000410000 */
[----:B------:R-:W-:Y:S01]  /*36a0*/  FMUL.FTZ R65, R114, -1.4426950216293334961 ;  /* 0xbfb8aa3b72417820 */ /* 0x000fe20000410000 */
[----:B------:R-:W-:Y:S01]  /*36b0*/  FMUL.FTZ R109, R109, R58 ;  /* 0x0000003a6d6d7220 */ /* 0x000fe20000410000 */
[----:B------:R-:W-:Y:S01]  /*36c0*/  SHF.L.U32 R126, R101, 0x10, RZ ;  /* 0x00000010657e7819 */ /* 0x000fe200000006ff */
[----:B------:R-:W1:Y:S01]  /*36d0*/  MUFU.RCP R61, R61 ;  /* 0x0000003d003d7308 */ /* 0x000e620000001000 */
[----:B--2---:R-:W-:Y:S01]  /*36e0*/  FMUL.FTZ R115, R115, R56 ;  /* 0x0000003873737220 */ /* 0x004fe20000410000 */
[----:B------:R-:W-:-:S04]  /*36f0*/  FADD.FTZ R56, -R56, 1 ;  /* 0x3f80000038387421 */ /* 0x000fc80000010100 */
[----:B------:R-:W-:Y:S02]  /*3700*/  FFMA.FTZ R56, R53, R56, 1 ;  /* 0x3f80000035387423 */ /* 0x000fe40000010038 */
[----:B------:R-:W2:Y:S01]  /*3710*/  MUFU.EX2 R59, R54 ;  /* 0x00000036003b7308 */ /* 0x000ea20000000800 */
[----:B0-----:R-:W-:Y:S01]  /*3720*/  FADD.FTZ R51, -R60, 1 ;  /* 0x3f8000003c337421 */ /* 0x001fe20000010100 */
[----:B------:R-:W-:Y:S02]  /*3730*/  FMUL.FTZ R72, R73, R60 ;  /* 0x0000003c49487220 */ /* 0x000fe40000410000 */
[----:B------:R-:W0:Y:S01]  /*3740*/  MUFU.EX2 R64, R64 ;  /* 0x0000004000407308 */ /* 0x000e220000000800 */
[----:B------:R-:W-:Y:S01]  /*3750*/  SHF.L.U32 R60, R15, 0x10, RZ ;  /* 0x000000100f3c7819 */ /* 0x000fe200000006ff */
[----:B------:R-:W-:Y:S01]  /*3760*/  FFMA.FTZ R53, R50, R51, 1 ;  /* 0x3f80000032357423 */ /* 0x000fe20000010033 */
[----:B------:R-:W-:Y:S01]  /*3770*/  SHF.L.U32 R51, R83, 0x10, RZ ;  /* 0x0000001053337819 */ /* 0x000fe200000006ff */
[----:B------:R-:W3:Y:S01]  /*3780*/  MUFU.RCP R62, R62 ;  /* 0x0000003e003e7308 */ /* 0x000ee20000001000 */
[----:B------:R-:W-:Y:S01]  /*3790*/  FMUL.FTZ R115, R115, R56 ;  /* 0x0000003873737220 */ /* 0x000fe20000410000 */
[----:B-1----:R-:W-:Y:S01]  /*37a0*/  FADD.FTZ R50, -R61, 1 ;  /* 0x3f8000003d327421 */ /* 0x002fe20000010100 */
[----:B------:R-:W-:Y:S01]  /*37b0*/  FMUL.FTZ R73, R60, R61 ;  /* 0x0000003d3c497220 */ /* 0x000fe20000410000 */
[----:B------:R-:W-:Y:S01]  /*37c0*/  SHF.L.U32 R61, R86, 0x10, RZ ;  /* 0x00000010563d7819 */ /* 0x000fe200000006ff */
[----:B------:R-:W-:Y:S01]  /*37d0*/  FMUL.FTZ R72, R72, R53 ;  /* 0x0000003548487220 */ /* 0x000fe20000410000 */
[----:B--2---:R-:W-:Y:S01]  /*37e0*/  FADD.FTZ R59, R59, 1 ;  /* 0x3f8000003b3b7421 */ /* 0x004fe20000010000 */
[----:B------:R-:W-:Y:S01]  /*37f0*/  FFMA.FTZ R50, R49, R50, 1 ;  /* 0x3f80000031327423 */ /* 0x000fe20000010032 */
[----:B------:R-:W1:Y:S01]  /*3800*/  MUFU.EX2 R65, R65 ;  /* 0x0000004100417308 */ /* 0x000e620000000800 */
[----:B------:R-:W-:Y:S01]  /*3810*/  SHF.L.U32 R56, R17, 0x10, RZ ;  /* 0x0000001011387819 */ /* 0x000fe200000006ff */
[----:B0-----:R-:W-:Y:S01]  /*3820*/  FADD.FTZ R64, R64, 1 ;  /* 0x3f80000040407421 */ /* 0x001fe20000010000 */
[----:B------:R-:W-:Y:S01]  /*3830*/  FMUL.FTZ R73, R73, R50 ;  /* 0x0000003249497220 */ /* 0x000fe20000410000 */
[----:B------:R-:W0:Y:S01]  /*3840*/  MUFU.RCP R59, R59 ;  /* 0x0000003b003b7308 */ /* 0x000e220000001000 */
[----:B---3--:R-:W-:-:S07]  /*3850*/  FADD.FTZ R54, -R62, 1 ;  /* 0x3f8000003e367421 */ /* 0x008fce0000010100 */
[----:B------:R2:W3:Y:S01]  /*3860*/  MUFU.RCP R49, R64 ;  /* 0x0000004000317308 */ /* 0x0004e20000001000 */
[----:B-1----:R-:W-:Y:S01]  /*3870*/  FADD.FTZ R52, R65, 1 ;  /* 0x3f80000041347421 */ /* 0x002fe20000010000 */
[----:B------:R-:W-:Y:S01]  /*3880*/  FFMA.FTZ R47, R47, R54, 1 ;  /* 0x3f8000002f2f7423 */ /* 0x000fe20000010036 */
[----:B------:R-:W-:Y:S01]  /*3890*/  FADD.FTZ R54, -R74, R61 ;  /* 0x0000003d4a367221 */ /* 0x000fe20000010100 */
[----:B------:R-:W-:-:S04]  /*38a0*/  SHF.L.U32 R61, R19, 0x10, RZ ;  /* 0x00000010133d7819 */ /* 0x000fc800000006ff */
[----:B------:R1:W4:Y:S01]  /*38b0*/  MUFU.RCP R60, R52 ;  /* 0x00000034003c7308 */ /* 0x0003220000001000 */
[----:B--2---:R-:W-:Y:S01]  /*38c0*/  FMUL.FTZ R64, R51, R62 ;  /* 0x0000003e33407220 */ /* 0x004fe20000410000 */
[----:B------:R-:W-:Y:S01]  /*38d0*/  SHF.L.U32 R62, R85, 0x10, RZ ;  /* 0x00000010553e7819 */ /* 0x000fe200000006ff */
[----:B------:R-:W-:Y:S02]  /*38e0*/  FMUL.FTZ R51, R54, R113 ;  /* 0x0000007136337220 */ /* 0x000fe40000410000 */
[----:B------:R-:W-:Y:S01]  /*38f0*/  FMUL.FTZ R64, R64, R47 ;  /* 0x0000002f40407220 */ /* 0x000fe20000410000 */
[----:B------:R-:W-:Y:S01]  /*3900*/  SHF.L.U32 R47, R88, 0x10, RZ ;  /* 0x00000010582f7819 */ /* 0x000fe200000006ff */
[----:B0-----:R-:W-:Y:S01]  /*3910*/  FMUL.FTZ R62, R62, R59 ;  /* 0x0000003b3e3e7220 */ /* 0x001fe20000410000 */
[--C-:B------:R-:W-:Y:S01]  /*3920*/  FFMA.FTZ R54, R77, R51, R76.reuse ;  /* 0x000000334d367223 */ /* 0x100fe2000001004c */
[----:B-1----:R-:W-:Y:S01]  /*3930*/  FADD.FTZ R52, -R59, 1 ;  /* 0x3f8000003b347421 */ /* 0x002fe20000010100 */
[----:B---3--:R-:W-:Y:S01]  /*3940*/  FADD.FTZ R55, -R49, 1 ;  /* 0x3f80000031377421 */ /* 0x008fe20000010100 */
[----:B------:R-:W-:Y:S01]  /*3950*/  SHF.L.U32 R59, R20, 0x10, RZ ;  /* 0x00000010143b7819 */ /* 0x000fe200000006ff */
[----:B------:R-:W-:Y:S01]  /*3960*/  FMUL.FTZ R65, R56, R49 ;  /* 0x0000003138417220 */ /* 0x000fe20000410000 */
[----:B------:R-:W-:Y:S01]  /*3970*/  FADD.FTZ R56, -R74, R47 ;  /* 0x0000002f4a387221 */ /* 0x000fe20000010100 */
[----:B------:R-:W-:Y:S01]  /*3980*/  FFMA.FTZ R46, R46, R55, 1 ;  /* 0x3f8000002e2e7423 */ /* 0x000fe20000010037 */
[----:B------:R-:W-:Y:S01]  /*3990*/  FMUL.FTZ R55, R54, -1.4426950216293334961 ;  /* 0xbfb8aa3b36377820 */ /* 0x000fe20000410000 */
[----:B------:R-:W-:Y:S01]  /*39a0*/  FADD.FTZ R58, -R74, R59 ;  /* 0x0000003b4a3a7221 */ /* 0x000fe20000010100 */
[-C--:B------:R-:W-:Y:S01]  /*39b0*/  FMUL.FTZ R56, R56, R113.reuse ;  /* 0x0000007138387220 */ /* 0x080fe20000410000 */
[----:B----4-:R-:W-:Y:S01]  /*39c0*/  FADD.FTZ R49, -R60, 1 ;  /* 0x3f8000003c317421 */ /* 0x010fe20000010100 */
[----:B------:R-:W-:Y:S01]  /*39d0*/  FMUL.FTZ R65, R65, R46 ;  /* 0x0000002e41417220 */ /* 0x000fe20000410000 */
[----:B------:R-:W-:Y:S01]  /*39e0*/  FMUL.FTZ R58, R58, R113 ;  /* 0x000000713a3a7220 */ /* 0x000fe20000410000 */
[----:B------:R-:W0:Y:S01]  /*39f0*/  MUFU.EX2 R55, R55 ;  /* 0x0000003700377308 */ /* 0x000e220000000800 */
[----:B------:R-:W-:Y:S01]  /*3a00*/  FFMA.FTZ R114, R114, R49, 1 ;  /* 0x3f80000072727423 */ /* 0x000fe20000010031 */
[----:B------:R-:W-:Y:S01]  /*3a10*/  SHF.L.U32 R49, R22, 0x10, RZ ;  /* 0x0000001016317819 */ /* 0x000fe200000006ff */
[----:B------:R-:W-:Y:S01]  /*3a20*/  FFMA.FTZ R46, R78, R58, R75 ;  /* 0x0000003a4e2e7223 */ /* 0x000fe2000001004b */
[----:B------:R-:W-:Y:S01]  /*3a30*/  FFMA.FTZ R57, R57, R52, 1 ;  /* 0x3f80000039397423 */ /* 0x000fe20000010034 */
[----:B------:R-:W-:Y:S01]  /*3a40*/  FMUL.FTZ R61, R61, R60 ;  /* 0x0000003c3d3d7220 */ /* 0x000fe20000410000 */
[----:B------:R-:W-:Y:S01]  /*3a50*/  SHF.L.U32 R60, R87, 0x10, RZ ;  /* 0x00000010573c7819 */ /* 0x000fe200000006ff */
[----:B------:R-:W-:Y:S01]  /*3a60*/  FADD.FTZ R50, -R74, R49 ;  /* 0x000000314a327221 */ /* 0x000fe20000010100 */
[----:B------:R-:W-:Y:S01]  /*3a70*/  FMUL.FTZ R49, R46, -1.4426950216293334961 ;  /* 0xbfb8aa3b2e317820 */ /* 0x000fe20000410000 */
[----:B------:R-:W-:Y:S01]  /*3a80*/  FMUL.FTZ R62, R62, R57 ;  /* 0x000000393e3e7220 */ /* 0x000fe20000410000 */
[----:B------:R-:W-:Y:S01]  /*3a90*/  FMUL.FTZ R61, R61, R114 ;  /* 0x000000723d3d7220 */ /* 0x000fe20000410000 */
[----:B------:R-:W-:Y:S01]  /*3aa0*/  FMUL.FTZ R53, R50, R113 ;  /* 0x0000007132357220 */ /* 0x000fe20000410000 */
[----:B------:R-:W-:-:S02]  /*3ab0*/  FFMA.FTZ R50, R77, R56, R76 ;  /* 0x000000384d327223 */ /* 0x000fc4000001004c */
[----:B------:R-:W1:Y:S01]  /*3ac0*/  MUFU.EX2 R49, R49 ;  /* 0x0000003100317308 */ /* 0x000e620000000800 */
[----:B0-----:R-:W-:Y:S01]  /*3ad0*/  FADD.FTZ R55, R55, 1 ;  /* 0x3f80000037377421 */ /* 0x001fe20000010000 */
[----:B------:R-:W-:Y:S01]  /*3ae0*/  FMUL.FTZ R57, R50, -1.4426950216293334961 ;  /* 0xbfb8aa3b32397820 */ /* 0x000fe20000410000 */
[----:B------:R-:W-:-:S04]  /*3af0*/  FFMA.FTZ R120, R78, R53, R75 ;  /* 0x000000354e787223 */ /* 0x000fc8000001004b */
[----:B------:R-:W0:Y:S01]  /*3b00*/  MUFU.RCP R55, R55 ;  /* 0x0000003700377308 */ /* 0x000e220000001000 */
[----:B------:R-:W-:Y:S01]  /*3b10*/  FMUL.FTZ R59, R120, -1.4426950216293334961 ;  /* 0xbfb8aa3b783b7820 */ /* 0x000fe20000410000 */
[----:B-1----:R-:W-:Y:S01]  /*3b20*/  FADD.FTZ R52, R49, 1 ;  /* 0x3f80000031347421 */ /* 0x002fe20000010000 */
[----:B------:R-:W-:-:S05]  /*3b30*/  FMUL.FTZ R49, R122, R113 ;  /* 0x000000717a317220 */ /* 0x000fca0000410000 */
[----:B------:R-:W1:Y:S01]  /*3b40*/  MUFU.EX2 R57, R57 ;  /* 0x0000003900397308 */ /* 0x000e620000000800 */
[----:B------:R-:W-:-:S03]  /*3b50*/  FFMA.FTZ R121, R77, R49, R76 ;  /* 0x000000314d797223 */ /* 0x000fc6000001004c */
[----:B------:R-:W2:Y:S01]  /*3b60*/  MUFU.EX2 R59, R59 ;  /* 0x0000003b003b7308 */ /* 0x000ea20000000800 */
[----:B------:R-:W-:-:S03]  /*3b70*/  FMUL.FTZ R123, R121, -1.4426950216293334961 ;  /* 0xbfb8aa3b797b7820 */ /* 0x000fc60000410000 */
[----:B------:R-:W3:Y:S01]  /*3b80*/  MUFU.RCP R52, R52 ;  /* 0x0000003400347308 */ /* 0x000ee20000001000 */
[----:B0-----:R-:W-:Y:S01]  /*3b90*/  FADD.FTZ R47, -R55, 1 ;  /* 0x3f800000372f7421 */ /* 0x001fe20000010100 */
[----:B------:R-:W-:-:S03]  /*3ba0*/  FMUL.FTZ R60, R60, R55 ;  /* 0x000000373c3c7220 */ /* 0x000fc60000410000 */
[----:B------:R-:W-:Y:S01]  /*3bb0*/  FFMA.FTZ R47, R54, R47, 1 ;  /* 0x3f800000362f7423 */ /* 0x000fe2000001002f */
[----:B-1----:R-:W-:Y:S01]  /*3bc0*/  FADD.FTZ R54, R57, 1 ;  /* 0x3f80000039367421 */ /* 0x002fe20000010000 */
[----:B------:R-:W-:Y:S01]  /*3bd0*/  SHF.L.U32 R57, R21, 0x10, RZ ;  /* 0x0000001015397819 */ /* 0x000fe200000006ff */
[----:B------:R-:W0:Y:S01]  /*3be0*/  MUFU.EX2 R123, R123 ;  /* 0x0000007b007b7308 */ /* 0x000e220000000800 */
[----:B------:R-:W-:Y:S01]  /*3bf0*/  FMUL.FTZ R60, R60, R47 ;  /* 0x0000002f3c3c7220 */ /* 0x000fe20000410000 */
[----:B--2---:R-:W-:Y:S01]  /*3c00*/  FADD.FTZ R122, R59, 1 ;  /* 0x3f8000003b7a7421 */ /* 0x004fe20000010000 */
[----:B------:R-:W-:Y:S01]  /*3c10*/  SHF.L.U32 R47, R24, 0x10, RZ ;  /* 0x00000010182f7819 */ /* 0x000fe200000006ff */
[----:B------:R-:W1:Y:S01]  /*3c20*/  MUFU.RCP R54, R54 ;  /* 0x0000003600367308 */ /* 0x000e620000001000 */
[----:B---3--:R-:W-:Y:S01]  /*3c30*/  FADD.FTZ R55, -R52, 1 ;  /* 0x3f80000034377421 */ /* 0x008fe20000010100 */
[----:B------:R-:W-:-:S06]  /*3c40*/  FMUL.FTZ R59, R57, R52 ;  /* 0x00000034393b7220 */ /* 0x000fcc0000410000 */
[----:B------:R-:W2:Y:S01]  /*3c50*/  MUFU.RCP R122, R122 ;  /* 0x0000007a007a7308 */ /* 0x000ea20000001000 */
[----:B------:R-:W-:Y:S01]  /*3c60*/  SHF.L.U32 R57, R89, 0x10, RZ ;  /* 0x0000001059397819 */ /* 0x000fe200000006ff */
[----:B0-----:R-:W-:Y:S01]  /*3c70*/  FADD.FTZ R123, R123, 1 ;  /* 0x3f8000007b7b7421 */ /* 0x001fe20000010000 */
[----:B------:R-:W-:Y:S01]  /*3c80*/  FFMA.FTZ R46, R46, R55, 1 ;  /* 0x3f8000002e2e7423 */ /* 0x000fe20000010037 */
[----:B------:R-:W-:-:S03]  /*3c90*/  SHF.L.U32 R52, R91, 0x10, RZ ;  /* 0x000000105b347819 */ /* 0x000fc600000006ff */
[----:B------:R-:W-:Y:S01]  /*3ca0*/  FMUL.FTZ R59, R59, R46 ;  /* 0x0000002e3b3b7220 */ /* 0x000fe20000410000 */
[----:B------:R-:W0:Y:S01]  /*3cb0*/  MUFU.RCP R123, R123 ;  /* 0x0000007b007b7308 */ /* 0x000e220000001000 */
[----:B------:R-:W-:Y:S01]  /*3cc0*/  FADD.FTZ R46, -R74, R47 ;  /* 0x0000002f4a2e7221 */ /* 0x000fe20000010100 */
[----:B-1----:R-:W-:Y:S01]  /*3cd0*/  FADD.FTZ R55, -R54, 1 ;  /* 0x3f80000036377421 */ /* 0x002fe20000010100 */
[----:B------:R-:W-:Y:S02]  /*3ce0*/  FMUL.FTZ R57, R57, R54 ;  /* 0x0000003639397220 */ /* 0x000fe40000410000 */
[----:B------:R-:W-:Y:S01]  /*3cf0*/  FMUL.FTZ R47, R46, R113 ;  /* 0x000000712e2f7220 */ /* 0x000fe20000410000 */
[----:B------:R-:W-:Y:S01]  /*3d00*/  FFMA.FTZ R50, R50, R55, 1 ;  /* 0x3f80000032327423 */ /* 0x000fe20000010037 */
[----:B--2---:R-:W-:-:S03]  /*3d10*/  FADD.FTZ R55, -R122, 1 ;  /* 0x3f8000007a377421 */ /* 0x004fc60000010100 */
[----:B------:R-:W-:Y:S01]  /*3d20*/  FMUL.FTZ R57, R57, R50 ;  /* 0x0000003239397220 */ /* 0x000fe20000410000 */
[----:B------:R-:W-:Y:S01]  /*3d30*/  FFMA.FTZ R50, R78, R47, R75 ;  /* 0x0000002f4e327223 */ /* 0x000fe2000001004b */
[----:B------:R-:W-:Y:S01]  /*3d40*/  FFMA.FTZ R120, R120, R55, 1 ;  /* 0x3f80000078787423 */ /* 0x000fe20000010037 */
[----:B------:R-:W-:Y:S01]  /*3d50*/  FMUL.FTZ R55, R125, R122 ;  /* 0x0000007a7d377220 */ /* 0x000fe20000410000 */
[----:B------:R-:W-:Y:S01]  /*3d60*/  SHF.L.U32 R125, R92, 0x10, RZ ;  /* 0x000000105c7d7819 */ /* 0x000fe200000006ff */
[----:B------:R-:W-:Y:S01]  /*3d70*/  FMUL.FTZ R54, R50, -1.4426950216293334961 ;  /* 0xbfb8aa3b32367820 */ /* 0x000fe20000410000 */
[----:B0-----:R-:W-:Y:S01]  /*3d80*/  FADD.FTZ R46, -R123, 1 ;  /* 0x3f8000007b2e7421 */ /* 0x001fe20000010100 */
[----:B------:R-:W-:Y:S01]  /*3d90*/  FMUL.FTZ R52, R52, R123 ;  /* 0x0000007b34347220 */ /* 0x000fe20000410000 */
[----:B------:R-:W-:Y:S02]  /*3da0*/  FMUL.FTZ R55, R55, R120 ;  /* 0x0000007837377220 */ /* 0x000fe40000410000 */
[----:B------:R-:W-:Y:S01]  /*3db0*/  FFMA.FTZ R121, R121, R46, 1 ;  /* 0x3f80000079797423 */ /* 0x000fe2000001002e */
[----:B------:R-:W-:Y:S01]  /*3dc0*/  FADD.FTZ R46, -R74, R125 ;  /* 0x0000007d4a2e7221 */ /* 0x000fe20000010100 */
[----:B------:R-:W0:Y:S01]  /*3dd0*/  MUFU.EX2 R54, R54 ;  /* 0x0000003600367308 */ /* 0x000e220000000800 */
[----:B------:R-:W-:Y:S01]  /*3de0*/  SHF.L.U32 R125, R25, 0x10, RZ ;  /* 0x00000010197d7819 */ /* 0x000fe200000006ff */
[----:B------:R-:W-:Y:S01]  /*3df0*/  FMUL.FTZ R52, R52, R121 ;  /* 0x0000007934347220 */ /* 0x000fe20000410000 */
[----:B------:R-:W-:-:S04]  /*3e00*/  FMUL.FTZ R46, R46, R113 ;  /* 0x000000712e2e7220 */ /* 0x000fc80000410000 */
[----:B------:R-:W-:-:S04]  /*3e10*/  FFMA.FTZ R114, R77, R46, R76 ;  /* 0x0000002e4d727223 */ /* 0x000fc8000001004c */
[----:B------:R-:W-:Y:S01]  /*3e20*/  FMUL.FTZ R123, R114, -1.4426950216293334961 ;  /* 0xbfb8aa3b727b7820 */ /* 0x000fe20000410000 */
[----:B0-----:R-:W-:Y:S01]  /*3e30*/  FADD.FTZ R122, R54, 1 ;  /* 0x3f800000367a7421 */ /* 0x001fe20000010000 */
[----:B------:R-:W-:-:S04]  /*3e40*/  FMUL.FTZ R54, R78, R66 ;  /* 0x000000424e367220 */ /* 0x000fc80000410000 */
[----:B------:R-:W0:Y:S04]  /*3e50*/  MUFU.EX2 R123, R123 ;  /* 0x0000007b007b7308 */ /* 0x000e280000000800 */
[----:B------:R-:W1:Y:S01]  /*3e60*/  MUFU.RCP R122, R122 ;  /* 0x0000007a007a7308 */ /* 0x000e620000001000 */
[----:B0-----:R-:W-:Y:S01]  /*3e70*/  FADD.FTZ R120, R123, 1 ;  /* 0x3f8000007b787421 */ /* 0x001fe20000010000 */
[C---:B------:R-:W-:Y:S01]  /*3e80*/  FFMA.FTZ R123, R37.reuse, R54, RZ ;  /* 0x00000036257b7223 */ /* 0x040fe200000100ff */
[----:B------:R-:W-:Y:S01]  /*3e90*/  FADD.FTZ R54, RZ, R54 ;  /* 0x00000036ff367221 */ /* 0x000fe20000010000 */
[----:B------:R-:W-:Y:S01]  /*3ea0*/  FFMA.FTZ R37, R37, R66, RZ ;  /* 0x0000004225257223 */ /* 0x000fe200000100ff */
[----:B------:R-:W-:-:S03]  /*3eb0*/  FADD.FTZ R66, RZ, R66 ;  /* 0x00000042ff427221 */ /* 0x000fc60000010000 */
[----:B------:R-:W0:Y:S01]  /*3ec0*/  MUFU.RCP R120, R120 ;  /* 0x0000007800787308 */ /* 0x000e220000001000 */
[----:B-1----:R-:W-:Y:S01]  /*3ed0*/  FADD.FTZ R121, -R122, 1 ;  /* 0x3f8000007a797421 */ /* 0x002fe20000010100 */
[----:B------:R-:W-:-:S03]  /*3ee0*/  FADD.FTZ R66, R66, R115 ;  /* 0x0000007342427221 */ /* 0x000fc60000010000 */
[----:B------:R-:W-:Y:S01]  /*3ef0*/  FFMA.FTZ R121, R50, R121, 1 ;  /* 0x3f80000032797423 */ /* 0x000fe20000010079 */
[----:B------:R-:W-:Y:S01]  /*3f00*/  FMUL.FTZ R50, R125, R122 ;  /* 0x0000007a7d327220 */ /* 0x000fe20000410000 */
[----:B------:R-:W-:-:S03]  /*3f10*/  SHF.L.U32 R125, R93, 0x10, RZ ;  /* 0x000000105d7d7819 */ /* 0x000fc600000006ff */
[----:B------:R-:W-:Y:S01]  /*3f20*/  FMUL.FTZ R50, R50, R121 ;  /* 0x0000007932327220 */ /* 0x000fe20000410000 */
[----:B------:R-:W-:-:S04]  /*3f30*/  FMUL.FTZ R121, R77, R67 ;  /* 0x000000434d797220 */ /* 0x000fc80000410000 */
[----:B------:R-:W-:Y:S01]  /*3f40*/  FFMA.FTZ R123, R36, R121, R123 ;  /* 0x00000079247b7223 */ /* 0x000fe2000001007b */
[----:B------:R-:W-:Y:S01]  /*3f50*/  FADD.FTZ R121, R121, R54 ;  /* 0x0000003679797221 */ /* 0x000fe20000010000 */
[----:B0-----:R-:W-:Y:S01]  /*3f60*/  FMUL.FTZ R54, R125, R120 ;  /* 0x000000787d367220 */ /* 0x001fe20000410000 */
[----:B------:R-:W-:Y:S01]  /*3f70*/  FADD.FTZ R125, -R120, 1 ;  /* 0x3f800000787d7421 */ /* 0x000fe20000010100 */
[----:B------:R-:W-:Y:S01]  /*3f80*/  FFMA.FTZ R36, R36, R67, RZ ;  /* 0x0000004324247223 */ /* 0x000fe200000100ff */
[----:B------:R-:W-:Y:S02]  /*3f90*/  FADD.FTZ R67, RZ, R67 ;  /* 0x00000043ff437221 */ /* 0x000fe40000010000 */
[----:B------:R-:W-:Y:S01]  /*3fa0*/  FFMA.FTZ R125, R114, R125, 1 ;  /* 0x3f800000727d7423 */ /* 0x000fe2000001007d */
[----:B------:R-:W-:-:S03]  /*3fb0*/  FMUL.FTZ R114, R78, R115 ;  /* 0x000000734e727220 */ /* 0x000fc60000410000 */
[----:B------:R-:W-:Y:S01]  /*3fc0*/  FMUL.FTZ R54, R54, R125 ;  /* 0x0000007d36367220 */ /* 0x000fe20000410000 */
[----:B------:R-:W-:Y:S01]  /*3fd0*/  SHF.L.U32 R125, R26, 0x10, RZ ;  /* 0x000000101a7d7819 */ /* 0x000fe200000006ff */
[----:B------:R-:W-:Y:S01]  /*3fe0*/  FFMA.FTZ R123, R44, R114, R123 ;  /* 0x000000722c7b7223 */ /* 0x000fe2000001007b */
[----:B------:R-:W-:-:S03]  /*3ff0*/  FADD.FTZ R121, R121, R114 ;  /* 0x0000007279797221 */ /* 0x000fc60000010000 */
[----:B------:R-:W-:Y:S01]  /*4000*/  FADD.FTZ R120, -R74, R125 ;  /* 0x0000007d4a787221 */ /* 0x000fe20000010100 */
[----:B------:R-:W-:-:S03]  /*4010*/  FFMA.FTZ R125, R44, R115, R37 ;  /* 0x000000732c7d7223 */ /* 0x000fc60000010025 */
[----:B------:R-:W-:Y:S01]  /*4020*/  FMUL.FTZ R37, R120, R113 ;  /* 0x0000007178257220 */ /* 0x000fe20000410000 */
[----:B------:R-:W-:-:S03]  /*4030*/  FFMA.FTZ R125, R42, R109, R125 ;  /* 0x0000006d2a7d7223 */ /* 0x000fc6000001007d */
[----:B------:R-:W-:Y:S01]  /*4040*/  FFMA.FTZ R44, R78, R37, R75 ;  /* 0x000000254e2c7223 */ /* 0x000fe2000001004b */
[----:B------:R-:W-:-:S03]  /*4050*/  FFMA.FTZ R125, R40, R73, R125 ;  /* 0x00000049287d7223 */ /* 0x000fc6000001007d */
[----:B------:R-:W-:-:S06]  /*4060*/  FMUL.FTZ R115, R44, -1.4426950216293334961 ;  /* 0xbfb8aa3b2c737820 */ /* 0x000fcc0000410000 */
[----:B------:R-:W0:Y:S02]  /*4070*/  MUFU.EX2 R115, R115 ;  /* 0x0000007300737308 */ /* 0x000e240000000800 */
[----:B0-----:R-:W-:Y:S01]  /*4080*/  FADD.FTZ R120, R115, 1 ;  /* 0x3f80000073787421 */ /* 0x001fe20000010000 */
[----:B------:R-:W-:-:S04]  /*4090*/  FADD.FTZ R115, R67, R108 ;  /* 0x0000006c43737221 */ /* 0x000fc80000010000 */
[----:B------:R-:W-:Y:S01]  /*40a0*/  FADD.FTZ R115, R115, R72 ;  /* 0x0000004873737221 */ /* 0x000fe20000010000 */
[----:B------:R-:W0:Y:S03]  /*40b0*/  MUFU.RCP R120, R120 ;  /* 0x0000007800787308 */ /* 0x000e260000001000 */
[----:B------:R-:W-:-:S04]  /*40c0*/  FADD.FTZ R115, R115, R64 ;  /* 0x0000004073737221 */ /* 0x000fc80000010000 */
[----:B------:R-:W-:Y:S01]  /*40d0*/  FADD.FTZ R115, R115, R62 ;  /* 0x0000003e73737221 */ /* 0x000fe20000010000 */
[----:B0-----:R-:W-:Y:S01]  /*40e0*/  FMUL.FTZ R114, R127, R120 ;  /* 0x000000787f727220 */ /* 0x001fe20000410000 */
[----:B------:R-:W-:-:S04]  /*40f0*/  FADD.FTZ R127, -R120, 1 ;  /* 0x3f800000787f7421 */ /* 0x000fc80000010100 */
[----:B------:R-:W-:-:S04]  /*4100*/  FFMA.FTZ R127, R44, R127, 1 ;  /* 0x3f8000002c7f7423 */ /* 0x000fc8000001007f */
[----:B------:R-:W-:Y:S01]  /*4110*/  FMUL.FTZ R44, R114, R127 ;  /* 0x0000007f722c7220 */ /* 0x000fe20000410000 */
[----:B------:R-:W-:Y:S01]  /*4120*/  SHF.L.U32 R127, R94, 0x10, RZ ;  /* 0x000000105e7f7819 */ /* 0x000fe200000006ff */
[-C--:B------:R-:W-:Y:S01]  /*4130*/  FFMA.FTZ R114, R43, R108.reuse, R36 ;  /* 0x0000006c2b727223 */ /* 0x080fe20000010024 */
[----:B------:R-:W-:-:S03]  /*4140*/  FMUL.FTZ R108, R77, R108 ;  /* 0x0000006c4d6c7220 */ /* 0x000fc60000410000 */
[----:B------:R-:W-:Y:S01]  /*4150*/  FADD.FTZ R122, -R74, R127 ;  /* 0x0000007f4a7a7221 */ /* 0x000fe20000010100 */
[----:B------:R-:W-:Y:S01]  /*4160*/  FFMA.FTZ R123, R43, R108, R123 ;  /* 0x0000006c2b7b7223 */ /* 0x000fe2000001007b */
[----:B------:R-:W-:Y:S01]  /*4170*/  SHF.L.U32 R127, R95, 0x10, RZ ;  /* 0x000000105f7f7819 */ /* 0x000fe200000006ff */
[----:B------:R-:W-:Y:S01]  /*4180*/  FADD.FTZ R121, R108, R121 ;  /* 0x000000796c797221 */ /* 0x000fe20000010000 */
[----:B------:R-:W-:Y:S01]  /*4190*/  FMUL.FTZ R36, R122, R113 ;  /* 0x000000717a247220 */ /* 0x000fe20000410000 */
[-C--:B------:R-:W-:Y:S01]  /*41a0*/  FFMA.FTZ R114, R41, R72.reuse, R114 ;  /* 0x0000004829727223 */ /* 0x080fe20000010072 */
[C---:B------:R-:W-:Y:S02]  /*41b0*/  FMUL.FTZ R72, R77.reuse, R72 ;  /* 0x000000484d487220 */ /* 0x040fe40000410000 */
[----:B------:R-:W-:-:S04]  /*41c0*/  FFMA.FTZ R43, R77, R36, R76 ;  /* 0x000000244d2b7223 */ /* 0x000fc8000001004c */
[----:B------:R-:W-:-:S06]  /*41d0*/  FMUL.FTZ R67, R43, -1.4426950216293334961 ;  /* 0xbfb8aa3b2b437820 */ /* 0x000fcc0000410000 */
[----:B------:R-:W0:Y:S02]  /*41e0*/  MUFU.EX2 R67, R67 ;  /* 0x0000004300437308 */ /* 0x000e240000000800 */
[----:B0-----:R-:W-:Y:S01]  /*41f0*/  FADD.FTZ R120, R67, 1 ;  /* 0x3f80000043787421 */ /* 0x001fe20000010000 */
[----:B------:R-:W-:-:S05]  /*4200*/  SHF.L.U32 R67, R29, 0x10, RZ ;  /* 0x000000101d437819 */ /* 0x000fca00000006ff */
[----:B------:R-:W0:Y:S02]  /*4210*/  MUFU.RCP R120, R120 ;  /* 0x0000007800787308 */ /* 0x000e240000001000 */
[----:B0-----:R-:W-:Y:S01]  /*4220*/  FMUL.FTZ R108, R127, R120 ;  /* 0x000000787f6c7220 */ /* 0x001fe20000410000 */
[----:B------:R-:W-:Y:S01]  /*4230*/  FADD.FTZ R122, -R120, 1 ;  /* 0x3f800000787a7421 */ /* 0x000fe20000010100 */
[----:B------:R-:W-:Y:S01]  /*4240*/  SHF.L.U32 R127, R28, 0x10, RZ ;  /* 0x000000101c7f7819 */ /* 0x000fe200000006ff */
[----:B------:R-:W-:Y:S02]  /*4250*/  FMUL.FTZ R120, R78, R109 ;  /* 0x0000006d4e787220 */ /* 0x000fe40000410000 */
[----:B------:R-:W-:Y:S02]  /*4260*/  FFMA.FTZ R43, R43, R122, 1 ;  /* 0x3f8000002b2b7423 */ /* 0x000fe4000001007a */
[----:B------:R-:W-:Y:S01]  /*4270*/  FADD.FTZ R122, -R74, R127 ;  /* 0x0000007f4a7a7221 */ /* 0x000fe20000010100 */
[----:B------:R-:W-:Y:S01]  /*4280*/  FFMA.FTZ R123, R42, R120, R123 ;  /* 0x000000782a7b7223 */ /* 0x000fe2000001007b */
[----:B------:R-:W-:Y:S01]  /*4290*/  FMUL.FTZ R43, R108, R43 ;  /* 0x0000002b6c2b7220 */ /* 0x000fe20000410000 */
[----:B------:R-:W-:Y:S01]  /*42a0*/  FADD.FTZ R108, R66, R109 ;  /* 0x0000006d426c7221 */ /* 0x000fe20000010000 */
[----:B------:R-:W-:Y:S01]  /*42b0*/  FMUL.FTZ R66, R122, R113 ;  /* 0x000000717a427220 */ /* 0x000fe20000410000 */
[----:B------:R-:W-:Y:S01]  /*42c0*/  FFMA.FTZ R123, R41, R72, R123 ;  /* 0x00000048297b7223 */ /* 0x000fe2000001007b */
[----:B------:R-:W-:Y:S01]  /*42d0*/  FADD.FTZ R121, R121, R120 ;  /* 0x0000007879797221 */ /* 0x000fe20000010000 */
[----:B------:R-:W-:Y:S01]  /*42e0*/  FADD.FTZ R108, R108, R73 ;  /* 0x000000496c6c7221 */ /* 0x000fe20000010000 */
[----:B------:R-:W-:-:S02]  /*42f0*/  FFMA.FTZ R42, R78, R66, R75 ;  /* 0x000000424e2a7223 */ /* 0x000fc4000001004b */
[----:B------:R-:W-:Y:S01]  /*4300*/  FADD.FTZ R121, R72, R121 ;  /* 0x0000007948797221 */ /* 0x000fe20000010000 */
[----:B------:R-:W-:Y:S01]  /*4310*/  FADD.FTZ R108, R108, R65 ;  /* 0x000000416c6c7221 */ /* 0x000fe20000010000 */
[----:B------:R-:W-:-:S03]  /*4320*/  FMUL.FTZ R109, R42, -1.4426950216293334961 ;  /* 0xbfb8aa3b2a6d7820 */ /* 0x000fc60000410000 */
[----:B------:R-:W-:-:S03]  /*4330*/  FADD.FTZ R108, R108, R61 ;  /* 0x0000003d6c6c7221 */ /* 0x000fc60000010000 */
[----:B------:R-:W0:Y:S01]  /*4340*/  MUFU.EX2 R109, R109 ;  /* 0x0000006d006d7308 */ /* 0x000e220000000800 */
[----:B------:R-:W-:Y:S01]  /*4350*/  FADD.FTZ R108, R108, R59 ;  /* 0x0000003b6c6c7221 */ /* 0x000fe20000010000 */
[----:B0-----:R-:W-:-:S06]  /*4360*/  FADD.FTZ R122, R109, 1 ;  /* 0x3f8000006d7a7421 */ /* 0x001fcc0000010000 */
[----:B------:R-:W0:Y:S02]  /*4370*/  MUFU.RCP R122, R122 ;  /* 0x0000007a007a7308 */ /* 0x000e240000001000 */
[----:B0-----:R-:W-:Y:S01]  /*4380*/  FADD.FTZ R127, -R122, 1 ;  /* 0x3f8000007a7f7421 */ /* 0x001fe20000010100 */
[----:B------:R-:W-:-:S03]  /*4390*/  FMUL.FTZ R67, R67, R122 ;  /* 0x0000007a43437220 */ /* 0x000fc60000410000 */
[----:B------:R-:W-:Y:S01]  /*43a0*/  FFMA.FTZ R42, R42, R127, 1 ;  /* 0x3f8000002a2a7423 */ /* 0x000fe2000001007f */
[----:B------:R-:W-:-:S03]  /*43b0*/  SHF.L.U32 R127, R96, 0x10, RZ ;  /* 0x00000010607f7819 */ /* 0x000fc600000006ff */
[----:B------:R-:W-:Y:S02]  /*43c0*/  FMUL.FTZ R67, R67, R42 ;  /* 0x0000002a43437220 */ /* 0x000fe40000410000 */
[----:B------:R-:W-:Y:S01]  /*43d0*/  FADD.FTZ R42, -R74, R127 ;  /* 0x0000007f4a2a7221 */ /* 0x000fe20000010100 */
[----:B------:R-:W-:-:S03]  /*43e0*/  SHF.L.U32 R127, R97, 0x10, RZ ;  /* 0x00000010617f7819 */ /* 0x000fc600000006ff */
[----:B------:R-:W-:-:S04]  /*43f0*/  FMUL.FTZ R42, R42, R113 ;  /* 0x000000712a2a7220 */ /* 0x000fc80000410000 */
[----:B------:R-:W-:-:S04]  /*4400*/  FFMA.FTZ R41, R77, R42, R76 ;  /* 0x0000002a4d297223 */ /* 0x000fc8000001004c */
[----:B------:R-:W-:-:S06]  /*4410*/  FMUL.FTZ R109, R41, -1.4426950216293334961 ;  /* 0xbfb8aa3b296d7820 */ /* 0x000fcc0000410000 */
[----:B------:R-:W0:Y:S02]  /*4420*/  MUFU.EX2 R109, R109 ;  /* 0x0000006d006d7308 */ /* 0x000e240000000800 */
[----:B0-----:R-:W-:-:S06]  /*4430*/  FADD.FTZ R120, R109, 1 ;  /* 0x3f8000006d787421 */ /* 0x001fcc0000010000 */
[----:B------:R-:W0:Y:S02]  /*4440*/  MUFU.RCP R120, R120 ;  /* 0x0000007800787308 */ /* 0x000e240000001000 */
[----:B0-----:R-:W-:Y:S01]  /*4450*/  FADD.FTZ R122, -R120, 1 ;  /* 0x3f800000787a7421 */ /* 0x001fe20000010100 */
[----:B------:R-:W-:Y:S01]  /*4460*/  FMUL.FTZ R72, R127, R120 ;  /* 0x000000787f487220 */ /* 0x000fe20000410000 */
[----:B------:R-:W-:Y:S01]  /*4470*/  SHF.L.U32 R127, R30, 0x10, RZ ;  /* 0x000000101e7f7819 */ /* 0x000fe200000006ff */
[----:B------:R-:W-:Y:S01]  /*4480*/  FMUL.FTZ R120, R78, R73 ;  /* 0x000000494e787220 */ /* 0x000fe20000410000 */
[----:B------:R-:W-:Y:S01]  /*4490*/  FFMA.FTZ R41, R41, R122, 1 ;  /* 0x3f80000029297423 */ /* 0x000fe2000001007a */
[----:B------:R-:W-:Y:S02]  /*44a0*/  SHF.L.U32 R73, R31, 0x10, RZ ;  /* 0x000000101f497819 */ /* 0x000fe400000006ff */
[----:B------:R-:W-:Y:S01]  /*44b0*/  FFMA.FTZ R123, R40, R120, R123 ;  /* 0x00000078287b7223 */ /* 0x000fe2000001007b */
[----:B------:R-:W-:Y:S01]  /*44c0*/  FMUL.FTZ R41, R72, R41 ;  /* 0x0000002948297220 */ /* 0x000fe20000410000 */
[----:B------:R-:W-:Y:S01]  /*44d0*/  FADD.FTZ R72, -R74, R127 ;  /* 0x0000007f4a487221 */ /* 0x000fe20000010100 */
[----:B------:R-:W-:-:S03]  /*44e0*/  FADD.FTZ R121, R121, R120 ;  /* 0x0000007879797221 */ /* 0x000fc60000010000 */
[----:B------:R-:W-:-:S04]  /*44f0*/  FMUL.FTZ R72, R72, R113 ;  /* 0x0000007148487220 */ /* 0x000fc80000410000 */
[----:B------:R-:W-:-:S04]  /*4500*/  FFMA.FTZ R40, R78, R72, R75 ;  /* 0x000000484e287223 */ /* 0x000fc8000001004b */
[----:B------:R-:W-:-:S06]  /*4510*/  FMUL.FTZ R109, R40, -1.4426950216293334961 ;  /* 0xbfb8aa3b286d7820 */ /* 0x000fcc0000410000 */
[----:B------:R-:W0:Y:S02]  /*4520*/  MUFU.EX2 R109, R109 ;  /* 0x0000006d006d7308 */ /* 0x000e240000000800 */
[----:B0-----:R-:W-:Y:S01]  /*4530*/  FADD.FTZ R122, R109, 1 ;  /* 0x3f8000006d7a7421 */ /* 0x001fe20000010000 */
[-C--:B------:R-:W-:Y:S01]  /*4540*/  FFMA.FTZ R109, R39, R64.reuse, R114 ;  /* 0x00000040276d7223 */ /* 0x080fe20000010072 */
[----:B------:R-:W-:-:S04]  /*4550*/  FMUL.FTZ R64, R77, R64 ;  /* 0x000000404d407220 */ /* 0x000fc80000410000 */
[----:B------:R-:W0:Y:S01]  /*4560*/  MUFU.RCP R122, R122 ;  /* 0x0000007a007a7308 */ /* 0x000e220000001000 */
[----:B------:R-:W-:Y:S01]  /*4570*/  FFMA.FTZ R123, R39, R64, R123 ;  /* 0x00000040277b7223 */ /* 0x000fe2000001007b */
[----:B------:R-:W-:Y:S01]  /*4580*/  FADD.FTZ R121, R64, R121 ;  /* 0x0000007940797221 */ /* 0x000fe20000010000 */
        /* <DEDUP_REMOVED lines=11> */
[----:B0-----:R-:W-:Y:S01]  /*4640*/  FADD.FTZ R120, R114, 1 ;  /* 0x3f80000072787421 */ /* 0x001fe20000010000 */
[----:B------:R-:W-:-:S05]  /*4650*/  FFMA.FTZ R114, R38, R65, R125 ;  /* 0x0000004126727223 */ /* 0x000fca000001007d */
[----:B------:R-:W0:Y:S02]  /*4660*/  MUFU.RCP R120, R120 ;  /* 0x0000007800787308 */ /* 0x000e240000001000 */
[----:B0-----:R-:W-:Y:S01]  /*4670*/  FADD.FTZ R122, -R120, 1 ;  /* 0x3f800000787a7421 */ /* 0x001fe20000010100 */
[----:B------:R-:W-:Y:S01]  /*4680*/  FMUL.FTZ R64, R127, R120 ;  /* 0x000000787f407220 */ /* 0x000fe20000410000 */
[----:B------:R-:W-:Y:S01]  /*4690*/  SHF.L.U32 R127, R32, 0x10, RZ ;  /* 0x00000010207f7819 */ /* 0x000fe200000006ff */
[----:B------:R-:W-:Y:S01]  /*46a0*/  FMUL.FTZ R120, R78, R65 ;  /* 0x000000414e787220 */ /* 0x000fe20000410000 */
[----:B------:R-:W-:-:S03]  /*46b0*/  FFMA.FTZ R39, R39, R122, 1 ;  /* 0x3f80000027277423 */ /* 0x000fc6000001007a */
[----:B------:R-:W-:Y:S01]  /*46c0*/  FFMA.FTZ R122, R38, R120, R123 ;  /* 0x00000078267a7223 */ /* 0x000fe2000001007b */
[----:B------:R-:W-:Y:S01]  /*46d0*/  FMUL.FTZ R39, R64, R39 ;  /* 0x0000002740277220 */ /* 0x000fe20000410000 */
[----:B------:R-:W-:Y:S01]  /*46e0*/  FADD.FTZ R64, -R74, R127 ;  /* 0x0000007f4a407221 */ /* 0x000fe20000010100 */
[----:B------:R-:W-:Y:S01]  /*46f0*/  FADD.FTZ R124, R121, R120 ;  /* 0x00000078797c7221 */ /* 0x000fe20000010000 */
[----:B------:R-:W-:Y:S02]  /*4700*/  SHF.L.U32 R120, R33, 0x10, RZ ;  /* 0x0000001021787819 */ /* 0x000fe400000006ff */
        /* <DEDUP_REMOVED lines=8> */
[-C--:B------:R-:W-:Y:S01]  /*4790*/  FFMA.FTZ R120, R48, R62.reuse, R109 ;  /* 0x0000003e30787223 */ /* 0x080fe2000001006d */
[----:B------:R-:W-:Y:S01]  /*47a0*/  FMUL.FTZ R109, R77, R62 ;  /* 0x0000003e4d6d7220 */ /* 0x000fe20000410000 */
[----:B------:R-:W-:Y:S01]  /*47b0*/  FFMA.FTZ R38, R38, R121, 1 ;  /* 0x3f80000026267423 */ /* 0x000fe20000010079 */
[----:B------:R-:W-:Y:S02]  /*47c0*/  SHF.L.U32 R121, R100, 0x10, RZ ;  /* 0x0000001064797819 */ /* 0x000fe400000006ff */
[----:B------:R-:W-:Y:S01]  /*47d0*/  FFMA.FTZ R122, R48, R109, R122 ;  /* 0x0000006d307a7223 */ /* 0x000fe2000001007a */
[----:B------:R-:W-:Y:S01]  /*47e0*/  FMUL.FTZ R65, R65, R38 ;  /* 0x0000002641417220 */ /* 0x000fe20000410000 */
[----:B------:R-:W-:Y:S01]  /*47f0*/  FADD.FTZ R124, R109, R124 ;  /* 0x0000007c6d7c7221 */ /* 0x000fe20000010000 */
        /* <DEDUP_REMOVED lines=15> */
[----:B------:R-:W-:-:S05]  /*48f0*/  SHF.L.U32 R109, R34, 0x10, RZ ;  /* 0x00000010226d7819 */ /* 0x000fca00000006ff */
[----:B------:R-:W-:Y:S01]  /*4900*/  FADD.FTZ R126, -R74, R109 ;  /* 0x0000006d4a7e7221 */ /* 0x000fe20000010100 */
[----:B------:R-:W-:-:S03]  /*4910*/  FFMA.FTZ R109, R45, R61, R114 ;  /* 0x0000003d2d6d7223 */ /* 0x000fc60000010072 */
[----:B------:R-:W-:-:S04]  /*4920*/  FMUL.FTZ R61, R126, R113 ;  /* 0x000000717e3d7220 */ /* 0x000fc80000410000 */
[----:B------:R-:W-:-:S04]  /*4930*/  FFMA.FTZ R45, R78, R61, R75 ;  /* 0x0000003d4e2d7223 */ /* 0x000fc8000001004b */
[----:B------:R-:W-:-:S06]  /*4940*/  FMUL.FTZ R62, R45, -1.4426950216293334961 ;  /* 0xbfb8aa3b2d3e7820 */ /* 0x000fcc0000410000 */
[----:B------:R-:W0:Y:S02]  /*4950*/  MUFU.EX2 R62, R62 ;  /* 0x0000003e003e7308 */ /* 0x000e240000000800 */
[----:B0-----:R-:W-:Y:S01]  /*4960*/  FADD.FTZ R114, R62, 1 ;  /* 0x3f8000003e727421 */ /* 0x001fe20000010000 */
[----:B------:R-:W-:Y:S01]  /*4970*/  FADD.FTZ R62, R115, R60 ;  /* 0x0000003c733e7221 */ /* 0x000fe20000010000 */
[----:B------:R-:W-:-:S04]  /*4980*/  FFMA.FTZ R115, R51, R60, R120 ;  /* 0x0000003c33737223 */ /* 0x000fc80000010078 */
        /* <DEDUP_REMOVED lines=9> */
[----:B------:R-:W-:Y:S01]  /*4a20*/  SHF.L.U32 R125, R103, 0x10, RZ ;  /* 0x00000010677d7819 */ /* 0x000fe200000006ff */
[----:B------:R-:W-:Y:S02]  /*4a30*/  FADD.FTZ R121, R114, R121 ;  /* 0x0000007972797221 */ /* 0x000fe40000010000 */
[----:B------:R-:W-:-:S04]  /*4a40*/  FMUL.FTZ R60, R122, R113 ;  /* 0x000000717a3c7220 */ /* 0x000fc80000410000 */
[----:B------:R-:W-:-:S04]  /*4a50*/  FFMA.FTZ R51, R77, R60, R76 ;  /* 0x0000003c4d337223 */ /* 0x000fc8000001004c */
[----:B------:R-:W-:-:S06]  /*4a60*/  FMUL.FTZ R120, R51, -1.4426950216293334961 ;  /* 0xbfb8aa3b33787820 */ /* 0x000fcc0000410000 */
[----:B------:R-:W0:Y:S02]  /*4a70*/  MUFU.EX2 R120, R120 ;  /* 0x0000007800787308 */ /* 0x000e240000000800 */
[----:B0-----:R-:W-:Y:S01]  /*4a80*/  FADD.FTZ R122, R120, 1 ;  /* 0x3f800000787a7421 */ /* 0x001fe20000010000 */
[----:B------:R-:W-:-:S05]  /*4a90*/  FMUL.FTZ R120, R78, R59 ;  /* 0x0000003b4e787220 */ /* 0x000fca0000410000 */
[----:B------:R-:W0:Y:S02]  /*4aa0*/  MUFU.RCP R122, R122 ;  /* 0x0000007a007a7308 */ /* 0x000e240000001000 */
[----:B0-----:R-:W-:Y:S01]  /*4ab0*/  FMUL.FTZ R114, R125, R122 ;  /* 0x0000007a7d727220 */ /* 0x001fe20000410000 */
[----:B------:R-:W-:Y:S01]  /*4ac0*/  FADD.FTZ R124, -R122, 1 ;  /* 0x3f8000007a7c7421 */ /* 0x000fe20000010100 */
[----:B------:R-:W-:Y:S01]  /*4ad0*/  SHF.L.U32 R125, R68, 0x10, RZ ;  /* 0x00000010447d7819 */ /* 0x000fe200000006ff */
[----:B------:R-:W-:Y:S01]  /*4ae0*/  FFMA.FTZ R122, R58, R120, R123 ;  /* 0x000000783a7a7223 */ /* 0x000fe2000001007b */
[----:B------:R-:W-:Y:S01]  /*4af0*/  FADD.FTZ R120, R121, R120 ;  /* 0x0000007879787221 */ /* 0x000fe20000010000 */
[----:B------:R-:W-:Y:S02]  /*4b00*/  FFMA.FTZ R51, R51, R124, 1 ;  /* 0x3f80000033337423 */ /* 0x000fe4000001007c */
[----:B------:R-:W-:Y:S02]  /*4b10*/  FADD.FTZ R124, -R74, R125 ;  /* 0x0000007d4a7c7221 */ /* 0x000fe40000010100 */
[----:B------:R-:W-:Y:S01]  /*4b20*/  FMUL.FTZ R51, R114, R51 ;  /* 0x0000003372337220 */ /* 0x000fe20000410000 */
[----:B------:R-:W-:Y:S01]  /*4b30*/  FFMA.FTZ R114, R58, R59, R109 ;  /* 0x0000003b3a727223 */ /* 0x000fe2000001006d */
[----:B------:R-:W-:Y:S01]  /*4b40*/  FMUL.FTZ R59, R124, R113 ;  /* 0x000000717c3b7220 */ /* 0x000fe20000410000 */
[----:B------:R-:W-:-:S02]  /*4b50*/  SHF.L.U32 R124, R69, 0x10, RZ ;  /* 0x00000010457c7819 */ /* 0x000fc400000006ff */
[----:B------:R-:W-:Y:S01]  /*4b60*/  FFMA.FTZ R114, R53, R55, R114 ;  /* 0x0000003735727223 */ /* 0x000fe20000010072 */
[----:B------:R-:W-:-:S03]  /*4b70*/  FFMA.FTZ R58, R78, R59, R75 ;  /* 0x0000003b4e3a7223 */ /* 0x000fc6000001004b */
[----:B------:R-:W-:Y:S01]  /*4b80*/  FFMA.FTZ R114, R47, R50, R114 ;  /* 0x000000322f727223 */ /* 0x000fe20000010072 */
[----:B------:R-:W-:-:S06]  /*4b90*/  FMUL.FTZ R109, R58, -1.4426950216293334961 ;  /* 0xbfb8aa3b3a6d7820 */ /* 0x000fcc0000410000 */
[----:B------:R-:W0:Y:S02]  /*4ba0*/  MUFU.EX2 R109, R109 ;  /* 0x0000006d006d7308 */ /* 0x000e240000000800 */
[----:B0-----:R-:W-:Y:S01]  /*4bb0*/  FADD.FTZ R123, R109, 1 ;  /* 0x3f8000006d7b7421 */ /* 0x001fe20000010000 */
[----:B------:R-:W-:Y:S01]  /*4bc0*/  FADD.FTZ R109, R62, R57 ;  /* 0x000000393e6d7221 */ /* 0x000fe20000010000 */
[CC--:B------:R-:W-:Y:S01]  /*4bd0*/  FFMA.FTZ R62, R56.reuse, R57.reuse, R115 ;  /* 0x00000039383e7223 */ /* 0x0c0fe20000010073 */
[----:B------:R-:W-:Y:S02]  /*4be0*/  FMUL.FTZ R115, R77, R57 ;  /* 0x000000394d737220 */ /* 0x000fe40000410000 */
[----:B------:R-:W-:Y:S01]  /*4bf0*/  FADD.FTZ R109, R109, R52 ;  /* 0x000000346d6d7221 */ /* 0x000fe20000010000 */
[----:B------:R-:W0:Y:S01]  /*4c00*/  MUFU.RCP R123, R123 ;  /* 0x0000007b007b7308 */ /* 0x000e220000001000 */
[----:B------:R-:W-:Y:S01]  /*4c10*/  FFMA.FTZ R122, R56, R115, R122 ;  /* 0x00000073387a7223 */ /* 0x000fe2000001007a */
[----:B------:R-:W-:Y:S01]  /*4c20*/  FADD.FTZ R120, R115, R120 ;  /* 0x0000007873787221 */ /* 0x000fe20000010000 */
[----:B0-----:R-:W-:Y:S01]  /*4c30*/  FADD.FTZ R125, -R123, 1 ;  /* 0x3f8000007b7d7421 */ /* 0x001fe20000010100 */
[----:B------:R-:W-:-:S03]  /*4c40*/  FMUL.FTZ R121, R124, R123 ;  /* 0x0000007b7c797220 */ /* 0x000fc60000410000 */
[----:B------:R-:W-:-:S04]  /*4c50*/  FFMA.FTZ R58, R58, R125, 1 ;  /* 0x3f8000003a3a7423 */ /* 0x000fc8000001007d */
[----:B------:R-:W-:Y:S01]  /*4c60*/  FMUL.FTZ R58, R121, R58 ;  /* 0x0000003a793a7220 */ /* 0x000fe20000410000 */
[----:B------:R-:W-:-:S05]  /*4c70*/  SHF.L.U32 R121, R104, 0x10, RZ ;  /* 0x0000001068797819 */ /* 0x000fca00000006ff */
[----:B------:R-:W-:-:S04]  /*4c80*/  FADD.FTZ R124, -R74, R121 ;  /* 0x000000794a7c7221 */ /* 0x000fc80000010100 */
[----:B------:R-:W-:Y:S01]  /*4c90*/  FMUL.FTZ R57, R124, R113 ;  /* 0x000000717c397220 */ /* 0x000fe20000410000 */
[----:B------:R-:W-:-:S03]  /*4ca0*/  SHF.L.U32 R124, R105, 0x10, RZ ;  /* 0x00000010697c7819 */ /* 0x000fc600000006ff */
[----:B------:R-:W-:-:S04]  /*4cb0*/  FFMA.FTZ R56, R77, R57, R76 ;  /* 0x000000394d387223 */ /* 0x000fc8000001004c */
[----:B------:R-:W-:-:S06]  /*4cc0*/  FMUL.FTZ R121, R56, -1.4426950216293334961 ;  /* 0xbfb8aa3b38797820 */ /* 0x000fcc0000410000 */
[----:B------:R-:W0:Y:S02]  /*4cd0*/  MUFU.EX2 R121, R121 ;  /* 0x0000007900797308 */ /* 0x000e240000000800 */
[----:B0-----:R-:W-:Y:S01]  /*4ce0*/  FADD.FTZ R123, R121, 1 ;  /* 0x3f800000797b7421 */ /* 0x001fe20000010000 */
[----:B------:R-:W-:-:S05]  /*4cf0*/  FMUL.FTZ R121, R78, R55 ;  /* 0x000000374e797220 */ /* 0x000fca0000410000 */
[----:B------:R-:W0:Y:S02]  /*4d00*/  MUFU.RCP R123, R123 ;  /* 0x0000007b007b7308 */ /* 0x000e240000001000 */
[----:B0-----:R-:W-:Y:S01]  /*4d10*/  FADD.FTZ R125, -R123, 1 ;  /* 0x3f8000007b7d7421 */ /* 0x001fe20000010100 */
[----:B------:R-:W-:Y:S01]  /*4d20*/  FMUL.FTZ R115, R124, R123 ;  /* 0x0000007b7c737220 */ /* 0x000fe20000410000 */
[----:B------:R-:W-:Y:S02]  /*4d30*/  FFMA.FTZ R123, R53, R121, R122 ;  /* 0x00000079357b7223 */ /* 0x000fe4000001007a */
[----:B------:R-:W-:Y:S01]  /*4d40*/  FFMA.FTZ R56, R56, R125, 1 ;  /* 0x3f80000038387423 */ /* 0x000fe2000001007d */
[----:B------:R-:W-:Y:S01]  /*4d50*/  FADD.FTZ R125, R120, R121 ;  /* 0x00000079787d7221 */ /* 0x000fe20000010000 */
[----:B------:R-:W-:Y:S02]  /*4d60*/  SHF.L.U32 R121, R71, 0x10, RZ ;  /* 0x0000001047797819 */ /* 0x000fe400000006ff */
[----:B------:R-:W-:Y:S01]  /*4d70*/  FMUL.FTZ R56, R115, R56 ;  /* 0x0000003873387220 */ /* 0x000fe20000410000 */
[----:B------:R-:W-:-:S05]  /*4d80*/  SHF.L.U32 R115, R70, 0x10, RZ ;  /* 0x0000001046737819 */ /* 0x000fca00000006ff */
[----:B------:R-:W-:Y:S01]  /*4d90*/  FADD.FTZ R124, -R74, R115 ;  /* 0x000000734a7c7221 */ /* 0x000fe20000010100 */
[----:B------:R-:W-:-:S03]  /*4da0*/  FADD.FTZ R115, R108, R55 ;  /* 0x000000376c737221 */ /* 0x000fc60000010000 */
[----:B------:R-:W-:Y:S01]  /*4db0*/  FMUL.FTZ R55, R124, R113 ;  /* 0x000000717c377220 */ /* 0x000fe20000410000 */
[----:B------:R-:W-:-:S03]  /*4dc0*/  FADD.FTZ R115, R115, R50 ;  /* 0x0000003273737221 */ /* 0x000fc60000010000 */
[----:B------:R-:W-:-:S04]  /*4dd0*/  FFMA.FTZ R53, R78, R55, R75 ;  /* 0x000000374e357223 */ /* 0x000fc8000001004b */
[----:B------:R-:W-:-:S06]  /*4de0*/  FMUL.FTZ R108, R53, -1.4426950216293334961 ;  /* 0xbfb8aa3b356c7820 */ /* 0x000fcc0000410000 */
[----:B------:R-:W0:Y:S02]  /*4df0*/  MUFU.EX2 R108, R108 ;  /* 0x0000006c006c7308 */ /* 0x000e240000000800 */
[----:B0-----:R-:W-:-:S06]  /*4e00*/  FADD.FTZ R122, R108, 1 ;  /* 0x3f8000006c7a7421 */ /* 0x001fcc0000010000 */
[----:B------:R-:W0:Y:S02]  /*4e10*/  MUFU.RCP R122, R122 ;  /* 0x0000007a007a7308 */ /* 0x000e240000001000 */
[----:B0-----:R-:W-:Y:S01]  /*4e20*/  FADD.FTZ R124, -R122, 1 ;  /* 0x3f8000007a7c7421 */ /* 0x001fe20000010100 */
[----:B------:R-:W-:Y:S01]  /*4e30*/  FMUL.FTZ R120, R121, R122 ;  /* 0x0000007a79787220 */ /* 0x000fe20000410000 */
[----:B------:R-:W-:Y:S02]  /*4e40*/  SHF.L.U32 R121, R106, 0x10, RZ ;  /* 0x000000106a797819 */ /* 0x000fe400000006ff */
[----:B------:R-:W-:-:S04]  /*4e50*/  FFMA.FTZ R53, R53, R124, 1 ;  /* 0x3f80000035357423 */ /* 0x000fc8000001007c */
[----:B------:R-:W-:Y:S01]  /*4e60*/  FMUL.FTZ R53, R120, R53 ;  /* 0x0000003578357220 */ /* 0x000fe20000410000 */
[----:B------:R-:W-:Y:S01]  /*4e70*/  FADD.FTZ R120, -R74, R121 ;  /* 0x000000794a787221 */ /* 0x000fe20000010100 */
[-C--:B------:R-:W-:Y:S01]  /*4e80*/  FFMA.FTZ R121, R49, R52.reuse, R62 ;  /* 0x0000003431797223 */ /* 0x080fe2000001003e */
[----:B------:R-:W-:Y:S02]  /*4e90*/  FMUL.FTZ R52, R77, R52 ;  /* 0x000000344d347220 */ /* 0x000fe40000410000 */
[----:B------:R-:W-:Y:S01]  /*4ea0*/  FMUL.FTZ R62, R120, R113 ;  /* 0x00000071783e7220 */ /* 0x000fe20000410000 */
[----:B------:R-:W-:Y:S01]  /*4eb0*/  FFMA.FTZ R121, R46, R54, R121 ;  /* 0x000000362e797223 */ /* 0x000fe20000010079 */
[----:B------:R-:W-:Y:S01]  /*4ec0*/  FFMA.FTZ R108, R49, R52, R123 ;  /* 0x00000034316c7223 */ /* 0x000fe2000001007b */
[----:B------:R-:W-:Y:S01]  /*4ed0*/  SHF.L.U32 R123, R107, 0x10, RZ ;  /* 0x000000106b7b7819 */ /* 0x000fe200000006ff */
[----:B------:R-:W-:Y:S01]  /*4ee0*/  FFMA.FTZ R49, R77, R62, R76 ;  /* 0x0000003e4d317223 */ /* 0x000fe2000001004c */
[----:B------:R-:W-:Y:S01]  /*4ef0*/  FADD.FTZ R125, R52, R125 ;  /* 0x0000007d347d7221 */ /* 0x000fe20000010000 */
[----:B------:R-:W-:-:S02]  /*4f00*/  FFMA.FTZ R121, R36, R43, R121 ;  /* 0x0000002b24797223 */ /* 0x000fc40000010079 */
[----:B------:R-:W-:Y:S02]  /*4f10*/  FMUL.FTZ R120, R49, -1.4426950216293334961 ;  /* 0xbfb8aa3b31787820 */ /* 0x000fe40000410000 */
[----:B------:R-:W-:-:S04]  /*4f20*/  FFMA.FTZ R121, R42, R41, R121 ;  /* 0x000000292a797223 */ /* 0x000fc80000010079 */
[----:B------:R-:W0:Y:S01]  /*4f30*/  MUFU.EX2 R120, R120 ;  /* 0x0000007800787308 */ /* 0x000e220000000800 */
[----:B------:R-:W-:-:S04]  /*4f40*/  FFMA.FTZ R121, R40, R39, R121 ;  /* 0x0000002728797223 */ /* 0x000fc80000010079 */
[----:B------:R-:W-:Y:S01]  /*4f50*/  FFMA.FTZ R121, R38, R48, R121 ;  /* 0x0000003026797223 */ /* 0x000fe20000010079 */
[----:B0-----:R-:W-:-:S06]  /*4f60*/  FADD.FTZ R122, R120, 1 ;  /* 0x3f800000787a7421 */ /* 0x001fcc0000010000 */
[----:B------:R-:W0:Y:S02]  /*4f70*/  MUFU.RCP R122, R122 ;  /* 0x0000007a007a7308 */ /* 0x000e240000001000 */
[----:B0-----:R-:W-:Y:S01]  /*4f80*/  FMUL.FTZ R52, R123, R122 ;  /* 0x0000007a7b347220 */ /* 0x001fe20000410000 */
[----:B------:R-:W-:Y:S01]  /*4f90*/  FMUL.FTZ R123, R78, R50 ;  /* 0x000000324e7b7220 */ /* 0x000fe20000410000 */
[----:B------:R-:W-:Y:S01]  /*4fa0*/  FADD.FTZ R124, -R122, 1 ;  /* 0x3f8000007a7c7421 */ /* 0x000fe20000010100 */
[----:B------:R-:W-:Y:S01]  /*4fb0*/  FADD.FTZ R50, R109, R54 ;  /* 0x000000366d327221 */ /* 0x000fe20000010000 */
[----:B------:R-:W-:Y:S01]  /*4fc0*/  FFMA.FTZ R109, R37, R44, R114 ;  /* 0x0000002c256d7223 */ /* 0x000fe20000010072 */
[----:B------:R-:W-:Y:S01]  /*4fd0*/  FFMA.FTZ R108, R47, R123, R108 ;  /* 0x0000007b2f6c7223 */ /* 0x000fe2000001006c */
[----:B------:R-:W-:Y:S01]  /*4fe0*/  FMUL.FTZ R47, R77, R54 ;  /* 0x000000364d2f7220 */ /* 0x000fe20000410000 */
[----:B------:R-:W-:Y:S01]  /*4ff0*/  FFMA.FTZ R49, R49, R124, 1 ;  /* 0x3f80000031317423 */ /* 0x000fe2000001007c */
[----:B------:R-:W-:Y:S01]  /*5000*/  FADD.FTZ R50, R50, R43 ;  /* 0x0000002b32327221 */ /* 0x000fe20000010000 */
[----:B------:R-:W-:Y:S01]  /*5010*/  FMUL.FTZ R43, R77, R43 ;  /* 0x0000002b4d2b7220 */ /* 0x000fe20000410000 */
[----:B------:R-:W-:Y:S01]  /*5020*/  FFMA.FTZ R108, R46, R47, R108 ;  /* 0x0000002f2e6c7223 */ /* 0x000fe2000001006c */
[----:B------:R-:W-:Y:S01]  /*5030*/  FMUL.FTZ R49, R52, R49 ;  /* 0x0000003134317220 */ /* 0x000fe20000410000 */
[----:B------:R-:W-:Y:S01]  /*5040*/  FADD.FTZ R46, R115, R44 ;  /* 0x0000002c732e7221 */ /* 0x000fe20000010000 */
[----:B------:R-:W-:Y:S01]  /*5050*/  FADD.FTZ R52, R125, R123 ;  /* 0x0000007b7d347221 */ /* 0x000fe20000010000 */
[----:B------:R-:W-:Y:S01]  /*5060*/  FMUL.FTZ R115, R78, R44 ;  /* 0x0000002c4e737220 */ /* 0x000fe20000410000 */
[----:B------:R-:W-:Y:S01]  /*5070*/  FFMA.FTZ R109, R66, R67, R109 ;  /* 0x00000043426d7223 */ /* 0x000fe2000001006d */
[----:B------:R-:W-:Y:S01]  /*5080*/  FADD.FTZ R50, R50, R41 ;  /* 0x0000002932327221 */ /* 0x000fe20000010000 */
[----:B------:R-:W-:Y:S01]  /*5090*/  FADD.FTZ R52, R47, R52 ;  /* 0x000000342f347221 */ /* 0x000fe20000010000 */
[----:B------:R-:W-:Y:S01]  /*50a0*/  FFMA.FTZ R108, R37, R115, R108 ;  /* 0x00000073256c7223 */ /* 0x000fe2000001006c */
[----:B------:R-:W-:Y:S01]  /*50b0*/  FFMA.FTZ R109, R72, R73, R109 ;  /* 0x00000049486d7223 */ /* 0x000fe2000001006d */
[----:B------:R-:W-:Y:S01]  /*50c0*/  FADD.FTZ R46, R46, R67 ;  /* 0x000000432e2e7221 */ /* 0x000fe20000010000 */
[----:B------:R-:W-:Y:S01]  /*50d0*/  FADD.FTZ R52, R52, R115 ;  /* 0x0000007334347221 */ /* 0x000fe20000010000 */
[----:B------:R-:W-:Y:S01]  /*50e0*/  FFMA.FTZ R37, R36, R43, R108 ;  /* 0x0000002b24257223 */ /* 0x000fe2000001006c */
[----:B------:R-:W-:Y:S01]  /*50f0*/  FMUL.FTZ R36, R78, R67 ;  /* 0x000000434e247220 */ /* 0x000fe20000410000 */
[----:B------:R-:W-:Y:S01]  /*5100*/  FADD.FTZ R46, R46, R73 ;  /* 0x000000492e2e7221 */ /* 0x000fe20000010000 */
[----:B------:R-:W-:-:S02]  /*5110*/  FADD.FTZ R52, R43, R52 ;  /* 0x000000342b347221 */ /* 0x000fc40000010000 */
[----:B------:R-:W-:Y:S01]  /*5120*/  FFMA.FTZ R66, R66, R36, R37 ;  /* 0x0000002442427223 */ /* 0x000fe20000010025 */
[----:B------:R-:W-:Y:S01]  /*5130*/  FMUL.FTZ R37, R77, R41 ;  /* 0x000000294d257220 */ /* 0x000fe20000410000 */
        /* <DEDUP_REMOVED lines=9> */
[----:B------:R-:W-:-:S02]  /*51d0*/  FFMA.FTZ R36, R64, R65, R109 ;  /* 0x0000004140247223 */ /* 0x000fc4000001006d */
        /* <DEDUP_REMOVED lines=8> */
[----:B------:R-:W-:Y:S01]  /*5260*/  FMUL.FTZ R39, R77, R51 ;  /* 0x000000334d277220 */ /* 0x000fe20000410000 */
[----:B------:R-:W-:Y:S01]  /*5270*/  FFMA.FTZ R64, R38, R37, R64 ;  /* 0x0000002526407223 */ /* 0x000fe20000010040 */
[----:B------:R-:W-:Y:S01]  /*5280*/  FADD.FTZ R52, R37, R52 ;  /* 0x0000003425347221 */ /* 0x000fe20000010000 */
[----:B------:R-:W-:Y:S01]  /*5290*/  FMUL.FTZ R38, R77, R56 ;  /* 0x000000384d267220 */ /* 0x000fe20000410000 */
[C---:B------:R-:W-:Y:S01]  /*52a0*/  FFMA.FTZ R37, R61.reuse, R45, R36 ;  /* 0x0000002d3d257223 */ /* 0x040fe20000010024 */
[----:B------:R-:W-:Y:S01]  /*52b0*/  FFMA.FTZ R64, R61, R41, R64 ;  /* 0x000000293d407223 */ /* 0x000fe20000010040 */
[----:B------:R-:W-:Y:S01]  /*52c0*/  FADD.FTZ R52, R52, R41 ;  /* 0x0000002934347221 */ /* 0x000fe20000010000 */
[-C--:B------:R-:W-:Y:S01]  /*52d0*/  FMUL.FTZ R41, R78, R58.reuse ;  /* 0x0000003a4e297220 */ /* 0x080fe20000410000 */
[----:B------:R-:W-:Y:S01]  /*52e0*/  FADD.FTZ R45, R46, R45 ;  /* 0x0000002d2e2d7221 */ /* 0x000fe20000010000 */
[C---:B------:R-:W-:Y:S01]  /*52f0*/  FFMA.FTZ R64, R60.reuse, R39, R64 ;  /* 0x000000273c407223 */ /* 0x040fe20000010040 */
[----:B------:R-:W-:Y:S01]  /*5300*/  FADD.FTZ R52, R39, R52 ;  /* 0x0000003427347221 */ /* 0x000fe20000010000 */
[----:B------:R-:W-:Y:S01]  /*5310*/  FFMA.FTZ R36, R60, R51, R121 ;  /* 0x000000333c247223 */ /* 0x000fe20000010079 */
[----:B------:R-:W-:Y:S01]  /*5320*/  FMUL.FTZ R40, R78, R53 ;  /* 0x000000354e287220 */ /* 0x000fe20000410000 */
[C---:B------:R-:W-:Y:S01]  /*5330*/  FFMA.FTZ R64, R59.reuse, R41, R64 ;  /* 0x000000293b407223 */ /* 0x040fe20000010040 */
[----:B------:R-:W-:Y:S01]  /*5340*/  FADD.FTZ R41, R52, R41 ;  /* 0x0000002934297221 */ /* 0x000fe20000010000 */
[----:B------:R-:W-:Y:S01]  /*5350*/  FADD.FTZ R51, R48, R51 ;  /* 0x0000003330337221 */ /* 0x000fe20000010000 */
[----:B------:R-:W-:Y:S01]  /*5360*/  FFMA.FTZ R52, R59, R58, R37 ;  /* 0x0000003a3b347223 */ /* 0x000fe20000010025 */
[----:B------:R-:W-:Y:S01]  /*5370*/  FFMA.FTZ R64, R57, R38, R64 ;  /* 0x0000002639407223 */ /* 0x000fe20000010040 */
[----:B------:R-:W-:Y:S01]  /*5380*/  FADD.FTZ R41, R38, R41 ;  /* 0x0000002926297221 */ /* 0x000fe20000010000 */
[----:B------:R-:W-:Y:S01]  /*5390*/  FADD.FTZ R54, R45, R58 ;  /* 0x0000003a2d367221 */ /* 0x000fe20000010000 */
[----:B------:R-:W-:Y:S01]  /*53a0*/  FFMA.FTZ R57, R57, R56, R36 ;  /* 0x0000003839397223 */ /* 0x000fe20000010024 */
[----:B------:R-:W-:Y:S01]  /*53b0*/  FFMA.FTZ R37, R55, R40, R64 ;  /* 0x0000002837257223 */ /* 0x000fe20000010040 */
[----:B------:R-:W-:Y:S01]  /*53c0*/  FMUL.FTZ R39, R77, R49 ;  /* 0x000000314d277220 */ /* 0x000fe20000410000 */
[----:B------:R-:W-:Y:S01]  /*53d0*/  FADD.FTZ R40, R41, R40 ;  /* 0x0000002829287221 */ /* 0x000fe20000010000 */
[----:B------:R-:W-:Y:S01]  /*53e0*/  FADD.FTZ R56, R51, R56 ;  /* 0x0000003833387221 */ /* 0x000fe20000010000 */
[----:B------:R-:W-:Y:S01]  /*53f0*/  FFMA.FTZ R52, R55, R53, R52 ;  /* 0x0000003537347223 */ /* 0x000fe20000010034 */
[----:B------:R-:W-:Y:S01]  /*5400*/  FADD.FTZ R54, R54, R53 ;  /* 0x0000003536367221 */ /* 0x000fe20000010000 */
[C---:B------:R-:W-:Y:S01]  /*5410*/  FFMA.FTZ R37, R62.reuse, R39, R37 ;  /* 0x000000273e257223 */ /* 0x040fe20000010025 */
[----:B------:R-:W-:Y:S01]  /*5420*/  FADD.FTZ R40, R39, R40 ;  /* 0x0000002827287221 */ /* 0x000fe20000010000 */
[----:B------:R-:W-:Y:S01]  /*5430*/  FFMA.FTZ R53, R62, R49, R57 ;  /* 0x000000313e357223 */ /* 0x000fe20000010039 */
[----:B------:R-:W-:-:S07]  /*5440*/  FADD.FTZ R55, R56, R49 ;  /* 0x0000003138377221 */ /* 0x000fce0000010000 */
.L_x_304:
        /* <DEDUP_REMOVED lines=48> */
.L_x_306:
[----:B------:R-:W-:Y:S05]  /*5750*/  BSYNC.RECONVERGENT B0 ;  /* 0x0000000000007941 */ /* 0x000fea0003800200 */
.L_x_305:
        /* <DEDUP_REMOVED lines=32> */
.L_x_308:
[----:B------:R-:W-:Y:S05]  /*5960*/  BSYNC.RECONVERGENT B0 ;  /* 0x0000000000007941 */ /* 0x000fea0003800200 */
.L_x_307:
        /* <DEDUP_REMOVED lines=79> */
.L_x_310:
[----:B------:R-:W-:Y:S05]  /*5e60*/  BSYNC.RECONVERGENT B0 ;  /* 0x0000000000007941 */ /* 0x000fea0003800200 */
.L_x_309:
        /* <DEDUP_REMOVED lines=28> */
.L_x_312:
[----:B------:R-:W-:Y:S05]  /*6030*/  BSYNC.RECONVERGENT B0 ;  /* 0x0000000000007941 */ /* 0x000fea0003800200 */
.L_x_311:
        /* <DEDUP_REMOVED lines=25> */
.L_x_315:
[----:B---3--:R-:W2:Y:S04]  /*61d0*/  LDG.E.STRONG.GPU R38, desc[UR6][R36.64] ;  /* 0x0000000624267981 */ /* 0x008ea8000c1ef900 */
[----:B--2---:R-:W-:Y:S01]  /*61e0*/  CCTL.IVALL ;  /* 0x00000000ff00798f */ /* 0x004fe20002000000 */
[----:B------:R-:W-:Y:S05]  /*61f0*/  YIELD ;  /* 0x0000000000007946 */ /* 0x000fea0003800000 */
[----:B------:R-:W-:-:S13]  /*6200*/  ISETP.NE.AND P0, PT, R38, R43, PT ;  /* 0x0000002b2600720c */ /* 0x000fda0003f05270 */
[----:B------:R-:W-:Y:S05]  /*6210*/  @P0 BRA `(.L_x_315) ;  /* 0xfffffffc00ec0947 */ /* 0x000fea000383ffff */
.L_x_314:
[----:B------:R-:W-:Y:S05]  /*6220*/  WARPSYNC.ALL ;  /* 0x0000000000007948 */ /* 0x000fea0003800000 */
[----:B------:R-:W-:Y:S01]  /*6230*/  BAR.SYNC.DEFER_BLOCKING 0x0 ;  /* 0x0000000000007b1d */ /* 0x000fe20000010000 */
[----:B------:R-:W-:-:S05]  /*6240*/  HFMA2 R44, -RZ, RZ, 0, 0 ;  /* 0x00000000ff2c7431 */ /* 0x000fca00000001ff */
[----:B------:R-:W-:Y:S05]  /*6250*/  @!P2 BRA `(.L_x_316) ;  /* 0x00000004001ca947 */ /* 0x000fea0003800000 */
[C-C-:B------:R-:W-:Y:S01]  /*6260*/  IMAD R55, R108.reuse, 0x3, R53.reuse ;  /* 0x000000036c377824 */ /* 0x140fe200078e0235 */
[CC--:B------:R-:W-:Y:S01]  /*6270*/  LEA R59, R108.reuse, R53.reuse, 0x1 ;  /* 0x000000356c3b7211 */ /* 0x0c0fe200078e08ff */
[C-C-:B------:R-:W-:Y:S01]  /*6280*/  IMAD R57, R108.reuse, 0x7, R53.reuse ;  /* 0x000000076c397824 */ /* 0x140fe200078e0235 */
[CC--:B------:R-:W-:Y:S01]  /*6290*/  LEA R65, R108.reuse, R53.reuse, 0x2 ;  /* 0x000000356c417211 */ /* 0x0c0fe200078e10ff */
[C-C-:B------:R-:W-:Y:S01]  /*62a0*/  IMAD R61, R108.reuse, 0x5, R53.reuse ;  /* 0x000000056c3d7824 */ /* 0x140fe200078e0235 */
[----:B------:R-:W-:Y:S01]  /*62b0*/  IADD3 R67, PT, PT, R53, R108, RZ ;  /* 0x0000006c35437210 */ /* 0x000fe20007ffe0ff */
[----:B------:R-:W-:Y:S01]  /*62c0*/  IMAD R63, R108, 0x6, R53 ;  /* 0x000000066c3f7824 */ /* 0x000fe200078e0235 */
[----:B------:R-:W-:Y:S01]  /*62d0*/  IADD3 R54, PT, PT, -R7, RZ, RZ ;  /* 0x000000ff07367210 */ /* 0x000fe20007ffe1ff */
[----:B------:R-:W-:Y:S01]  /*62e0*/  UMOV UR4, URZ ;  /* 0x000000ff00047c82 */ /* 0x000fe20008000000 */
[----:B------:R-:W-:Y:S02]  /*62f0*/  MOV R115, R53 ;  /* 0x0000003500737202 */ /* 0x000fe40000000f00 */
[----:B------:R-:W-:-:S07]  /*6300*/  LOP3.LUT R52, R109, 0x7ffffff8, RZ, 0xc0, !PT ;  /* 0x7ffffff86d347812 */ /* 0x000fce00078ec0ff */
.L_x_317:
        /* <DEDUP_REMOVED lines=60> */
.L_x_316:
        /* <DEDUP_REMOVED lines=34> */
.L_x_318:
[----:B------:R-:W-:Y:S05]  /*68f0*/  @!P5 BRA `(.L_x_313) ;  /* 0x00000000006cd947 */ /* 0x000fea0003800000 */
[----:B------:R-:W-:Y:S02]  /*6900*/  ISETP.NE.AND P0, PT, R45, 0x1, PT ;  /* 0x000000012d00780c */ /* 0x000fe40003f05270 */
[----:B------:R-:W-:-:S11]  /*6910*/  LOP3.LUT R109, R109, 0x1, RZ, 0xc0, !PT ;  /* 0x000000016d6d7812 */ /* 0x000fd600078ec0ff */
[----:B------:R-:W-:Y:S05]  /*6920*/  @!P0 BRA `(.L_x_319) ;  /* 0x0000000000388947 */ /* 0x000fea0003800000 */
[C---:B------:R-:W-:Y:S02]  /*6930*/  IADD3 R36, PT, PT, R44.reuse, 0x1, RZ ;  /* 0x000000012c247810 */ /* 0x040fe40007ffe0ff */
[-C--:B------:R-:W-:Y:S02]  /*6940*/  ISETP.EQ.OR P2, PT, R44, R7.reuse, P1 ;  /* 0x000000072c00720c */ /* 0x080fe40000f42670 */
[----:B------:R-:W-:-:S11]  /*6950*/  ISETP.EQ.OR P0, PT, R36, R7, P1 ;  /* 0x000000072400720c */ /* 0x000fd60000f02670 */
[-CC-:B------:R-:W-:Y:S02]  /*6960*/  @!P2 IMAD R37, R44, R108.reuse, R53.reuse ;  /* 0x0000006c2c25a224 */ /* 0x180fe400078e0235 */
[----:B-1----:R-:W-:Y:S02]  /*6970*/  @!P0 IMAD R39, R36, R108, R53 ;  /* 0x0000006c24278224 */ /* 0x002fe400078e0235 */
        /* <DEDUP_REMOVED lines=9> */
.L_x_319:
        /* <DEDUP_REMOVED lines=9> */
.L_x_320:
[----:B------:R-:W-:Y:S05]  /*6aa0*/  BSYNC.RECONVERGENT B0 ;  /* 0x0000000000007941 */ /* 0x000fea0003800200 */
.L_x_313:
        /* <DEDUP_REMOVED lines=38> */
.L_x_321:
        /* <DEDUP_REMOVED lines=8> */
[----:B------:R-:W-:Y:S01]  /*6d90*/  FADD.FTZ R42, -R74, R41 ;  /* 0x000000294a2a7221 */ /* 0x000fe20000010100 */
        /* <DEDUP_REMOVED lines=10> */
[----:B------:R-:W2:Y:S01]  /*6e40*/  LDCU.64 UR10, c[0x0][0x3f8] ;  /* 0x00007f00ff0a77ac */ /* 0x000ea20008000a00 */
[----:B------:R-:W-:Y:S01]  /*6e50*/  MOV R39, R119 ;  /* 0x0000007700277202 */ /* 0x000fe20000000f00 */
[-C--:B------:R-:W-:Y:S01]  /*6e60*/  FMUL.FTZ R10, R10, R113.reuse ;  /* 0x000000710a0a7220 */ /* 0x080fe20000410000 */
[----:B------:R-:W-:Y:S01]  /*6e70*/  FMUL.FTZ R9, R36, R113 ;  /* 0x0000007124097220 */ /* 0x000fe20000410000 */
[----:B------:R-:W1:Y:S04]  /*6e80*/  LDCU.64 UR4, c[0x0][0x380] ;  /* 0x00007000ff0477ac */ /* 0x000e680008000a00 */
[----:B------:R-:W-:Y:S01]  /*6e90*/  F2FP.BF16.F32.PACK_AB R9, R9, R10 ;  /* 0x0000000a0909723e */ /* 0x000fe200000010ff */
[----:B--2---:R-:W-:Y:S01]  /*6ea0*/  IMAD R40, R38, UR10, RZ ;  /* 0x0000000a26287c24 */ /* 0x004fe2000f8e02ff */
[----:B------:R-:W-:-:S03]  /*6eb0*/  MOV R38, R116 ;  /* 0x0000007400267202 */ /* 0x000fc60000000f00 */
[C---:B------:R-:W-:Y:S02]  /*6ec0*/  IMAD R41, R7.reuse, UR11, R40 ;  /* 0x0000000b07297c24 */ /* 0x040fe4000f8e0228 */
[----:B------:R-:W-:-:S03]  /*6ed0*/  IMAD.WIDE.U32 R38, R7, UR10, R38 ;  /* 0x0000000a07267c25 */ /* 0x000fc6000f8e0026 */
[----:B-1----:R-:W-:Y:S02]  /*6ee0*/  LEA R40, P0, R38, UR4, 0x1 ;  /* 0x0000000426287c11 */ /* 0x002fe4000f8008ff */
[----:B------:R-:W-:-:S04]  /*6ef0*/  IADD3 R41, PT, PT, R39, R41, RZ ;  /* 0x0000002927297210 */ /* 0x000fc80007ffe0ff */
[----:B------:R-:W-:-:S05]  /*6f00*/  LEA.HI.X R41, R38, UR5, R41, 0x1, P0 ;  /* 0x0000000526297c11 */ /* 0x000fca00080f0c29 */
[----:B------:R1:W-:Y:S02]  /*6f10*/  STG.E desc[UR6][R40.64], R9 ;  /* 0x0000000928007986 */ /* 0x0003e4000c101906 */
.L_x_323:
[----:B------:R-:W-:Y:S05]  /*6f20*/  BSYNC.RECONVERGENT B0 ;  /* 0x0000000000007941 */ /* 0x000fea0003800200 */
.L_x_322:
[-C--:B------:R-:W-:Y:S01]  /*6f30*/  FMUL.FTZ R42, R42, R113.reuse ;  /* 0x000000712a2a7220 */ /* 0x080fe20000410000 */
[----:B------:R-:W-:Y:S01]  /*6f40*/  FADD.FTZ R10, -R74, R79 ;  /* 0x0000004f4a0a7221 */ /* 0x000fe20000010100 */
[----:B------:R-:W-:Y:S02]  /*6f50*/  SHF.L.U32 R11, R11, 0x10, RZ ;  /* 0x000000100b0b7819 */ /* 0x000fe400000006ff */
[----:B------:R-:W-:Y:S01]  /*6f60*/  SHF.L.U32 R110, R110, 0x10, RZ ;  /* 0x000000106e6e7819 */ /* 0x000fe200000006ff */
[----:B------:R-:W-:Y:S01]  /*6f70*/  FFMA.FTZ R45, R8, R42, R37 ;  /* 0x0000002a082d7223 */ /* 0x000fe20000010025 */
[----:B------:R-:W-:Y:S01]  /*6f80*/  FMUL.FTZ R44, R10, R113 ;  /* 0x000000710a2c7220 */ /* 0x000fe20000410000 */
[----:B------:R-:W-:Y:S06]  /*6f90*/  BRA.U !UP0, `(.L_x_324) ;  /* 0x0000000108487547 */ /* 0x000fec000b800000 */
[----:B-1----:R-:W-:Y:S01]  /*6fa0*/  FFMA.FTZ R9, R78, R42, R75 ;  /* 0x0000002a4e097223 */ /* 0x002fe2000001004b */
[----:B------:R-:W-:-:S03]  /*6fb0*/  FFMA.FTZ R10, R77, R44, R76 ;  /* 0x0000002c4d0a7223 */ /* 0x000fc6000001004c */
[----:B------:R-:W-:Y:S01]  /*6fc0*/  FMUL.FTZ R36, R9, -1.4426950216293334961 ;  /* 0xbfb8aa3b09247820 */ /* 0x000fe20000410000 */
        /* <DEDUP_REMOVED lines=15> */
.L_x_324:
[----:B------:R-:W-:Y:S01]  /*70c0*/  FFMA.FTZ R10, R8, R44, R37 ;  /* 0x0000002c080a7223 */ /* 0x000fe20000010025 */
[----:B------:R-:W-:Y:S01]  /*70d0*/  BSSY.RECONVERGENT B0, `(.L_x_325) ;  /* 0x0000014000007945 */ /* 0x000fe20003800200 */
[----:B------:R-:W-:Y:S01]  /*70e0*/  FFMA.FTZ R36, R78, R11, -R45 ;  /* 0x0000000b4e247223 */ /* 0x000fe2000001082d */
[----:B-1----:R-:W-:Y:S01]  /*70f0*/  SHF.L.U32 R41, R12, 0x10, RZ ;  /* 0x000000100c297819 */ /* 0x002fe200000006ff */
[----:B------:R-:W-:Y:S01]  /*7100*/  FFMA.FTZ R110, R77, R110, -R10 ;  /* 0x0000006e4d6e7223 */ /* 0x000fe2000001080a */
[----:B------:R-:W-:Y:S01]  /*7110*/  SHF.L.U32 R43, R80, 0x10, RZ ;  /* 0x00000010502b7819 */ /* 0x000fe200000006ff */
[----:B------:R-:W-:Y:S06]  /*7120*/  @P1 BRA `(.L_x_326) ;  /* 0x0000000000381947 */ /* 0x000fec0003800000 */
[----:B------:R-:W1:Y:S01]  /*7130*/  LDCU.64 UR4, c[0x0][0x3f8] ;  /* 0x00007f00ff0477ac */ /* 0x000e620008000a00 */
[----:B------:R-:W-:Y:S01]  /*7140*/  MOV R10, R116 ;  /* 0x00000074000a7202 */ /* 0x000fe20000000f00 */
[----:B------:R-:W-:Y:S01]  /*7150*/  FMUL.FTZ R36, R36, R113 ;  /* 0x0000007124247220 */ /* 0x000fe20000410000 */
[----:B------:R-:W-:Y:S01]  /*7160*/  MOV R11, R119 ;  /* 0x00000077000b7202 */ /* 0x000fe20000000f00 */
[----:B------:R-:W3:Y:S01]  /*7170*/  LDCU.64 UR10, c[0x0][0x380] ;  /* 0x00007000ff0a77ac */ /* 0x000ee20008000a00 */
[----:B------:R-:W-:-:S05]  /*7180*/  FMUL.FTZ R9, R110, R113 ;  /* 0x000000716e097220 */ /* 0x000fca0000410000 */
[----:B------:R-:W-:Y:S01]  /*7190*/  F2FP.BF16.F32.PACK_AB R9, R9, R36 ;  /* 0x000000240909723e */ /* 0x000fe200000010ff */
[----:B-1----:R-:W-:Y:S02]  /*71a0*/  IMAD R48, R48, UR4, RZ ;  /* 0x0000000430307c24 */ /* 0x002fe4000f8e02ff */
[----:B------:R-:W-:-:S04]  /*71b0*/  IMAD.WIDE.U32 R10, R47, UR4, R10 ;  /* 0x000000042f0a7c25 */ /* 0x000fc8000f8e000a */
[----:B------:R-:W-:Y:S01]  /*71c0*/  IMAD R47, R47, UR5, R48 ;  /* 0x000000052f2f7c24 */ /* 0x000fe2000f8e0230 */
[----:B---3--:R-:W-:-:S04]  /*71d0*/  LEA R38, P0, R10, UR10, 0x1 ;  /* 0x0000000a0a267c11 */ /* 0x008fc8000f8008ff */
[----:B------:R-:W-:-:S04]  /*71e0*/  IADD3 R47, PT, PT, R11, R47, RZ ;  /* 0x0000002f0b2f7210 */ /* 0x000fc80007ffe0ff */
[----:B------:R-:W-:-:S05]  /*71f0*/  LEA.HI.X R39, R10, UR11, R47, 0x1, P0 ;  /* 0x0000000b0a277c11 */ /* 0x000fca00080f0c2f */
[----:B------:R1:W-:Y:S02]  /*7200*/  STG.E desc[UR6][R38.64], R9 ;  /* 0x0000000926007986 */ /* 0x0003e4000c101906 */
.L_x_326:
[----:B------:R-:W-:Y:S05]  /*7210*/  BSYNC.RECONVERGENT B0 ;  /* 0x0000000000007941 */ /* 0x000fea0003800200 */
.L_x_325:
[----:B-1----:R-:W-:Y:S01]  /*7220*/  SHF.L.U32 R9, R14, 0x10, RZ ;  /* 0x000000100e097819 */ /* 0x002fe200000006ff */
[----:B------:R-:W-:Y:S01]  /*7230*/  FADD.FTZ R54, -R74, R41 ;  /* 0x000000294a367221 */ /* 0x000fe20000010100 */
[----:B------:R-:W-:Y:S01]  /*7240*/  SHF.L.U32 R45, R84, 0x10, RZ ;  /* 0x00000010542d7819 */ /* 0x000fe200000006ff */
[----:B------:R-:W-:Y:S01]  /*7250*/  FADD.FTZ R58, -R74, R43 ;  /* 0x0000002b4a3a7221 */ /* 0x000fe20000010100 */
[----:B------:R-:W-:Y:S02]  /*7260*/  SHF.L.U32 R47, R18, 0x10, RZ ;  /* 0x00000010122f7819 */ /* 0x000fe400000006ff */
[----:B------:R-:W-:Y:S01]  /*7270*/  SHF.L.U32 R65, R94, 0x10, RZ ;  /* 0x000000105e417819 */ /* 0x000fe200000006ff */
[----:B------:R-:W-:Y:S01]  /*7280*/  FADD.FTZ R60, -R74, R45 ;  /* 0x0000002d4a3c7221 */ /* 0x000fe20000010100 */
[----:B0-----:R-:W-:Y:S01]  /*7290*/  SHF.L.U32 R73, R96, 0x10, RZ ;  /* 0x0000001060497819 */ /* 0x001fe200000006ff */
[----:B------:R-:W-:Y:S01]  /*72a0*/  FADD.FTZ R56, -R74, R47 ;  /* 0x0000002f4a387221 */ /* 0x000fe20000010100 */
[----:B------:R-:W-:Y:S01]  /*72b0*/  SHF.L.U32 R11, R82, 0x10, RZ ;  /* 0x00000010520b7819 */ /* 0x000fe200000006ff */
[----:B------:R-:W-:Y:S01]  /*72c0*/  FMUL.FTZ R58, R58, R113 ;  /* 0x000000713a3a7220 */ /* 0x000fe20000410000 */
[----:B------:R-:W-:-:S02]  /*72d0*/  SHF.L.U32 R39, R16, 0x10, RZ ;  /* 0x0000001010277819 */ /* 0x000fc400000006ff */
        /* <DEDUP_REMOVED lines=19> */
[----:B------:R-:W-:Y:S01]  /*7410*/  FADD.FTZ R10, -R74, R129 ;  /* 0x000000814a0a7221 */ /* 0x000fe20000010100 */
[----:B------:R-:W-:-:S02]  /*7420*/  IADD3 R41, PT, PT, R7, 0x60, RZ ;  /* 0x0000006007297810 */ /* 0x000fc40007ffe0ff */
[C---:B------:R-:W-:Y:S02]  /*7430*/  IADD3 R36, PT, PT, R7.reuse, 0x70, RZ ;  /* 0x0000007007247810 */ /* 0x040fe40007ffe0ff */
[----:B------:R-:W-:Y:S02]  /*7440*/  IADD3 R9, PT, PT, R7, 0x80, RZ ;  /* 0x0000008007097810 */ /* 0x000fe40007ffe0ff */
        /* <DEDUP_REMOVED lines=12> */
[----:B--2---:R-:W-:Y:S01]  /*7510*/  FADD.FTZ R40, -R74, R59 ;  /* 0x0000003b4a287221 */ /* 0x004fe20000010100 */
        /* <DEDUP_REMOVED lines=15> */
[C---:B------:R-:W-:Y:S01]  /*7610*/  FADD.FTZ R12, -R74.reuse, R127 ;  /* 0x0000007f4a0c7221 */ /* 0x040fe20000010100 */
[----:B------:R-:W-:Y:S01]  /*7620*/  ISETP.GE.U32.AND P0, PT, R47, UR8, PT ;  /* 0x000000082f007c0c */ /* 0x000fe2000bf06070 */
[----:B------:R-:W-:Y:S01]  /*7630*/  FADD.FTZ R74, -R74, R131 ;  /* 0x000000834a4a7221 */ /* 0x000fe20000010100 */
[----:B------:R-:W-:Y:S01]  /*7640*/  ISETP.GE.U32.AND P6, PT, R45, UR8, PT ;  /* 0x000000082d007c0c */ /* 0x000fe2000bfc6070 */
[C-C-:B------:R-:W-:Y:S01]  /*7650*/  FFMA.FTZ R63, R8.reuse, R51, R37.reuse ;  /* 0x00000033083f7223 */ /* 0x140fe20000010025 */
[----:B------:R-:W-:Y:S01]  /*7660*/  ISETP.GE.U32.AND P3, PT, R41, UR8, PT ;  /* 0x0000000829007c0c */ /* 0x000fe2000bf66070 */
[----:B------:R-:W-:Y:S01]  /*7670*/  FFMA.FTZ R68, R8, R58, R37 ;  /* 0x0000003a08447223 */ /* 0x000fe20000010025 */
[----:B------:R-:W-:-:S02]  /*7680*/  ISETP.GE.U32.AND P4, PT, R36, UR8, PT ;  /* 0x0000000824007c0c */ /* 0x000fc4000bf86070 */
[----:B------:R-:W-:Y:S02]  /*7690*/  ISETP.GE.U32.AND P5, PT, R9, UR8, PT ;  /* 0x0000000809007c0c */ /* 0x000fe4000bfa6070 */
[----:B------:R-:W-:Y:S02]  /*76a0*/  SHF.R.S32.HI R67, RZ, 0x1f, R65 ;  /* 0x0000001fff437819 */ /* 0x000fe40000011441 */
[----:B------:R-:W-:Y:S02]  /*76b0*/  SHF.R.S32.HI R79, RZ, 0x1f, R73 ;  /* 0x0000001fff4f7819 */ /* 0x000fe40000011449 */
[----:B------:R-:W-:Y:S02]  /*76c0*/  SHF.R.S32.HI R49, RZ, 0x1f, R47 ;  /* 0x0000001fff317819 */ /* 0x000fe4000001142f */
[----:B------:R-:W-:Y:S02]  /*76d0*/  SHF.R.S32.HI R46, RZ, 0x1f, R45 ;  /* 0x0000001fff2e7819 */ /* 0x000fe4000001142d */
[----:B------:R-:W-:-:S02]  /*76e0*/  SHF.R.S32.HI R43, RZ, 0x1f, R41 ;  /* 0x0000001fff2b7819 */ /* 0x000fc40000011429 */
[----:B------:R-:W-:Y:S02]  /*76f0*/  SHF.R.S32.HI R39, RZ, 0x1f, R36 ;  /* 0x0000001fff277819 */ /* 0x000fe40000011424 */
[----:B------:R-:W-:Y:S02]  /*7700*/  SHF.R.S32.HI R11, RZ, 0x1f, R9 ;  /* 0x0000001fff0b7819 */ /* 0x000fe40000011409 */
[----:B------:R-:W-:Y:S02]  /*7710*/  ISETP.GE.AND.EX P2, PT, R67, UR9, PT, P2 ;  /* 0x0000000943007c0c */ /* 0x000fe4000bf46320 */
[----:B------:R-:W-:Y:S02]  /*7720*/  ISETP.GE.AND.EX P1, PT, R79, UR9, PT, P1 ;  /* 0x000000094f007c0c */ /* 0x000fe4000bf26310 */
[----:B------:R-:W-:Y:S02]  /*7730*/  ISETP.GE.AND.EX P0, PT, R49, UR9, PT, P0 ;  /* 0x0000000931007c0c */ /* 0x000fe4000bf06300 */
[----:B------:R-:W-:-:S02]  /*7740*/  ISETP.GE.AND.EX P6, PT, R46, UR9, PT, P6 ;  /* 0x000000092e007c0c */ /* 0x000fc4000bfc6360 */
[----:B------:R-:W-:Y:S02]  /*7750*/  ISETP.GE.AND.EX P3, PT, R43, UR9, PT, P3 ;  /* 0x000000092b007c0c */ /* 0x000fe4000bf66330 */
[----:B------:R-:W-:Y:S02]  /*7760*/  ISETP.GE.AND.EX P4, PT, R39, UR9, PT, P4 ;  /* 0x0000000927007c0c */ /* 0x000fe4000bf86340 */
[----:B------:R-:W-:Y:S02]  /*7770*/  ISETP.GE.AND.EX P5, PT, R11, UR9, PT, P5 ;  /* 0x000000090b007c0c */ /* 0x000fe4000bfa6350 */
[----:B------:R-:W-:Y:S02]  /*7780*/  SHF.L.U32 R13, R13, 0x10, RZ ;  /* 0x000000100d0d7819 */ /* 0x000fe400000006ff */
        /* <DEDUP_REMOVED lines=20> */
.L_x_327:
        /* <DEDUP_REMOVED lines=19> */
.L_x_329:
[----:B------:R-:W-:Y:S05]  /*7a00*/  BSYNC.RECONVERGENT B0 ;  /* 0x0000000000007941 */ /* 0x000fea0003800200 */
.L_x_328:
[----:B------:R-:W-:Y:S01]  /*7a10*/  SHF.L.U32 R15, R15, 0x10, RZ ;  /* 0x000000100f0f7819 */ /* 0x000fe200000006ff */
[----:B------:R-:W-:Y:S01]  /*7a20*/  FFMA.FTZ R61, R8, R70, R37 ;  /* 0x00000046083d7223 */ /* 0x000fe20000010025 */
[----:B------:R-:W-:Y:S01]  /*7a30*/  SHF.L.U32 R54, R83, 0x10, RZ ;  /* 0x0000001053367819 */ /* 0x000fe200000006ff */
[----:B------:R-:W-:Y:S01]  /*7a40*/  FMUL.FTZ R72, R72, R113 ;  /* 0x0000007148487220 */ /* 0x000fe20000410000 */
[----:B------:R-:W-:Y:S06]  /*7a50*/  BRA.U !UP0, `(.L_x_330) ;  /* 0x0000000108487547 */ /* 0x000fec000b800000 */
[----:B------:R-:W-:Y:S01]  /*7a60*/  FFMA.FTZ R51, R77, R72, R76 ;  /* 0x000000484d337223 */ /* 0x000fe2000001004c */
[----:B0-----:R-:W-:-:S03]  /*7a70*/  FFMA.FTZ R13, R78, R70, R75 ;  /* 0x000000464e0d7223 */ /* 0x001fc6000001004b */
        /* <DEDUP_REMOVED lines=16> */
.L_x_330:
[----:B------:R-:W-:Y:S01]  /*7b80*/  FFMA.FTZ R64, R8, R72, R37 ;  /* 0x0000004808407223 */ /* 0x000fe20000010025 */
[----:B------:R-:W-:Y:S01]  /*7b90*/  BSSY.RECONVERGENT B0, `(.L_x_331) ;  /* 0x0000014000007945 */ /* 0x000fe20003800200 */
[----:B0-----:R-:W-:Y:S01]  /*7ba0*/  FFMA.FTZ R58, R78, R15, -R61 ;  /* 0x0000000f4e3a7223 */ /* 0x001fe2000001083d */
        /* <DEDUP_REMOVED lines=18> */
.L_x_332:
[----:B------:R-:W-:Y:S05]  /*7cd0*/  BSYNC.RECONVERGENT B0 ;  /* 0x0000000000007941 */ /* 0x000fea0003800200 */
.L_x_331:
        /* <DEDUP_REMOVED lines=23> */
.L_x_333:
        /* <DEDUP_REMOVED lines=19> */
.L_x_335:
[----:B------:R-:W-:Y:S05]  /*7f80*/  BSYNC.RECONVERGENT B0 ;  /* 0x0000000000007941 */ /* 0x000fea0003800200 */
.L_x_334:
        /* <DEDUP_REMOVED lines=23> */
.L_x_336:
        /* <DEDUP_REMOVED lines=21> */
.L_x_338:
[----:B------:R-:W-:Y:S05]  /*8250*/  BSYNC.RECONVERGENT B0 ;  /* 0x0000000000007941 */ /* 0x000fea0003800200 */
.L_x_337:
        /* <DEDUP_REMOVED lines=23> */
.L_x_339:
        /* <DEDUP_REMOVED lines=19> */
.L_x_341:
[----:B------:R-:W-:Y:S05]  /*8500*/  BSYNC.RECONVERGENT B0 ;  /* 0x0000000000007941 */ /* 0x000fea0003800200 */
.L_x_340:
        /* <DEDUP_REMOVED lines=23> */
.L_x_342:
        /* <DEDUP_REMOVED lines=12> */
[----:B------:R-:W-:-:S03]  /*8740*/  MOV R39, R119 ;  /* 0x0000007700277202 */ /* 0x000fc60000000f00 */
[----:B------:R-:W-:Y:S02]  /*8750*/  IMAD R15, R36, UR5, R13 ;  /* 0x00000005240f7c24 */ /* 0x000fe4000f8e020d */
[----:B------:R-:W-:Y:S01]  /*8760*/  FMUL.FTZ R13, R44, R113 ;  /* 0x000000712c0d7220 */ /* 0x000fe20000410000 */
[----:B------:R-:W-:-:S04]  /*8770*/  IMAD.WIDE.U32 R40, R36, UR4, R38 ;  /* 0x0000000424287c25 */ /* 0x000fc8000f8e0026 */
[----:B------:R-:W-:Y:S02]  /*8780*/  F2FP.BF16.F32.PACK_AB R13, R13, R46 ;  /* 0x0000002e0d0d723e */ /* 0x000fe400000010ff */
[----:B-1----:R-:W-:Y:S02]  /*8790*/  LEA R38, P0, R40, UR10, 0x1 ;  /* 0x0000000a28267c11 */ /* 0x002fe4000f8008ff */
[----:B------:R-:W-:-:S04]  /*87a0*/  IADD3 R15, PT, PT, R41, R15, RZ ;  /* 0x0000000f290f7210 */ /* 0x000fc80007ffe0ff */
[----:B------:R-:W-:-:S05]  /*87b0*/  LEA.HI.X R39, R40, UR11, R15, 0x1, P0 ;  /* 0x0000000b28277c11 */ /* 0x000fca00080f0c0f */
[----:B------:R0:W-:Y:S02]  /*87c0*/  STG.E desc[UR6][R38.64], R13 ;  /* 0x0000000d26007986 */ /* 0x0001e4000c101906 */
.L_x_344:
[----:B------:R-:W-:Y:S05]  /*87d0*/  BSYNC.RECONVERGENT B0 ;  /* 0x0000000000007941 */ /* 0x000fea0003800200 */
.L_x_343:
        /* <DEDUP_REMOVED lines=23> */
.L_x_345:
        /* <DEDUP_REMOVED lines=18> */
.L_x_347:
[----:B------:R-:W-:Y:S05]  /*8a70*/  BSYNC.RECONVERGENT B0 ;  /* 0x0000000000007941 */ /* 0x000fea0003800200 */
.L_x_346:
        /* <DEDUP_REMOVED lines=45> */
[C-C-:B0-----:R-:W-:Y:S01]  /*8d50*/  FFMA.FTZ R9, R8.reuse, R10, R37.reuse ;  /* 0x0000000a08097223 */ /* 0x141fe20000010025 */
        /* <DEDUP_REMOVED lines=29> */
.L_x_348:
        /* <DEDUP_REMOVED lines=18> */
.L_x_350:
[----:B------:R-:W-:Y:S05]  /*9050*/  BSYNC.RECONVERGENT B0 ;  /* 0x0000000000007941 */ /* 0x000fea0003800200 */
.L_x_349:
[----:B------:R-:W-:Y:S02]  /*9060*/  SHF.L.U32 R29, R29, 0x10, RZ ;  /* 0x000000101d1d7819 */ /* 0x000fe400000006ff */
[----:B------:R-:W-:Y:S01]  /*9070*/  SHF.L.U32 R32, R97, 0x10, RZ ;  /* 0x0000001061207819 */ /* 0x000fe200000006ff */
        /* <DEDUP_REMOVED lines=19> */
.L_x_351:
[----:B------:R-:W-:Y:S01]  /*91b0*/  BSSY.RECONVERGENT B0, `(.L_x_352) ;  /* 0x0000012000007945 */ /* 0x000fe20003800200 */
[----:B------:R-:W-:Y:S01]  /*91c0*/  FFMA.FTZ R34, R78, R29, -R49 ;  /* 0x0000001d4e227223 */ /* 0x000fe20000010831 */
[----:B------:R-:W-:Y:S02]  /*91d0*/  FFMA.FTZ R44, R77, R32, -R44 ;  /* 0x000000204d2c7223 */ /* 0x000fe4000001082c */
[----:B------:R-:W-:Y:S05]  /*91e0*/  @P1 BRA `(.L_x_353) ;  /* 0x0000000000381947 */ /* 0x000fea0003800000 */
[----:B------:R-:W1:Y:S01]  /*91f0*/  LDCU.64 UR4, c[0x0][0x3f8] ;  /* 0x00007f00ff0477ac */ /* 0x000e620008000a00 */
[----:B0-----:R-:W-:Y:S01]  /*9200*/  MOV R36, R116 ;  /* 0x0000007400247202 */ /* 0x001fe20000000f00 */
[----:B------:R-:W-:Y:S01]  /*9210*/  FMUL.FTZ R34, R34, R113 ;  /* 0x0000007122227220 */ /* 0x000fe20000410000 */
[----:B------:R-:W-:Y:S01]  /*9220*/  MOV R37, R119 ;  /* 0x0000007700257202 */ /* 0x000fe20000000f00 */
[----:B------:R-:W0:Y:S01]  /*9230*/  LDCU.64 UR10, c[0x0][0x380] ;  /* 0x00007000ff0a77ac */ /* 0x000e220008000a00 */
[----:B------:R-:W-:-:S05]  /*9240*/  FMUL.FTZ R27, R44, R113 ;  /* 0x000000712c1b7220 */ /* 0x000fca0000410000 */
        /* <DEDUP_REMOVED lines=8> */
.L_x_353:
[----:B------:R-:W-:Y:S05]  /*92d0*/  BSYNC.RECONVERGENT B0 ;  /* 0x0000000000007941 */ /* 0x000fea0003800200 */
.L_x_352:
[----:B------:R-:W-:Y:S02]  /*92e0*/  SHF.L.U32 R31, R31, 0x10, RZ ;  /* 0x000000101f1f7819 */ /* 0x000fe400000006ff */
[----:B------:R-:W-:Y:S01]  /*92f0*/  SHF.L.U32 R32, R99, 0x10, RZ ;  /* 0x0000001063207819 */ /* 0x000fe200000006ff */
[----:B------:R-:W-:Y:S06]  /*9300*/  BRA.U !UP0, `(.L_x_354) ;  /* 0x0000000108487547 */ /* 0x000fec000b800000 */
[----:B01----:R-:W-:Y:S01]  /*9310*/  FFMA.FTZ R27, R78, R56, R75 ;  /* 0x000000384e1b7223 */ /* 0x003fe2000001004b */
        /* <DEDUP_REMOVED lines=17> */
.L_x_354:
[----:B------:R-:W-:Y:S01]  /*9430*/  BSSY.RECONVERGENT B0, `(.L_x_355) ;  /* 0x0000012000007945 */ /* 0x000fe20003800200 */
[----:B------:R-:W-:Y:S01]  /*9440*/  FFMA.FTZ R34, R78, R31, -R51 ;  /* 0x0000001f4e227223 */ /* 0x000fe20000010833 */
[----:B------:R-:W-:Y:S02]  /*9450*/  FFMA.FTZ R46, R77, R32, -R46 ;  /* 0x000000204d2e7223 */ /* 0x000fe4000001082e */
[----:B------:R-:W-:Y:S05]  /*9460*/  @P0 BRA `(.L_x_356) ;  /* 0x0000000000380947 */ /* 0x000fea0003800000 */
[----:B------:R-:W2:Y:S01]  /*9470*/  LDCU.64 UR4, c[0x0][0x3f8] ;  /* 0x00007f00ff0477ac */ /* 0x000ea20008000a00 */
[----:B01----:R-:W-:Y:S01]  /*9480*/  MOV R36, R116 ;  /* 0x0000007400247202 */ /* 0x003fe20000000f00 */
[----:B------:R-:W-:Y:S01]  /*9490*/  FMUL.FTZ R34, R34, R113 ;  /* 0x0000007122227220 */ /* 0x000fe20000410000 */
[----:B------:R-:W-:Y:S01]  /*94a0*/  MOV R37, R119 ;  /* 0x0000007700257202 */ /* 0x000fe20000000f00 */
[----:B------:R-:W0:Y:S01]  /*94b0*/  LDCU.64 UR10, c[0x0][0x380] ;  /* 0x00007000ff0a77ac */ /* 0x000e220008000a00 */
[----:B------:R-:W-:-:S05]  /*94c0*/  FMUL.FTZ R27, R46, R113 ;  /* 0x000000712e1b7220 */ /* 0x000fca0000410000 */
[----:B------:R-:W-:Y:S01]  /*94d0*/  F2FP.BF16.F32.PACK_AB R27, R27, R34 ;  /* 0x000000221b1b723e */ /* 0x000fe200000010ff */
[----:B--2---:R-:W-:Y:S02]  /*94e0*/  IMAD R32, R59, UR4, RZ ;  /* 0x000000043b207c24 */ /* 0x004fe4000f8e02ff */
[----:B------:R-:W-:-:S04]  /*94f0*/  IMAD.WIDE.U32 R38, R57, UR4, R36 ;  /* 0x0000000439267c25 */ /* 0x000fc8000f8e0024 */
[----:B------:R-:W-:Y:S01]  /*9500*/  IMAD R57, R57, UR5, R32 ;  /* 0x0000000539397c24 */ /* 0x000fe2000f8e0220 */
[----:B0-----:R-:W-:-:S04]  /*9510*/  LEA R36, P0, R38, UR10, 0x1 ;  /* 0x0000000a26247c11 */ /* 0x001fc8000f8008ff */
[----:B------:R-:W-:-:S04]  /*9520*/  IADD3 R57, PT, PT, R39, R57, RZ ;  /* 0x0000003927397210 */ /* 0x000fc80007ffe0ff */
[----:B------:R-:W-:-:S05]  /*9530*/  LEA.HI.X R37, R38, UR11, R57, 0x1, P0 ;  /* 0x0000000b26257c11 */ /* 0x000fca00080f0c39 */
[----:B------:R2:W-:Y:S02]  /*9540*/  STG.E desc[UR6][R36.64], R27 ;  /* 0x0000001b24007986 */ /* 0x0005e4000c101906 */
.L_x_356:
[----:B------:R-:W-:Y:S05]  /*9550*/  BSYNC.RECONVERGENT B0 ;  /* 0x0000000000007941 */ /* 0x000fea0003800200 */
.L_x_355:
        /* <DEDUP_REMOVED lines=21> */
.L_x_357:
[----:B------:R-:W-:Y:S01]  /*96b0*/  BSSY.RECONVERGENT B0, `(.L_x_358) ;  /* 0x0000012000007945 */ /* 0x000fe20003800200 */
[----:B------:R-:W-:Y:S01]  /*96c0*/  FFMA.FTZ R28, R78, R33, -R25 ;  /* 0x000000214e1c7223 */ /* 0x000fe20000010819 */
[----:B------:R-:W-:Y:S02]  /*96d0*/  FFMA.FTZ R30, R77, R101, -R24 ;  /* 0x000000654d1e7223 */ /* 0x000fe40000010818 */
[----:B------:R-:W-:Y:S05]  /*96e0*/  @P6 BRA `(.L_x_359) ;  /* 0x0000000000386947 */ /* 0x000fea0003800000 */
[----:B------:R-:W3:Y:S01]  /*96f0*/  LDCU.64 UR4, c[0x0][0x3f8] ;  /* 0x00007f00ff0477ac */ /* 0x000ee20008000a00 */
[----:B------:R-:W-:Y:S01]  /*9700*/  MOV R24, R116 ;  /* 0x0000007400187202 */ /* 0x000fe20000000f00 */
[----:B------:R-:W-:Y:S01]  /*9710*/  FMUL.FTZ R28, R28, R113 ;  /* 0x000000711c1c7220 */ /* 0x000fe20000410000 */
[----:B------:R-:W-:Y:S01]  /*9720*/  MOV R25, R119 ;  /* 0x0000007700197202 */ /* 0x000fe20000000f00 */
[----:B------:R-:W4:Y:S01]  /*9730*/  LDCU.64 UR10, c[0x0][0x380] ;  /* 0x00007000ff0a77ac */ /* 0x000f220008000a00 */
[----:B---3--:R-:W-:Y:S02]  /*9740*/  IMAD R32, R26, UR4, RZ ;  /* 0x000000041a207c24 */ /* 0x008fe4000f8e02ff */
[----:B012---:R-:W-:-:S04]  /*9750*/  IMAD.WIDE.U32 R26, R23, UR4, R24 ;  /* 0x00000004171a7c25 */ /* 0x007fc8000f8e0018 */
[----:B------:R-:W-:Y:S02]  /*9760*/  IMAD R25, R23, UR5, R32 ;  /* 0x0000000517197c24 */ /* 0x000fe4000f8e0220 */
[----:B------:R-:W-:Y:S01]  /*9770*/  FMUL.FTZ R23, R30, R113 ;  /* 0x000000711e177220 */ /* 0x000fe20000410000 */
[C---:B----4-:R-:W-:Y:S02]  /*9780*/  LEA R24, P0, R26.reuse, UR10, 0x1 ;  /* 0x0000000a1a187c11 */ /* 0x050fe4000f8008ff */
[----:B------:R-:W-:Y:S02]  /*9790*/  IADD3 R25, PT, PT, R27, R25, RZ ;  /* 0x000000191b197210 */ /* 0x000fe40007ffe0ff */
[----:B------:R-:W-:Y:S02]  /*97a0*/  F2FP.BF16.F32.PACK_AB R23, R23, R28 ;  /* 0x0000001c1717723e */ /* 0x000fe400000010ff */
[----:B------:R-:W-:-:S05]  /*97b0*/  LEA.HI.X R25, R26, UR11, R25, 0x1, P0 ;  /* 0x0000000b1a197c11 */ /* 0x000fca00080f0c19 */
[----:B------:R3:W-:Y:S02]  /*97c0*/  STG.E desc[UR6][R24.64], R23 ;  /* 0x0000001718007986 */ /* 0x0007e4000c101906 */
.L_x_359:
[----:B------:R-:W-:Y:S05]  /*97d0*/  BSYNC.RECONVERGENT B0 ;  /* 0x0000000000007941 */ /* 0x000fea0003800200 */
.L_x_358:
[----:B------:R-:W-:Y:S02]  /*97e0*/  SHF.L.U32 R35, R35, 0x10, RZ ;  /* 0x0000001023237819 */ /* 0x000fe400000006ff */
[----:B------:R-:W-:Y:S01]  /*97f0*/  SHF.L.U32 R103, R103, 0x10, RZ ;  /* 0x0000001067677819 */ /* 0x000fe200000006ff */
[----:B------:R-:W-:Y:S06]  /*9800*/  BRA.U !UP0, `(.L_x_360) ;  /* 0x0000000108487547 */ /* 0x000fec000b800000 */
[----:B------:R-:W-:Y:S01]  /*9810*/  FFMA.FTZ R18, R78, R18, R75 ;  /* 0x000000124e127223 */ /* 0x000fe2000001004b */
[----:B------:R-:W-:-:S03]  /*9820*/  FFMA.FTZ R17, R77, R17, R76 ;  /* 0x000000114d117223 */ /* 0x000fc6000001004c */
[----:B---3--:R-:W-:Y:S01]  /*9830*/  FMUL.FTZ R23, R18, -1.4426950216293334961 ;  /* 0xbfb8aa3b12177820 */ /* 0x008fe20000410000 */
[----:B------:R-:W-:-:S05]  /*9840*/  FMUL.FTZ R25, R17, -1.4426950216293334961 ;  /* 0xbfb8aa3b11197820 */ /* 0x000fca0000410000 */
[----:B------:R-:W3:Y:S04]  /*9850*/  MUFU.EX2 R23, R23 ;  /* 0x0000001700177308 */ /* 0x000ee80000000800 */
[----:B------:R-:W4:Y:S01]  /*9860*/  MUFU.EX2 R25, R25 ;  /* 0x0000001900197308 */ /* 0x000f220000000800 */
[----:B---3--:R-:W-:Y:S01]  /*9870*/  FADD.FTZ R24, R23, 1 ;  /* 0x3f80000017187421 */ /* 0x008fe20000010000 */
[----:B----4-:R-:W-:-:S05]  /*9880*/  FADD.FTZ R26, R25, 1 ;  /* 0x3f800000191a7421 */ /* 0x010fca0000010000 */
[----:B------:R-:W0:Y:S08]  /*9890*/  MUFU.RCP R24, R24 ;  /* 0x0000001800187308 */ /* 0x000e300000001000 */
[----:B------:R-:W3:Y:S01]  /*98a0*/  MUFU.RCP R26, R26 ;  /* 0x0000001a001a7308 */ /* 0x000ee20000001000 */
[----:B012---:R-:W-:Y:S01]  /*98b0*/  FADD.FTZ R27, -R24, 1 ;  /* 0x3f800000181b7421 */ /* 0x007fe20000010100 */
[----:B------:R-:W-:-:S03]  /*98c0*/  FMUL.FTZ R35, R35, R24 ;  /* 0x0000001823237220 */ /* 0x000fc60000410000 */
[----:B------:R-:W-:Y:S01]  /*98d0*/  FFMA.FTZ R18, R18, R27, 1 ;  /* 0x3f80000012127423 */ /* 0x000fe2000001001b */
[----:B---3--:R-:W-:Y:S01]  /*98e0*/  FADD.FTZ R28, -R26, 1 ;  /* 0x3f8000001a1c7421 */ /* 0x008fe20000010100 */
[----:B------:R-:W-:Y:S02]  /*98f0*/  FMUL.FTZ R103, R103, R26 ;  /* 0x0000001a67677220 */ /* 0x000fe40000410000 */
[----:B------:R-:W-:Y:S01]  /*9900*/  FMUL.FTZ R35, R35, R18 ;  /* 0x0000001223237220 */ /* 0x000fe20000410000 */
[----:B------:R-:W-:-:S04]  /*9910*/  FFMA.FTZ R28, R17, R28, 1 ;  /* 0x3f800000111c7423 */ /* 0x000fc8000001001c */
[----:B------:R-:W-:-:S07]  /*9920*/  FMUL.FTZ R103, R103, R28 ;  /* 0x0000001c67677220 */ /* 0x000fce0000410000 */
.L_x_360:
[----:B------:R-:W-:Y:S01]  /*9930*/  BSSY.RECONVERGENT B0, `(.L_x_361) ;  /* 0x0000012000007945 */ /* 0x000fe20003800200 */
[----:B------:R-:W-:Y:S01]  /*9940*/  FFMA.FTZ R18, R78, R35, -R21 ;  /* 0x000000234e127223 */ /* 0x000fe20000010815 */
[----:B---3--:R-:W-:Y:S02]  /*9950*/  FFMA.FTZ R24, R77, R103, -R22 ;  /* 0x000000674d187223 */ /* 0x008fe40000010816 */
[----:B------:R-:W-:Y:S05]  /*9960*/  @P4 BRA `(.L_x_362) ;  /* 0x0000000000384947 */ /* 0x000fea0003800000 */
[----:B------:R-:W3:Y:S01]  /*9970*/  LDCU.64 UR4, c[0x0][0x3f8] ;  /* 0x00007f00ff0477ac */ /* 0x000ee20008000a00 */
[----:B------:R-:W-:Y:S01]  /*9980*/  MOV R21, R119 ;  /* 0x0000007700157202 */ /* 0x000fe20000000f00 */
[----:B------:R-:W-:Y:S01]  /*9990*/  FMUL.FTZ R17, R24, R113 ;  /* 0x0000007118117220 */ /* 0x000fe20000410000 */
[----:B------:R-:W4:Y:S01]  /*99a0*/  LDCU.64 UR10, c[0x0][0x380] ;  /* 0x00007000ff0a77ac */ /* 0x000f220008000a00 */
[----:B---3--:R-:W-:Y:S01]  /*99b0*/  IMAD R22, R20, UR4, RZ ;  /* 0x0000000414167c24 */ /* 0x008fe2000f8e02ff */
[----:B------:R-:W-:-:S05]  /*99c0*/  MOV R20, R116 ;  /* 0x0000007400147202 */ /* 0x000fca0000000f00 */
[----:B------:R-:W-:-:S04]  /*99d0*/  IMAD.WIDE.U32 R20, R19, UR4, R20 ;  /* 0x0000000413147c25 */ /* 0x000fc8000f8e0014 */
[----:B------:R-:W-:Y:S02]  /*99e0*/  IMAD R19, R19, UR5, R22 ;  /* 0x0000000513137c24 */ /* 0x000fe4000f8e0216 */
[----:B------:R-:W-:Y:S01]  /*99f0*/  FMUL.FTZ R22, R18, R113 ;  /* 0x0000007112167220 */ /* 0x000fe20000410000 */
[C---:B----4-:R-:W-:Y:S02]  /*9a00*/  LEA R18, P0, R20.reuse, UR10, 0x1 ;  /* 0x0000000a14127c11 */ /* 0x050fe4000f8008ff */
[----:B------:R-:W-:Y:S02]  /*9a10*/  IADD3 R19, PT, PT, R21, R19, RZ ;  /* 0x0000001315137210 */ /* 0x000fe40007ffe0ff */
[----:B------:R-:W-:Y:S02]  /*9a20*/  F2FP.BF16.F32.PACK_AB R17, R17, R22 ;  /* 0x000000161111723e */ /* 0x000fe400000010ff */
[----:B------:R-:W-:-:S05]  /*9a30*/  LEA.HI.X R19, R20, UR11, R19, 0x1, P0 ;  /* 0x0000000b14137c11 */ /* 0x000fca00080f0c13 */
[----:B------:R3:W-:Y:S02]  /*9a40*/  STG.E desc[UR6][R18.64], R17 ;  /* 0x0000001112007986 */ /* 0x0007e4000c101906 */
.L_x_362:
[----:B------:R-:W-:Y:S05]  /*9a50*/  BSYNC.RECONVERGENT B0 ;  /* 0x0000000000007941 */ /* 0x000fea0003800200 */
.L_x_361:
        /* <DEDUP_REMOVED lines=11> */
[----:B------:R-:W3:Y:S08]  /*9b10*/  MUFU.RCP R18, R18 ;  /* 0x0000001200127308 */ /* 0x000ef00000001000 */
[----:B------:R-:W4:Y:S01]  /*9b20*/  MUFU.RCP R20, R20 ;  /* 0x0000001400147308 */ /* 0x000f220000001000 */
[----:B---3--:R-:W-:Y:S01]  /*9b30*/  FADD.FTZ R21, -R18, 1 ;  /* 0x3f80000012157421 */ /* 0x008fe20000010100 */
[----:B------:R-:W-:-:S03]  /*9b40*/  FMUL.FTZ R69, R69, R18 ;  /* 0x0000001245457220 */ /* 0x000fc60000410000 */
[----:B------:R-:W-:Y:S01]  /*9b50*/  FFMA.FTZ R14, R14, R21, 1 ;  /* 0x3f8000000e0e7423 */ /* 0x000fe20000010015 */
[----:B----4-:R-:W-:Y:S01]  /*9b60*/  FADD.FTZ R23, -R20, 1 ;  /* 0x3f80000014177421 */ /* 0x010fe20000010100 */
[----:B------:R-:W-:Y:S02]  /*9b70*/  FMUL.FTZ R105, R105, R20 ;  /* 0x0000001469697220 */ /* 0x000fe40000410000 */
[----:B------:R-:W-:Y:S01]  /*9b80*/  FMUL.FTZ R69, R69, R14 ;  /* 0x0000000e45457220 */ /* 0x000fe20000410000 */
[----:B------:R-:W-:-:S04]  /*9b90*/  FFMA.FTZ R12, R12, R23, 1 ;  /* 0x3f8000000c0c7423 */ /* 0x000fc80000010017 */
[----:B------:R-:W-:-:S07]  /*9ba0*/  FMUL.FTZ R105, R105, R12 ;  /* 0x0000000c69697220 */ /* 0x000fce0000410000 */
.L_x_363:
[----:B------:R-:W-:Y:S01]  /*9bb0*/  BSSY.RECONVERGENT B0, `(.L_x_364) ;  /* 0x0000012000007945 */ /* 0x000fe20003800200 */
[----:B---3--:R-:W-:Y:S01]  /*9bc0*/  FFMA.FTZ R18, R78, R69, -R15 ;  /* 0x000000454e127223 */ /* 0x008fe2000001080f */
[----:B------:R-:W-:Y:S02]  /*9bd0*/  FFMA.FTZ R16, R77, R105, -R16 ;  /* 0x000000694d107223 */ /* 0x000fe40000010810 */
[----:B------:R-:W-:Y:S05]  /*9be0*/  @P5 BRA `(.L_x_365) ;  /* 0x0000000000385947 */ /* 0x000fea0003800000 */
[----:B------:R-:W3:Y:S01]  /*9bf0*/  LDCU.64 UR4, c[0x0][0x3f8] ;  /* 0x00007f00ff0477ac */ /* 0x000ee20008000a00 */
[----:B------:R-:W-:Y:S01]  /*9c00*/  MOV R12, R116 ;  /* 0x00000074000c7202 */ /* 0x000fe20000000f00 */
[----:B------:R-:W-:Y:S01]  /*9c10*/  FMUL.FTZ R18, R18, R113 ;  /* 0x0000007112127220 */ /* 0x000fe20000410000 */
[----:B------:R-:W4:Y:S01]  /*9c20*/  LDCU.64 UR10, c[0x0][0x380] ;  /* 0x00007000ff0a77ac */ /* 0x000f220008000a00 */
[----:B---3--:R-:W-:Y:S01]  /*9c30*/  IMAD R20, R13, UR4, RZ ;  /* 0x000000040d147c24 */ /* 0x008fe2000f8e02ff */
[----:B------:R-:W-:-:S03]  /*9c40*/  MOV R13, R119 ;  /* 0x00000077000d7202 */ /* 0x000fc60000000f00 */
        /* <DEDUP_REMOVED lines=8> */
.L_x_365:
[----:B------:R-:W-:Y:S05]  /*9cd0*/  BSYNC.RECONVERGENT B0 ;  /* 0x0000000000007941 */ /* 0x000fea0003800200 */
.L_x_364:
[----:B------:R-:W-:Y:S02]  /*9ce0*/  SHF.L.U32 R71, R71, 0x10, RZ ;  /* 0x0000001047477819 */ /* 0x000fe400000006ff */
[----:B------:R-:W-:Y:S02]  /*9cf0*/  SHF.R.S32.HI R16, RZ, 0x1f, R7 ;  /* 0x0000001fff107819 */ /* 0x000fe40000011407 */
        /* <DEDUP_REMOVED lines=20> */
.L_x_366:
[----:B------:R-:W-:Y:S01]  /*9e40*/  ISETP.GE.AND.EX P3, PT, R16, UR9, PT, P3 ;  /* 0x0000000910007c0c */ /* 0x000fe2000bf66330 */
[----:B------:R-:W-:Y:S01]  /*9e50*/  FFMA.FTZ R78, R78, R71, -R9 ;  /* 0x000000474e4e7223 */ /* 0x000fe20000010809 */
[----:B------:R-:W-:Y:S01]  /*9e60*/  FFMA.FTZ R8, R77, R107, -R8 ;  /* 0x0000006b4d087223 */ /* 0x000fe20000010808 */
[----:B------:R-:W-:Y:S02]  /*9e70*/  BSSY.RECONVERGENT B0, `(.L_x_367) ;  /* 0x000000f000007945 */ /* 0x000fe40003800200 */
[-C--:B------:R-:W-:Y:S01]  /*9e80*/  FMUL.FTZ R78, R78, R113.reuse ;  /* 0x000000714e4e7220 */ /* 0x080fe20000410000 */
[----:B------:R-:W-:-:S07]  /*9e90*/  FMUL.FTZ R113, R8, R113 ;  /* 0x0000007108717220 */ /* 0x000fce0000410000 */
        /* <DEDUP_REMOVED lines=12> */
.L_x_368:
[----:B------:R-:W-:Y:S05]  /*9f60*/  BSYNC.RECONVERGENT B0 ;  /* 0x0000000000007941 */ /* 0x000fea0003800200 */
.L_x_367:
[----:B------:R-:W5:Y:S01]  /*9f70*/  LDCU UR4, c[0x0][0x410] ;  /* 0x00008200ff0477ac */ /* 0x000f620008000800 */
[----:B------:R-:W-:Y:S02]  /*9f80*/  IADD3 R4, PT, PT, R108, R4, RZ ;  /* 0x000000046c047210 */ /* 0x000fe40007ffe0ff */
[----:B------:R-:W-:Y:S01]  /*9f90*/  IADD3 R5, PT, PT, R5, 0x1, RZ ;  /* 0x0000000105057810 */ /* 0x000fe20007ffe0ff */
[----:B------:R-:W5:Y:S02]  /*9fa0*/  LDCU UR5, c[0x0][0x3e0] ;  /* 0x00007c00ff0577ac */ /* 0x000f640008000800 */
[----:B-----5:R-:W-:-:S06]  /*9fb0*/  UIMAD UR4, UR4, UR5, URZ ;  /* 0x00000005040472a4 */ /* 0x020fcc000f8e02ff */
[----:B------:R-:W-:-:S13]  /*9fc0*/  ISETP.GE.AND P0, PT, R4, UR4, PT ;  /* 0x0000000404007c0c */ /* 0x000fda000bf06270 */
[----:B------:R-:W-:Y:S05]  /*9fd0*/  @!P0 BRA `(.L_x_369) ;  /* 0xffffff6000608947 */ /* 0x000fea000383ffff */
.L_x_302:
[----:B------:R-:W5:Y:S01]  /*9fe0*/  S2R R31, SR_TID.X ;  /* 0x00000000001f7919 */ /* 0x000f620000002100 */
[----:B------:R-:W0:Y:S01]  /*9ff0*/  LDC R4, c[0x0][0x370] ;  /* 0x0000dc00ff047b82 */ /* 0x000e220000000800 */
[----:B------:R-:W-:Y:S07]  /*a000*/  BSSY.RECONVERGENT B0, `(.L_x_370) ;  /* 0x000000e000007945 */ /* 0x000fee0003800200 */
[----:B----4-:R-:W4:Y:S08]  /*a010*/  LDC R7, c[0x0][0x374] ;  /* 0x0000dd00ff077b82 */ /* 0x010f300000000800 */
[----:B------:R-:W1:Y:S01]  /*a020*/  LDC.64 R2, c[0x0][0x3c8] ;  /* 0x0000f200ff027b82 */ /* 0x000e620000000a00 */
[----:B0-----:R-:W-:-:S02]  /*a030*/  ISETP.NE.AND P0, PT, R4, 0x1, PT ;  /* 0x000000010400780c */ /* 0x001fc40003f05270 */
[----:B-----5:R-:W-:Y:S02]  /*a040*/  ISETP.NE.AND P1, PT, R31, RZ, PT ;  /* 0x000000ff1f00720c */ /* 0x020fe40003f25270 */
[----:B----4-:R-:W-:-:S04]  /*a050*/  SHF.L.U32 R0, R7, 0x1, RZ ;  /* 0x0000000107007819 */ /* 0x010fc800000006ff */
        /* <DEDUP_REMOVED lines=8> */
.L_x_371:
[----:B------:R-:W-:Y:S05]  /*a0e0*/  BSYNC.RECONVERGENT B0 ;  /* 0x0000000000007941 */ /* 0x000fea0003800200 */
.L_x_370:
        /* <DEDUP_REMOVED lines=11> */
.L_x_373:
[----:B------:R-:W4:Y:S04]  /*a1a0*/  LDG.E.STRONG.GPU R5, desc[UR6][R2.64] ;  /* 0x0000000602057981 */ /* 0x000f28000c1ef900 */
[----:B----4-:R-:W-:Y:S01]  /*a1b0*/  CCTL.IVALL ;  /* 0x00000000ff00798f */ /* 0x010fe20002000000 */
[----:B------:R-:W-:Y:S05]  /*a1c0*/  YIELD ;  /* 0x0000000000007946 */ /* 0x000fea0003800000 */
[----:B------:R-:W-:-:S13]  /*a1d0*/  ISETP.NE.AND P0, PT, R5, R0, PT ;  /* 0x000000000500720c */ /* 0x000fda0003f05270 */
[----:B------:R-:W-:Y:S05]  /*a1e0*/  @P0 BRA `(.L_x_373) ;  /* 0xfffffffc00ec0947 */ /* 0x000fea000383ffff */
.L_x_372:
        /* <DEDUP_REMOVED lines=22> */
[----:B---3--:R-:W-:-:S04]  /*a350*/  SEL R11, RZ, 0x1, !P0 ;  /* 0x00000001ff0b7807 */ /* 0x008fc80004000000 */
        /* <DEDUP_REMOVED lines=31> */
[----:B------:R-:W3:Y:S01]  /*a550*/  LDCU.64 UR12, c[0x0][0x388] ;  /* 0x00007100ff0c77ac */ /* 0x000ee20008000a00 */
[C---:B------:R-:W-:Y:S02]  /*a560*/  SHF.L.U32 R16, R31.reuse, 0x2, RZ ;  /* 0x000000021f107819 */ /* 0x040fe400000006ff */
[----:B------:R-:W-:Y:S01]  /*a570*/  SHF.L.U64.HI R17, R31, 0x2, R24 ;  /* 0x000000021f117819 */ /* 0x000fe20000010218 */
[----:B------:R-:W-:Y:S01]  /*a580*/  IMAD.WIDE.U32 R2, R5, 0x180, R2 ;  /* 0x0000018005027825 */ /* 0x000fe200078e0002 */
[----:B------:R-:W-:Y:S01]  /*a590*/  UMOV UR4, URZ ;  /* 0x000000ff00047c82 */ /* 0x000fe20008000000 */
[----:B------:R-:W-:-:S02]  /*a5a0*/  SHF.L.U32 R25, R33, 0x2, RZ ;  /* 0x0000000221197819 */ /* 0x000fc400000006ff */
[----:B--2---:R-:W-:Y:S02]  /*a5b0*/  SHF.L.U64.HI R27, R26, 0x2, R28 ;  /* 0x000000021a1b7819 */ /* 0x004fe4000001021c */
[C---:B0-----:R-:W-:Y:S02]  /*a5c0*/  IADD3 R21, P1, PT, R16.reuse, UR8, RZ ;  /* 0x0000000810157c10 */ /* 0x041fe4000ff3e0ff */
[----:B------:R-:W-:Y:S02]  /*a5d0*/  IADD3 R24, PT, PT, R3, UR4, RZ ;  /* 0x0000000403187c10 */ /* 0x000fe4000fffe0ff */
[----:B-1----:R-:W-:Y:S02]  /*a5e0*/  IADD3 R18, P2, PT, R16, UR10, RZ ;  /* 0x0000000a10127c10 */ /* 0x002fe4000ff5e0ff */
[----:B------:R-:W-:Y:S01]  /*a5f0*/  MOV R31, R2 ;  /* 0x00000002001f7202 */ /* 0x000fe20000000f00 */
[----:B------:R-:W-:Y:S01]  /*a600*/  IMAD.WIDE.U32 R2, R32, 0x4, RZ ;  /* 0x0000000420027825 */ /* 0x000fe200078e00ff */
[----:B------:R-:W-:-:S02]  /*a610*/  IADD3.X R20, PT, PT, R17, UR9, RZ, P1, !PT ;  /* 0x0000000911147c10 */ /* 0x000fc40008ffe4ff */
[C---:B------:R-:W-:Y:S02]  /*a620*/  IADD3.X R19, PT, PT, R17.reuse, UR11, RZ, P2, !PT ;  /* 0x0000000b11137c10 */ /* 0x040fe400097fe4ff */
[----:B---3--:R-:W-:Y:S02]  /*a630*/  IADD3 R16, P1, PT, R16, UR12, RZ ;  /* 0x0000000c10107c10 */ /* 0x008fe4000ff3e0ff */
[----:B------:R-:W-:Y:S02]  /*a640*/  IADD3 R12, P2, PT, RZ, -R5, RZ ;  /* 0x80000005ff0c7210 */ /* 0x000fe40007f5e0ff */
[----:B------:R-:W-:Y:S02]  /*a650*/  IADD3.X R17, PT, PT, R17, UR13, RZ, P1, !PT ;  /* 0x0000000d11117c10 */ /* 0x000fe40008ffe4ff */
[----:B------:R-:W-:Y:S02]  /*a660*/  SHF.L.U64.HI R23, R22, 0x2, R29 ;  /* 0x0000000216177819 */ /* 0x000fe4000001021d */
[----:B------:R-:W-:-:S02]  /*a670*/  IADD3 R25, PT, PT, R3, R25, RZ ;  /* 0x0000001903197210 */ /* 0x000fc40007ffe0ff */
[----:B------:R-:W-:-:S07]  /*a680*/  IADD3.X R14, PT, PT, RZ, -0x1, RZ, P2, !PT ;  /* 0xffffffffff0e7810 */ /* 0x000fce00017fe4ff */
.L_x_376:
        /* <DEDUP_REMOVED lines=24> */
[----:B--2---:R-:W-:Y:S02]  /*a810*/  F2FP.BF16.F32.PACK_AB R13, R7, R0 ;  /* 0x00000000070d723e */ /* 0x004fe400000010ff */
[-C--:B------:R-:W-:Y:S02]  /*a820*/  MOV R7, R19.reuse ;  /* 0x0000001300077202 */ /* 0x080fe40000000f00 */
[----:B---3--:R-:W-:Y:S01]  /*a830*/  F2FP.BF16.F32.PACK_AB R15, R11, R8 ;  /* 0x000000080b0f723e */ /* 0x008fe200000010ff */
[----:B------:R0:W-:Y:S04]  /*a840*/  STG.E desc[UR6][R4.64], R13 ;  /* 0x0000000d04007986 */ /* 0x0001e8000c101906 */
[----:B------:R0:W-:Y:S01]  /*a850*/  STG.E desc[UR6][R6.64], R15 ;  /* 0x0000000f06007986 */ /* 0x0001e2000c101906 */
[----:B------:R-:W-:Y:S01]  /*a860*/  IADD3.X R19, PT, PT, RZ, R19, RZ, P3, !PT ;  /* 0x00000013ff137210 */ /* 0x000fe20001ffe4ff */
[----:B------:R-:W-:Y:S06]  /*a870*/  @P1 BRA `(.L_x_376) ;  /* 0xfffffffc00841947 */ /* 0x000fec000383ffff */
.L_x_375:
[----:B------:R-:W-:Y:S05]  /*a880*/  BSYNC.RECONVERGENT B0 ;  /* 0x0000000000007941 */ /* 0x000fea0003800200 */
.L_x_374:
[----:B------:R-:W-:Y:S05]  /*a890*/  @!P0 EXIT ;  /* 0x000000000000894d */ /* 0x000fea0003800000 */
[----:B--2---:R-:W-:Y:S01]  /*a8a0*/  SHF.L.U64.HI R27, R32, 0x2, R33 ;  /* 0x00000002201b7819 */ /* 0x004fe20000010221 */
        /* <DEDUP_REMOVED lines=8> */
.L_x_377:
[C---:B------:R-:W-:Y:S02]  /*a930*/  SHF.L.U32 R20, R31.reuse, 0x2, RZ ;  /* 0x000000021f147819 */ /* 0x040fe400000006ff */
[----:B------:R-:W-:Y:S02]  /*a940*/  SHF.L.U64.HI R22, R31, 0x2, R24 ;  /* 0x000000021f167819 */ /* 0x000fe40000010218 */
[----:B-1----:R-:W-:-:S04]  /*a950*/  IADD3 R2, P0, PT, R20, UR4, RZ ;  /* 0x0000000414027c10 */ /* 0x002fc8000ff1e0ff */
[----:B----4-:R-:W-:Y:S02]  /*a960*/  IADD3.X R3, PT, PT, R22, UR5, RZ, P0, !PT ;  /* 0x0000000516037c10 */ /* 0x010fe400087fe4ff */
[C---:B0-----:R-:W-:Y:S02]  /*a970*/  IADD3 R4, P0, PT, R2.reuse, R33, RZ ;  /* 0x0000002102047210 */ /* 0x041fe40007f1e0ff */
[C---:B------:R-:W-:Y:S01]  /*a980*/  IADD3 R8, P2, PT, R2.reuse, R37, RZ ;  /* 0x0000002502087210 */ /* 0x040fe20007f5e0ff */
[----:B------:R0:W4:Y:S01]  /*a990*/  LDG.E R0, desc[UR6][R2.64] ;  /* 0x0000000602007981 */ /* 0x000122000c1e1900 */
[C---:B------:R-:W-:Y:S02]  /*a9a0*/  IADD3.X R5, PT, PT, R3.reuse, R29, RZ, P0, !PT ;  /* 0x0000001d03057210 */ /* 0x040fe400007fe4ff */
[----:B------:R-:W-:Y:S02]  /*a9b0*/  IADD3 R6, P1, PT, R2, R25, RZ ;  /* 0x0000001902067210 */ /* 0x000fe40007f3e0ff */
[----:B------:R-:W-:-:S02]  /*a9c0*/  IADD3.X R9, PT, PT, R3, R35, RZ, P2, !PT ;  /* 0x0000002303097210 */ /* 0x000fc400017fe4ff */
[----:B------:R-:W-:Y:S01]  /*a9d0*/  IADD3.X R7, PT, PT, R3, R27, RZ, P1, !PT ;  /* 0x0000001b03077210 */ /* 0x000fe20000ffe4ff */
[----:B------:R-:W4:Y:S04]  /*a9e0*/  LDG.E R5, desc[UR6][R4.64] ;  /* 0x0000000604057981 */ /* 0x000f28000c1e1900 */
[----:B------:R-:W5:Y:S04]  /*a9f0*/  LDG.E R6, desc[UR6][R6.64] ;  /* 0x0000000606067981 */ /* 0x000f68000c1e1900 */
[----:B------:R-:W5:Y:S01]  /*aa00*/  LDG.E R9, desc[UR6][R8.64] ;  /* 0x0000000608097981 */ /* 0x000f62000c1e1900 */
[----:B------:R-:W-:-:S02]  /*aa10*/  LOP3.LUT R14, R20, 0xfffffffc, RZ, 0xc0, !PT ;  /* 0xfffffffc140e7812 */ /* 0x000fc400078ec0ff */
[----:B------:R-:W-:Y:S02]  /*aa20*/  LOP3.LUT R13, R22, 0x1, RZ, 0xc0, !PT ;  /* 0x00000001160d7812 */ /* 0x000fe400078ec0ff */
[----:B--2---:R-:W-:-:S04]  /*aa30*/  IADD3 R10, P0, PT, R14, UR8, RZ ;  /* 0x000000080e0a7c10 */ /* 0x004fc8000ff1e0ff */
[C---:B------:R-:W-:Y:S02]  /*aa40*/  IADD3.X R11, PT, PT, R13.reuse, UR9, RZ, P0, !PT ;  /* 0x000000090d0b7c10 */ /* 0x040fe400087fe4ff */
[C---:B---3--:R-:W-:Y:S02]  /*aa50*/  IADD3 R12, P0, PT, R14.reuse, UR10, RZ ;  /* 0x0000000a0e0c7c10 */ /* 0x048fe4000ff1e0ff */
[----:B------:R-:W-:Y:S02]  /*aa60*/  IADD3 R14, P1, PT, R14, UR4, RZ ;  /* 0x000000040e0e7c10 */ /* 0x000fe4000ff3e0ff */
[----:B------:R-:W-:Y:S02]  /*aa70*/  IADD3.X R13, PT, PT, R13, UR11, RZ, P0, !PT ;  /* 0x0000000b0d0d7c10 */ /* 0x000fe400087fe4ff */
[----:B0-----:R-:W-:Y:S02]  /*aa80*/  IADD3 R2, P0, PT, R14, R33, RZ ;  /* 0x000000210e027210 */ /* 0x001fe40007f1e0ff */
[----:B----4-:R-:W-:-:S02]  /*aa90*/  F2FP.BF16.F32.PACK_AB R17, R5, R0 ;  /* 0x000000000511723e */ /* 0x010fc400000010ff */
[----:B------:R-:W-:-:S04]  /*aaa0*/  LOP3.LUT R0, R22, 0x3, RZ, 0xc0, !PT ;  /* 0x0000000316007812 */ /* 0x000fc800078ec0ff */
[----:B------:R-:W-:Y:S02]  /*aab0*/  IADD3.X R15, PT, PT, R0, UR5, RZ, P1, !PT ;  /* 0x00000005000f7c10 */ /* 0x000fe40008ffe4ff */
[----:B-----5:R-:W-:Y:S02]  /*aac0*/  F2FP.BF16.F32.PACK_AB R19, R9, R6 ;  /* 0x000000060913723e */ /* 0x020fe400000010ff */
[C---:B------:R-:W-:Y:S02]  /*aad0*/  IADD3 R4, P1, PT, R14.reuse, R25, RZ ;  /* 0x000000190e047210 */ /* 0x040fe40007f3e0ff */
[----:B------:R-:W-:Y:S02]  /*aae0*/  IADD3 R6, P2, PT, R14, R37, RZ ;  /* 0x000000250e067210 */ /* 0x000fe40007f5e0ff */
[C---:B------:R-:W-:Y:S02]  /*aaf0*/  IADD3.X R3, PT, PT, R15.reuse, R29, RZ, P0, !PT ;  /* 0x0000001d0f037210 */ /* 0x040fe400007fe4ff */
[----:B------:R-:W-:-:S02]  /*ab00*/  IADD3.X R5, PT, PT, R15, R27, RZ, P1, !PT ;  /* 0x0000001b0f057210 */ /* 0x000fc40000ffe4ff */
[----:B------:R-:W-:Y:S01]  /*ab10*/  IADD3.X R7, PT, PT, R15, R35, RZ, P2, !PT ;  /* 0x000000230f077210 */ /* 0x000fe200017fe4ff */
[----:B------:R0:W-:Y:S04]  /*ab20*/  STG.E desc[UR6][R10.64], R17 ;  /* 0x000000110a007986 */ /* 0x0001e8000c101906 */
[----:B------:R1:W-:Y:S04]  /*ab30*/  STG.E desc[UR6][R12.64], R19 ;  /* 0x000000130c007986 */ /* 0x0003e8000c101906 */
[----:B------:R-:W2:Y:S04]  /*ab40*/  LDG.E R0, desc[UR6][R14.64+0x600] ;  /* 0x000600060e007981 */ /* 0x000ea8000c1e1900 */
[----:B0-----:R-:W2:Y:S04]  /*ab50*/  LDG.E R17, desc[UR6][R2.64+0x600] ;  /* 0x0006000602117981 */ /* 0x001ea8000c1e1900 */
[----:B------:R-:W3:Y:S04]  /*ab60*/  LDG.E R16, desc[UR6][R4.64+0x600] ;  /* 0x0006000604107981 */ /* 0x000ee8000c1e1900 */
[----:B------:R-:W3:Y:S01]  /*ab70*/  LDG.E R21, desc[UR6][R6.64+0x600] ;  /* 0x0006000606157981 */ /* 0x000ee2000c1e1900 */
[----:B------:R-:W-:-:S04]  /*ab80*/  IADD3 R10, P0, PT, R20, 0x600, RZ ;  /* 0x00000600140a7810 */ /* 0x000fc80007f1e0ff */
[----:B------:R-:W-:Y:S02]  /*ab90*/  IADD3.X R11, PT, PT, RZ, R22, RZ, P0, !PT ;  /* 0x00000016ff0b7210 */ /* 0x000fe400007fe4ff */
        /* <DEDUP_REMOVED lines=26> */
[----:B------:R-:W3:Y:S04]  /*ad40*/  LDG.E R14, desc[UR6][R14.64+0x1200] ;  /* 0x001200060e0e7981 */ /* 0x000ee8000c1e1900 */
[----:B------:R-:W3:Y:S04]  /*ad50*/  LDG.E R3, desc[UR6][R2.64+0x1200] ;  /* 0x0012000602037981 */ /* 0x000ee8000c1e1900 */
        /* <DEDUP_REMOVED lines=14> */
[----:B---3--:R-:W-:Y:S02]  /*ae40*/  F2FP.BF16.F32.PACK_AB R3, R3, R14 ;  /* 0x0000000e0303723e */ /* 0x008fe400000010ff */
[----:B-----5:R-:W-:-:S03]  /*ae50*/  F2FP.BF16.F32.PACK_AB R5, R7, R4 ;  /* 0x000000040705723e */ /* 0x020fc600000010ff */
[----:B------:R4:W-:Y:S04]  /*ae60*/  STG.E desc[UR6][R10.64], R3 ;  /* 0x000000030a007986 */ /* 0x0009e8000c101906 */
[----:B------:R4:W-:Y:S02]  /*ae70*/  STG.E desc[UR6][R12.64], R5 ;  /* 0x000000050c007986 */ /* 0x0009e4000c101906 */
[----:B------:R-:W-:Y:S05]  /*ae80*/  @P0 BRA `(.L_x_377) ;  /* 0xfffffff800a80947 */ /* 0x000fea000383ffff */
[----:B------:R-:W-:Y:S05]  /*ae90*/  EXIT ;  /* 0x000000000000794d */ /* 0x000fea0003800000 */
.L_x_378:
        /* <DEDUP_REMOVED lines=14> */
.L_x_4499:


//--------------------- .text._Z35group_norm_nhwc_bwd_one_pass_kernelI11Bf16IOBf16WLi512ELi48ELi384EEv26Group_norm_nhwc_bwd_params --------------------------
	.section	.text._Z35group_norm_nhwc_bwd_one_pass_kernelI11Bf16IOBf16WLi512ELi48ELi384EEv26Group_norm_nhwc_bwd_params,"ax",@progbits
	.align	128
        .global         _Z35group_norm_nhwc_bwd_one_pass_kernelI11Bf16IOBf16WLi512ELi48ELi384EEv26Group_norm_nhwc_bwd_params
        .type           _Z35group_norm_nhwc_bwd_one_pass_kernelI11Bf16IOBf16WLi512ELi48ELi384EEv26Group_norm_nhwc_bwd_params,@function
        .size           _Z35group_norm_nhwc_bwd_one_pass_kernelI11Bf16IOBf16WLi512ELi48ELi384EEv26Group_norm_nhwc_bwd_params,(.L_x_4500 - _Z35group_norm_nhwc_bwd_one_pass_kernelI11Bf16IOBf16WLi512ELi48ELi384EEv26Group_norm_nhwc_bwd_params)
        .other          _Z35group_norm_nhwc_bwd_one_pass_kernelI11Bf16IOBf16WLi512ELi48ELi384EEv26Group_norm_nhwc_bwd_params,@"STO_CUDA_ENTRY STV_DEFAULT"
_Z35group_norm_nhwc_bwd_one_pass_kernelI11Bf16IOBf16WLi512ELi48ELi384EEv26Group_norm_nhwc_bwd_params:
.text._Z35group_norm_nhwc_bwd_one_pass_kernelI11Bf16IOBf16WLi512ELi48ELi384EEv26Group_norm_nhwc_bwd_params:
        /* <DEDUP_REMOVED lines=14> */
[----:B------:R-:W-:Y:S01]  /*00e0*/  MOV R135, R3 ;  /* 0x0000000300877202 */ /* 0x000fe20000000f00 */
[----:B------:R-:W-:Y:S01]  /*00f0*/  UIADD3 UR5, UPT, UPT, UR5, 0x80, URZ ;  /* 0x0000008005057890 */ /* 0x000fe2000fffe0ff */
[----:B------:R-:W-:Y:S02]  /*0100*/  IMAD R0, R0, 0xaab, RZ ;  /* 0x00000aab00007824 */ /* 0x000fe400078e02ff */
[----:B------:R-:W-:Y:S01]  /*0110*/  HFMA2 R134, -RZ, RZ, 0, 0 ;  /* 0x00000000ff867431 */ /* 0x000fe200000001ff */
[----:B------:R-:W1:Y:S01]  /*0120*/  LDCU.U8 UR10, c[0x0][0x414] ;  /* 0x00008280ff0a77ac */ /* 0x000e620008000000 */
        /* <DEDUP_REMOVED lines=12> */
[----:B------:R-:W-:-:S03]  /*01f0*/  IADD3 R164, PT, PT, R3, R130, RZ ;  /* 0x0000008203a47210 */ /* 0x000fc60007ffe0ff */
[----:B------:R-:W-:Y:S02]  /*0200*/  LEA R136, R130, UR5, 0x4 ;  /* 0x0000000582887c11 */ /* 0x000fe4000f8e20ff */
[----:B------:R-:W-:Y:S02]  /*0210*/  SHF.L.U32 R164, R164, 0x1, RZ ;  /* 0x00000001a4a47819 */ /* 0x000fe400000006ff */
[----:B----4-:R-:W-:Y:S02]  /*0220*/  LOP3.LUT R2, R132, 0x7, RZ, 0xc0, !PT ;  /* 0x0000000784027812 */ /* 0x010fe400078ec0ff */
[----:B------:R-:W-:Y:S02]  /*0230*/  SHF.R.S32.HI R2, RZ, 0x1f, R0 ;  /* 0x0000001fff027819 */ /* 0x000fe40000011400 */
[----:B-1-3--:R-:W-:-:S07]  /*0240*/  SHF.R.S32.HI R0, RZ, 0x1f, R165 ;  /* 0x0000001fff007819 */ /* 0x00afce00000114a5 */
.L_x_405:
[----:B0-----:R-:W0:Y:S01]  /*0250*/  LDC R6, c[0x0][0x410] ;  /* 0x00010400ff067b82 */ /* 0x001e220000000800 */
[----:B------:R-:W1:Y:S01]  /*0260*/  LDCU.128 UR12, c[0x0][0x400] ;  /* 0x00008000ff0c77ac */ /* 0x000e620008000c00 */
[----:B------:R-:W-:Y:S02]  /*0270*/  SHF.R.S32.HI R9, RZ, 0x1f, R133 ;  /* 0x0000001fff097819 */ /* 0x000fe40000011485 */
[----:B------:R-:W-:Y:S02]  /*0280*/  LOP3.LUT R146, R146, 0xfeffffff, RZ, 0xc0, !PT ;  /* 0xfeffffff92927812 */ /* 0x000fe400078ec0ff */
[----:B------:R-:W-:Y:S02]  /*0290*/  ISETP.GE.AND P1, PT, R135, RZ, PT ;  /* 0x000000ff8700720c */ /* 0x000fe40003f26270 */
[----:B------:R-:W-:Y:S02]  /*02a0*/  LOP3.LUT R8, R164, 0xffff, RZ, 0xc0, !PT ;  /* 0x0000ffffa4087812 */ /* 0x000fe400078ec0ff */
[----:B------:R-:W-:-:S02]  /*02b0*/  IADD3 R32, PT, PT, R133, 0x20, RZ ;  /* 0x0000002085207810 */ /* 0x000fc40007ffe0ff */
[C---:B------:R-:W-:Y:S02]  /*02c0*/  IADD3 R28, PT, PT, R133.reuse, 0x20, RZ ;  /* 0x00000020851c7810 */ /* 0x040fe40007ffe0ff */
[C---:B------:R-:W-:Y:S02]  /*02d0*/  IADD3 R85, PT, PT, R133.reuse, 0x180, RZ ;  /* 0x0000018085557810 */ /* 0x040fe40007ffe0ff */
[----:B------:R-:W-:Y:S02]  /*02e0*/  SHF.R.S32.HI R28, RZ, 0x1f, R28 ;  /* 0x0000001fff1c7819 */ /* 0x000fe4000001141c */
[C---:B------:R-:W-:Y:S02]  /*02f0*/  IADD3 R89, PT, PT, R133.reuse, 0x190, RZ ;  /* 0x0000019085597810 */ /* 0x040fe40007ffe0ff */
[C---:B-1----:R-:W-:Y:S02]  /*0300*/  ISETP.GE.U32.AND P0, PT, R133.reuse, UR12, PT ;  /* 0x0000000c85007c0c */ /* 0x042fe4000bf06070 */
[----:B------:R-:W-:-:S02]  /*0310*/  IADD3 R93, PT, PT, R133, 0x1a0, RZ ;  /* 0x000001a0855d7810 */ /* 0x000fc40007ffe0ff */
[----:B0-----:R-:W-:Y:S02]  /*0320*/  IABS R5, R6 ;  /* 0x0000000600057213 */ /* 0x001fe40000000000 */
[----:B------:R-:W-:Y:S02]  /*0330*/  ISETP.GE.AND.EX P0, PT, R9, UR13, PT, P0 ;  /* 0x0000000d09007c0c */ /* 0x000fe4000bf06300 */
[----:B------:R-:W0:Y:S01]  /*0340*/  I2F.RP R0, R5 ;  /* 0x0000000500007306 */ /* 0x000e220000209400 */
[C---:B------:R-:W-:Y:S02]  /*0350*/  IADD3 R99, PT, PT, R133.reuse, 0x1b0, RZ ;  /* 0x000001b085637810 */ /* 0x040fe40007ffe0ff */
[C---:B------:R-:W-:Y:S02]  /*0360*/  IADD3 R103, PT, PT, R133.reuse, 0x1c0, RZ ;  /* 0x000001c085677810 */ /* 0x040fe40007ffe0ff */
[----:B------:R-:W-:Y:S02]  /*0370*/  SHF.R.S32.HI R97, RZ, 0x1f, R99 ;  /* 0x0000001fff617819 */ /* 0x000fe40000011463 */
[----:B------:R-:W-:-:S02]  /*0380*/  IADD3 R107, PT, PT, R133, 0x1d0, RZ ;  /* 0x000001d0856b7810 */ /* 0x000fc40007ffe0ff */
[C---:B------:R-:W-:Y:S02]  /*0390*/  IADD3 R111, PT, PT, R133.reuse, 0x1e0, RZ ;  /* 0x000001e0856f7810 */ /* 0x040fe40007ffe0ff */
[----:B------:R-:W-:Y:S02]  /*03a0*/  @P0 LOP3.LUT R146, R146, 0x1000000, RZ, 0xfc, !PT ;  /* 0x0100000092920812 */ /* 0x000fe400078efcff */
[----:B------:R-:W-:Y:S01]  /*03b0*/  SHF.R.S32.HI R105, RZ, 0x1f, R107 ;  /* 0x0000001fff697819 */ /* 0x000fe2000001146b */
[----:B0-----:R-:W0:Y:S01]  /*03c0*/  MUFU.RCP R0, R0 ;  /* 0x0000000000007308 */ /* 0x001e220000001000 */
[----:B------:R-:W-:Y:S02]  /*03d0*/  SHF.R.S32.HI R109, RZ, 0x1f, R111 ;  /* 0x0000001fff6d7819 */ /* 0x000fe4000001146f */
[----:B------:R-:W-:Y:S02]  /*03e0*/  IADD3 R145, PT, PT, R133, 0x1f0, RZ ;  /* 0x000001f085917810 */ /* 0x000fe40007ffe0ff */
[----:B------:R-:W-:-:S02]  /*03f0*/  LOP3.LUT R148, R148, 0xfffffffe, RZ, 0xc0, !PT ;  /* 0xfffffffe94947812 */ /* 0x000fc400078ec0ff */
[----:B------:R-:W-:Y:S02]  /*0400*/  SHF.R.S32.HI R113, RZ, 0x1f, R145 ;  /* 0x0000001fff717819 */ /* 0x000fe40000011491 */
[----:B0-----:R-:W-:-:S04]  /*0410*/  IADD3 R2, PT, PT, R0, 0xffffffe, RZ ;  /* 0x0ffffffe00027810 */ /* 0x001fc80007ffe0ff */
[----:B------:R0:W1:Y:S02]  /*0420*/  F2I.FTZ.U32.TRUNC.NTZ R3, R2 ;  /* 0x0000000200037305 */ /* 0x000064000021f000 */
[----:B0-----:R-:W-:Y:S02]  /*0430*/  MOV R2, RZ ;  /* 0x000000ff00027202 */ /* 0x001fe40000000f00 */
[----:B-1----:R-:W-:-:S05]  /*0440*/  IADD3 R4, PT, PT, RZ, -R3, RZ ;  /* 0x80000003ff047210 */ /* 0x002fca0007ffe0ff */
[----:B------:R-:W-:Y:S01]  /*0450*/  IMAD R7, R4, R5, RZ ;  /* 0x0000000504077224 */ /* 0x000fe200078e02ff */
[----:B------:R-:W-:-:S03]  /*0460*/  IABS R4, R135 ;  /* 0x0000008700047213 */ /* 0x000fc60000000000 */
[----:B------:R-:W-:Y:S01]  /*0470*/  IMAD.HI.U32 R3, R3, R7, R2 ;  /* 0x0000000703037227 */ /* 0x000fe200078e0002 */
[----:B------:R-:W-:Y:S02]  /*0480*/  LOP3.LUT R2, R135, R6, RZ, 0x3c, !PT ;  /* 0x0000000687027212 */ /* 0x000fe400078e3cff */
[----:B------:R-:W-:Y:S02]  /*0490*/  IADD3 R7, PT, PT, R133, 0x10, RZ ;  /* 0x0000001085077810 */ /* 0x000fe40007ffe0ff */
[----:B------:R-:W-:Y:S01]  /*04a0*/  ISETP.GE.AND P2, PT, R2, RZ, PT ;  /* 0x000000ff0200720c */ /* 0x000fe20003f46270 */
[----:B------:R-:W-:-:S05]  /*04b0*/  IMAD.HI.U32 R3, R3, R4, RZ ;  /* 0x0000000403037227 */ /* 0x000fca00078e00ff */
[----:B------:R-:W-:-:S05]  /*04c0*/  IADD3 R0, PT, PT, -R3, RZ, RZ ;  /* 0x000000ff03007210 */ /* 0x000fca0007ffe1ff */
[----:B------:R-:W-:-:S05]  /*04d0*/  IMAD R0, R5, R0, R4 ;  /* 0x0000000005007224 */ /* 0x000fca00078e0204 */
[----:B------:R-:W-:-:S13]  /*04e0*/  ISETP.GT.U32.AND P4, PT, R5, R0, PT ;  /* 0x000000000500720c */ /* 0x000fda0003f84070 */
[-C--:B------:R-:W-:Y:S02]  /*04f0*/  @!P4 IADD3 R0, PT, PT, R0, -R5.reuse, RZ ;  /* 0x800000050000c210 */ /* 0x080fe40007ffe0ff */
[----:B------:R-:W-:Y:S02]  /*0500*/  @!P4 IADD3 R3, PT, PT, R3, 0x1, RZ ;  /* 0x000000010303c810 */ /* 0x000fe40007ffe0ff */
[-C--:B------:R-:W-:Y:S02]  /*0510*/  ISETP.GE.U32.AND P3, PT, R0, R5.reuse, PT ;  /* 0x000000050000720c */ /* 0x080fe40003f66070 */
[----:B------:R-:W-:Y:S02]  /*0520*/  ISETP.GT.U32.AND P0, PT, R5, R0, PT ;  /* 0x000000000500720c */ /* 0x000fe40003f04070 */
[----:B------:R-:W-:Y:S02]  /*0530*/  LOP3.LUT P4, RZ, R146, 0x1000000, RZ, 0xc0, !PT ;  /* 0x0100000092ff7812 */ /* 0x000fe4000788c0ff */
[----:B------:R-:W-:-:S02]  /*0540*/  IADD3 R5, PT, PT, R0, -R5, RZ ;  /* 0x8000000500057210 */ /* 0x000fc40007ffe0ff */
[----:B------:R-:W-:Y:S02]  /*0550*/  LOP3.LUT R146, R146, 0xff7fffff, RZ, 0xc0, !PT ;  /* 0xff7fffff92927812 */ /* 0x000fe400078ec0ff */
[----:B------:R-:W-:Y:S02]  /*0560*/  SEL R0, R5, R0, !P0 ;  /* 0x0000000005007207 */ /* 0x000fe40004000000 */
[----:B------:R-:W-:Y:S02]  /*0570*/  ISETP.NE.AND P0, PT, R6, RZ, PT ;  /* 0x000000ff0600720c */ /* 0x000fe40003f05270 */
[----:B------:R-:W-:Y:S02]  /*0580*/  LOP3.LUT R5, RZ, R6, RZ, 0x33, !PT ;  /* 0x00000006ff057212 */ /* 0x000fe400078e33ff */
[----:B------:R-:W-:Y:S01]  /*0590*/  @!P1 IADD3 R0, PT, PT, -R0, RZ, RZ ;  /* 0x000000ff00009210 */ /* 0x000fe20007ffe1ff */
[----:B------:R-:W0:Y:S01]  /*05a0*/  @!P4 LDC.64 R10, c[0x0][0x3f8] ;  /* 0x0000fe00ff0acb82 */ /* 0x000e220000000a00 */
[----:B------:R-:W-:-:S02]  /*05b0*/  @P3 IADD3 R3, PT, PT, R3, 0x1, RZ ;  /* 0x0000000103033810 */ /* 0x000fc40007ffe0ff */
[----:B------:R-:W-:Y:S02]  /*05c0*/  SEL R137, R5, R0, !P0 ;  /* 0x0000000005897207 */ /* 0x000fe40004000000 */
[----:B------:R-:W-:-:S03]  /*05d0*/  @!P2 IADD3 R3, PT, PT, -R3, RZ, RZ ;  /* 0x000000ff0303a210 */ /* 0x000fc60007ffe1ff */
[----:B------:R-:W-:Y:S01]  /*05e0*/  IMAD R147, R137, 0x30, RZ ;  /* 0x0000003089937824 */ /* 0x000fe200078e02ff */
[----:B------:R-:W-:Y:S01]  /*05f0*/  SEL R3, R5, R3, !P0 ;  /* 0x0000000305037207 */ /* 0x000fe20004000000 */
[----:B------:R-:W1:Y:S01]  /*0600*/  @!P4 LDC.64 R12, c[0x0][0x398] ;  /* 0x0000e600ff0ccb82 */ /* 0x000e620000000a00 */
[----:B------:R-:W-:Y:S02]  /*0610*/  ISETP.GE.U32.AND P0, PT, R7, UR12, PT ;  /* 0x0000000c07007c0c */ /* 0x000fe4000bf06070 */
[----:B------:R-:W-:Y:S02]  /*0620*/  SHF.R.S32.HI R0, RZ, 0x1f, R3 ;  /* 0x0000001fff007819 */ /* 0x000fe40000011403 */
[C---:B------:R-:W-:Y:S02]  /*0630*/  IADD3 R24, P1, PT, R147.reuse, R8, RZ ;  /* 0x0000000893187210 */ /* 0x040fe40007f3e0ff */
[----:B------:R-:W-:Y:S01]  /*0640*/  SHF.R.S32.HI R5, RZ, 0x1f, R7 ;  /* 0x0000001fff057819 */ /* 0x000fe20000011407 */
[----:B------:R-:W-:Y:S01]  /*0650*/  IMAD R0, R0, UR14, RZ ;  /* 0x0000000e00007c24 */ /* 0x000fe2000f8e02ff */
[----:B------:R-:W-:Y:S01]  /*0660*/  LEA.HI.X.SX32 R25, R147, RZ, 0x1, P1 ;  /* 0x000000ff93197211 */ /* 0x000fe200008f0eff */
[----:B------:R-:W2:Y:S01]  /*0670*/  @!P4 LDC.64 R138, c[0x0][0x3a0] ;  /* 0x0000e800ff8acb82 */ /* 0x000ea20000000a00 */
[----:B------:R-:W-:Y:S01]  /*0680*/  ISETP.GE.AND.EX P3, PT, R5, UR13, PT, P0 ;  /* 0x0000000d05007c0c */ /* 0x000fe2000bf66300 */
[C---:B------:R-:W-:Y:S01]  /*0690*/  IMAD R27, R3.reuse, UR15, R0 ;  /* 0x0000000f031b7c24 */ /* 0x040fe2000f8e0200 */
[----:B------:R-:W-:Y:S01]  /*06a0*/  ISETP.GE.U32.AND P0, PT, R32, UR12, PT ;  /* 0x0000000c20007c0c */ /* 0x000fe2000bf06070 */
[----:B------:R-:W-:Y:S01]  /*06b0*/  IMAD.WIDE.U32 R24, R3, UR14, R24 ;  /* 0x0000000e03187c25 */ /* 0x000fe2000f8e0018 */
[----:B------:R-:W-:-:S02]  /*06c0*/  SHF.R.S32.HI R8, RZ, 0x1f, R165 ;  /* 0x0000001fff087819 */ /* 0x000fc400000114a5 */
[----:B------:R-:W-:Y:S01]  /*06d0*/  ISETP.GE.AND.EX P6, PT, R28, UR13, PT, P0 ;  /* 0x0000000d1c007c0c */ /* 0x000fe2000bfc6300 */
[----:B0-----:R-:W-:Y:S01]  /*06e0*/  @!P4 IMAD R0, R9, R10, RZ ;  /* 0x0000000a0900c224 */ /* 0x001fe200078e02ff */
[----:B------:R-:W-:Y:S02]  /*06f0*/  IADD3 R27, PT, PT, R25, R27, RZ ;  /* 0x0000001b191b7210 */ /* 0x000fe40007ffe0ff */
[----:B------:R-:W-:Y:S01]  /*0700*/  @!P4 MOV R26, R24 ;  /* 0x00000018001ac202 */ /* 0x000fe20000000f00 */
[----:B------:R-:W-:Y:S01]  /*0710*/  @!P4 IMAD R9, R133, R11, R0 ;  /* 0x0000000b8509c224 */ /* 0x000fe200078e0200 */
[----:B------:R-:W-:Y:S01]  /*0720*/  ISETP.GE.U32.AND P0, PT, R165, UR12, PT ;  /* 0x0000000ca5007c0c */ /* 0x000fe2000bf06070 */
[----:B------:R-:W0:Y:S01]  /*0730*/  @!P3 LDC.64 R14, c[0x0][0x3f8] ;  /* 0x0000fe00ff0ebb82 */ /* 0x000e220000000a00 */
[----:B------:R-:W-:Y:S01]  /*0740*/  @P3 LOP3.LUT R146, R146, 0x800000, RZ, 0xfc, !PT ;  /* 0x0080000092923812 */ /* 0x000fe200078efcff */
[----:B------:R-:W-:Y:S01]  /*0750*/  @!P4 IMAD.WIDE.U32 R2, R133, R10, R26 ;  /* 0x0000000a8502c225 */ /* 0x000fe200078e001a */
[----:B------:R-:W-:-:S02]  /*0760*/  ISETP.GE.AND.EX P5, PT, R8, UR13, PT, P0 ;  /* 0x0000000d08007c0c */ /* 0x000fc4000bfa6300 */
[----:B------:R-:W-:Y:S02]  /*0770*/  LOP3.LUT R146, R146, 0xffbfffff, RZ, 0xc0, !PT ;  /* 0xffbfffff92927812 */ /* 0x000fe400078ec0ff */
[----:B------:R-:W-:Y:S01]  /*0780*/  @!P4 IADD3 R3, PT, PT, R3, R9, RZ ;  /* 0x000000090303c210 */ /* 0x000fe20007ffe0ff */
[----:B------:R-:W3:Y:S01]  /*0790*/  @!P6 LDC.64 R20, c[0x0][0x3f8] ;  /* 0x0000fe00ff14eb82 */ /* 0x000ee20000000a00 */
[C---:B------:R-:W-:Y:S02]  /*07a0*/  @!P4 SHF.L.U32 R141, R2.reuse, 0x1, RZ ;  /* 0x00000001028dc819 */ /* 0x040fe400000006ff */
[----:B------:R-:W-:Y:S02]  /*07b0*/  @!P4 SHF.L.U64.HI R2, R2, 0x1, R3 ;  /* 0x000000010202c819 */ /* 0x000fe40000010203 */
[C---:B-1----:R-:W-:Y:S02]  /*07c0*/  @!P4 IADD3 R140, P2, PT, R141.reuse, R12, RZ ;  /* 0x0000000c8d8cc210 */ /* 0x042fe40007f5e0ff */
[----:B------:R-:W-:Y:S01]  /*07d0*/  @P6 LOP3.LUT R146, R146, 0x400000, RZ, 0xfc, !PT ;  /* 0x0040000092926812 */ /* 0x000fe200078efcff */
[----:B------:R-:W1:Y:S01]  /*07e0*/  @!P3 LDC.64 R16, c[0x0][0x3a0] ;  /* 0x0000e800ff10bb82 */ /* 0x000e620000000a00 */
[----:B--2---:R-:W-:-:S02]  /*07f0*/  @!P4 IADD3 R138, P1, PT, R141, R138, RZ ;  /* 0x0000008a8d8ac210 */ /* 0x004fc40007f3e0ff */
[----:B------:R-:W-:Y:S02]  /*0800*/  @!P4 IADD3.X R141, PT, PT, R2, R13, RZ, P2, !PT ;  /* 0x0000000d028dc210 */ /* 0x000fe400017fe4ff */
[----:B------:R-:W-:Y:S02]  /*0810*/  LOP3.LUT P2, RZ, R146, 0x800000, RZ, 0xc0, !PT ;  /* 0x0080000092ff7812 */ /* 0x000fe4000784c0ff */
[----:B------:R-:W-:Y:S01]  /*0820*/  @!P4 IADD3.X R139, PT, PT, R2, R139, RZ, P1, !PT ;  /* 0x0000008b028bc210 */ /* 0x000fe20000ffe4ff */
[----:B0-----:R-:W-:Y:S01]  /*0830*/  @!P3 IMAD R0, R5, R14, RZ ;  /* 0x0000000e0500b224 */ /* 0x001fe200078e02ff */
[C---:B------:R-:W-:Y:S01]  /*0840*/  IADD3 R9, PT, PT, R133.reuse, 0x40, RZ ;  /* 0x0000004085097810 */ /* 0x040fe20007ffe0ff */
[----:B------:R-:W0:Y:S01]  /*0850*/  @!P5 LDC.64 R30, c[0x0][0x3f8] ;  /* 0x0000fe00ff1edb82 */ /* 0x000e220000000a00 */
[----:B------:R-:W-:Y:S02]  /*0860*/  IADD3 R11, PT, PT, R133, 0x50, RZ ;  /* 0x00000050850b7810 */ /* 0x000fe40007ffe0ff */
[----:B------:R-:W-:-:S02]  /*0870*/  ISETP.GE.U32.AND P0, PT, R9, UR12, PT ;  /* 0x0000000c09007c0c */ /* 0x000fc4000bf06070 */
[----:B------:R-:W-:Y:S01]  /*0880*/  SHF.R.S32.HI R13, RZ, 0x1f, R9 ;  /* 0x0000001fff0d7819 */ /* 0x000fe20000011409 */
[----:B---3--:R-:W-:Y:S01]  /*0890*/  @!P6 IMAD R4, R28, R20, RZ ;  /* 0x000000141c04e224 */ /* 0x008fe200078e02ff */
[----:B------:R-:W-:Y:S01]  /*08a0*/  ISETP.GE.U32.AND P1, PT, R11, UR12, PT ;  /* 0x0000000c0b007c0c */ /* 0x000fe2000bf26070 */
[----:B------:R-:W2:Y:S01]  /*08b0*/  @!P2 LDC.64 R18, c[0x0][0x398] ;  /* 0x0000e600ff12ab82 */ /* 0x000ea20000000a00 */
[----:B------:R-:W-:Y:S01]  /*08c0*/  @!P2 MOV R2, R24 ;  /* 0x000000180002a202 */ /* 0x000fe20000000f00 */
[----:B------:R-:W-:Y:S01]  /*08d0*/  @!P2 IMAD R5, R7, R15, R0 ;  /* 0x0000000f0705a224 */ /* 0x000fe200078e0200 */
[----:B------:R-:W-:Y:S02]  /*08e0*/  @!P2 MOV R3, R27 ;  /* 0x0000001b0003a202 */ /* 0x000fe40000000f00 */
[----:B------:R-:W-:Y:S02]  /*08f0*/  ISETP.GE.AND.EX P4, PT, R13, UR13, PT, P0 ;  /* 0x0000000d0d007c0c */ /* 0x000fe4000bf86300 */
[----:B------:R-:W-:Y:S01]  /*0900*/  SHF.R.S32.HI R15, RZ, 0x1f, R11 ;  /* 0x0000001fff0f7819 */ /* 0x000fe2000001140b */
[----:B------:R-:W-:Y:S01]  /*0910*/  @!P2 IMAD.WIDE.U32 R2, R7, R14, R2 ;  /* 0x0000000e0702a225 */ /* 0x000fe200078e0002 */
[----:B------:R-:W3:Y:S01]  /*0920*/  @!P6 LDC.64 R22, c[0x0][0x3a0] ;  /* 0x0000e800ff16eb82 */ /* 0x000ee20000000a00 */
[----:B------:R-:W-:-:S02]  /*0930*/  LOP3.LUT R146, R146, 0xffdfffff, RZ, 0xc0, !PT ;  /* 0xffdfffff92927812 */ /* 0x000fc400078ec0ff */
[----:B------:R-:W-:Y:S01]  /*0940*/  @!P6 IMAD R7, R32, R21, R4 ;  /* 0x000000152007e224 */ /* 0x000fe200078e0204 */
[----:B------:R-:W-:Y:S02]  /*0950*/  @!P2 IADD3 R3, PT, PT, R3, R5, RZ ;  /* 0x000000050303a210 */ /* 0x000fe40007ffe0ff */
[C---:B------:R-:W-:Y:S02]  /*0960*/  @!P2 SHF.L.U32 R143, R2.reuse, 0x1, RZ ;  /* 0x00000001028fa819 */ /* 0x040fe400000006ff */
[----:B------:R-:W-:Y:S01]  /*0970*/  @!P2 SHF.L.U64.HI R0, R2, 0x1, R3 ;  /* 0x000000010200a819 */ /* 0x000fe20000010203 */
[----:B------:R-:W4:Y:S01]  /*0980*/  @!P6 LDC.64 R28, c[0x0][0x398] ;  /* 0x0000e600ff1ceb82 */ /* 0x000f220000000a00 */
[----:B------:R-:W-:Y:S02]  /*0990*/  @!P6 MOV R2, R24 ;  /* 0x000000180002e202 */ /* 0x000fe40000000f00 */
[----:B------:R-:W-:Y:S02]  /*09a0*/  @!P6 MOV R3, R27 ;  /* 0x0000001b0003e202 */ /* 0x000fe40000000f00 */
[----:B-1----:R-:W-:-:S02]  /*09b0*/  @!P2 IADD3 R4, P0, PT, R143, R16, RZ ;  /* 0x000000108f04a210 */ /* 0x002fc40007f1e0ff */
[----:B------:R-:W-:Y:S01]  /*09c0*/  ISETP.GE.AND.EX P3, PT, R15, UR13, PT, P1 ;  /* 0x0000000d0f007c0c */ /* 0x000fe2000bf66310 */
[----:B------:R-:W-:Y:S01]  /*09d0*/  @!P6 IMAD.WIDE.U32 R2, R32, R20, R2 ;  /* 0x000000142002e225 */ /* 0x000fe200078e0002 */
[C---:B------:R-:W-:Y:S01]  /*09e0*/  @!P2 IADD3.X R5, PT, PT, R0.reuse, R17, RZ, P0, !PT ;  /* 0x000000110005a210 */ /* 0x040fe200007fe4ff */
[----:B------:R-:W1:Y:S01]  /*09f0*/  @!P4 LDC.64 R32, c[0x0][0x3f8] ;  /* 0x0000fe00ff20cb82 */ /* 0x000e620000000a00 */
[----:B--2---:R-:W-:Y:S02]  /*0a00*/  @!P2 IADD3 R142, P0, PT, R143, R18, RZ ;  /* 0x000000128f8ea210 */ /* 0x004fe40007f1e0ff */
[----:B------:R-:W-:Y:S02]  /*0a10*/  @!P6 IADD3 R3, PT, PT, R3, R7, RZ ;  /* 0x000000070303e210 */ /* 0x000fe40007ffe0ff */
[----:B------:R-:W-:Y:S02]  /*0a20*/  @!P2 IADD3.X R143, PT, PT, R0, R19, RZ, P0, !PT ;  /* 0x00000013008fa210 */ /* 0x000fe400007fe4ff */
[C---:B------:R-:W-:Y:S01]  /*0a30*/  @!P6 SHF.L.U32 R129, R2.reuse, 0x1, RZ ;  /* 0x000000010281e819 */ /* 0x040fe200000006ff */
[----:B------:R-:W2:Y:S01]  /*0a40*/  @!P5 LDC.64 R20, c[0x0][0x3a0] ;  /* 0x0000e800ff14db82 */ /* 0x000ea20000000a00 */
[----:B------:R-:W-:Y:S01]  /*0a50*/  @!P6 SHF.L.U64.HI R0, R2, 0x1, R3 ;  /* 0x000000010200e819 */ /* 0x000fe20000010203 */
[----:B0-----:R-:W-:Y:S01]  /*0a60*/  @!P5 IMAD R2, R8, R30, RZ ;  /* 0x0000001e0802d224 */ /* 0x001fe200078e02ff */
[----:B------:R-:W-:-:S02]  /*0a70*/  @!P5 MOV R3, R27 ;  /* 0x0000001b0003d202 */ /* 0x000fc40000000f00 */
[----:B---3--:R-:W-:Y:S01]  /*0a80*/  @!P6 IADD3 R6, P0, PT, R129, R22, RZ ;  /* 0x000000168106e210 */ /* 0x008fe20007f1e0ff */
[----:B------:R-:W-:Y:S01]  /*0a90*/  @!P5 IMAD R17, R165, R31, R2 ;  /* 0x0000001fa511d224 */ /* 0x000fe200078e0202 */
[----:B------:R-:W-:Y:S01]  /*0aa0*/  @!P5 MOV R2, R24 ;  /* 0x000000180002d202 */ /* 0x000fe20000000f00 */
[----:B------:R-:W0:Y:S01]  /*0ab0*/  @!P5 LDC.64 R18, c[0x0][0x398] ;  /* 0x0000e600ff12db82 */ /* 0x000e220000000a00 */
[----:B------:R-:W-:Y:S02]  /*0ac0*/  @!P6 IADD3.X R7, PT, PT, R0, R23, RZ, P0, !PT ;  /* 0x000000170007e210 */ /* 0x000fe400007fe4ff */
[----:B----4-:R-:W-:Y:S01]  /*0ad0*/  @!P6 IADD3 R128, P0, PT, R129, R28, RZ ;  /* 0x0000001c8180e210 */ /* 0x010fe20007f1e0ff */
[----:B------:R-:W-:Y:S01]  /*0ae0*/  @!P5 IMAD.WIDE.U32 R2, R165, R30, R2 ;  /* 0x0000001ea502d225 */ /* 0x000fe200078e0002 */
[----:B------:R-:W-:Y:S02]  /*0af0*/  @P5 LOP3.LUT R146, R146, 0x200000, RZ, 0xfc, !PT ;  /* 0x0020000092925812 */ /* 0x000fe400078efcff */
[----:B------:R-:W-:Y:S01]  /*0b00*/  @!P6 IADD3.X R129, PT, PT, R0, R29, RZ, P0, !PT ;  /* 0x0000001d0081e210 */ /* 0x000fe200007fe4ff */
[----:B------:R-:W3:Y:S01]  /*0b10*/  @!P3 LDC.64 R34, c[0x0][0x3f8] ;  /* 0x0000fe00ff22bb82 */ /* 0x000ee20000000a00 */
[----:B------:R-:W-:Y:S01]  /*0b20*/  @!P5 IADD3 R3, PT, PT, R3, R17, RZ ;  /* 0x000000110303d210 */ /* 0x000fe20007ffe0ff */
[----:B-1----:R-:W-:Y:S01]  /*0b30*/  @!P4 IMAD R8, R13, R32, RZ ;  /* 0x000000200d08c224 */ /* 0x002fe200078e02ff */
[----:B------:R-:W-:-:S02]  /*0b40*/  @!P5 SHF.L.U32 R127, R2, 0x1, RZ ;  /* 0x00000001027fd819 */ /* 0x000fc400000006ff */
[----:B------:R-:W-:Y:S01]  /*0b50*/  @!P5 SHF.L.U64.HI R0, R2, 0x1, R3 ;  /* 0x000000010200d819 */ /* 0x000fe20000010203 */
[----:B------:R-:W-:Y:S01]  /*0b60*/  @!P4 IMAD R13, R9, R33, R8 ;  /* 0x00000021090dc224 */ /* 0x000fe200078e0208 */
[----:B------:R-:W-:Y:S01]  /*0b70*/  @!P4 MOV R2, R24 ;  /* 0x000000180002c202 */ /* 0x000fe20000000f00 */
[----:B------:R-:W1:Y:S01]  /*0b80*/  @!P4 LDC.64 R22, c[0x0][0x3a0] ;  /* 0x0000e800ff16cb82 */ /* 0x000e620000000a00 */
[----:B------:R-:W-:Y:S02]  /*0b90*/  @!P4 MOV R3, R27 ;  /* 0x0000001b0003c202 */ /* 0x000fe40000000f00 */
[----:B--2---:R-:W-:Y:S02]  /*0ba0*/  @!P5 IADD3 R8, P0, PT, R127, R20, RZ ;  /* 0x000000147f08d210 */ /* 0x004fe40007f1e0ff */
[----:B------:R-:W-:Y:S01]  /*0bb0*/  LOP3.LUT R146, R146, 0xffefffff, RZ, 0xc0, !PT ;  /* 0xffefffff92927812 */ /* 0x000fe200078ec0ff */
[----:B------:R-:W-:Y:S01]  /*0bc0*/  @!P4 IMAD.WIDE.U32 R2, R9, R32, R2 ;  /* 0x000000200902c225 */ /* 0x000fe200078e0002 */
[----:B------:R-:W-:Y:S01]  /*0bd0*/  @!P5 IADD3.X R9, PT, PT, R0, R21, RZ, P0, !PT ;  /* 0x000000150009d210 */ /* 0x000fe200007fe4ff */
[----:B------:R-:W2:Y:S01]  /*0be0*/  @!P4 LDC.64 R16, c[0x0][0x398] ;  /* 0x0000e600ff10cb82 */ /* 0x000ea20000000a00 */
[----:B0-----:R-:W-:-:S02]  /*0bf0*/  @!P5 IADD3 R126, P0, PT, R127, R18, RZ ;  /* 0x000000127f7ed210 */ /* 0x001fc40007f1e0ff */
[----:B------:R-:W-:Y:S02]  /*0c00*/  @!P4 IADD3 R3, PT, PT, R3, R13, RZ ;  /* 0x0000000d0303c210 */ /* 0x000fe40007ffe0ff */
[----:B------:R-:W-:Y:S02]  /*0c10*/  @!P5 IADD3.X R127, PT, PT, R0, R19, RZ, P0, !PT ;  /* 0x00000013007fd210 */ /* 0x000fe400007fe4ff */
[C---:B------:R-:W-:Y:S01]  /*0c20*/  @!P4 SHF.L.U32 R125, R2.reuse, 0x1, RZ ;  /* 0x00000001027dc819 */ /* 0x040fe200000006ff */
[----:B------:R-:W0:Y:S01]  /*0c30*/  @!P3 LDC.64 R28, c[0x0][0x3a0] ;  /* 0x0000e800ff1cbb82 */ /* 0x000e220000000a00 */
[----:B---3--:R-:W-:Y:S01]  /*0c40*/  @!P3 IMAD R10, R15, R34, RZ ;  /* 0x000000220f0ab224 */ /* 0x008fe200078e02ff */
[----:B------:R-:W-:Y:S02]  /*0c50*/  @!P4 SHF.L.U64.HI R0, R2, 0x1, R3 ;  /* 0x000000010200c819 */ /* 0x000fe40000010203 */
[----:B------:R-:W-:Y:S01]  /*0c60*/  @!P3 MOV R2, R24 ;  /* 0x000000180002b202 */ /* 0x000fe20000000f00 */
[----:B------:R-:W-:Y:S01]  /*0c70*/  @!P3 IMAD R13, R11, R35, R10 ;  /* 0x000000230b0db224 */ /* 0x000fe200078e020a */
[----:B------:R-:W-:-:S02]  /*0c80*/  @!P3 MOV R3, R27 ;  /* 0x0000001b0003b202 */ /* 0x000fc40000000f00 */
[----:B------:R-:W3:Y:S01]  /*0c90*/  @!P3 LDC.64 R20, c[0x0][0x398] ;  /* 0x0000e600ff14bb82 */ /* 0x000ee20000000a00 */
[----:B-1----:R-:W-:Y:S01]  /*0ca0*/  @!P4 IADD3 R10, P0, PT, R125, R22, RZ ;  /* 0x000000167d0ac210 */ /* 0x002fe20007f1e0ff */
[----:B------:R-:W-:Y:S01]  /*0cb0*/  @!P3 IMAD.WIDE.U32 R2, R11, R34, R2 ;  /* 0x000000220b02b225 */ /* 0x000fe200078e0002 */
[----:B------:R-:W-:Y:S02]  /*0cc0*/  IADD3 R15, PT, PT, R133, 0x60, RZ ;  /* 0x00000060850f7810 */ /* 0x000fe40007ffe0ff */
[----:B------:R-:W-:Y:S02]  /*0cd0*/  @!P4 IADD3.X R11, PT, PT, R0, R23, RZ, P0, !PT ;  /* 0x00000017000bc210 */ /* 0x000fe400007fe4ff */
[----:B--2---:R-:W-:Y:S02]  /*0ce0*/  @!P4 IADD3 R124, P0, PT, R125, R16, RZ ;  /* 0x000000107d7cc210 */ /* 0x004fe40007f1e0ff */
[----:B------:R-:W-:Y:S02]  /*0cf0*/  @!P3 IADD3 R3, PT, PT, R3, R13, RZ ;  /* 0x0000000d0303b210 */ /* 0x000fe40007ffe0ff */
[----:B------:R-:W-:-:S02]  /*0d00*/  @!P3 SHF.L.U32 R123, R2, 0x1, RZ ;  /* 0x00000001027bb819 */ /* 0x000fc400000006ff */
[----:B------:R-:W-:Y:S02]  /*0d10*/  @!P4 IADD3.X R125, PT, PT, R0, R17, RZ, P0, !PT ;  /* 0x00000011007dc210 */ /* 0x000fe400007fe4ff */
[----:B------:R-:W-:Y:S02]  /*0d20*/  @!P3 SHF.L.U64.HI R2, R2, 0x1, R3 ;  /* 0x000000010202b819 */ /* 0x000fe40000010203 */
[C---:B0-----:R-:W-:Y:S02]  /*0d30*/  @!P3 IADD3 R12, P0, PT, R123.reuse, R28, RZ ;  /* 0x0000001c7b0cb210 */ /* 0x041fe40007f1e0ff */
[----:B------:R-:W-:Y:S02]  /*0d40*/  SHF.R.S32.HI R3, RZ, 0x1f, R15 ;  /* 0x0000001fff037819 */ /* 0x000fe4000001140f */
[----:B------:R-:W-:Y:S02]  /*0d50*/  @!P3 IADD3.X R13, PT, PT, R2, R29, RZ, P0, !PT ;  /* 0x0000001d020db210 */ /* 0x000fe400007fe4ff */
[----:B---3--:R-:W-:-:S02]  /*0d60*/  @!P3 IADD3 R122, P0, PT, R123, R20, RZ ;  /* 0x000000147b7ab210 */ /* 0x008fc40007f1e0ff */
[----:B------:R-:W-:Y:S02]  /*0d70*/  @P4 LOP3.LUT R146, R146, 0x100000, RZ, 0xfc, !PT ;  /* 0x0010000092924812 */ /* 0x000fe400078efcff */
[----:B------:R-:W-:Y:S02]  /*0d80*/  @!P3 IADD3.X R123, PT, PT, R2, R21, RZ, P0, !PT ;  /* 0x00000015027bb210 */ /* 0x000fe400007fe4ff */
[----:B------:R-:W-:Y:S02]  /*0d90*/  ISETP.GE.U32.AND P0, PT, R15, UR12, PT ;  /* 0x0000000c0f007c0c */ /* 0x000fe4000bf06070 */
[----:B------:R-:W-:Y:S02]  /*0da0*/  LOP3.LUT R146, R146, 0xfff7ffff, RZ, 0xc0, !PT ;  /* 0xfff7ffff92927812 */ /* 0x000fe400078ec0ff */
[----:B------:R-:W-:Y:S02]  /*0db0*/  ISETP.GE.AND.EX P1, PT, R3, UR13, PT, P0 ;  /* 0x0000000d03007c0c */ /* 0x000fe4000bf26300 */
[----:B------:R-:W-:-:S04]  /*0dc0*/  @P3 LOP3.LUT R146, R146, 0x80000, RZ, 0xfc, !PT ;  /* 0x0008000092923812 */ /* 0x000fc800078efcff */
[----:B------:R-:W-:-:S07]  /*0dd0*/  LOP3.LUT R146, R146, 0xfffbffff, RZ, 0xc0, !PT ;  /* 0xfffbffff92927812 */ /* 0x000fce00078ec0ff */
[----:B------:R-:W0:Y:S01]  /*0de0*/  @!P1 LDC.64 R16, c[0x0][0x3f8] ;  /* 0x0000fe00ff109b82 */ /* 0x000e220000000a00 */
[----:B------:R-:W-:Y:S02]  /*0df0*/  @!P1 MOV R2, R24 ;  /* 0x0000001800029202 */ /* 0x000fe40000000f00 */
[----:B------:R-:W-:-:S04]  /*0e00*/  @P1 LOP3.LUT R146, R146, 0x40000, RZ, 0xfc, !PT ;  /* 0x0004000092921812 */ /* 0x000fc800078efcff */
[----:B------:R-:W-:Y:S01]  /*0e10*/  LOP3.LUT R146, R146, 0xfffdffff, RZ, 0xc0, !PT ;  /* 0xfffdffff92927812 */ /* 0x000fe200078ec0ff */
[----:B------:R-:W1:Y:S01]  /*0e20*/  @!P1 LDC.64 R18, c[0x0][0x3a0] ;  /* 0x0000e800ff129b82 */ /* 0x000e620000000a00 */
[----:B0-----:R-:W-:Y:S01]  /*0e30*/  @!P1 IMAD R0, R3, R16, RZ ;  /* 0x0000001003009224 */ /* 0x001fe200078e02ff */
[----:B------:R-:W-:-:S03]  /*0e40*/  @!P1 MOV R3, R27 ;  /* 0x0000001b00039202 */ /* 0x000fc60000000f00 */
[C---:B------:R-:W-:Y:S02]  /*0e50*/  @!P1 IMAD R17, R15.reuse, R17, R0 ;  /* 0x000000110f119224 */ /* 0x040fe400078e0200 */
        /* <DEDUP_REMOVED lines=86> */
[C---:B------:R-:W-:Y:S02]  /*13c0*/  @!P1 SHF.L.U32 R29, R2.reuse, 0x1, RZ ;  /* 0x00000001021d9819 */ /* 0x040fe400000006ff */
[----:B------:R-:W-:Y:S02]  /*13d0*/  @!P1 SHF.L.U64.HI R2, R2, 0x1, R3 ;  /* 0x0000000102029819 */ /* 0x000fe40000010203 */
[----:B-1----:R-:W-:-:S04]  /*13e0*/  @!P1 IADD3 R22, P0, PT, R29, R30, RZ ;  /* 0x0000001e1d169210 */ /* 0x002fc80007f1e0ff */
[----:B------:R-:W-:Y:S02]  /*13f0*/  @!P1 IADD3.X R23, PT, PT, R2, R31, RZ, P0, !PT ;  /* 0x0000001f02179210 */ /* 0x000fe400007fe4ff */
[----:B------:R-:W0:Y:S02]  /*1400*/  @!P1 LDC.64 R30, c[0x0][0x398] ;  /* 0x0000e600ff1e9b82 */ /* 0x000e240000000a00 */
        /* <DEDUP_REMOVED lines=270> */
[----:B-1----:R-:W-:Y:S02]  /*24f0*/  @!P1 IADD3 R78, P0, PT, R81, R82, RZ ;  /* 0x00000052514e9210 */ /* 0x002fe40007f1e0ff */
[----:B------:R-:W-:Y:S02]  /*2500*/  SHF.R.S32.HI R3, RZ, 0x1f, R85 ;  /* 0x0000001fff037819 */ /* 0x000fe40000011455 */
[----:B------:R-:W-:-:S02]  /*2510*/  @!P1 IADD3.X R79, PT, PT, R2, R83, RZ, P0, !PT ;  /* 0x00000053024f9210 */ /* 0x000fc400007fe4ff */
[----:B------:R-:W0:Y:S02]  /*2520*/  @!P1 LDC.64 R82, c[0x0][0x398] ;  /* 0x0000e600ff529b82 */ /* 0x000e240000000a00 */
[----:B0-----:R-:W-:-:S04]  /*2530*/  @!P1 IADD3 R80, P0, PT, R81, R82, RZ ;  /* 0x0000005251509210 */ /* 0x001fc80007f1e0ff */
[----:B------:R-:W-:Y:S02]  /*2540*/  @!P1 IADD3.X R81, PT, PT, R2, R83, RZ, P0, !PT ;  /* 0x0000005302519210 */ /* 0x000fe400007fe4ff */
[----:B------:R-:W-:-:S04]  /*2550*/  ISETP.GE.U32.AND P0, PT, R85, UR12, PT ;  /* 0x0000000c55007c0c */ /* 0x000fc8000bf06070 */
[----:B------:R-:W-:-:S13]  /*2560*/  ISETP.GE.AND.EX P1, PT, R3, UR13, PT, P0 ;  /* 0x0000000d03007c0c */ /* 0x000fda000bf26300 */
[----:B------:R-:W0:Y:S01]  /*2570*/  @!P1 LDC.64 R86, c[0x0][0x3f8] ;  /* 0x0000fe00ff569b82 */ /* 0x000e220000000a00 */
[----:B------:R-:W-:Y:S02]  /*2580*/  @!P1 MOV R2, R24 ;  /* 0x0000001800029202 */ /* 0x000fe40000000f00 */
[----:B------:R-:W-:-:S05]  /*2590*/  @P1 LOP3.LUT R146, R146, 0x1, RZ, 0xfc, !PT ;  /* 0x0000000192921812 */ /* 0x000fca00078efcff */
        /* <DEDUP_REMOVED lines=9> */
[----:B-1----:R-:W-:Y:S02]  /*2630*/  @!P1 IADD3 R82, P0, PT, R85, R82, RZ ;  /* 0x0000005255529210 */ /* 0x002fe40007f1e0ff */
[----:B------:R-:W-:Y:S02]  /*2640*/  SHF.R.S32.HI R3, RZ, 0x1f, R89 ;  /* 0x0000001fff037819 */ /* 0x000fe40000011459 */
[----:B------:R-:W-:-:S02]  /*2650*/  @!P1 IADD3.X R83, PT, PT, R2, R83, RZ, P0, !PT ;  /* 0x0000005302539210 */ /* 0x000fc400007fe4ff */
        /* <DEDUP_REMOVED lines=21> */
[----:B------:R-:W-:Y:S02]  /*27b0*/  ISETP.GE.U32.AND P1, PT, R93, UR12, PT ;  /* 0x0000000c5d007c0c */ /* 0x000fe4000bf26070 */
[C---:B------:R-:W-:Y:S02]  /*27c0*/  LOP3.LUT P0, RZ, R146.reuse, 0x1000000, RZ, 0xc0, !PT ;  /* 0x0100000092ff7812 */ /* 0x040fe4000780c0ff */
[----:B------:R-:W-:Y:S02]  /*27d0*/  ISETP.GE.AND.EX P1, PT, R3, UR13, PT, P1 ;  /* 0x0000000d03007c0c */ /* 0x000fe4000bf26310 */
[----:B------:R-:W-:-:S11]  /*27e0*/  LOP3.LUT R146, R146, 0x7fffffff, RZ, 0xc0, !PT ;  /* 0x7fffffff92927812 */ /* 0x000fd600078ec0ff */
        /* <DEDUP_REMOVED lines=27> */
[----:B------:R-:W-:Y:S02]  /*29a0*/  @!P2 IMAD.WIDE.U32 R2, R99, R2, R96 ;  /* 0x000000026302a225 */ /* 0x000fe400078e0060 */
[----:B------:R-:W0:Y:S03]  /*29b0*/  @!P2 LDC.64 R98, c[0x0][0x398] ;  /* 0x0000e600ff62ab82 */ /* 0x000e260000000a00 */
[----:B------:R-:W-:Y:S02]  /*29c0*/  @!P2 IADD3 R3, PT, PT, R3, R101, RZ ;  /* 0x000000650303a210 */ /* 0x000fe40007ffe0ff */
[C---:B------:R-:W-:Y:S02]  /*29d0*/  @!P2 SHF.L.U32 R97, R2.reuse, 0x1, RZ ;  /* 0x000000010261a819 */ /* 0x040fe400000006ff */
[----:B------:R-:W-:-:S02]  /*29e0*/  @!P2 SHF.L.U64.HI R2, R2, 0x1, R3 ;  /* 0x000000010202a819 */ /* 0x000fc40000010203 */
[C---:B-1----:R-:W-:Y:S02]  /*29f0*/  @!P2 IADD3 R94, P3, PT, R97.reuse, R94, RZ ;  /* 0x0000005e615ea210 */ /* 0x042fe40007f7e0ff */
[----:B------:R-:W-:Y:S02]  /*2a00*/  SHF.R.S32.HI R101, RZ, 0x1f, R103 ;  /* 0x0000001fff657819 */ /* 0x000fe40000011467 */
[----:B------:R-:W-:Y:S02]  /*2a10*/  @!P2 IADD3.X R95, PT, PT, R2, R95, RZ, P3, !PT ;  /* 0x0000005f025fa210 */ /* 0x000fe40001ffe4ff */
        /* <DEDUP_REMOVED lines=15> */
[----:B------:R-:W0:Y:S01]  /*2b10*/  @!P3 LDC.64 R100, c[0x0][0x398] ;  /* 0x0000e600ff64bb82 */ /* 0x000e220000000a00 */
[----:B-1----:R-:W-:-:S04]  /*2b20*/  @!P3 IADD3 R98, P4, PT, R3, R98, RZ ;  /* 0x000000620362b210 */ /* 0x002fc80007f9e0ff */
[----:B------:R-:W-:Y:S02]  /*2b30*/  @!P3 IADD3.X R99, PT, PT, R0, R99, RZ, P4, !PT ;  /* 0x000000630063b210 */ /* 0x000fe400027fe4ff */
        /* <DEDUP_REMOVED lines=28> */
[----:B------:R-:W-:Y:S01]  /*2d00*/  LOP3.LUT P2, RZ, R146, 0x400000, RZ, 0xc0, !PT ;  /* 0x0040000092ff7812 */ /* 0x000fe2000784c0ff */
        /* <DEDUP_REMOVED lines=16> */
[----:B------:R-:W-:-:S07]  /*2e10*/  @!P6 MOV R112, R24 ;  /* 0x000000180070e202 */ /* 0x000fce0000000f00 */
        /* <DEDUP_REMOVED lines=10> */
[C---:B------:R-:W-:Y:S02]  /*2ec0*/  @!P6 IADD3.X R111, PT, PT, R0.reuse, R111, RZ, P1, !PT ;  /* 0x0000006f006fe210 */ /* 0x040fe40000ffe4ff */
[----:B0-----:R-:W-:Y:S02]  /*2ed0*/  @!P6 IADD3 R112, P1, PT, R3, R112, RZ ;  /* 0x000000700370e210 */ /* 0x001fe40007f3e0ff */
[----:B------:R-:W-:Y:S02]  /*2ee0*/  CS2R R2, SRZ ;  /* 0x0000000000027805 */ /* 0x000fe4000001ff00 */
[----:B------:R-:W-:Y:S02]  /*2ef0*/  @!P6 IADD3.X R113, PT, PT, R0, R113, RZ, P1, !PT ;  /* 0x000000710071e210 */ /* 0x000fe40000ffe4ff */
[----:B------:R-:W-:Y:S02]  /*2f00*/  MOV R0, RZ ;  /* 0x000000ff00007202 */ /* 0x000fe40000000f00 */
[----:B------:R0:W2:Y:S01]  /*2f10*/  @!P3 LDG.E R3, desc[UR8][R4.64] ;  /* 0x000000080403b981 */ /* 0x0000a2000c1e1900 */
[----:B------:R-:W-:-:S02]  /*2f20*/  LOP3.LUT P1, RZ, R146, 0x200000, RZ, 0xc0, !PT ;  /* 0x0020000092ff7812 */ /* 0x000fc4000782c0ff */
[----:B------:R-:W-:Y:S01]  /*2f30*/  LOP3.LUT R146, R146, 0xfbffffff, RZ, 0xc0, !PT ;  /* 0xfbffffff92927812 */ /* 0x000fe200078ec0ff */
[----:B------:R1:W3:Y:S03]  /*2f40*/  @!P0 LDG.E R2, desc[UR8][R140.64] ;  /* 0x000000088c028981 */ /* 0x0002e6000c1e1900 */
[----:B------:R-:W-:Y:S01]  /*2f50*/  @P6 LOP3.LUT R146, R146, 0x4000000, RZ, 0xfc, !PT ;  /* 0x0400000092926812 */ /* 0x000fe200078efcff */
[----:B------:R4:W5:Y:S01]  /*2f60*/  @!P0 LDG.E R0, desc[UR8][R138.64] ;  /* 0x000000088a008981 */ /* 0x000962000c1e1900 */
[----:B0-----:R-:W-:-:S06]  /*2f70*/  CS2R R4, SRZ ;  /* 0x0000000000047805 */ /* 0x001fcc000001ff00 */
[----:B------:R0:W2:Y:S01]  /*2f80*/  @!P2 LDG.E R5, desc[UR8][R6.64] ;  /* 0x000000080605a981 */ /* 0x0000a2000c1e1900 */
[----:B-1----:R-:W-:Y:S02]  /*2f90*/  PRMT R140, RZ, 0x7610, R140 ;  /* 0x00007610ff8c7816 */ /* 0x002fe4000000008c */
[----:B----4-:R-:W-:Y:S01]  /*2fa0*/  PRMT R138, RZ, 0x7610, R138 ;  /* 0x00007610ff8a7816 */ /* 0x010fe2000000008a */
[----:B------:R-:W4:Y:S01]  /*2fb0*/  @!P3 LDG.E R4, desc[UR8][R142.64] ;  /* 0x000000088e04b981 */ /* 0x000f22000c1e1900 */
[----:B0-----:R-:W-:-:S06]  /*2fc0*/  CS2R R6, SRZ ;  /* 0x0000000000067805 */ /* 0x001fcc000001ff00 */
[----:B------:R0:W4:Y:S01]  /*2fd0*/  @!P2 LDG.E R6, desc[UR8][R128.64] ;  /* 0x000000088006a981 */ /* 0x000122000c1e1900 */
[----:B------:R-:W-:Y:S02]  /*2fe0*/  PRMT R139, RZ, 0x7610, R139 ;  /* 0x00007610ff8b7816 */ /* 0x000fe4000000008b */
[----:B------:R-:W-:Y:S01]  /*2ff0*/  PRMT R141, RZ, 0x7610, R141 ;  /* 0x00007610ff8d7816 */ /* 0x000fe2000000008d */
[----:B------:R1:W4:Y:S01]  /*3000*/  @!P1 LDG.E R7, desc[UR8][R8.64] ;  /* 0x0000000808079981 */ /* 0x000322000c1e1900 */
[----:B------:R-:W-:Y:S02]  /*3010*/  PRMT R149, RZ, 0x7610, R149 ;  /* 0x00007610ff957816 */ /* 0x000fe40000000095 */
[----:B------:R-:W-:Y:S02]  /*3020*/  PRMT R150, RZ, 0x7610, R150 ;  /* 0x00007610ff967816 */ /* 0x000fe40000000096 */
[----:B0-----:R-:W-:Y:S02]  /*3030*/  PRMT R128, RZ, 0x7610, R128 ;  /* 0x00007610ff807816 */ /* 0x001fe40000000080 */
[----:B------:R-:W-:-:S02]  /*3040*/  PRMT R129, RZ, 0x7610, R129 ;  /* 0x00007610ff817816 */ /* 0x000fc40000000081 */
[----:B-1----:R-:W-:Y:S02]  /*3050*/  CS2R R8, SRZ ;  /* 0x0000000000087805 */ /* 0x002fe4000001ff00 */
[C---:B------:R-:W-:Y:S02]  /*3060*/  LOP3.LUT P4, RZ, R146.reuse, 0x40000, RZ, 0xc0, !PT ;  /* 0x0004000092ff7812 */ /* 0x040fe4000788c0ff */
[C---:B------:R-:W-:Y:S02]  /*3070*/  LOP3.LUT P6, RZ, R146.reuse, 0x20000, RZ, 0xc0, !PT ;  /* 0x0002000092ff7812 */ /* 0x040fe400078cc0ff */
[----:B------:R-:W-:Y:S01]  /*3080*/  LOP3.LUT P5, RZ, R146, 0x10000, RZ, 0xc0, !PT ;  /* 0x0001000092ff7812 */ /* 0x000fe200078ac0ff */
[----:B------:R-:W4:Y:S01]  /*3090*/  @!P1 LDG.E R8, desc[UR8][R126.64] ;  /* 0x000000087e089981 */ /* 0x000f22000c1e1900 */
[C---:B---3--:R-:W-:Y:S02]  /*30a0*/  @!P0 PRMT R140, R2.reuse, 0x7610, R140 ;  /* 0x00007610028c8816 */ /* 0x048fe4000000008c */
[----:B------:R-:W-:-:S02]  /*30b0*/  @!P0 PRMT R141, R2, 0x7632, R141 ;  /* 0x00007632028d8816 */ /* 0x000fc4000000008d */
[C---:B-----5:R-:W-:Y:S02]  /*30c0*/  @!P0 PRMT R138, R0.reuse, 0x7610, R138 ;  /* 0x00007610008a8816 */ /* 0x060fe4000000008a */
[----:B------:R-:W-:Y:S02]  /*30d0*/  @!P0 PRMT R139, R0, 0x7632, R139 ;  /* 0x00007632008b8816 */ /* 0x000fe4000000008b */
[----:B------:R-:W-:Y:S02]  /*30e0*/  LOP3.LUT P0, RZ, R146, 0x100000, RZ, 0xc0, !PT ;  /* 0x0010000092ff7812 */ /* 0x000fe4000780c0ff */
[C---:B--2---:R-:W-:Y:S02]  /*30f0*/  @!P2 PRMT R128, R5.reuse, 0x7610, R128 ;  /* 0x000076100580a816 */ /* 0x044fe40000000080 */
[----:B------:R-:W-:-:S09]  /*3100*/  @!P2 PRMT R129, R5, 0x7632, R129 ;  /* 0x000076320581a816 */ /* 0x000fd20000000081 */
[----:B------:R0:W2:Y:S01]  /*3110*/  @!P0 LDG.E R9, desc[UR8][R10.64] ;  /* 0x000000080a098981 */ /* 0x0000a2000c1e1900 */
[C---:B----4-:R-:W-:Y:S02]  /*3120*/  @!P2 PRMT R149, R6.reuse, 0x7610, R149 ;  /* 0x000076100695a816 */ /* 0x050fe40000000095 */
[----:B------:R-:W-:Y:S02]  /*3130*/  @!P2 PRMT R150, R6, 0x7632, R150 ;  /* 0x000076320696a816 */ /* 0x000fe40000000096 */
[----:B------:R-:W-:Y:S02]  /*3140*/  LOP3.LUT P2, RZ, R146, 0x80000, RZ, 0xc0, !PT ;  /* 0x0008000092ff7812 */ /* 0x000fe4000784c0ff */
[----:B0-----:R-:W-:-:S06]  /*3150*/  CS2R R10, SRZ ;  /* 0x00000000000a7805 */ /* 0x001fcc000001ff00 */
[----:B------:R-:W3:Y:S05]  /*3160*/  @!P0 LDG.E R10, desc[UR8][R124.64] ;  /* 0x000000087c0a8981 */ /* 0x000eea000c1e1900 */
[----:B------:R0:W4:Y:S02]  /*3170*/  @!P2 LDG.E R11, desc[UR8][R12.64] ;  /* 0x000000080c0ba981 */ /* 0x000124000c1e1900 */
[----:B0-----:R-:W-:-:S06]  /*3180*/  CS2R R12, SRZ ;  /* 0x00000000000c7805 */ /* 0x001fcc000001ff00 */
[----:B------:R0:W5:Y:S01]  /*3190*/  @!P4 LDG.E R13, desc[UR8][R14.64] ;  /* 0x000000080e0dc981 */ /* 0x000162000c1e1900 */
[----:B------:R-:W-:-:S03]  /*31a0*/  LOP3.LUT R148, R148, 0xffffffdf, RZ, 0xc0, !PT ;  /* 0xffffffdf94947812 */ /* 0x000fc600078ec0ff */
[----:B------:R-:W4:Y:S01]  /*31b0*/  @!P2 LDG.E R12, desc[UR8][R122.64] ;  /* 0x000000087a0ca981 */ /* 0x000f22000c1e1900 */
[----:B0-----:R-:W-:-:S06]  /*31c0*/  CS2R R14, SRZ ;  /* 0x00000000000e7805 */ /* 0x001fcc000001ff00 */
[----:B------:R-:W3:Y:S04]  /*31d0*/  @!P4 LDG.E R14, desc[UR8][R120.64] ;  /* 0x00000008780ec981 */ /* 0x000ee8000c1e1900 */
[----:B------:R0:W4:Y:S02]  /*31e0*/  @!P6 LDG.E R15, desc[UR8][R16.64] ;  /* 0x00000008100fe981 */ /* 0x000124000c1e1900 */
[----:B0-----:R-:W-:Y:S02]  /*31f0*/  CS2R R16, SRZ ;  /* 0x0000000000107805 */ /* 0x001fe4000001ff00 */
[----:B------:R-:W-:Y:S02]  /*3200*/  PRMT R120, RZ, 0x7610, R120 ;  /* 0x00007610ff787816 */ /* 0x000fe40000000078 */
[----:B------:R-:W-:-:S02]  /*3210*/  PRMT R121, RZ, 0x7610, R121 ;  /* 0x00007610ff797816 */ /* 0x000fc40000000079 */
[----:B------:R0:W4:Y:S04]  /*3220*/  @!P6 LDG.E R16, desc[UR8][R118.64] ;  /* 0x000000087610e981 */ /* 0x000128000c1e1900 */
[----:B------:R1:W4:Y:S01]  /*3230*/  @!P5 LDG.E R17, desc[UR8][R18.64] ;  /* 0x000000081211d981 */ /* 0x000322000c1e1900 */
[----:B0-----:R-:W-:Y:S02]  /*3240*/  PRMT R118, RZ, 0x7610, R118 ;  /* 0x00007610ff767816 */ /* 0x001fe40000000076 */
[----:B------:R-:W-:Y:S02]  /*3250*/  PRMT R119, RZ, 0x7610, R119 ;  /* 0x00007610ff777816 */ /* 0x000fe40000000077 */
[----:B-1----:R-:W-:Y:S02]  /*3260*/  CS2R R18, SRZ ;  /* 0x0000000000127805 */ /* 0x002fe4000001ff00 */
[----:B------:R-:W-:-:S02]  /*3270*/  PRMT R124, RZ, 0x7610, R124 ;  /* 0x00007610ff7c7816 */ /* 0x000fc4000000007c */
[----:B------:R-:W-:Y:S02]  /*3280*/  PRMT R125, RZ, 0x7610, R125 ;  /* 0x00007610ff7d7816 */ /* 0x000fe4000000007d */
[----:B------:R-:W-:Y:S02]  /*3290*/  PRMT R153, RZ, 0x7610, R153 ;  /* 0x00007610ff997816 */ /* 0x000fe40000000099 */
[----:B------:R-:W-:Y:S02]  /*32a0*/  PRMT R154, RZ, 0x7610, R154 ;  /* 0x00007610ff9a7816 */ /* 0x000fe4000000009a */
[----:B--2---:R-:W-:Y:S02]  /*32b0*/  @!P0 PRMT R124, R9, 0x7610, R124 ;  /* 0x00007610097c8816 */ /* 0x004fe4000000007c */
[C---:B-----5:R-:W-:Y:S02]  /*32c0*/  @!P4 PRMT R118, R13.reuse, 0x7610, R118 ;  /* 0x000076100d76c816 */ /* 0x060fe40000000076 */
[----:B------:R-:W-:-:S02]  /*32d0*/  @!P4 PRMT R119, R13, 0x7632, R119 ;  /* 0x000076320d77c816 */ /* 0x000fc40000000077 */
[C---:B---3--:R-:W-:Y:S02]  /*32e0*/  @!P4 PRMT R120, R14.reuse, 0x7610, R120 ;  /* 0x000076100e78c816 */ /* 0x048fe40000000078 */
[----:B------:R-:W-:Y:S02]  /*32f0*/  @!P4 PRMT R121, R14, 0x7632, R121 ;  /* 0x000076320e79c816 */ /* 0x000fe40000000079 */
[----:B------:R-:W-:-:S13]  /*3300*/  LOP3.LUT P4, RZ, R146, 0x800, RZ, 0xc0, !PT ;  /* 0x0000080092ff7812 */ /* 0x000fda000788c0ff */
[----:B------:R-:W-:Y:S02]  /*3310*/  @P4 LOP3.LUT R148, R148, 0x20, RZ, 0xfc, !PT ;  /* 0x0000002094944812 */ /* 0x000fe400078efcff */
[----:B------:R-:W-:-:S13]  /*3320*/  LOP3.LUT P4, RZ, R146, 0x10000, RZ, 0xc0, !PT ;  /* 0x0001000092ff7812 */ /* 0x000fda000788c0ff */
[----:B------:R-:W2:Y:S01]  /*3330*/  @!P4 LDG.E R18, desc[UR8][R116.64] ;  /* 0x000000087412c981 */ /* 0x000ea2000c1e1900 */
[----:B------:R-:W-:Y:S02]  /*3340*/  @!P0 PRMT R125, R9, 0x7632, R125 ;  /* 0x00007632097d8816 */ /* 0x000fe4000000007d */
[C---:B------:R-:W-:Y:S02]  /*3350*/  @!P0 PRMT R153, R10.reuse, 0x7610, R153 ;  /* 0x000076100a998816 */ /* 0x040fe40000000099 */
[----:B------:R-:W-:Y:S02]  /*3360*/  @!P0 PRMT R154, R10, 0x7632, R154 ;  /* 0x000076320a9a8816 */ /* 0x000fe4000000009a */
[----:B------:R-:W-:-:S13]  /*3370*/  LOP3.LUT P0, RZ, R146, 0x8000, RZ, 0xc0, !PT ;  /* 0x0000800092ff7812 */ /* 0x000fda000780c0ff */
[----:B------:R0:W3:Y:S02]  /*3380*/  @!P0 LDG.E R19, desc[UR8][R20.64] ;  /* 0x0000000814138981 */ /* 0x0000e4000c1e1900 */
[----:B0-----:R-:W-:-:S06]  /*3390*/  CS2R R20, SRZ ;  /* 0x0000000000147805 */ /* 0x001fcc000001ff00 */
[----:B------:R-:W5:Y:S01]  /*33a0*/  @!P0 LDG.E R20, desc[UR8][R114.64] ;  /* 0x0000000872148981 */ /* 0x000f62000c1e1900 */
        /* <DEDUP_REMOVED lines=8> */
[----:B------:R-:W-:Y:S02]  /*3430*/  PRMT R122, RZ, 0x7610, R122 ;  /* 0x00007610ff7a7816 */ /* 0x000fe4000000007a */
[----:B------:R-:W-:Y:S02]  /*3440*/  PRMT R123, RZ, 0x7610, R123 ;  /* 0x00007610ff7b7816 */ /* 0x000fe4000000007b */
[----:B------:R-:W-:Y:S02]  /*3450*/  PRMT R155, RZ, 0x7610, R155 ;  /* 0x00007610ff9b7816 */ /* 0x000fe4000000009b */
[----:B------:R-:W-:-:S02]  /*3460*/  PRMT R156, RZ, 0x7610, R156 ;  /* 0x00007610ff9c7816 */ /* 0x000fc4000000009c */
[----:B------:R-:W-:Y:S02]  /*3470*/  LOP3.LUT P1, RZ, R146, 0x4000, RZ, 0xc0, !PT ;  /* 0x0000400092ff7812 */ /* 0x000fe4000782c0ff */
[C---:B----4-:R-:W-:Y:S02]  /*3480*/  @!P2 PRMT R122, R11.reuse, 0x7610, R122 ;  /* 0x000076100b7aa816 */ /* 0x050fe4000000007a */
[----:B------:R-:W-:Y:S02]  /*3490*/  @!P2 PRMT R123, R11, 0x7632, R123 ;  /* 0x000076320b7ba816 */ /* 0x000fe4000000007b */
[C---:B------:R-:W-:Y:S02]  /*34a0*/  @!P2 PRMT R155, R12.reuse, 0x7610, R155 ;  /* 0x000076100c9ba816 */ /* 0x040fe4000000009b */
[----:B------:R-:W-:Y:S02]  /*34b0*/  @!P2 PRMT R156, R12, 0x7632, R156 ;  /* 0x000076320c9ca816 */ /* 0x000fe4000000009c */
[----:B------:R-:W-:-:S02]  /*34c0*/  LOP3.LUT P2, RZ, R146, 0x2000, RZ, 0xc0, !PT ;  /* 0x0000200092ff7812 */ /* 0x000fc4000784c0ff */
[----:B------:R-:W-:Y:S01]  /*34d0*/  LOP3.LUT R148, R148, 0xffffffef, RZ, 0xc0, !PT ;  /* 0xffffffef94947812 */ /* 0x000fe200078ec0ff */
[----:B------:R0:W4:Y:S01]  /*34e0*/  @!P1 LDG.E R21, desc[UR8][R22.64] ;  /* 0x0000000816159981 */ /* 0x000122000c1e1900 */
[----:B------:R-:W-:Y:S02]  /*34f0*/  PRMT R142, RZ, 0x7610, R142 ;  /* 0x00007610ff8e7816 */ /* 0x000fe4000000008e */
[----:B------:R-:W-:Y:S02]  /*3500*/  PRMT R143, RZ, 0x7610, R143 ;  /* 0x00007610ff8f7816 */ /* 0x000fe4000000008f */
[----:B------:R-:W-:Y:S02]  /*3510*/  PRMT R144, RZ, 0x7610, R144 ;  /* 0x00007610ff907816 */ /* 0x000fe40000000090 */
[----:B------:R-:W-:Y:S02]  /*3520*/  PRMT R145, RZ, 0x7610, R145 ;  /* 0x00007610ff917816 */ /* 0x000fe40000000091 */
[----:B0-----:R-:W-:-:S02]  /*3530*/  CS2R R22, SRZ ;  /* 0x0000000000167805 */ /* 0x001fc4000001ff00 */
[----:B------:R-:W-:Y:S02]  /*3540*/  PRMT R157, RZ, 0x7610, R157 ;  /* 0x00007610ff9d7816 */ /* 0x000fe4000000009d */
[----:B------:R-:W-:Y:S02]  /*3550*/  PRMT R158, RZ, 0x7610, R158 ;  /* 0x00007610ff9e7816 */ /* 0x000fe4000000009e */
[----:B------:R-:W-:Y:S01]  /*3560*/  PRMT R159, RZ, 0x7610, R159 ;  /* 0x00007610ff9f7816 */ /* 0x000fe2000000009f */
[----:B------:R0:W4:Y:S01]  /*3570*/  @!P1 LDG.E R22, desc[UR8][R28.64] ;  /* 0x000000081c169981 */ /* 0x000122000c1e1900 */
[----:B------:R-:W-:Y:S02]  /*3580*/  PRMT R160, RZ, 0x7610, R160 ;  /* 0x00007610ffa07816 */ /* 0x000fe400000000a0 */
[----:B------:R-:W-:Y:S01]  /*3590*/  @P2 LOP3.LUT R148, R148, 0x10, RZ, 0xfc, !PT ;  /* 0x0000001094942812 */ /* 0x000fe200078efcff */
[----:B------:R1:W4:Y:S01]  /*35a0*/  @!P2 LDG.E R23, desc[UR8][R30.64] ;  /* 0x000000081e17a981 */ /* 0x000322000c1e1900 */
[----:B------:R-:W-:-:S02]  /*35b0*/  @!P3 PRMT R142, R3, 0x7610, R142 ;  /* 0x00007610038eb816 */ /* 0x000fc4000000008e */
[----:B------:R-:W-:Y:S02]  /*35c0*/  @!P3 PRMT R143, R3, 0x7632, R143 ;  /* 0x00007632038fb816 */ /* 0x000fe4000000008f */
[C---:B------:R-:W-:Y:S02]  /*35d0*/  @!P3 PRMT R144, R4.reuse, 0x7610, R144 ;  /* 0x000076100490b816 */ /* 0x040fe40000000090 */
[----:B0-----:R-:W-:Y:S02]  /*35e0*/  CS2R R28, SRZ ;  /* 0x00000000001c7805 */ /* 0x001fe4000001ff00 */
[----:B------:R-:W-:Y:S02]  /*35f0*/  @!P3 PRMT R145, R4, 0x7632, R145 ;  /* 0x000076320491b816 */ /* 0x000fe40000000091 */
[C---:B------:R-:W-:Y:S02]  /*3600*/  @!P4 PRMT R157, R17.reuse, 0x7610, R157 ;  /* 0x00007610119dc816 */ /* 0x040fe4000000009d */
[----:B------:R-:W-:Y:S01]  /*3610*/  @!P4 PRMT R158, R17, 0x7632, R158 ;  /* 0x00007632119ec816 */ /* 0x000fe2000000009e */
[----:B------:R0:W4:Y:S01]  /*3620*/  @!P2 LDG.E R28, desc[UR8][R32.64] ;  /* 0x00000008201ca981 */ /* 0x000122000c1e1900 */
[----:B------:R-:W-:-:S02]  /*3630*/  LOP3.LUT P3, RZ, R146, 0x1000, RZ, 0xc0, !PT ;  /* 0x0000100092ff7812 */ /* 0x000fc4000786c0ff */
[----:B-1----:R-:W-:Y:S02]  /*3640*/  CS2R R30, SRZ ;  /* 0x00000000001e7805 */ /* 0x002fe4000001ff00 */
[----:B------:R-:W-:Y:S02]  /*3650*/  LOP3.LUT P5, RZ, R146, 0x400, RZ, 0xc0, !PT ;  /* 0x0000040092ff7812 */ /* 0x000fe400078ac0ff */
[----:B0-----:R-:W-:-:S07]  /*3660*/  CS2R R32, SRZ ;  /* 0x0000000000207805 */ /* 0x001fce000001ff00 */
[----:B------:R0:W4:Y:S04]  /*3670*/  @!P3 LDG.E R29, desc[UR8][R34.64] ;  /* 0x00000008221db981 */ /* 0x000128000c1e1900 */
[----:B------:R-:W4:Y:S01]  /*3680*/  @!P3 LDG.E R30, desc[UR8][R36.64] ;  /* 0x00000008241eb981 */ /* 0x000f22000c1e1900 */
[----:B------:R-:W-:-:S03]  /*3690*/  PRMT R161, RZ, 0x7610, R161 ;  /* 0x00007610ffa17816 */ /* 0x000fc600000000a1 */
[----:B------:R1:W-:Y:S01]  /*36a0*/  STL [R1+0x90], R2 ;  /* 0x0000900201007387 */ /* 0x0003e20000100800 */
[----:B0-----:R-:W-:Y:S02]  /*36b0*/  CS2R R34, SRZ ;  /* 0x0000000000227805 */ /* 0x001fe4000001ff00 */
[----:B------:R-:W-:Y:S01]  /*36c0*/  PRMT R162, RZ, 0x7610, R162 ;  /* 0x00007610ffa27816 */ /* 0x000fe200000000a2 */
[----:B------:R0:W4:Y:S01]  /*36d0*/  @!P5 LDG.E R33, desc[UR8][R42.64] ;  /* 0x000000082a21d981 */ /* 0x000122000c1e1900 */
[----:B------:R-:W-:-:S03]  /*36e0*/  PRMT R163, RZ, 0x7610, R163 ;  /* 0x00007610ffa37816 */ /* 0x000fc600000000a3 */
[----:B------:R0:W4:Y:S01]  /*36f0*/  @!P5 LDG.E R34, desc[UR8][R44.64] ;  /* 0x000000082c22d981 */ /* 0x000122000c1e1900 */
[----:B-1----:R-:W-:Y:S02]  /*3700*/  MOV R2, RZ ;  /* 0x000000ff00027202 */ /* 0x002fe40000000f00 */
[----:B0-----:R-:W-:Y:S01]  /*3710*/  PRMT R43, RZ, 0x7610, R43 ;  /* 0x00007610ff2b7816 */ /* 0x001fe2000000002b */
[----:B------:R0:W-:Y:S01]  /*3720*/  STL [R1+0x94], R4 ;  /* 0x0000940401007387 */ /* 0x0001e20000100800 */
[----:B------:R-:W-:Y:S02]  /*3730*/  MOV R44, RZ ;  /* 0x000000ff002c7202 */ /* 0x000fe40000000f00 */
[----:B0-----:R-:W-:Y:S02]  /*3740*/  MOV R4, RZ ;  /* 0x000000ff00047202 */ /* 0x001fe40000000f00 */
[----:B------:R-:W-:Y:S02]  /*3750*/  PRMT R114, RZ, 0x7610, R114 ;  /* 0x00007610ff727816 */ /* 0x000fe40000000072 */
[----:B------:R-:W-:-:S02]  /*3760*/  PRMT R115, RZ, 0x7610, R115 ;  /* 0x00007610ff737816 */ /* 0x000fc40000000073 */
[----:B------:R-:W-:Y:S02]  /*3770*/  PRMT R116, RZ, 0x7610, R116 ;  /* 0x00007610ff747816 */ /* 0x000fe40000000074 */
[----:B------:R-:W-:Y:S02]  /*3780*/  PRMT R117, RZ, 0x7610, R117 ;  /* 0x00007610ff757816 */ /* 0x000fe40000000075 */
[C---:B------:R-:W-:Y:S02]  /*3790*/  @!P6 PRMT R114, R15.reuse, 0x7610, R114 ;  /* 0x000076100f72e816 */ /* 0x040fe40000000072 */
[----:B------:R-:W-:Y:S02]  /*37a0*/  @!P6 PRMT R115, R15, 0x7632, R115 ;  /* 0x000076320f73e816 */ /* 0x000fe40000000073 */
[C---:B------:R-:W-:Y:S02]  /*37b0*/  @!P6 PRMT R116, R16.reuse, 0x7610, R116 ;  /* 0x000076101074e816 */ /* 0x040fe40000000074 */
[----:B------:R-:W-:-:S02]  /*37c0*/  @!P6 PRMT R117, R16, 0x7632, R117 ;  /* 0x000076321075e816 */ /* 0x000fc40000000075 */
[----:B------:R-:W-:Y:S02]  /*37d0*/  LOP3.LUT P6, RZ, R146, 0x200, RZ, 0xc0, !PT ;  /* 0x0000020092ff7812 */ /* 0x000fe400078cc0ff */
[----:B------:R-:W-:-:S11]  /*37e0*/  CS2R R36, SRZ ;  /* 0x0000000000247805 */ /* 0x000fd6000001ff00 */
[----:B------:R-:W4:Y:S04]  /*37f0*/  @!P6 LDG.E R35, desc[UR8][R46.64] ;  /* 0x000000082e23e981 */ /* 0x000f28000c1e1900 */
[----:B------:R-:W4:Y:S01]  /*3800*/  @!P6 LDG.E R36, desc[UR8][R48.64] ;  /* 0x000000083024e981 */ /* 0x000f22000c1e1900 */
[C---:B--2---:R-:W-:Y:S02]  /*3810*/  @!P4 PRMT R159, R18.reuse, 0x7610, R159 ;  /* 0x00007610129fc816 */ /* 0x044fe4000000009f */
[----:B------:R-:W-:Y:S02]  /*3820*/  @!P4 PRMT R160, R18, 0x7632, R160 ;  /* 0x0000763212a0c816 */ /* 0x000fe400000000a0 */
[C---:B------:R-:W-:Y:S02]  /*3830*/  LOP3.LUT P4, RZ, R148.reuse, 0x20, RZ, 0xc0, !PT ;  /* 0x0000002094ff7812 */ /* 0x040fe4000788c0ff */
[----:B------:R-:W-:-:S04]  /*3840*/  LOP3.LUT R148, R148, 0xfffffff7, RZ, 0xc0, !PT ;  /* 0xfffffff794947812 */ /* 0x000fc800078ec0ff */
[----:B------:R-:W-:-:S07]  /*3850*/  @P3 LOP3.LUT R148, R148, 0x8, RZ, 0xfc, !PT ;  /* 0x0000000894943812 */ /* 0x000fce00078efcff */
[----:B------:R0:W2:Y:S04]  /*3860*/  @!P4 LDG.E R31, desc[UR8][R38.64] ;  /* 0x00000008261fc981 */ /* 0x0000a8000c1e1900 */
[----:B------:R1:W2:Y:S01]  /*3870*/  @!P4 LDG.E R32, desc[UR8][R40.64] ;  /* 0x000000082820c981 */ /* 0x0002a2000c1e1900 */
[----:B------:R-:W-:Y:S02]  /*3880*/  LOP3.LUT P3, RZ, R146, 0x80, RZ, 0xc0, !PT ;  /* 0x0000008092ff7812 */ /* 0x000fe4000786c0ff */
[----:B0-----:R-:W-:Y:S02]  /*3890*/  CS2R R38, SRZ ;  /* 0x0000000000267805 */ /* 0x001fe4000001ff00 */
[C---:B---3--:R-:W-:Y:S02]  /*38a0*/  @!P0 PRMT R43, R19.reuse, 0x7610, R43 ;  /* 0x00007610132b8816 */ /* 0x048fe4000000002b */
[----:B------:R-:W-:-:S07]  /*38b0*/  @!P0 PRMT R161, R19, 0x7632, R161 ;  /* 0x0000763213a18816 */ /* 0x000fce00000000a1 */
[----:B------:R-:W3:Y:S01]  /*38c0*/  @!P3 LDG.E R39, desc[UR8][R54.64] ;  /* 0x000000083627b981 */ /* 0x000ee2000c1e1900 */
[C---:B-----5:R-:W-:Y:S02]  /*38d0*/  @!P0 PRMT R162, R20.reuse, 0x7610, R162 ;  /* 0x0000761014a28816 */ /* 0x060fe400000000a2 */
[----:B------:R-:W-:Y:S01]  /*38e0*/  @!P0 PRMT R163, R20, 0x7632, R163 ;  /* 0x0000763214a38816 */ /* 0x000fe200000000a3 */
[----:B------:R-:W5:Y:S01]  /*38f0*/  @!P3 LDG.E R2, desc[UR8][R56.64] ;  /* 0x000000083802b981 */ /* 0x000f62000c1e1900 */
[----:B------:R-:W-:-:S13]  /*3900*/  LOP3.LUT P0, RZ, R146, 0x40, RZ, 0xc0, !PT ;  /* 0x0000004092ff7812 */ /* 0x000fda000780c0ff */
[----:B------:R-:W5:Y:S04]  /*3910*/  @!P0 LDG.E R44, desc[UR8][R58.64] ;  /* 0x000000083a2c8981 */ /* 0x000f68000c1e1900 */
[----:B------:R-:W5:Y:S01]  /*3920*/  @!P0 LDG.E R4, desc[UR8][R60.64] ;  /* 0x000000083c048981 */ /* 0x000f62000c1e1900 */
[----:B------:R-:W-:Y:S02]  /*3930*/  LOP3.LUT P2, RZ, R146, 0x100, RZ, 0xc0, !PT ;  /* 0x0000010092ff7812 */ /* 0x000fe4000784c0ff */
[C---:B------:R-:W-:Y:S01]  /*3940*/  LOP3.LUT P3, RZ, R148.reuse, 0x8, RZ, 0xc0, !PT ;  /* 0x0000000894ff7812 */ /* 0x040fe2000786c0ff */
[----:B------:R0:W-:Y:S10]  /*3950*/  STL [R1+0x10], R0 ;  /* 0x0000100001007387 */ /* 0x0001f40000100800 */
[----:B------:R1:W5:Y:S04]  /*3960*/  @!P2 LDG.E R37, desc[UR8][R50.64] ;  /* 0x000000083225a981 */ /* 0x000368000c1e1900 */
[----:B------:R4:W5:Y:S01]  /*3970*/  @!P2 LDG.E R38, desc[UR8][R52.64] ;  /* 0x000000083426a981 */ /* 0x000962000c1e1900 */
[----:B------:R-:W-:-:S02]  /*3980*/  LOP3.LUT P2, RZ, R148, 0x10, RZ, 0xc0, !PT ;  /* 0x0000001094ff7812 */ /* 0x000fc4000784c0ff */
[----:B0-----:R-:W-:Y:S02]  /*3990*/  PRMT R0, RZ, 0x7610, R0 ;  /* 0x00007610ff007816 */ /* 0x001fe40000000000 */
[----:B-1----:R-:W-:Y:S02]  /*39a0*/  PRMT R40, RZ, 0x7610, R40 ;  /* 0x00007610ff287816 */ /* 0x002fe40000000028 */
[----:B------:R-:W-:Y:S02]  /*39b0*/  PRMT R41, RZ, 0x7610, R41 ;  /* 0x00007610ff297816 */ /* 0x000fe40000000029 */
[----:B------:R-:W-:Y:S01]  /*39c0*/  PRMT R42, RZ, 0x7610, R42 ;  /* 0x00007610ff2a7816 */ /* 0x000fe2000000002a */
[----:B------:R0:W-:Y:S01]  /*39d0*/  STL [R1+0x14], R3 ;  /* 0x0000140301007387 */ /* 0x0001e20000100800 */
[----:B------:R-:W-:Y:S02]  /*39e0*/  PRMT R45, RZ, 0x7610, R45 ;  /* 0x00007610ff2d7816 */ /* 0x000fe4000000002d */
[----:B------:R-:W-:Y:S01]  /*39f0*/  PRMT R46, RZ, 0x7610, R46 ;  /* 0x00007610ff2e7816 */ /* 0x000fe2000000002e */
[----:B------:R1:W-:Y:S01]  /*3a00*/  STL [R1+0x18], R5 ;  /* 0x0000180501007387 */ /* 0x0003e20000100800 */
[----:B------:R-:W-:-:S02]  /*3a10*/  PRMT R51, RZ, 0x7610, R51 ;  /* 0x00007610ff337816 */ /* 0x000fc40000000033 */
[C---:B----4-:R-:W-:Y:S02]  /*3a20*/  @!P2 PRMT R0, R23.reuse, 0x7610, R0 ;  /* 0x000076101700a816 */ /* 0x050fe40000000000 */
[----:B------:R-:W-:Y:S02]  /*3a30*/  @!P2 PRMT R40, R23, 0x7632, R40 ;  /* 0x000076321728a816 */ /* 0x000fe40000000028 */
[----:B0-----:R-:W-:Y:S02]  /*3a40*/  PRMT R3, RZ, 0x7610, R3 ;  /* 0x00007610ff037816 */ /* 0x001fe40000000003 */
[----:B-1----:R-:W-:Y:S02]  /*3a50*/  PRMT R5, RZ, 0x7610, R5 ;  /* 0x00007610ff057816 */ /* 0x002fe40000000005 */
[----:B------:R-:W-:Y:S02]  /*3a60*/  PRMT R53, RZ, 0x7610, R53 ;  /* 0x00007610ff357816 */ /* 0x000fe40000000035 */
[----:B------:R-:W-:-:S02]  /*3a70*/  @!P2 PRMT R41, R28, 0x7610, R41 ;  /* 0x000076101c29a816 */ /* 0x000fc40000000029 */
[----:B------:R-:W-:Y:S02]  /*3a80*/  @!P2 PRMT R42, R28, 0x7632, R42 ;  /* 0x000076321c2aa816 */ /* 0x000fe4000000002a */
[----:B------:R-:W-:Y:S02]  /*3a90*/  LOP3.LUT P2, RZ, R146, 0x10, RZ, 0xc0, !PT ;  /* 0x0000001092ff7812 */ /* 0x000fe4000784c0ff */
[----:B------:R-:W-:Y:S02]  /*3aa0*/  PRMT R54, RZ, 0x7610, R54 ;  /* 0x00007610ff367816 */ /* 0x000fe40000000036 */
[----:B------:R-:W-:Y:S02]  /*3ab0*/  PRMT R55, RZ, 0x7610, R55 ;  /* 0x00007610ff377816 */ /* 0x000fe40000000037 */
        /* <DEDUP_REMOVED lines=9> */
[----:B------:R-:W-:Y:S02]  /*3b50*/  LOP3.LUT R148, R148, 0xfffffffd, RZ, 0xc0, !PT ;  /* 0xfffffffd94947812 */ /* 0x000fe400078ec0ff */
[----:B------:R-:W-:Y:S02]  /*3b60*/  MOV R56, RZ ;  /* 0x000000ff00387202 */ /* 0x000fe40000000f00 */
[C---:B------:R-:W-:Y:S02]  /*3b70*/  @!P1 PRMT R47, R21.reuse, 0x7610, R47 ;  /* 0x00007610152f9816 */ /* 0x040fe4000000002f */
[----:B------:R-:W-:Y:S02]  /*3b80*/  @!P1 PRMT R48, R21, 0x7632, R48 ;  /* 0x0000763215309816 */ /* 0x000fe40000000030 */
[C---:B------:R-:W-:Y:S01]  /*3b90*/  @!P1 PRMT R49, R22.reuse, 0x7610, R49 ;  /* 0x0000761016319816 */ /* 0x040fe20000000031 */
[----:B------:R0:W4:Y:S01]  /*3ba0*/  @!P2 LDG.E R56, desc[UR8][R66.64] ;  /* 0x000000084238a981 */ /* 0x000122000c1e1900 */
[----:B------:R-:W-:-:S02]  /*3bb0*/  @!P1 PRMT R50, R22, 0x7632, R50 ;  /* 0x0000763216329816 */ /* 0x000fc40000000032 */
[----:B------:R-:W-:Y:S02]  /*3bc0*/  LOP3.LUT P1, RZ, R146, 0x20, RZ, 0xc0, !PT ;  /* 0x0000002092ff7812 */ /* 0x000fe4000782c0ff */
[----:B------:R-:W-:Y:S02]  /*3bd0*/  @P0 LOP3.LUT R148, R148, 0x2, RZ, 0xfc, !PT ;  /* 0x0000000294940812 */ /* 0x000fe400078efcff */
[----:B------:R-:W-:Y:S01]  /*3be0*/  LOP3.LUT P0, RZ, R146, 0x80, RZ, 0xc0, !PT ;  /* 0x0000008092ff7812 */ /* 0x000fe2000780c0ff */
[----:B------:R1:W-:Y:S01]  /*3bf0*/  STL [R1+0x1c], R7 ;  /* 0x00001c0701007387 */ /* 0x0003e20000100800 */
[----:B0-----:R-:W-:Y:S02]  /*3c00*/  CS2R R66, SRZ ;  /* 0x0000000000427805 */ /* 0x001fe4000001ff00 */
[----:B------:R-:W-:Y:S02]  /*3c10*/  PRMT R57, RZ, 0x7610, R57 ;  /* 0x00007610ff397816 */ /* 0x000fe40000000039 */
[----:B------:R-:W-:-:S02]  /*3c20*/  PRMT R58, RZ, 0x7610, R58 ;  /* 0x00007610ff3a7816 */ /* 0x000fc4000000003a */
[----:B------:R-:W-:Y:S01]  /*3c30*/  PRMT R59, RZ, 0x7610, R59 ;  /* 0x00007610ff3b7816 */ /* 0x000fe2000000003b */
[----:B------:R0:W4:Y:S01]  /*3c40*/  @!P3 LDG.E R66, desc[UR8][R72.64] ;  /* 0x000000084842b981 */ /* 0x000122000c1e1900 */
[----:B-1----:R-:W-:Y:S02]  /*3c50*/  PRMT R7, RZ, 0x7610, R7 ;  /* 0x00007610ff077816 */ /* 0x002fe40000000007 */
[----:B------:R-:W-:Y:S01]  /*3c60*/  LOP3.LUT R148, R148, 0xfffffffb, RZ, 0xc0, !PT ;  /* 0xfffffffb94947812 */ /* 0x000fe200078ec0ff */
[----:B------:R1:W-:Y:S01]  /*3c70*/  STL [R1+0x28], R13 ;  /* 0x0000280d01007387 */ /* 0x0003e20000100800 */
[C---:B------:R-:W-:Y:S02]  /*3c80*/  @!P5 PRMT R7, R33.reuse, 0x7610, R7 ;  /* 0x000076102107d816 */ /* 0x040fe40000000007 */
[----:B------:R-:W-:Y:S02]  /*3c90*/  @!P5 PRMT R57, R33, 0x7632, R57 ;  /* 0x000076322139d816 */ /* 0x000fe40000000039 */
[----:B------:R-:W-:-:S02]  /*3ca0*/  @!P5 PRMT R58, R34, 0x7610, R58 ;  /* 0x00007610223ad816 */ /* 0x000fc4000000003a */
[----:B------:R-:W-:Y:S02]  /*3cb0*/  @!P5 PRMT R59, R34, 0x7632, R59 ;  /* 0x00007632223bd816 */ /* 0x000fe4000000003b */
[----:B------:R-:W-:Y:S02]  /*3cc0*/  LOP3.LUT P5, RZ, R146, 0x2, RZ, 0xc0, !PT ;  /* 0x0000000292ff7812 */ /* 0x000fe400078ac0ff */
[----:B-1----:R-:W-:Y:S02]  /*3cd0*/  PRMT R13, RZ, 0x7610, R13 ;  /* 0x00007610ff0d7816 */ /* 0x002fe4000000000d */
[----:B0-----:R-:W-:Y:S02]  /*3ce0*/  PRMT R73, RZ, 0x7610, R73 ;  /* 0x00007610ff497816 */ /* 0x001fe40000000049 */
[----:B------:R-:W-:Y:S01]  /*3cf0*/  @P1 LOP3.LUT R148, R148, 0x4, RZ, 0xfc, !PT ;  /* 0x0000000494941812 */ /* 0x000fe200078efcff */
[----:B------:R0:W-:Y:S01]  /*3d00*/  STL [R1+0xa4], R12 ;  /* 0x0000a40c01007387 */ /* 0x0001e20000100800 */
[----:B------:R-:W-:-:S03]  /*3d10*/  MOV R72, RZ ;  /* 0x000000ff00487202 */ /* 0x000fc60000000f00 */
[----:B------:R1:W-:Y:S01]  /*3d20*/  STL [R1+0x2c], R15 ;  /* 0x00002c0f01007387 */ /* 0x0003e20000100800 */
[----:B------:R-:W-:-:S03]  /*3d30*/  MOV R52, RZ ;  /* 0x000000ff00347202 */ /* 0x000fc60000000f00 */
[----:B------:R1:W4:Y:S01]  /*3d40*/  @!P5 LDG.E R72, desc[UR8][R78.64] ;  /* 0x000000084e48d981 */ /* 0x000322000c1e1900 */
[----:B0-----:R-:W-:-:S03]  /*3d50*/  MOV R12, RZ ;  /* 0x000000ff000c7202 */ /* 0x001fc60000000f00 */
[----:B------:R0:W-:Y:S01]  /*3d60*/  STL [R1+0x98], R6 ;  /* 0x0000980601007387 */ /* 0x0001e20000100800 */
[----:B-1----:R-:W-:-:S03]  /*3d70*/  PRMT R15, RZ, 0x7610, R15 ;  /* 0x00007610ff0f7816 */ /* 0x002fc6000000000f */
[----:B------:R1:W-:Y:S01]  /*3d80*/  STL [R1+0xa8], R14 ;  /* 0x0000a80e01007387 */ /* 0x0003e20000100800 */
[----:B------:R-:W-:Y:S02]  /*3d90*/  PRMT R78, RZ, 0x7610, R78 ;  /* 0x00007610ff4e7816 */ /* 0x000fe4000000004e */
[----:B------:R-:W-:Y:S01]  /*3da0*/  PRMT R79, RZ, 0x7610, R79 ;  /* 0x00007610ff4f7816 */ /* 0x000fe2000000004f */
[----:B------:R-:W4:Y:S01]  /*3db0*/  @!P1 LDG.E R52, desc[UR8][R62.64] ;  /* 0x000000083e349981 */ /* 0x000f22000c1e1900 */
[----:B0-----:R-:W-:Y:S02]  /*3dc0*/  MOV R6, RZ ;  /* 0x000000ff00067202 */ /* 0x001fe40000000f00 */
[----:B-1----:R-:W-:-:S04]  /*3dd0*/  MOV R14, RZ ;  /* 0x000000ff000e7202 */ /* 0x002fc80000000f00 */
[----:B------:R-:W4:Y:S01]  /*3de0*/  @!P1 LDG.E R6, desc[UR8][R64.64] ;  /* 0x0000000840069981 */ /* 0x000f22000c1e1900 */
[----:B------:R-:W-:-:S03]  /*3df0*/  CS2R R60, SRZ ;  /* 0x00000000003c7805 */ /* 0x000fc6000001ff00 */
[----:B------:R0:W4:Y:S04]  /*3e00*/  @!P5 LDG.E R14, desc[UR8][R80.64] ;  /* 0x00000008500ed981 */ /* 0x000128000c1e1900 */
[----:B------:R1:W-:Y:S04]  /*3e10*/  STL [R1+0xb0], R18 ;  /* 0x0000b01201007387 */ /* 0x0003e80000100800 */
[----:B------:R-:W4:Y:S01]  /*3e20*/  @!P2 LDG.E R60, desc[UR8][R68.64] ;  /* 0x00000008443ca981 */ /* 0x000f22000c1e1900 */
[----:B0-----:R-:W-:-:S03]  /*3e30*/  MOV R80, RZ ;  /* 0x000000ff00507202 */ /* 0x001fc60000000f00 */
[----:B------:R-:W4:Y:S01]  /*3e40*/  @!P3 LDG.E R61, desc[UR8][R70.64] ;  /* 0x00000008463db981 */ /* 0x000f22000c1e1900 */
[----:B-1----:R-:W-:Y:S02]  /*3e50*/  MOV R18, RZ ;  /* 0x000000ff00127202 */ /* 0x002fe40000000f00 */
[----:B------:R-:W-:Y:S02]  /*3e60*/  PRMT R62, RZ, 0x7610, R62 ;  /* 0x00007610ff3e7816 */ /* 0x000fe4000000003e */
[----:B------:R-:W-:Y:S02]  /*3e70*/  PRMT R63, RZ, 0x7610, R63 ;  /* 0x00007610ff3f7816 */ /* 0x000fe4000000003f */
[----:B------:R-:W-:Y:S02]  /*3e80*/  PRMT R64, RZ, 0x7610, R64 ;  /* 0x00007610ff407816 */ /* 0x000fe40000000040 */
[----:B------:R-:W-:Y:S02]  /*3e90*/  PRMT R65, RZ, 0x7610, R65 ;  /* 0x00007610ff417816 */ /* 0x000fe40000000041 */
[----:B------:R-:W-:-:S02]  /*3ea0*/  @!P6 PRMT R62, R35, 0x7610, R62 ;  /* 0x00007610233ee816 */ /* 0x000fc4000000003e */
[----:B------:R-:W-:Y:S02]  /*3eb0*/  @!P6 PRMT R63, R35, 0x7632, R63 ;  /* 0x00007632233fe816 */ /* 0x000fe4000000003f */
[C---:B------:R-:W-:Y:S02]  /*3ec0*/  @!P6 PRMT R64, R36.reuse, 0x7610, R64 ;  /* 0x000076102440e816 */ /* 0x040fe40000000040 */
[----:B------:R-:W-:Y:S02]  /*3ed0*/  @!P6 PRMT R65, R36, 0x7632, R65 ;  /* 0x000076322441e816 */ /* 0x000fe40000000041 */
[----:B------:R-:W-:Y:S02]  /*3ee0*/  LOP3.LUT P6, RZ, R146, 0x1, RZ, 0xc0, !PT ;  /* 0x0000000192ff7812 */ /* 0x000fe400078cc0ff */
[C---:B--2---:R-:W-:Y:S02]  /*3ef0*/  @!P4 PRMT R5, R31.reuse, 0x7610, R5 ;  /* 0x000076101f05c816 */ /* 0x044fe40000000005 */
[----:B------:R-:W-:-:S02]  /*3f00*/  @!P4 PRMT R53, R31, 0x7632, R53 ;  /* 0x000076321f35c816 */ /* 0x000fc40000000035 */
[C---:B------:R-:W-:Y:S02]  /*3f10*/  @!P4 PRMT R54, R32.reuse, 0x7610, R54 ;  /* 0x000076102036c816 */ /* 0x040fe40000000036 */
[----:B------:R-:W-:Y:S02]  /*3f20*/  @!P4 PRMT R55, R32, 0x7632, R55 ;  /* 0x000076322037c816 */ /* 0x000fe40000000037 */
[----:B------:R-:W-:-:S13]  /*3f30*/  LOP3.LUT P4, RZ, R146, 0x4, RZ, 0xc0, !PT ;  /* 0x0000000492ff7812 */ /* 0x000fda000788c0ff */
[----:B------:R0:W2:Y:S01]  /*3f40*/  @!P4 LDG.E R67, desc[UR8][R74.64] ;  /* 0x000000084a43c981 */ /* 0x0000a2000c1e1900 */
[C---:B---3--:R-:W-:Y:S02]  /*3f50*/  @!P0 PRMT R13, R39.reuse, 0x7610, R13 ;  /* 0x00007610270d8816 */ /* 0x048fe4000000000d */
[----:B------:R-:W-:Y:S01]  /*3f60*/  @!P0 PRMT R73, R39, 0x7632, R73 ;  /* 0x0000763227498816 */ /* 0x000fe20000000049 */
[----:B------:R1:W3:Y:S01]  /*3f70*/  @!P4 LDG.E R12, desc[UR8][R76.64] ;  /* 0x000000084c0cc981 */ /* 0x0002e2000c1e1900 */
[----:B0-----:R-:W-:Y:S02]  /*3f80*/  PRMT R74, RZ, 0x7610, R74 ;  /* 0x00007610ff4a7816 */ /* 0x001fe4000000004a */
[----:B------:R-:W-:Y:S02]  /*3f90*/  PRMT R75, RZ, 0x7610, R75 ;  /* 0x00007610ff4b7816 */ /* 0x000fe4000000004b */
[C---:B-----5:R-:W-:Y:S02]  /*3fa0*/  @!P0 PRMT R74, R2.reuse, 0x7610, R74 ;  /* 0x00007610024a8816 */ /* 0x060fe4000000004a */
[----:B------:R-:W-:-:S02]  /*3fb0*/  @!P0 PRMT R75, R2, 0x7632, R75 ;  /* 0x00007632024b8816 */ /* 0x000fc4000000004b */
[----:B------:R-:W-:Y:S02]  /*3fc0*/  LOP3.LUT P0, RZ, R148, 0x2, RZ, 0xc0, !PT ;  /* 0x0000000294ff7812 */ /* 0x000fe4000780c0ff */
[----:B-1----:R-:W-:-:S11]  /*3fd0*/  PRMT R77, RZ, 0x7610, R77 ;  /* 0x00007610ff4d7816 */ /* 0x002fd6000000004d */
[C---:B------:R-:W-:Y:S02]  /*3fe0*/  @!P0 PRMT R15, R44.reuse, 0x7610, R15 ;  /* 0x000076102c0f8816 */ /* 0x040fe4000000000f */
[----:B------:R-:W-:Y:S02]  /*3ff0*/  @!P0 PRMT R77, R44, 0x7632, R77 ;  /* 0x000076322c4d8816 */ /* 0x000fe4000000004d */
[C---:B------:R-:W-:Y:S02]  /*4000*/  @!P0 PRMT R78, R4.reuse, 0x7610, R78 ;  /* 0x00007610044e8816 */ /* 0x040fe4000000004e */
[----:B------:R-:W-:Y:S02]  /*4010*/  @!P0 PRMT R79, R4, 0x7632, R79 ;  /* 0x00007632044f8816 */ /* 0x000fe4000000004f */
[----:B------:R-:W-:-:S13]  /*4020*/  LOP3.LUT P0, RZ, R148, 0x1, RZ, 0xc0, !PT ;  /* 0x0000000194ff7812 */ /* 0x000fda000780c0ff */
[----:B------:R-:W5:Y:S04]  /*4030*/  @!P0 LDG.E R80, desc[UR8][R86.64] ;  /* 0x0000000856508981 */ /* 0x000f68000c1e1900 */
[----:B------:R-:W5:Y:S01]  /*4040*/  @!P0 LDG.E R18, desc[UR8][R88.64] ;  /* 0x0000000858128981 */ /* 0x000f62000c1e1900 */
[----:B------:R-:W-:-:S03]  /*4050*/  MOV R76, RZ ;  /* 0x000000ff004c7202 */ /* 0x000fc60000000f00 */
[----:B------:R0:W-:Y:S04]  /*4060*/  STL [R1+0xac], R16 ;  /* 0x0000ac1001007387 */ /* 0x0001e80000100800 */
[----:B------:R1:W5:Y:S01]  /*4070*/  @!P6 LDG.E R76, desc[UR8][R82.64] ;  /* 0x00000008524ce981 */ /* 0x000362000c1e1900 */
[----:B0-----:R-:W-:-:S06]  /*4080*/  MOV R16, RZ ;  /* 0x000000ff00107202 */ /* 0x001fcc0000000f00 */
[----:B------:R0:W5:Y:S01]  /*4090*/  @!P6 LDG.E R16, desc[UR8][R84.64] ;  /* 0x000000085410e981 */ /* 0x000162000c1e1900 */
[----:B------:R-:W-:Y:S02]  /*40a0*/  LOP3.LUT P1, RZ, R146, 0x100, RZ, 0xc0, !PT ;  /* 0x0000010092ff7812 */ /* 0x000fe4000782c0ff */
[----:B------:R-:W-:Y:S02]  /*40b0*/  PRMT R68, RZ, 0x7610, R68 ;  /* 0x00007610ff447816 */ /* 0x000fe40000000044 */
[----:B------:R-:W-:Y:S02]  /*40c0*/  PRMT R69, RZ, 0x7610, R69 ;  /* 0x00007610ff457816 */ /* 0x000fe40000000045 */
[----:B------:R-:W-:Y:S02]  /*40d0*/  PRMT R70, RZ, 0x7610, R70 ;  /* 0x00007610ff467816 */ /* 0x000fe40000000046 */
[----:B------:R-:W-:-:S05]  /*40e0*/  PRMT R71, RZ, 0x7610, R71 ;  /* 0x00007610ff477816 */ /* 0x000fca0000000047 */
[C---:B------:R-:W-:Y:S02]  /*40f0*/  @!P1 PRMT R68, R37.reuse, 0x7610, R68 ;  /* 0x0000761025449816 */ /* 0x040fe40000000044 */
[----:B------:R-:W-:Y:S02]  /*4100*/  @!P1 PRMT R69, R37, 0x7632, R69 ;  /* 0x0000763225459816 */ /* 0x000fe40000000045 */
[C---:B------:R-:W-:Y:S02]  /*4110*/  @!P1 PRMT R70, R38.reuse, 0x7610, R70 ;  /* 0x0000761026469816 */ /* 0x040fe40000000046 */
[----:B------:R-:W-:Y:S02]  /*4120*/  @!P1 PRMT R71, R38, 0x7632, R71 ;  /* 0x0000763226479816 */ /* 0x000fe40000000047 */
[----:B------:R-:W-:Y:S01]  /*4130*/  LOP3.LUT P1, RZ, R148, 0x4, RZ, 0xc0, !PT ;  /* 0x0000000494ff7812 */ /* 0x000fe2000782c0ff */
[----:B------:R-:W-:Y:S01]  /*4140*/  STL [R1+0x9c], R8 ;  /* 0x00009c0801007387 */ /* 0x000fe20000100800 */
[----:B------:R-:W-:-:S03]  /*4150*/  PRMT R81, RZ, 0x7610, R81 ;  /* 0x00007610ff517816 */ /* 0x000fc60000000051 */
[----:B------:R0:W-:Y:S01]  /*4160*/  STL [R1+0x20], R9 ;  /* 0x0000200901007387 */ /* 0x0001e20000100800 */
[----:B-1----:R-:W-:Y:S02]  /*4170*/  PRMT R82, RZ, 0x7610, R82 ;  /* 0x00007610ff527816 */ /* 0x002fe40000000052 */
[----:B------:R-:W-:Y:S01]  /*4180*/  PRMT R83, RZ, 0x7610, R83 ;  /* 0x00007610ff537816 */ /* 0x000fe20000000053 */
[----:B------:R1:W-:Y:S01]  /*4190*/  STL [R1+0x30], R17 ;  /* 0x0000301101007387 */ /* 0x0003e20000100800 */
[----:B0-----:R-:W0:Y:S01]  /*41a0*/  LDC.64 R8, c[0x0][0x3b8] ;  /* 0x0000ee00ff087b82 */ /* 0x001e220000000a00 */
[----:B-1----:R-:W-:Y:S02]  /*41b0*/  PRMT R17, RZ, 0x7610, R17 ;  /* 0x00007610ff117816 */ /* 0x002fe40000000011 */
[----:B------:R1:W-:Y:S01]  /*41c0*/  STL [R1+0x48], R33 ;  /* 0x0000482101007387 */ /* 0x0003e20000100800 */
[----:B------:R-:W-:-:S03]  /*41d0*/  PRMT R85, RZ, 0x7610, R85 ;  /* 0x00007610ff557816 */ /* 0x000fc60000000055 */
[----:B------:R1:W-:Y:S01]  /*41e0*/  STL [R1+0xc8], R34 ;  /* 0x0000c82201007387 */ /* 0x0003e20000100800 */
[----:B------:R-:W-:-:S03]  /*41f0*/  PRMT R86, RZ, 0x7610, R86 ;  /* 0x00007610ff567816 */ /* 0x000fc60000000056 */
[----:B------:R1:W-:Y:S01]  /*4200*/  STL [R1+0x4c], R35 ;  /* 0x00004c2301007387 */ /* 0x0003e20000100800 */
[----:B------:R-:W-:Y:S02]  /*4210*/  PRMT R87, RZ, 0x7610, R87 ;  /* 0x00007610ff577816 */ /* 0x000fe40000000057 */
[----:B-1----:R-:W-:Y:S01]  /*4220*/  PRMT R33, RZ, 0x7610, R33 ;  /* 0x00007610ff217816 */ /* 0x002fe20000000021 */
[----:B------:R1:W-:Y:S01]  /*4230*/  STL [R1+0xcc], R36 ;  /* 0x0000cc2401007387 */ /* 0x0003e20000100800 */
[----:B------:R-:W-:-:S03]  /*4240*/  PRMT R34, RZ, 0x7610, R34 ;  /* 0x00007610ff227816 */ /* 0x000fc60000000022 */
[----:B------:R4:W-:Y:S01]  /*4250*/  STL [R1+0x34], R19 ;  /* 0x0000341301007387 */ /* 0x0009e20000100800 */
[----:B------:R-:W-:Y:S02]  /*4260*/  PRMT R35, RZ, 0x7610, R35 ;  /* 0x00007610ff237816 */ /* 0x000fe40000000023 */
[----:B------:R-:W-:Y:S02]  /*4270*/  MOV R84, RZ ;  /* 0x000000ff00547202 */ /* 0x000fe40000000f00 */
[----:B-1----:R-:W-:Y:S02]  /*4280*/  PRMT R36, RZ, 0x7610, R36 ;  /* 0x00007610ff247816 */ /* 0x002fe40000000024 */
[----:B----4-:R-:W-:Y:S02]  /*4290*/  PRMT R19, RZ, 0x7610, R19 ;  /* 0x00007610ff137816 */ /* 0x010fe40000000013 */
[C---:B------:R-:W-:Y:S02]  /*42a0*/  @!P2 PRMT R85, R56.reuse, 0x7632, R85 ;  /* 0x000076323855a816 */ /* 0x040fe40000000055 */
[----:B------:R-:W-:Y:S01]  /*42b0*/  @!P2 PRMT R19, R56, 0x7610, R19 ;  /* 0x000076103813a816 */ /* 0x000fe20000000013 */
[----:B------:R1:W-:Y:S01]  /*42c0*/  STL [R1+0x38], R21 ;  /* 0x0000381501007387 */ /* 0x0003e20000100800 */
[----:B------:R-:W-:-:S02]  /*42d0*/  @!P1 PRMT R17, R52, 0x7610, R17 ;  /* 0x0000761034119816 */ /* 0x000fc40000000011 */
[----:B------:R-:W-:Y:S02]  /*42e0*/  @!P1 PRMT R81, R52, 0x7632, R81 ;  /* 0x0000763234519816 */ /* 0x000fe40000000051 */
[C---:B------:R-:W-:Y:S02]  /*42f0*/  @!P1 PRMT R82, R6.reuse, 0x7610, R82 ;  /* 0x0000761006529816 */ /* 0x040fe40000000052 */
[----:B------:R-:W-:Y:S02]  /*4300*/  @!P1 PRMT R83, R6, 0x7632, R83 ;  /* 0x0000763206539816 */ /* 0x000fe40000000053 */
[----:B------:R-:W-:Y:S02]  /*4310*/  LOP3.LUT P1, RZ, R146, 0x80000000, RZ, 0xc0, !PT ;  /* 0x8000000092ff7812 */ /* 0x000fe4000782c0ff */
[----:B-1----:R-:W-:Y:S02]  /*4320*/  PRMT R21, RZ, 0x7610, R21 ;  /* 0x00007610ff157816 */ /* 0x002fe40000000015 */
[----:B------:R-:W-:-:S02]  /*4330*/  PRMT R89, RZ, 0x7610, R89 ;  /* 0x00007610ff597816 */ /* 0x000fc40000000059 */
[C---:B------:R-:W-:Y:S02]  /*4340*/  @!P2 PRMT R86, R60.reuse, 0x7610, R86 ;  /* 0x000076103c56a816 */ /* 0x040fe40000000056 */
[----:B------:R-:W-:Y:S02]  /*4350*/  @!P2 PRMT R87, R60, 0x7632, R87 ;  /* 0x000076323c57a816 */ /* 0x000fe40000000057 */
[----:B------:R-:W-:-:S03]  /*4360*/  LOP3.LUT P2, RZ, R146, 0x40000000, RZ, 0xc0, !PT ;  /* 0x4000000092ff7812 */ /* 0x000fc6000784c0ff */
[----:B------:R1:W4:Y:S01]  /*4370*/  @!P1 LDG.E R84, desc[UR8][R90.64] ;  /* 0x000000085a549981 */ /* 0x000322000c1e1900 */
[----:B------:R-:W-:Y:S01]  /*4380*/  MOV R88, RZ ;  /* 0x000000ff00587202 */ /* 0x000fe20000000f00 */
[----:B0-----:R-:W-:Y:S01]  /*4390*/  IMAD.WIDE R8, R135, 0x8, R8 ;  /* 0x0000000887087825 */ /* 0x001fe200078e0208 */
[C---:B------:R-:W-:Y:S01]  /*43a0*/  @!P3 PRMT R21, R61.reuse, 0x7610, R21 ;  /* 0x000076103d15b816 */ /* 0x040fe20000000015 */
[----:B------:R0:W-:Y:S01]  /*43b0*/  STL [R1+0xb4], R20 ;  /* 0x0000b41401007387 */ /* 0x0001e20000100800 */
[----:B------:R-:W-:-:S03]  /*43c0*/  @!P3 PRMT R89, R61, 0x7632, R89 ;  /* 0x000076323d59b816 */ /* 0x000fc60000000059 */
[----:B------:R-:W-:Y:S01]  /*43d0*/  STL [R1+0xa0], R10 ;  /* 0x0000a00a01007387 */ /* 0x000fe20000100800 */
[----:B-1----:R-:W-:Y:S02]  /*43e0*/  PRMT R90, RZ, 0x7610, R90 ;  /* 0x00007610ff5a7816 */ /* 0x002fe4000000005a */
[----:B------:R-:W-:Y:S01]  /*43f0*/  PRMT R91, RZ, 0x7610, R91 ;  /* 0x00007610ff5b7816 */ /* 0x000fe2000000005b */
[----:B------:R-:W-:Y:S01]  /*4400*/  STL [R1+0x24], R11 ;  /* 0x0000240b01007387 */ /* 0x000fe20000100800 */
[----:B0-----:R-:W-:Y:S02]  /*4410*/  MOV R20, RZ ;  /* 0x000000ff00147202 */ /* 0x001fe40000000f00 */
[C---:B------:R-:W-:Y:S01]  /*4420*/  @!P3 PRMT R90, R66.reuse, 0x7610, R90 ;  /* 0x00007610425ab816 */ /* 0x040fe2000000005a */
[----:B------:R0:W4:Y:S01]  /*4430*/  @!P2 LDG.E R88, desc[UR8][R94.64] ;  /* 0x000000085e58a981 */ /* 0x000122000c1e1900 */
[----:B------:R-:W-:Y:S02]  /*4440*/  @!P3 PRMT R91, R66, 0x7632, R91 ;  /* 0x00007632425bb816 */ /* 0x000fe4000000005b */
[----:B------:R-:W-:Y:S01]  /*4450*/  LOP3.LUT P3, RZ, R146, 0x20000000, RZ, 0xc0, !PT ;  /* 0x2000000092ff7812 */ /* 0x000fe2000786c0ff */
[----:B------:R1:W4:Y:S04]  /*4460*/  @!P1 LDG.E R20, desc[UR8][R92.64] ;  /* 0x000000085c149981 */ /* 0x000328000c1e1900 */
[----:B------:R1:W-:Y:S01]  /*4470*/  STL [R1+0x3c], R23 ;  /* 0x00003c1701007387 */ /* 0x0003e20000100800 */
[----:B0-----:R-:W-:-:S03]  /*4480*/  PRMT R94, RZ, 0x7610, R94 ;  /* 0x00007610ff5e7816 */ /* 0x001fc6000000005e */
[----:B------:R-:W4:Y:S01]  /*4490*/  LDG.E.64 R8, desc[UR8][R8.64] ;  /* 0x0000000808087981 */ /* 0x000f22000c1e1b00 */
[----:B------:R-:W-:Y:S02]  /*44a0*/  PRMT R95, RZ, 0x7610, R95 ;  /* 0x00007610ff5f7816 */ /* 0x000fe4000000005f */
[----:B-1----:R-:W-:Y:S01]  /*44b0*/  PRMT R93, RZ, 0x7610, R93 ;  /* 0x00007610ff5d7816 */ /* 0x002fe2000000005d */
[----:B------:R0:W-:Y:S01]  /*44c0*/  STL [R1+0xb8], R22 ;  /* 0x0000b81601007387 */ /* 0x0001e20000100800 */
[----:B------:R-:W-:Y:S02]  /*44d0*/  MOV R92, RZ ;  /* 0x000000ff005c7202 */ /* 0x000fe40000000f00 */
[----:B------:R-:W-:Y:S01]  /*44e0*/  PRMT R23, RZ, 0x7610, R23 ;  /* 0x00007610ff177816 */ /* 0x000fe20000000017 */
[----:B------:R1:W-:Y:S04]  /*44f0*/  STL [R1+0x40], R29 ;  /* 0x0000401d01007387 */ /* 0x0003e80000100800 */
[----:B------:R1:W4:Y:S01]  /*4500*/  @!P3 LDG.E R92, desc[UR8][R98.64] ;  /* 0x00000008625cb981 */ /* 0x000322000c1e1900 */
[----:B0-----:R-:W-:-:S02]  /*4510*/  MOV R22, RZ ;  /* 0x000000ff00167202 */ /* 0x001fc40000000f00 */
[----:B-1----:R-:W-:-:S04]  /*4520*/  PRMT R29, RZ, 0x7610, R29 ;  /* 0x00007610ff1d7816 */ /* 0x002fc8000000001d */
[----:B------:R0:W4:Y:S01]  /*4530*/  @!P2 LDG.E R22, desc[UR8][R96.64] ;  /* 0x000000086016a981 */ /* 0x000122000c1e1900 */
[----:B------:R-:W-:Y:S02]  /*4540*/  PRMT R98, RZ, 0x7610, R98 ;  /* 0x00007610ff627816 */ /* 0x000fe40000000062 */
[----:B------:R-:W-:Y:S01]  /*4550*/  PRMT R99, RZ, 0x7610, R99 ;  /* 0x00007610ff637816 */ /* 0x000fe20000000063 */
[----:B------:R1:W-:Y:S01]  /*4560*/  STL [R1+0xbc], R28 ;  /* 0x0000bc1c01007387 */ /* 0x0003e20000100800 */
[C---:B------:R-:W-:Y:S02]  /*4570*/  @!P5 PRMT R29, R72.reuse, 0x7610, R29 ;  /* 0x00007610481dd816 */ /* 0x040fe4000000001d */
[----:B0-----:R-:W-:Y:S02]  /*4580*/  PRMT R97, RZ, 0x7610, R97 ;  /* 0x00007610ff617816 */ /* 0x001fe40000000061 */
[----:B------:R-:W-:Y:S02]  /*4590*/  MOV R96, RZ ;  /* 0x000000ff00607202 */ /* 0x000fe40000000f00 */
[----:B------:R-:W-:-:S02]  /*45a0*/  @!P5 PRMT R97, R72, 0x7632, R97 ;  /* 0x000076324861d816 */ /* 0x000fc40000000061 */
[----:B-1----:R-:W-:Y:S02]  /*45b0*/  MOV R28, RZ ;  /* 0x000000ff001c7202 */ /* 0x002fe40000000f00 */
[C---:B------:R-:W-:Y:S02]  /*45c0*/  @!P5 PRMT R98, R14.reuse, 0x7610, R98 ;  /* 0x000076100e62d816 */ /* 0x040fe40000000062 */
[----:B------:R-:W-:Y:S02]  /*45d0*/  @!P5 PRMT R99, R14, 0x7632, R99 ;  /* 0x000076320e63d816 */ /* 0x000fe40000000063 */
[----:B------:R-:W-:Y:S01]  /*45e0*/  LOP3.LUT P5, RZ, R146, 0x8000000, RZ, 0xc0, !PT ;  /* 0x0800000092ff7812 */ /* 0x000fe200078ac0ff */
[----:B------:R0:W4:Y:S01]  /*45f0*/  @!P3 LDG.E R28, desc[UR8][R100.64] ;  /* 0x00000008641cb981 */ /* 0x000122000c1e1900 */
[----:B------:R-:W-:-:S03]  /*4600*/  LOP3.LUT R148, R164, 0xffff, RZ, 0xc0, !PT ;  /* 0x0000ffffa4947812 */ /* 0x000fc600078ec0ff */
[----:B------:R1:W-:Y:S01]  /*4610*/  STL [R1+0x44], R31 ;  /* 0x0000441f01007387 */ /* 0x0003e20000100800 */
[----:B------:R-:W-:Y:S02]  /*4620*/  IADD3 R147, PT, PT, R147, R148, RZ ;  /* 0x0000009493937210 */ /* 0x000fe40007ffe0ff */
[----:B0-----:R-:W-:Y:S02]  /*4630*/  PRMT R101, RZ, 0x7610, R101 ;  /* 0x00007610ff657816 */ /* 0x001fe40000000065 */
[----:B------:R-:W-:Y:S02]  /*4640*/  MOV R100, RZ ;  /* 0x000000ff00647202 */ /* 0x000fe40000000f00 */
[----:B-1----:R-:W-:Y:S01]  /*4650*/  PRMT R31, RZ, 0x7610, R31 ;  /* 0x00007610ff1f7816 */ /* 0x002fe2000000001f */
[----:B------:R0:W-:Y:S04]  /*4660*/  STL [R1+0xc0], R30 ;  /* 0x0000c01e01007387 */ /* 0x0001e80000100800 */
[----:B------:R-:W4:Y:S01]  /*4670*/  @!P5 LDG.E R100, desc[UR8][R106.64] ;  /* 0x000000086a64d981 */ /* 0x000f22000c1e1900 */
[----:B--2---:R-:W-:-:S02]  /*4680*/  @!P4 PRMT R23, R67, 0x7610, R23 ;  /* 0x000076104317c816 */ /* 0x004fc40000000017 */
[----:B------:R-:W-:Y:S02]  /*4690*/  @!P4 PRMT R93, R67, 0x7632, R93 ;  /* 0x00007632435dc816 */ /* 0x000fe4000000005d */
[C---:B---3--:R-:W-:Y:S02]  /*46a0*/  @!P4 PRMT R94, R12.reuse, 0x7610, R94 ;  /* 0x000076100c5ec816 */ /* 0x048fe4000000005e */
[----:B------:R-:W-:Y:S02]  /*46b0*/  @!P4 PRMT R95, R12, 0x7632, R95 ;  /* 0x000076320c5fc816 */ /* 0x000fe4000000005f */
[----:B------:R-:W-:Y:S02]  /*46c0*/  LOP3.LUT P4, RZ, R146, 0x10000000, RZ, 0xc0, !PT ;  /* 0x1000000092ff7812 */ /* 0x000fe4000788c0ff */
[----:B0-----:R-:W-:Y:S01]  /*46d0*/  MOV R30, RZ ;  /* 0x000000ff001e7202 */ /* 0x001fe20000000f00 */
[----:B------:R-:W-:Y:S10]  /*46e0*/  STL [R1+0x50], R37 ;  /* 0x0000502501007387 */ /* 0x000ff40000100800 */
[----:B------:R0:W2:Y:S04]  /*46f0*/  @!P4 LDG.E R96, desc[UR8][R102.64] ;  /* 0x000000086660c981 */ /* 0x0000a8000c1e1900 */
[----:B------:R1:W3:Y:S01]  /*4700*/  @!P4 LDG.E R30, desc[UR8][R104.64] ;  /* 0x00000008681ec981 */ /* 0x0002e2000c1e1900 */
[----:B-----5:R-:W-:-:S02]  /*4710*/  @!P0 PRMT R33, R80, 0x7610, R33 ;  /* 0x0000761050218816 */ /* 0x020fc40000000021 */
[----:B------:R-:W-:Y:S02]  /*4720*/  @!P0 PRMT R34, R80, 0x7632, R34 ;  /* 0x0000763250228816 */ /* 0x000fe40000000022 */
[C---:B------:R-:W-:Y:S02]  /*4730*/  @!P0 PRMT R35, R18.reuse, 0x7610, R35 ;  /* 0x0000761012238816 */ /* 0x040fe40000000023 */
[----:B------:R-:W-:Y:S02]  /*4740*/  @!P0 PRMT R36, R18, 0x7632, R36 ;  /* 0x0000763212248816 */ /* 0x000fe40000000024 */
[----:B------:R-:W-:-:S13]  /*4750*/  ISETP.NE.AND P0, PT, RZ, UR10, PT ;  /* 0x0000000aff007c0c */ /* 0x000fda000bf05270 */
[----:B------:R-:W5:Y:S01]  /*4760*/  @P0 LDC.64 R10, c[0x0][0x3b0] ;  /* 0x0000ec00ff0a0b82 */ /* 0x000f620000000a00 */
[----:B0-----:R-:W-:Y:S02]  /*4770*/  PRMT R102, RZ, 0x7610, R102 ;  /* 0x00007610ff667816 */ /* 0x001fe40000000066 */
[----:B------:R-:W-:Y:S02]  /*4780*/  PRMT R103, RZ, 0x7610, R103 ;  /* 0x00007610ff677816 */ /* 0x000fe40000000067 */
[C---:B------:R-:W-:Y:S02]  /*4790*/  @!P6 PRMT R31, R76.reuse, 0x7610, R31 ;  /* 0x000076104c1fe816 */ /* 0x040fe4000000001f */
[----:B------:R-:W-:Y:S02]  /*47a0*/  @!P6 PRMT R101, R76, 0x7632, R101 ;  /* 0x000076324c65e816 */ /* 0x000fe40000000065 */
[C---:B------:R-:W-:Y:S02]  /*47b0*/  @!P6 PRMT R102, R16.reuse, 0x7610, R102 ;  /* 0x000076101066e816 */ /* 0x040fe40000000066 */
[----:B------:R-:W-:-:S02]  /*47c0*/  @!P6 PRMT R103, R16, 0x7632, R103 ;  /* 0x000076321067e816 */ /* 0x000fc40000000067 */
[----:B------:R-:W-:Y:S01]  /*47d0*/  LOP3.LUT P6, RZ, R146, 0x4000000, RZ, 0xc0, !PT ;  /* 0x0400000092ff7812 */ /* 0x000fe200078cc0ff */
[----:B------:R0:W-:Y:S01]  /*47e0*/  STL [R1+0xc4], R32 ;  /* 0x0000c42001007387 */ /* 0x0001e20000100800 */
[----:B-1----:R-:W-:Y:S01]  /*47f0*/  CS2R R104, SRZ ;  /* 0x0000000000687805 */ /* 0x002fe2000001ff00 */
[----:B-----5:R-:W-:Y:S01]  /*4800*/  @P0 IMAD.WIDE R10, R147, 0x2, R10 ;  /* 0x00000002930a0825 */ /* 0x020fe200078e020a */
[----:B0-----:R-:W-:-:S09]  /*4810*/  MOV R32, RZ ;  /* 0x000000ff00207202 */ /* 0x001fd20000000f00 */
[----:B------:R-:W5:Y:S04]  /*4820*/  @!P6 LDG.E R104, desc[UR8][R110.64] ;  /* 0x000000086e68e981 */ /* 0x000f68000c1e1900 */
[----:B------:R-:W5:Y:S04]  /*4830*/  @P0 LDG.E.U16 R37, desc[UR8][R10.64] ;  /* 0x000000080a250981 */ /* 0x000f68000c1e1500 */
[----:B------:R0:W5:Y:S04]  /*4840*/  @P0 LDG.E.U16 R106, desc[UR8][R10.64+0x2] ;  /* 0x000002080a6a0981 */ /* 0x000168000c1e1500 */
[----:B------:R-:W5:Y:S04]  /*4850*/  @!P6 LDG.E R105, desc[UR8][R112.64] ;  /* 0x000000087069e981 */ /* 0x000f68000c1e1900 */
[----:B------:R-:W5:Y:S01]  /*4860*/  @!P5 LDG.E R32, desc[UR8][R108.64] ;  /* 0x000000086c20d981 */ /* 0x000f62000c1e1900 */
[----:B0-----:R-:W0:Y:S02]  /*4870*/  LDC.64 R10, c[0x0][0x3a8] ;  /* 0x0000ea00ff0a7b82 */ /* 0x001e240000000a00 */
[----:B0-----:R-:W-:-:S05]  /*4880*/  IMAD.WIDE R10, R147, 0x2, R10 ;  /* 0x00000002930a7825 */ /* 0x001fca00078e020a */
[----:B------:R-:W5:Y:S04]  /*4890*/  LDG.E.U16 R107, desc[UR8][R10.64] ;  /* 0x000000080a6b7981 */ /* 0x000f68000c1e1500 */
[----:B------:R0:W5:Y:S04]  /*48a0*/  LDG.E.U16 R108, desc[UR8][R10.64+0x2] ;  /* 0x000002080a6c7981 */ /* 0x000168000c1e1500 */
[----:B------:R1:W-:Y:S04]  /*48b0*/  STL [R1+0xd4], R2 ;  /* 0x0000d40201007387 */ /* 0x0003e80000100800 */
[----:B------:R1:W-:Y:S01]  /*48c0*/  STL [R1+0xd8], R4 ;  /* 0x0000d80401007387 */ /* 0x0003e20000100800 */
[----:B0-----:R-:W-:-:S03]  /*48d0*/  PRMT R10, RZ, 0x7610, R10 ;  /* 0x00007610ff0a7816 */ /* 0x001fc6000000000a */
[----:B------:R0:W-:Y:S01]  /*48e0*/  STL [R1+0xdc], R6 ;  /* 0x0000dc0601007387 */ /* 0x0001e20000100800 */
[----:B-1----:R-:W-:Y:S02]  /*48f0*/  PRMT R2, RZ, 0x7610, R2 ;  /* 0x00007610ff027816 */ /* 0x002fe40000000002 */
[----:B------:R-:W-:Y:S02]  /*4900*/  PRMT R4, RZ, 0x7610, R4 ;  /* 0x00007610ff047816 */ /* 0x000fe40000000004 */
[----:B0-----:R-:W-:Y:S01]  /*4910*/  PRMT R6, RZ, 0x7610, R6 ;  /* 0x00007610ff067816 */ /* 0x001fe20000000006 */
[----:B------:R0:W-:Y:S01]  /*4920*/  STL [R1+0x74], R80 ;  /* 0x0000745001007387 */ /* 0x0001e20000100800 */
[C---:B----4-:R-:W-:Y:S02]  /*4930*/  @!P1 PRMT R2, R84.reuse, 0x7610, R2 ;  /* 0x0000761054029816 */ /* 0x050fe40000000002 */
[----:B------:R-:W-:Y:S02]  /*4940*/  @!P1 PRMT R4, R84, 0x7632, R4 ;  /* 0x0000763254049816 */ /* 0x000fe40000000004 */
[----:B------:R-:W-:-:S02]  /*4950*/  @!P1 PRMT R6, R20, 0x7610, R6 ;  /* 0x0000761014069816 */ /* 0x000fc40000000006 */
[----:B------:R-:W-:Y:S01]  /*4960*/  @!P1 PRMT R10, R20, 0x7632, R10 ;  /* 0x00007632140a9816 */ /* 0x000fe2000000000a */
[----:B------:R-:W-:-:S05]  /*4970*/  FFMA.FTZ R109, -R8, R8, R9 ;  /* 0x00000008086d7223 */ /* 0x000fca0000010109 */
[----:B------:R-:W-:-:S13]  /*4980*/  FSETP.GTU.FTZ.AND P1, PT, R109, RZ, PT ;  /* 0x000000ff6d00720b */ /* 0x000fda0003f3c000 */
[----:B0-----:R-:W0:Y:S01]  /*4990*/  @P1 LDC R80, c[0x0][0x3c0] ;  /* 0x0000f000ff501b82 */ /* 0x001e220000000800 */
[----:B------:R1:W-:Y:S04]  /*49a0*/  STL [R1+0xe0], R60 ;  /* 0x0000e03c01007387 */ /* 0x0003e80000100800 */
[----:B------:R4:W-:Y:S01]  /*49b0*/  STL [R1+0x64], R61 ;  /* 0x0000643d01007387 */ /* 0x0009e20000100800 */
[----:B-1----:R-:W-:-:S03]  /*49c0*/  PRMT R60, RZ, 0x7610, R60 ;  /* 0x00007610ff3c7816 */ /* 0x002fc6000000003c */
[----:B------:R-:W-:Y:S01]  /*49d0*/  STL [R1+0x78], R84 ;  /* 0x0000785401007387 */ /* 0x000fe20000100800 */
[----:B----4-:R-:W-:-:S03]  /*49e0*/  PRMT R61, RZ, 0x7610, R61 ;  /* 0x00007610ff3d7816 */ /* 0x010fc6000000003d */
[----:B------:R-:W-:Y:S04]  /*49f0*/  STL [R1+0x7c], R88 ;  /* 0x00007c5801007387 */ /* 0x000fe80000100800 */
[----:B------:R-:W-:Y:S01]  /*4a00*/  STL [R1+0x80], R92 ;  /* 0x0000805c01007387 */ /* 0x000fe20000100800 */
[----:B0-----:R-:W-:Y:S01]  /*4a10*/  @P1 FADD.FTZ R80, R109, R80 ;  /* 0x000000506d501221 */ /* 0x001fe20000010000 */
[----:B------:R-:W-:Y:S02]  /*4a20*/  UISETP.NE.AND UP0, UPT, UR10, URZ, UPT ;  /* 0x000000ff0a00728c */ /* 0x000fe4000bf05270 */
[----:B------:R-:W-:Y:S01]  /*4a30*/  STL [R1+0x58], R44 ;  /* 0x0000582c01007387 */ /* 0x000fe20000100800 */
[----:B------:R-:W-:-:S03]  /*4a40*/  PRMT R11, RZ, 0x7610, R11 ;  /* 0x00007610ff0b7816 */ /* 0x000fc6000000000b */
[----:B------:R-:W-:Y:S04]  /*4a50*/  STL [R1+0x5c], R52 ;  /* 0x00005c3401007387 */ /* 0x000fe80000100800 */
[----:B------:R0:W-:Y:S04]  /*4a60*/  STL [R1+0xe8], R12 ;  /* 0x0000e80c01007387 */ /* 0x0001e80000100800 */
[----:B------:R-:W-:Y:S01]  /*4a70*/  STL [R1+0x88], R100 ;  /* 0x0000886401007387 */ /* 0x000fe20000100800 */
[----:B0-----:R-:W-:Y:S02]  /*4a80*/  PRMT R12, RZ, 0x7610, R12 ;  /* 0x00007610ff0c7816 */ /* 0x001fe4000000000c */
[----:B------:R-:W-:Y:S01]  /*4a90*/  PRMT R44, RZ, 0x7610, R44 ;  /* 0x00007610ff2c7816 */ /* 0x000fe2000000002c */
[----:B------:R0:W-:Y:S01]  /*4aa0*/  STL [R1+0xf4], R18 ;  /* 0x0000f41201007387 */ /* 0x0001e20000100800 */
[----:B------:R-:W-:-:S03]  /*4ab0*/  PRMT R52, RZ, 0x7610, R52 ;  /* 0x00007610ff347816 */ /* 0x000fc60000000034 */
[----:B------:R1:W-:Y:S01]  /*4ac0*/  STL [R1+0xf8], R20 ;  /* 0x0000f81401007387 */ /* 0x0003e20000100800 */
[C---:B------:R-:W-:Y:S02]  /*4ad0*/  @!P2 PRMT R12, R22.reuse, 0x7610, R12 ;  /* 0x00007610160ca816 */ /* 0x040fe4000000000c */
[----:B0-----:R-:W-:Y:S02]  /*4ae0*/  PRMT R18, RZ, 0x7610, R18 ;  /* 0x00007610ff127816 */ /* 0x001fe40000000012 */
[----:B-1----:R-:W-:Y:S01]  /*4af0*/  PRMT R20, RZ, 0x7610, R20 ;  /* 0x00007610ff147816 */ /* 0x002fe20000000014 */
[----:B------:R-:W-:Y:S01]  /*4b00*/  STL [R1+0xd0], R38 ;  /* 0x0000d02601007387 */ /* 0x000fe20000100800 */
[----:B------:R-:W-:Y:S02]  /*4b10*/  @!P2 PRMT R11, R22, 0x7632, R11 ;  /* 0x00007632160ba816 */ /* 0x000fe4000000000b */
[C---:B------:R-:W-:Y:S01]  /*4b20*/  @!P3 PRMT R20, R28.reuse, 0x7610, R20 ;  /* 0x000076101c14b816 */ /* 0x040fe20000000014 */
[----:B------:R0:W-:Y:S01]  /*4b30*/  STL [R1+0x54], R39 ;  /* 0x0000542701007387 */ /* 0x0001e20000100800 */
[----:B------:R-:W-:-:S02]  /*4b40*/  @!P3 PRMT R18, R28, 0x7632, R18 ;  /* 0x000076321c12b816 */ /* 0x000fc40000000012 */
[----:B------:R-:W-:Y:S01]  /*4b50*/  PRMT R9, RZ, 0x7610, R9 ;  /* 0x00007610ff097816 */ /* 0x000fe20000000009 */
[----:B------:R1:W-:Y:S04]  /*4b60*/  STL [R1+0x60], R56 ;  /* 0x0000603801007387 */ /* 0x0003e80000100800 */
[----:B--2---:R-:W-:Y:S01]  /*4b70*/  STL [R1+0x84], R96 ;  /* 0x0000846001007387 */ /* 0x004fe20000100800 */
[----:B0-----:R-:W-:Y:S02]  /*4b80*/  PRMT R39, RZ, 0x7610, R39 ;  /* 0x00007610ff277816 */ /* 0x001fe40000000027 */
[----:B------:R-:W-:Y:S01]  /*4b90*/  PRMT R38, RZ, 0x7610, R38 ;  /* 0x00007610ff267816 */ /* 0x000fe20000000026 */
[----:B------:R0:W-:Y:S01]  /*4ba0*/  STL [R1+0xe4], R66 ;  /* 0x0000e44201007387 */ /* 0x0001e20000100800 */
[----:B---3--:R-:W-:-:S02]  /*4bb0*/  @!P4 PRMT R44, R30, 0x7610, R44 ;  /* 0x000076101e2cc816 */ /* 0x008fc4000000002c */
[----:B------:R-:W-:Y:S01]  /*4bc0*/  @!P4 PRMT R52, R30, 0x7632, R52 ;  /* 0x000076321e34c816 */ /* 0x000fe20000000034 */
[----:B------:R2:W-:Y:S01]  /*4bd0*/  STL [R1+0x68], R67 ;  /* 0x0000684301007387 */ /* 0x0005e20000100800 */
[----:B-1----:R-:W-:-:S03]  /*4be0*/  PRMT R56, RZ, 0x7610, R56 ;  /* 0x00007610ff387816 */ /* 0x002fc60000000038 */
[----:B------:R1:W-:Y:S01]  /*4bf0*/  STL [R1+0x6c], R72 ;  /* 0x00006c4801007387 */ /* 0x0003e20000100800 */
[----:B0-----:R-:W-:-:S03]  /*4c00*/  PRMT R66, RZ, 0x7610, R66 ;  /* 0x00007610ff427816 */ /* 0x001fc60000000042 */
[----:B------:R0:W-:Y:S01]  /*4c10*/  STL [R1+0xec], R14 ;  /* 0x0000ec0e01007387 */ /* 0x0001e20000100800 */
[----:B--2---:R-:W-:-:S03]  /*4c20*/  PRMT R67, RZ, 0x7610, R67 ;  /* 0x00007610ff437816 */ /* 0x004fc60000000043 */
        /* <DEDUP_REMOVED lines=9> */
[----:B0-----:R-:W-:Y:S02]  /*4cc0*/  PRMT R28, RZ, 0x7610, R28 ;  /* 0x00007610ff1c7816 */ /* 0x001fe4000000001c */
[----:B--2---:R-:W-:Y:S02]  /*4cd0*/  PRMT R30, RZ, 0x7610, R30 ;  /* 0x00007610ff1e7816 */ /* 0x004fe4000000001e */
[----:B-1----:R-:W-:Y:S02]  /*4ce0*/  MOV R76, RZ ;  /* 0x000000ff004c7202 */ /* 0x002fe40000000f00 */
[C---:B------:R-:W-:Y:S02]  /*4cf0*/  @!P2 PRMT R16, R88.reuse, 0x7610, R16 ;  /* 0x000076105810a816 */ /* 0x040fe40000000010 */
[----:B------:R-:W-:Y:S02]  /*4d00*/  @!P2 PRMT R14, R88, 0x7632, R14 ;  /* 0x00007632580ea816 */ /* 0x000fe4000000000e */
[----:B------:R-:W-:-:S02]  /*4d10*/  @!P3 PRMT R39, R92, 0x7610, R39 ;  /* 0x000076105c27b816 */ /* 0x000fc40000000027 */
[----:B------:R-:W-:Y:S02]  /*4d20*/  @!P3 PRMT R38, R92, 0x7632, R38 ;  /* 0x000076325c26b816 */ /* 0x000fe40000000026 */
[C---:B------:R-:W-:Y:S02]  /*4d30*/  @!P4 PRMT R9, R96.reuse, 0x7610, R9 ;  /* 0x000076106009c816 */ /* 0x040fe40000000009 */
[----:B------:R-:W-:Y:S01]  /*4d40*/  @!P4 PRMT R22, R96, 0x7632, R22 ;  /* 0x000076326016c816 */ /* 0x000fe20000000016 */
[----:B-----5:R-:W-:Y:S04]  /*4d50*/  STL [R1+0x8c], R104 ;  /* 0x00008c6801007387 */ /* 0x020fe80000100800 */
[----:B------:R-:W-:Y:S01]  /*4d60*/  STL [R1+0x10c], R105 ;  /* 0x00010c6901007387 */ /* 0x000fe20000100800 */
[----:B------:R-:W-:-:S03]  /*4d70*/  @!P5 PRMT R61, R32, 0x7610, R61 ;  /* 0x00007610203dd816 */ /* 0x000fc6000000003d */
[----:B------:R0:W-:Y:S01]  /*4d80*/  STL [R1+0x108], R32 ;  /* 0x0001082001007387 */ /* 0x0001e20000100800 */
[----:B------:R-:W-:Y:S02]  /*4d90*/  @!P5 PRMT R60, R32, 0x7632, R60 ;  /* 0x00007632203cd816 */ /* 0x000fe4000000003c */
[----:B0-----:R-:W-:-:S06]  /*4da0*/  MOV R32, 0x3f800000 ;  /* 0x3f80000000207802 */ /* 0x001fcc0000000f00 */
[----:B------:R0:W1:Y:S01]  /*4db0*/  @P1 MUFU.RSQ R32, R80 ;  /* 0x0000005000201308 */ /* 0x0000620000001400 */
[----:B------:R-:W-:Y:S02]  /*4dc0*/  @P0 SHF.L.U32 R76, R37, 0x10, RZ ;  /* 0x00000010254c0819 */ /* 0x000fe400000006ff */
[----:B------:R-:W-:Y:S02]  /*4dd0*/  MOV R37, RZ ;  /* 0x000000ff00257202 */ /* 0x000fe40000000f00 */
[C---:B------:R-:W-:Y:S02]  /*4de0*/  @!P5 PRMT R56, R100.reuse, 0x7610, R56 ;  /* 0x000076106438d816 */ /* 0x040fe40000000038 */
[----:B------:R-:W-:Y:S02]  /*4df0*/  @!P5 PRMT R28, R100, 0x7632, R28 ;  /* 0x00007632641cd816 */ /* 0x000fe4000000001c */
[C---:B------:R-:W-:Y:S02]  /*4e00*/  @!P6 PRMT R30, R104.reuse, 0x7610, R30 ;  /* 0x00007610681ee816 */ /* 0x040fe4000000001e */
[----:B------:R-:W-:-:S02]  /*4e10*/  @!P6 PRMT R66, R104, 0x7632, R66 ;  /* 0x000076326842e816 */ /* 0x000fc40000000042 */
[C---:B------:R-:W-:Y:S02]  /*4e20*/  @!P6 PRMT R72, R105.reuse, 0x7610, R72 ;  /* 0x000076106948e816 */ /* 0x040fe40000000048 */
[----:B------:R-:W-:Y:S02]  /*4e30*/  @!P6 PRMT R67, R105, 0x7632, R67 ;  /* 0x000076326943e816 */ /* 0x000fe40000000043 */
[----:B------:R-:W-:Y:S02]  /*4e40*/  @P0 SHF.L.U32 R37, R106, 0x10, RZ ;  /* 0x000000106a250819 */ /* 0x000fe400000006ff */
[----:B------:R-:W-:Y:S02]  /*4e50*/  SHF.L.U32 R107, R107, 0x10, RZ ;  /* 0x000000106b6b7819 */ /* 0x000fe400000006ff */
[----:B------:R-:W-:Y:S01]  /*4e60*/  SHF.L.U32 R108, R108, 0x10, RZ ;  /* 0x000000106c6c7819 */ /* 0x000fe200000006ff */
[----:B01----:R-:W-:Y:S06]  /*4e70*/  BRA.U UP0, `(.L_x_380) ;  /* 0x0000002500047547 */ /* 0x003fec000b800000 */
[----:B------:R-:W-:Y:S02]  /*4e80*/  SHF.L.U32 R105, R138, 0x10, RZ ;  /* 0x000000108a697819 */ /* 0x000fe400000006ff */
[----:B------:R-:W-:Y:S02]  /*4e90*/  SHF.L.U32 R140, R140, 0x10, RZ ;  /* 0x000000108c8c7819 */ /* 0x000fe400000006ff */
[----:B------:R-:W-:Y:S01]  /*4ea0*/  SHF.L.U32 R113, R142, 0x10, RZ ;  /* 0x000000108e717819 */ /* 0x000fe200000006ff */
[C---:B------:R-:W-:Y:S01]  /*4eb0*/  FADD.FTZ R105, -R8.reuse, R105 ;  /* 0x0000006908697221 */ /* 0x040fe20000010100 */
[----:B------:R-:W-:Y:S01]  /*4ec0*/  SHF.L.U32 R139, R139, 0x10, RZ ;  /* 0x000000108b8b7819 */ /* 0x000fe200000006ff */
[----:B------:R-:W-:Y:S01]  /*4ed0*/  FMUL.FTZ R84, R107, R140 ;  /* 0x0000008c6b547220 */ /* 0x000fe20000410000 */
[----:B------:R-:W-:Y:S01]  /*4ee0*/  SHF.L.U32 R141, R141, 0x10, RZ ;  /* 0x000000108d8d7819 */ /* 0x000fe200000006ff */
[----:B------:R-:W-:Y:S01]  /*4ef0*/  FMUL.FTZ R105, R105, R32 ;  /* 0x0000002069697220 */ /* 0x000fe20000410000 */
[C---:B------:R-:W-:Y:S01]  /*4f00*/  FADD.FTZ R113, -R8.reuse, R113 ;  /* 0x0000007108717221 */ /* 0x040fe20000010100 */
[----:B------:R-:W-:Y:S01]  /*4f10*/  FADD.FTZ R139, -R8, R139 ;  /* 0x0000008b088b7221 */ /* 0x000fe20000010100 */
[----:B------:R-:W-:Y:S01]  /*4f20*/  FADD.FTZ R88, RZ, R84 ;  /* 0x00000054ff587221 */ /* 0x000fe20000010000 */
[----:B------:R-:W-:Y:S01]  /*4f30*/  FFMA.FTZ R111, R105, R84, RZ ;  /* 0x00000054696f7223 */ /* 0x000fe200000100ff */
[----:B------:R-:W-:Y:S01]  /*4f40*/  FMUL.FTZ R109, R108, R141 ;  /* 0x0000008d6c6d7220 */ /* 0x000fe20000410000 */
[----:B------:R-:W-:Y:S01]  /*4f50*/  SHF.L.U32 R144, R144, 0x10, RZ ;  /* 0x0000001090907819 */ /* 0x000fe200000006ff */
[----:B------:R-:W-:Y:S01]  /*4f60*/  FFMA.FTZ R105, R140, R105, RZ ;  /* 0x000000698c697223 */ /* 0x000fe200000100ff */
[-C--:B------:R-:W-:Y:S01]  /*4f70*/  FMUL.FTZ R113, R113, R32.reuse ;  /* 0x0000002071717220 */ /* 0x080fe20000410000 */
[----:B------:R-:W-:Y:S01]  /*4f80*/  FMUL.FTZ R80, R139, R32 ;  /* 0x000000208b507220 */ /* 0x000fe20000410000 */
[----:B------:R-:W-:Y:S01]  /*4f90*/  SHF.L.U32 R143, R143, 0x10, RZ ;  /* 0x000000108f8f7819 */ /* 0x000fe200000006ff */
[----:B------:R-:W-:Y:S01]  /*4fa0*/  FADD.FTZ R84, R109, R88 ;  /* 0x000000586d547221 */ /* 0x000fe20000010000 */
[----:B------:R-:W-:Y:S01]  /*4fb0*/  FFMA.FTZ R88, R144, R113, R105 ;  /* 0x0000007190587223 */ /* 0x000fe20000010069 */
[----:B------:R-:W-:Y:S01]  /*4fc0*/  FFMA.FTZ R96, R80, R109, R111 ;  /* 0x0000006d50607223 */ /* 0x000fe2000001006f */
[----:B------:R-:W-:Y:S01]  /*4fd0*/  FMUL.FTZ R105, R107, R144 ;  /* 0x000000906b697220 */ /* 0x000fe20000410000 */
[----:B------:R-:W-:Y:S01]  /*4fe0*/  FADD.FTZ R143, -R8, R143 ;  /* 0x0000008f088f7221 */ /* 0x000fe20000010100 */
[----:B------:R-:W-:Y:S01]  /*4ff0*/  SHF.L.U32 R145, R145, 0x10, RZ ;  /* 0x0000001091917819 */ /* 0x000fe200000006ff */
[----:B------:R-:W-:Y:S01]  /*5000*/  FFMA.FTZ R100, R141, R80, RZ ;  /* 0x000000508d647223 */ /* 0x000fe200000100ff */
[----:B------:R-:W-:Y:S01]  /*5010*/  FFMA.FTZ R96, R113, R105, R96 ;  /* 0x0000006971607223 */ /* 0x000fe20000010060 */
[----:B------:R-:W-:Y:S01]  /*5020*/  FADD.FTZ R84, R84, R105 ;  /* 0x0000006954547221 */ /* 0x000fe20000010000 */
[----:B------:R-:W-:Y:S01]  /*5030*/  FADD.FTZ R80, RZ, R141 ;  /* 0x0000008dff507221 */ /* 0x000fe20000010000 */
[-C--:B------:R-:W-:Y:S01]  /*5040*/  FMUL.FTZ R143, R143, R32.reuse ;  /* 0x000000208f8f7220 */ /* 0x080fe20000410000 */
[----:B------:R-:W-:Y:S01]  /*5050*/  SHF.L.U32 R105, R128, 0x10, RZ ;  /* 0x0000001080697819 */ /* 0x000fe200000006ff */
[----:B------:R-:W-:Y:S01]  /*5060*/  FADD.FTZ R109, RZ, R140 ;  /* 0x0000008cff6d7221 */ /* 0x000fe20000010000 */
[C---:B------:R-:W-:Y:S01]  /*5070*/  FADD.FTZ R80, R145.reuse, R80 ;  /* 0x0000005091507221 */ /* 0x040fe20000010000 */
[----:B------:R-:W-:Y:S01]  /*5080*/  FFMA.FTZ R100, R145, R143, R100 ;  /* 0x0000008f91647223 */ /* 0x000fe20000010064 */
[----:B------:R-:W-:Y:S01]  /*5090*/  SHF.L.U32 R149, R149, 0x10, RZ ;  /* 0x0000001095957819 */ /* 0x000fe200000006ff */
        /* <DEDUP_REMOVED lines=11> */
[----:B------:R-:W-:Y:S01]  /*5150*/  FFMA.FTZ R84, R105, R104, R96 ;  /* 0x0000006869547223 */ /* 0x000fe20000010060 */
[----:B------:R-:W-:Y:S01]  /*5160*/  SHF.L.U32 R105, R150, 0x10, RZ ;  /* 0x0000001096697819 */ /* 0x000fe200000006ff */
[----:B------:R-:W-:Y:S01]  /*5170*/  FADD.FTZ R109, -R8, R109 ;  /* 0x0000006d086d7221 */ /* 0x000fe20000010100 */
[-C--:B------:R-:W-:Y:S01]  /*5180*/  FMUL.FTZ R129, R129, R32.reuse ;  /* 0x0000002081817220 */ /* 0x080fe20000410000 */
[----:B------:R-:W-:Y:S01]  /*5190*/  SHF.L.U32 R151, R151, 0x10, RZ ;  /* 0x0000001097977819 */ /* 0x000fe200000006ff */
[----:B------:R-:W-:Y:S01]  /*51a0*/  FADD.FTZ R92, R92, R149 ;  /* 0x000000955c5c7221 */ /* 0x000fe20000010000 */
[-C--:B------:R-:W-:Y:S01]  /*51b0*/  FMUL.FTZ R109, R109, R32.reuse ;  /* 0x000000206d6d7220 */ /* 0x080fe20000410000 */
[----:B------:R-:W-:Y:S01]  /*51c0*/  FADD.FTZ R80, R80, R105 ;  /* 0x0000006950507221 */ /* 0x000fe20000010000 */
[----:B------:R-:W-:Y:S01]  /*51d0*/  FFMA.FTZ R100, R105, R129, R100 ;  /* 0x0000008169647223 */ /* 0x000fe20000010064 */
[----:B------:R-:W-:Y:S01]  /*51e0*/  FMUL.FTZ R105, R108, R105 ;  /* 0x000000696c697220 */ /* 0x000fe20000410000 */
[----:B------:R-:W-:Y:S01]  /*51f0*/  SHF.L.U32 R127, R127, 0x10, RZ ;  /* 0x000000107f7f7819 */ /* 0x000fe200000006ff */
[----:B------:R-:W-:Y:S01]  /*5200*/  FADD.FTZ R92, R92, R151 ;  /* 0x000000975c5c7221 */ /* 0x000fe20000010000 */
[----:B------:R-:W-:Y:S01]  /*5210*/  FFMA.FTZ R88, R151, R109, R88 ;  /* 0x0000006d97587223 */ /* 0x000fe20000010058 */
[----:B------:R-:W-:Y:S01]  /*5220*/  FADD.FTZ R104, R145, R104 ;  /* 0x0000006891687221 */ /* 0x000fe20000010000 */
[----:B------:R-:W-:Y:S01]  /*5230*/  FMUL.FTZ R151, R107, R151 ;  /* 0x000000976b977220 */ /* 0x000fe20000410000 */
[----:B------:R-:W-:Y:S01]  /*5240*/  FFMA.FTZ R84, R129, R105, R84 ;  /* 0x0000006981547223 */ /* 0x000fe20000010054 */
[----:B------:R-:W-:Y:S01]  /*5250*/  FADD.FTZ R127, -R8, R127 ;  /* 0x0000007f087f7221 */ /* 0x000fe20000010100 */
[----:B------:R-:W-:Y:S01]  /*5260*/  FADD.FTZ R104, R105, R104 ;  /* 0x0000006869687221 */ /* 0x000fe20000010000 */
[----:B------:R-:W-:Y:S01]  /*5270*/  SHF.L.U32 R125, R125, 0x10, RZ ;  /* 0x000000107d7d7819 */ /* 0x000fe200000006ff */
[----:B------:R-:W-:Y:S01]  /*5280*/  FFMA.FTZ R96, R109, R151, R84 ;  /* 0x000000976d607223 */ /* 0x000fe20000010054 */
[----:B------:R-:W-:Y:S01]  /*5290*/  SHF.L.U32 R105, R152, 0x10, RZ ;  /* 0x0000001098697819 */ /* 0x000fe200000006ff */
[-C--:B------:R-:W-:Y:S01]  /*52a0*/  FMUL.FTZ R127, R127, R32.reuse ;  /* 0x000000207f7f7220 */ /* 0x080fe20000410000 */
[----:B------:R-:W-:Y:S01]  /*52b0*/  SHF.L.U32 R109, R124, 0x10, RZ ;  /* 0x000000107c6d7819 */ /* 0x000fe200000006ff */
[----:B------:R-:W-:Y:S01]  /*52c0*/  FADD.FTZ R125, -R8, R125 ;  /* 0x0000007d087d7221 */ /* 0x000fe20000010100 */
[----:B------:R-:W-:Y:S01]  /*52d0*/  SHF.L.U32 R153, R153, 0x10, RZ ;  /* 0x0000001099997819 */ /* 0x000fe200000006ff */
[----:B------:R-:W-:Y:S01]  /*52e0*/  FADD.FTZ R111, R104, R151 ;  /* 0x00000097686f7221 */ /* 0x000fe20000010000 */
[----:B------:R-:W-:Y:S01]  /*52f0*/  FMUL.FTZ R84, R108, R105 ;  /* 0x000000696c547220 */ /* 0x000fe20000410000 */
[----:B------:R-:W-:Y:S01]  /*5300*/  FADD.FTZ R80, R80, R105 ;  /* 0x0000006950507221 */ /* 0x000fe20000010000 */
[----:B------:R-:W-:Y:S01]  /*5310*/  FFMA.FTZ R100, R105, R127, R100 ;  /* 0x0000007f69647223 */ /* 0x000fe20000010064 */
[----:B------:R-:W-:Y:S01]  /*5320*/  FADD.FTZ R109, -R8, R109 ;  /* 0x0000006d086d7221 */ /* 0x000fe20000010100 */
[----:B------:R-:W-:Y:S01]  /*5330*/  SHF.L.U32 R105, R154, 0x10, RZ ;  /* 0x000000109a697819 */ /* 0x000fe200000006ff */
[----:B------:R-:W-:Y:S01]  /*5340*/  FMUL.FTZ R125, R125, R32 ;  /* 0x000000207d7d7220 */ /* 0x000fe20000410000 */
[----:B------:R-:W-:Y:S01]  /*5350*/  FADD.FTZ R111, R84, R111 ;  /* 0x0000006f546f7221 */ /* 0x000fe20000010000 */
[----:B------:R-:W-:Y:S01]  /*5360*/  FFMA.FTZ R96, R127, R84, R96 ;  /* 0x000000547f607223 */ /* 0x000fe20000010060 */
[----:B------:R-:W-:Y:S01]  /*5370*/  FMUL.FTZ R109, R109, R32 ;  /* 0x000000206d6d7220 */ /* 0x000fe20000410000 */
[----:B------:R-:W-:Y:S01]  /*5380*/  FMUL.FTZ R104, R107, R153 ;  /* 0x000000996b687220 */ /* 0x000fe20000410000 */
[----:B------:R-:W-:Y:S01]  /*5390*/  SHF.L.U32 R113, R122, 0x10, RZ ;  /* 0x000000107a717819 */ /* 0x000fe200000006ff */
[----:B------:R-:W-:Y:S01]  /*53a0*/  FADD.FTZ R84, R80, R105 ;  /* 0x0000006950547221 */ /* 0x000fe20000010000 */
[----:B------:R-:W-:Y:S01]  /*53b0*/  FFMA.FTZ R80, R105, R125, R100 ;  /* 0x0000007d69507223 */ /* 0x000fe20000010064 */
        /* <DEDUP_REMOVED lines=8> */
[----:B------:R-:W-:Y:S01]  /*5440*/  FFMA.FTZ R88, R153, R109, R88 ;  /* 0x0000006d99587223 */ /* 0x000fe20000010058 */
[----:B------:R-:W-:Y:S01]  /*5450*/  FMUL.FTZ R100, R107, R155 ;  /* 0x0000009b6b647220 */ /* 0x000fe20000410000 */
[----:B------:R-:W-:Y:S01]  /*5460*/  FMUL.FTZ R113, R113, R32 ;  /* 0x0000002071717220 */ /* 0x000fe20000410000 */
[----:B------:R-:W-:Y:S01]  /*5470*/  SHF.L.U32 R109, R118, 0x10, RZ ;  /* 0x00000010766d7819 */ /* 0x000fe200000006ff */
[----:B------:R-:W-:Y:S01]  /*5480*/  FADD.FTZ R123, -R8, R123 ;  /* 0x0000007b087b7221 */ /* 0x000fe20000010100 */
[----:B------:R-:W-:Y:S01]  /*5490*/  FADD.FTZ R111, R111, R100 ;  /* 0x000000646f6f7221 */ /* 0x000fe20000010000 */
[----:B------:R-:W-:Y:S01]  /*54a0*/  SHF.L.U32 R105, R156, 0x10, RZ ;  /* 0x000000109c697819 */ /* 0x000fe200000006ff */
[----:B------:R-:W-:Y:S01]  /*54b0*/  FFMA.FTZ R88, R155, R113, R88 ;  /* 0x000000719b587223 */ /* 0x000fe20000010058 */
[----:B------:R-:W-:Y:S01]  /*54c0*/  FFMA.FTZ R100, R113, R100, R96 ;  /* 0x0000006471647223 */ /* 0x000fe20000010060 */
[-C--:B------:R-:W-:Y:S01]  /*54d0*/  FMUL.FTZ R123, R123, R32.reuse ;  /* 0x000000207b7b7220 */ /* 0x080fe20000410000 */
[----:B------:R-:W-:Y:S01]  /*54e0*/  FADD.FTZ R92, R92, R153 ;  /* 0x000000995c5c7221 */ /* 0x000fe20000010000 */
[----:B------:R-:W-:Y:S01]  /*54f0*/  FADD.FTZ R113, -R8, R109 ;  /* 0x0000006d08717221 */ /* 0x000fe20000010100 */
[----:B------:R-:W-:Y:S01]  /*5500*/  SHF.L.U32 R119, R119, 0x10, RZ ;  /* 0x0000001077777819 */ /* 0x000fe200000006ff */
[----:B------:R-:W-:Y:S01]  /*5510*/  FADD.FTZ R84, R84, R105 ;  /* 0x0000006954547221 */ /* 0x000fe20000010000 */
[----:B------:R-:W-:Y:S01]  /*5520*/  SHF.L.U32 R109, R120, 0x10, RZ ;  /* 0x00000010786d7819 */ /* 0x000fe200000006ff */
[----:B------:R-:W-:Y:S01]  /*5530*/  FFMA.FTZ R80, R105, R123, R80 ;  /* 0x0000007b69507223 */ /* 0x000fe20000010050 */
[----:B------:R-:W-:Y:S01]  /*5540*/  FMUL.FTZ R96, R108, R105 ;  /* 0x000000696c607220 */ /* 0x000fe20000410000 */
[----:B------:R-:W-:Y:S01]  /*5550*/  FADD.FTZ R92, R92, R155 ;  /* 0x0000009b5c5c7221 */ /* 0x000fe20000010000 */
        /* <DEDUP_REMOVED lines=9> */
[----:B------:R-:W-:Y:S01]  /*55f0*/  FADD.FTZ R109, -R8, R105 ;  /* 0x00000069086d7221 */ /* 0x000fe20000010100 */
[----:B------:R-:W-:Y:S01]  /*5600*/  FADD.FTZ R111, R111, R104 ;  /* 0x000000686f6f7221 */ /* 0x000fe20000010000 */
[----:B------:R-:W-:Y:S01]  /*5610*/  FFMA.FTZ R100, R113, R104, R100 ;  /* 0x0000006871647223 */ /* 0x000fe20000010064 */
[-C--:B------:R-:W-:Y:S01]  /*5620*/  FMUL.FTZ R119, R119, R32.reuse ;  /* 0x0000002077777220 */ /* 0x080fe20000410000 */
[----:B------:R-:W-:Y:S01]  /*5630*/  FMUL.FTZ R96, R108, R121 ;  /* 0x000000796c607220 */ /* 0x000fe20000410000 */
[----:B------:R-:W-:Y:S01]  /*5640*/  SHF.L.U32 R105, R116, 0x10, RZ ;  /* 0x0000001074697819 */ /* 0x000fe200000006ff */
[----:B------:R-:W-:Y:S01]  /*5650*/  FMUL.FTZ R109, R109, R32 ;  /* 0x000000206d6d7220 */ /* 0x000fe20000410000 */
[----:B------:R-:W-:Y:S01]  /*5660*/  SHF.L.U32 R115, R115, 0x10, RZ ;  /* 0x0000001073737819 */ /* 0x000fe200000006ff */
[----:B------:R-:W-:Y:S01]  /*5670*/  FADD.FTZ R111, R96, R111 ;  /* 0x0000006f606f7221 */ /* 0x000fe20000010000 */
[----:B------:R-:W-:Y:S01]  /*5680*/  FFMA.FTZ R100, R119, R96, R100 ;  /* 0x0000006077647223 */ /* 0x000fe20000010064 */
[----:B------:R-:W-:Y:S01]  /*5690*/  SHF.L.U32 R117, R117, 0x10, RZ ;  /* 0x0000001075757819 */ /* 0x000fe200000006ff */
[----:B------:R-:W-:Y:S01]  /*56a0*/  FADD.FTZ R92, R92, R105 ;  /* 0x000000695c5c7221 */ /* 0x000fe20000010000 */
[----:B------:R-:W-:Y:S01]  /*56b0*/  SHF.L.U32 R157, R157, 0x10, RZ ;  /* 0x000000109d9d7819 */ /* 0x000fe200000006ff */
[----:B------:R-:W-:Y:S01]  /*56c0*/  FFMA.FTZ R88, R105, R109, R88 ;  /* 0x0000006d69587223 */ /* 0x000fe20000010058 */
[----:B------:R-:W-:Y:S01]  /*56d0*/  FMUL.FTZ R96, R107, R105 ;  /* 0x000000696b607220 */ /* 0x000fe20000410000 */
[----:B------:R-:W-:Y:S01]  /*56e0*/  FADD.FTZ R115, -R8, R115 ;  /* 0x0000007308737221 */ /* 0x000fe20000010100 */
[----:B------:R-:W-:Y:S01]  /*56f0*/  SHF.L.U32 R105, R158, 0x10, RZ ;  /* 0x000000109e697819 */ /* 0x000fe200000006ff */
[----:B------:R-:W-:Y:S01]  /*5700*/  FMUL.FTZ R104, R108, R117 ;  /* 0x000000756c687220 */ /* 0x000fe20000410000 */
[----:B------:R-:W-:Y:S01]  /*5710*/  SHF.L.U32 R159, R159, 0x10, RZ ;  /* 0x000000109f9f7819 */ /* 0x000fe200000006ff */
[----:B------:R-:W-:Y:S01]  /*5720*/  FMUL.FTZ R115, R115, R32 ;  /* 0x0000002073737220 */ /* 0x000fe20000410000 */
[----:B------:R-:W-:Y:S01]  /*5730*/  FADD.FTZ R111, R111, R96 ;  /* 0x000000606f6f7221 */ /* 0x000fe20000010000 */
[----:B------:R-:W-:Y:S01]  /*5740*/  FFMA.FTZ R100, R109, R96, R100 ;  /* 0x000000606d647223 */ /* 0x000fe20000010064 */
[----:B------:R-:W-:Y:S01]  /*5750*/  FADD.FTZ R157, -R8, R157 ;  /* 0x0000009d089d7221 */ /* 0x000fe20000010100 */
[----:B------:R-:W-:Y:S01]  /*5760*/  FADD.FTZ R84, R84, R121 ;  /* 0x0000007954547221 */ /* 0x000fe20000010000 */
[----:B------:R-:W-:Y:S01]  /*5770*/  FFMA.FTZ R80, R121, R119, R80 ;  /* 0x0000007779507223 */ /* 0x000fe20000010050 */
[----:B------:R-:W-:Y:S01]  /*5780*/  FADD.FTZ R105, -R8, R105 ;  /* 0x0000006908697221 */ /* 0x000fe20000010100 */
[----:B------:R-:W-:Y:S01]  /*5790*/  SHF.L.U32 R109, R43, 0x10, RZ ;  /* 0x000000102b6d7819 */ /* 0x000fe200000006ff */
[----:B------:R-:W-:Y:S01]  /*57a0*/  FADD.FTZ R111, R104, R111 ;  /* 0x0000006f686f7221 */ /* 0x000fe20000010000 */
[----:B------:R-:W-:Y:S01]  /*57b0*/  FFMA.FTZ R100, R115, R104, R100 ;  /* 0x0000006873647223 */ /* 0x000fe20000010064 */
[-C--:B------:R-:W-:Y:S01]  /*57c0*/  FMUL.FTZ R157, R157, R32.reuse ;  /* 0x000000209d9d7220 */ /* 0x080fe20000410000 */
[----:B------:R-:W-:Y:S01]  /*57d0*/  FMUL.FTZ R96, R107, R159 ;  /* 0x0000009f6b607220 */ /* 0x000fe20000410000 */
[----:B------:R-:W-:Y:S01]  /*57e0*/  SHF.L.U32 R43, R160, 0x10, RZ ;  /* 0x00000010a02b7819 */ /* 0x000fe200000006ff */
[----:B------:R-:W-:Y:S01]  /*57f0*/  FADD.FTZ R84, R84, R117 ;  /* 0x0000007554547221 */ /* 0x000fe20000010000 */
[----:B------:R-:W-:Y:S01]  /*5800*/  FFMA.FTZ R80, R117, R115, R80 ;  /* 0x0000007375507223 */ /* 0x000fe20000010050 */
[----:B------:R-:W-:Y:S01]  /*5810*/  FMUL.FTZ R105, R105, R32 ;  /* 0x0000002069697220 */ /* 0x000fe20000410000 */
[----:B------:R-:W-:Y:S01]  /*5820*/  SHF.L.U32 R161, R161, 0x10, RZ ;  /* 0x00000010a1a17819 */ /* 0x000fe200000006ff */
[----:B------:R-:W-:Y:S01]  /*5830*/  FADD.FTZ R113, -R8, R109 ;  /* 0x0000006d08717221 */ /* 0x000fe20000010100 */
[----:B------:R-:W-:Y:S01]  /*5840*/  FADD.FTZ R111, R111, R96 ;  /* 0x000000606f6f7221 */ /* 0x000fe20000010000 */
[----:B------:R-:W-:Y:S01]  /*5850*/  FFMA.FTZ R100, R157, R96, R100 ;  /* 0x000000609d647223 */ /* 0x000fe20000010064 */
        /* <DEDUP_REMOVED lines=8> */
[----:B------:R-:W-:Y:S01]  /*58e0*/  FADD.FTZ R161, -R8, R161 ;  /* 0x000000a108a17221 */ /* 0x000fe20000010100 */
[----:B------:R-:W-:Y:S01]  /*58f0*/  SHF.L.U32 R47, R47, 0x10, RZ ;  /* 0x000000102f2f7819 */ /* 0x000fe200000006ff */
[----:B------:R-:W-:Y:S01]  /*5900*/  FFMA.FTZ R100, R105, R96, R100 ;  /* 0x0000006069647223 */ /* 0x000fe20000010064 */
[----:B------:R-:W-:Y:S01]  /*5910*/  SHF.L.U32 R163, R163, 0x10, RZ ;  /* 0x00000010a3a37819 */ /* 0x000fe200000006ff */
[----:B------:R-:W-:Y:S01]  /*5920*/  FADD.FTZ R92, R92, R109 ;  /* 0x0000006d5c5c7221 */ /* 0x000fe20000010000 */
[----:B------:R-:W-:Y:S01]  /*5930*/  FFMA.FTZ R88, R109, R113, R88 ;  /* 0x000000716d587223 */ /* 0x000fe20000010058 */
[----:B------:R-:W-:Y:S01]  /*5940*/  FMUL.FTZ R104, R107, R109 ;  /* 0x0000006d6b687220 */ /* 0x000fe20000410000 */
[-C--:B------:R-:W-:Y:S01]  /*5950*/  FMUL.FTZ R161, R161, R32.reuse ;  /* 0x00000020a1a17220 */ /* 0x080fe20000410000 */
[----:B------:R-:W-:Y:S01]  /*5960*/  FADD.FTZ R105, -R8, R43 ;  /* 0x0000002b08697221 */ /* 0x000fe20000010100 */
[----:B------:R-:W-:Y:S01]  /*5970*/  FADD.FTZ R111, R96, R111 ;  /* 0x0000006f606f7221 */ /* 0x000fe20000010000 */
[----:B------:R-:W-:Y:S01]  /*5980*/  SHF.L.U32 R109, R0, 0x10, RZ ;  /* 0x00000010006d7819 */ /* 0x000fe200000006ff */
[----:B------:R-:W-:Y:S01]  /*5990*/  FADD.FTZ R47, -R8, R47 ;  /* 0x0000002f082f7221 */ /* 0x000fe20000010100 */
[----:B------:R-:W-:Y:S01]  /*59a0*/  SHF.L.U32 R43, R50, 0x10, RZ ;  /* 0x00000010322b7819 */ /* 0x000fe200000006ff */
[----:B------:R-:W-:Y:S01]  /*59b0*/  FADD.FTZ R84, R84, R163 ;  /* 0x000000a354547221 */ /* 0x000fe20000010000 */
[----:B------:R-:W-:Y:S01]  /*59c0*/  FFMA.FTZ R80, R163, R161, R80 ;  /* 0x000000a1a3507223 */ /* 0x000fe20000010050 */
[----:B------:R-:W-:Y:S01]  /*59d0*/  SHF.L.U32 R49, R49, 0x10, RZ ;  /* 0x0000001031317819 */ /* 0x000fe200000006ff */
[----:B------:R-:W-:Y:S01]  /*59e0*/  FMUL.FTZ R105, R105, R32 ;  /* 0x0000002069697220 */ /* 0x000fe20000410000 */
[----:B------:R-:W-:Y:S01]  /*59f0*/  FADD.FTZ R111, R111, R104 ;  /* 0x000000686f6f7221 */ /* 0x000fe20000010000 */
[----:B------:R-:W-:Y:S01]  /*5a00*/  FFMA.FTZ R100, R113, R104, R100 ;  /* 0x0000006871647223 */ /* 0x000fe20000010064 */
[----:B------:R-:W-:Y:S01]  /*5a10*/  FMUL.FTZ R96, R108, R163 ;  /* 0x000000a36c607220 */ /* 0x000fe20000410000 */
[----:B------:R-:W-:Y:S01]  /*5a20*/  FMUL.FTZ R47, R47, R32 ;  /* 0x000000202f2f7220 */ /* 0x000fe20000410000 */
[----:B------:R-:W-:Y:S01]  /*5a30*/  FADD.FTZ R109, -R8, R109 ;  /* 0x0000006d086d7221 */ /* 0x000fe20000010100 */
[----:B------:R-:W-:Y:S01]  /*5a40*/  FADD.FTZ R84, R84, R43 ;  /* 0x0000002b54547221 */ /* 0x000fe20000010000 */
[----:B------:R-:W-:Y:S01]  /*5a50*/  FFMA.FTZ R80, R43, R105, R80 ;  /* 0x000000692b507223 */ /* 0x000fe20000010050 */
[----:B------:R-:W-:Y:S01]  /*5a60*/  FMUL.FTZ R48, R108, R43 ;  /* 0x0000002b6c307220 */ /* 0x000fe20000410000 */
[----:B------:R-:W-:Y:S01]  /*5a70*/  FADD.FTZ R111, R96, R111 ;  /* 0x0000006f606f7221 */ /* 0x000fe20000010000 */
[----:B------:R-:W-:Y:S01]  /*5a80*/  FFMA.FTZ R100, R161, R96, R100 ;  /* 0x00000060a1647223 */ /* 0x000fe20000010064 */
        /* <DEDUP_REMOVED lines=14> */
[----:B------:R-:W-:Y:S01]  /*5b70*/  SHF.L.U32 R3, R42, 0x10, RZ ;  /* 0x000000102a037819 */ /* 0x000fe200000006ff */
[C---:B------:R-:W-:Y:S01]  /*5b80*/  FADD.FTZ R41, -R8.reuse, R41 ;  /* 0x0000002908297221 */ /* 0x040fe20000010100 */
[----:B------:R-:W-:Y:S01]  /*5b90*/  FADD.FTZ R47, -R8, R43 ;  /* 0x0000002b082f7221 */ /* 0x000fe20000010100 */
[----:B------:R-:W-:Y:S01]  /*5ba0*/  FADD.FTZ R111, R111, R0 ;  /* 0x000000006f6f7221 */ /* 0x000fe20000010000 */
[----:B------:R-:W-:Y:S01]  /*5bb0*/  FFMA.FTZ R100, R109, R0, R100 ;  /* 0x000000006d647223 */ /* 0x000fe20000010064 */
[----:B------:R-:W-:Y:S01]  /*5bc0*/  SHF.L.U32 R45, R45, 0x10, RZ ;  /* 0x000000102d2d7819 */ /* 0x000fe200000006ff */
[-C--:B------:R-:W-:Y:S01]  /*5bd0*/  FMUL.FTZ R41, R41, R32.reuse ;  /* 0x0000002029297220 */ /* 0x080fe20000410000 */
[----:B------:R-:W-:Y:S01]  /*5be0*/  SHF.L.U32 R43, R46, 0x10, RZ ;  /* 0x000000102e2b7819 */ /* 0x000fe200000006ff */
[----:B------:R-:W-:Y:S01]  /*5bf0*/  FMUL.FTZ R0, R108, R3 ;  /* 0x000000036c007220 */ /* 0x000fe20000410000 */
[----:B------:R-:W-:Y:S01]  /*5c00*/  SHF.L.U32 R5, R5, 0x10, RZ ;  /* 0x0000001005057819 */ /* 0x000fe200000006ff */
[----:B------:R-:W-:Y:S01]  /*5c10*/  FMUL.FTZ R47, R47, R32 ;  /* 0x000000202f2f7220 */ /* 0x000fe20000410000 */
[----:B------:R-:W-:Y:S01]  /*5c20*/  SHF.L.U32 R51, R51, 0x10, RZ ;  /* 0x0000001033337819 */ /* 0x000fe200000006ff */
[----:B------:R-:W-:Y:S01]  /*5c30*/  FMUL.FTZ R40, R107, R43 ;  /* 0x0000002b6b287220 */ /* 0x000fe20000410000 */
[----:B------:R-:W-:Y:S01]  /*5c40*/  FADD.FTZ R111, R0, R111 ;  /* 0x0000006f006f7221 */ /* 0x000fe20000010000 */
[----:B------:R-:W-:Y:S01]  /*5c50*/  FFMA.FTZ R100, R41, R0, R100 ;  /* 0x0000000029647223 */ /* 0x000fe20000010064 */
[C---:B------:R-:W-:Y:S01]  /*5c60*/  FADD.FTZ R45, -R8.reuse, R45 ;  /* 0x0000002d082d7221 */ /* 0x040fe20000010100 */
[----:B------:R-:W-:Y:S01]  /*5c70*/  FADD.FTZ R5, -R8, R5 ;  /* 0x0000000508057221 */ /* 0x000fe20000010100 */
[----:B------:R-:W-:Y:S01]  /*5c80*/  SHF.L.U32 R7, R7, 0x10, RZ ;  /* 0x0000001007077819 */ /* 0x000fe200000006ff */
[----:B------:R-:W-:Y:S01]  /*5c90*/  FADD.FTZ R84, R84, R3 ;  /* 0x0000000354547221 */ /* 0x000fe20000010000 */
[----:B------:R-:W-:Y:S01]  /*5ca0*/  FFMA.FTZ R80, R3, R41, R80 ;  /* 0x0000002903507223 */ /* 0x000fe20000010050 */
        /* <DEDUP_REMOVED lines=8> */
[----:B------:R-:W-:Y:S01]  /*5d30*/  FADD.FTZ R7, -R8, R7 ;  /* 0x0000000708077221 */ /* 0x000fe20000010100 */
[----:B------:R-:W-:Y:S01]  /*5d40*/  SHF.L.U32 R53, R53, 0x10, RZ ;  /* 0x0000001035357819 */ /* 0x000fe200000006ff */
[----:B------:R-:W-:Y:S01]  /*5d50*/  FADD.FTZ R111, R0, R111 ;  /* 0x0000006f006f7221 */ /* 0x000fe20000010000 */
[----:B------:R-:W-:Y:S01]  /*5d60*/  FFMA.FTZ R100, R45, R0, R100 ;  /* 0x000000002d647223 */ /* 0x000fe20000010064 */
[----:B------:R-:W-:Y:S01]  /*5d70*/  FADD.FTZ R92, R92, R3 ;  /* 0x000000035c5c7221 */ /* 0x000fe20000010000 */
[----:B------:R-:W-:Y:S01]  /*5d80*/  FFMA.FTZ R88, R3, R5, R88 ;  /* 0x0000000503587223 */ /* 0x000fe20000010058 */
        /* <DEDUP_REMOVED lines=8> */
[----:B------:R-:W-:Y:S01]  /*5e10*/  FADD.FTZ R92, R92, R3 ;  /* 0x000000035c5c7221 */ /* 0x000fe20000010000 */
[----:B------:R-:W-:Y:S01]  /*5e20*/  FFMA.FTZ R88, R3, R7, R88 ;  /* 0x0000000703587223 */ /* 0x000fe20000010058 */
[----:B------:R-:W-:Y:S01]  /*5e30*/  SHF.L.U32 R3, R62, 0x10, RZ ;  /* 0x000000103e037819 */ /* 0x000fe200000006ff */
[----:B------:R-:W-:Y:S01]  /*5e40*/  FMUL.FTZ R53, R53, R32 ;  /* 0x0000002035357220 */ /* 0x000fe20000410000 */
[----:B------:R-:W-:Y:S01]  /*5e50*/  FMUL.FTZ R40, R108, R55 ;  /* 0x000000376c287220 */ /* 0x000fe20000410000 */
[----:B------:R-:W-:Y:S01]  /*5e60*/  SHF.L.U32 R57, R57, 0x10, RZ ;  /* 0x0000001039397819 */ /* 0x000fe200000006ff */
[----:B------:R-:W-:Y:S01]  /*5e70*/  FADD.FTZ R84, R84, R51 ;  /* 0x0000003354547221 */ /* 0x000fe20000010000 */
[----:B------:R-:W-:Y:S01]  /*5e80*/  SHF.L.U32 R59, R59, 0x10, RZ ;  /* 0x000000103b3b7819 */ /* 0x000fe200000006ff */
[----:B------:R-:W-:Y:S01]  /*5e90*/  FADD.FTZ R111, R40, R111 ;  /* 0x0000006f286f7221 */ /* 0x000fe20000010000 */
[----:B------:R-:W-:Y:S01]  /*5ea0*/  FFMA.FTZ R100, R53, R40, R100 ;  /* 0x0000002835647223 */ /* 0x000fe20000010064 */
[C---:B------:R-:W-:Y:S01]  /*5eb0*/  FADD.FTZ R5, -R8.reuse, R3 ;  /* 0x0000000308057221 */ /* 0x040fe20000010100 */
[----:B------:R-:W-:Y:S01]  /*5ec0*/  FADD.FTZ R57, -R8, R57 ;  /* 0x0000003908397221 */ /* 0x000fe20000010100 */
[----:B------:R-:W-:Y:S01]  /*5ed0*/  SHF.L.U32 R3, R64, 0x10, RZ ;  /* 0x0000001040037819 */ /* 0x000fe200000006ff */
[----:B------:R-:W-:Y:S01]  /*5ee0*/  FADD.FTZ R111, R111, R0 ;  /* 0x000000006f6f7221 */ /* 0x000fe20000010000 */
[----:B------:R-:W-:Y:S01]  /*5ef0*/  FFMA.FTZ R100, R7, R0, R100 ;  /* 0x0000000007647223 */ /* 0x000fe20000010064 */
[-C--:B------:R-:W-:Y:S01]  /*5f00*/  FMUL.FTZ R5, R5, R32.reuse ;  /* 0x0000002005057220 */ /* 0x080fe20000410000 */
[----:B------:R-:W-:Y:S01]  /*5f10*/  FMUL.FTZ R57, R57, R32 ;  /* 0x0000002039397220 */ /* 0x000fe20000410000 */
[----:B------:R-:W-:Y:S01]  /*5f20*/  FMUL.FTZ R0, R108, R59 ;  /* 0x0000003b6c007220 */ /* 0x000fe20000410000 */
[----:B------:R-:W-:Y:S01]  /*5f30*/  SHF.L.U32 R63, R63, 0x10, RZ ;  /* 0x000000103f3f7819 */ /* 0x000fe200000006ff */
[----:B------:R-:W-:Y:S01]  /*5f40*/  FADD.FTZ R92, R92, R3 ;  /* 0x000000035c5c7221 */ /* 0x000fe20000010000 */
[----:B------:R-:W-:Y:S01]  /*5f50*/  FFMA.FTZ R88, R3, R5, R88 ;  /* 0x0000000503587223 */ /* 0x000fe20000010058 */
[----:B------:R-:W-:Y:S01]  /*5f60*/  FMUL.FTZ R40, R107, R3 ;  /* 0x000000036b287220 */ /* 0x000fe20000410000 */
[----:B------:R-:W-:Y:S01]  /*5f70*/  FFMA.FTZ R100, R57, R0, R100 ;  /* 0x0000000039647223 */ /* 0x000fe20000010064 */
[----:B------:R-:W-:Y:S01]  /*5f80*/  SHF.L.U32 R3, R68, 0x10, RZ ;  /* 0x0000001044037819 */ /* 0x000fe200000006ff */
[----:B------:R-:W-:Y:S01]  /*5f90*/  FADD.FTZ R111, R0, R111 ;  /* 0x0000006f006f7221 */ /* 0x000fe20000010000 */
[----:B------:R-:W-:Y:S01]  /*5fa0*/  SHF.L.U32 R65, R65, 0x10, RZ ;  /* 0x0000001041417819 */ /* 0x000fe200000006ff */
[C---:B------:R-:W-:Y:S01]  /*5fb0*/  FADD.FTZ R63, -R8.reuse, R63 ;  /* 0x0000003f083f7221 */ /* 0x040fe20000010100 */
[----:B------:R-:W-:Y:S01]  /*5fc0*/  FFMA.FTZ R100, R5, R40, R100 ;  /* 0x0000002805647223 */ /* 0x000fe20000010064 */
[----:B------:R-:W-:Y:S01]  /*5fd0*/  FADD.FTZ R5, -R8, R3 ;  /* 0x0000000308057221 */ /* 0x000fe20000010100 */
[----:B------:R-:W-:Y:S01]  /*5fe0*/  FADD.FTZ R111, R111, R40 ;  /* 0x000000286f6f7221 */ /* 0x000fe20000010000 */
[-C--:B------:R-:W-:Y:S01]  /*5ff0*/  FMUL.FTZ R63, R63, R32.reuse ;  /* 0x000000203f3f7220 */ /* 0x080fe20000410000 */
[----:B------:R-:W-:Y:S01]  /*6000*/  FMUL.FTZ R0, R108, R65 ;  /* 0x000000416c007220 */ /* 0x000fe20000410000 */
[----:B------:R-:W-:Y:S01]  /*6010*/  SHF.L.U32 R69, R69, 0x10, RZ ;  /* 0x0000001045457819 */ /* 0x000fe200000006ff */
[----:B------:R-:W-:Y:S01]  /*6020*/  FMUL.FTZ R5, R5, R32 ;  /* 0x0000002005057220 */ /* 0x000fe20000410000 */
[----:B------:R-:W-:Y:S01]  /*6030*/  SHF.L.U32 R3, R70, 0x10, RZ ;  /* 0x0000001046037819 */ /* 0x000fe200000006ff */
[----:B------:R-:W-:Y:S01]  /*6040*/  FADD.FTZ R111, R0, R111 ;  /* 0x0000006f006f7221 */ /* 0x000fe20000010000 */
[----:B------:R-:W-:Y:S01]  /*6050*/  SHF.L.U32 R13, R13, 0x10, RZ ;  /* 0x000000100d0d7819 */ /* 0x000fe200000006ff */
[----:B------:R-:W-:Y:S01]  /*6060*/  FFMA.FTZ R100, R63, R0, R100 ;  /* 0x000000003f647223 */ /* 0x000fe20000010064 */
[----:B------:R-:W-:Y:S01]  /*6070*/  SHF.L.U32 R71, R71, 0x10, RZ ;  /* 0x0000001047477819 */ /* 0x000fe200000006ff */
[----:B------:R-:W-:Y:S01]  /*6080*/  FADD.FTZ R69, -R8, R69 ;  /* 0x0000004508457221 */ /* 0x000fe20000010100 */
[----:B------:R-:W-:Y:S01]  /*6090*/  FMUL.FTZ R0, R107, R3 ;  /* 0x000000036b007220 */ /* 0x000fe20000410000 */
[----:B------:R-:W-:Y:S01]  /*60a0*/  FADD.FTZ R92, R92, R3 ;  /* 0x000000035c5c7221 */ /* 0x000fe20000010000 */
[----:B------:R-:W-:Y:S01]  /*60b0*/  FFMA.FTZ R88, R3, R5, R88 ;  /* 0x0000000503587223 */ /* 0x000fe20000010058 */
[----:B------:R-:W-:Y:S01]  /*60c0*/  FADD.FTZ R13, -R8, R13 ;  /* 0x0000000d080d7221 */ /* 0x000fe20000010100 */
[----:B------:R-:W-:Y:S01]  /*60d0*/  SHF.L.U32 R3, R74, 0x10, RZ ;  /* 0x000000104a037819 */ /* 0x000fe200000006ff */
[----:B------:R-:W-:Y:S01]  /*60e0*/  FMUL.FTZ R69, R69, R32 ;  /* 0x0000002045457220 */ /* 0x000fe20000410000 */
[----:B------:R-:W-:Y:S01]  /*60f0*/  FMUL.FTZ R40, R108, R71 ;  /* 0x000000476c287220 */ /* 0x000fe20000410000 */
        /* <DEDUP_REMOVED lines=14> */
[----:B------:R-:W-:Y:S01]  /*61e0*/  FADD.FTZ R15, -R8, R15 ;  /* 0x0000000f080f7221 */ /* 0x000fe20000010100 */
        /* <DEDUP_REMOVED lines=37> */
[----:B------:R-:W-:Y:S01]  /*6440*/  FADD.FTZ R84, R84, R55 ;  /* 0x0000003754547221 */ /* 0x000fe20000010000 */
[----:B------:R-:W-:Y:S01]  /*6450*/  FFMA.FTZ R80, R55, R53, R80 ;  /* 0x0000003537507223 */ /* 0x000fe20000010050 */
        /* <DEDUP_REMOVED lines=18> */
[----:B------:R-:W-:Y:S01]  /*6580*/  FADD.FTZ R84, R84, R65 ;  /* 0x0000004154547221 */ /* 0x000fe20000010000 */
[----:B------:R-:W-:Y:S01]  /*6590*/  FFMA.FTZ R80, R65, R63, R80 ;  /* 0x0000003f41507223 */ /* 0x000fe20000010050 */
        /* <DEDUP_REMOVED lines=17> */
[----:B------:R-:W-:Y:S01]  /*66b0*/  FADD.FTZ R84, R84, R75 ;  /* 0x0000004b54547221 */ /* 0x000fe20000010000 */
[----:B------:R-:W-:Y:S01]  /*66c0*/  SHF.L.U32 R3, R94, 0x10, RZ ;  /* 0x000000105e037819 */ /* 0x000fe200000006ff */
[----:B------:R-:W-:Y:S01]  /*66d0*/  FFMA.FTZ R80, R75, R73, R80 ;  /* 0x000000494b507223 */ /* 0x000fe20000010050 */
[----:B------:R-:W-:Y:S01]  /*66e0*/  SHF.L.U32 R29, R29, 0x10, RZ ;  /* 0x000000101d1d7819 */ /* 0x000fe200000006ff */
[----:B------:R-:W-:Y:S01]  /*66f0*/  FMUL.FTZ R23, R23, R32 ;  /* 0x0000002017177220 */ /* 0x000fe20000410000 */
[----:B------:R-:W-:Y:S01]  /*6700*/  FADD.FTZ R111, R0, R111 ;  /* 0x0000006f006f7221 */ /* 0x000fe20000010000 */
[----:B------:R-:W-:Y:S01]  /*6710*/  FFMA.FTZ R100, R89, R0, R100 ;  /* 0x0000000059647223 */ /* 0x000fe20000010064 */
[----:B------:R-:W-:Y:S01]  /*6720*/  SHF.L.U32 R95, R95, 0x10, RZ ;  /* 0x000000105f5f7819 */ /* 0x000fe200000006ff */
[----:B------:R-:W-:Y:S01]  /*6730*/  FADD.FTZ R93, -R8, R93 ;  /* 0x0000005d085d7221 */ /* 0x000fe20000010100 */
        /* <DEDUP_REMOVED lines=15> */
[----:B------:R-:W-:Y:S01]  /*6830*/  FMUL.FTZ R29, R29, R32 ;  /* 0x000000201d1d7220 */ /* 0x000fe20000410000 */
[----:B------:R-:W-:Y:S01]  /*6840*/  FADD.FTZ R31, -R8, R31 ;  /* 0x0000001f081f7221 */ /* 0x000fe20000010100 */
        /* <DEDUP_REMOVED lines=17> */
[----:B------:R-:W-:Y:S01]  /*6960*/  FMUL.FTZ R0, R108, R99 ;  /* 0x000000636c007220 */ /* 0x000fe20000410000 */
[----:B------:R-:W-:Y:S01]  /*6970*/  FADD.FTZ R92, R92, R3 ;  /* 0x000000035c5c7221 */ /* 0x000fe20000010000 */
[----:B------:R-:W-:Y:S01]  /*6980*/  FFMA.FTZ R88, R3, R31, R88 ;  /* 0x0000001f03587223 */ /* 0x000fe20000010058 */
[----:B------:R-:W-:Y:S01]  /*6990*/  FMUL.FTZ R40, R107, R3 ;  /* 0x000000036b287220 */ /* 0x000fe20000410000 */
[----:B------:R-:W-:Y:S01]  /*69a0*/  SHF.L.U32 R103, R103, 0x10, RZ ;  /* 0x0000001067677819 */ /* 0x000fe200000006ff */
[----:B------:R-:W-:Y:S01]  /*69b0*/  FADD.FTZ R84, R84, R95 ;  /* 0x0000005f54547221 */ /* 0x000fe20000010000 */
[----:B------:R-:W-:Y:S01]  /*69c0*/  SHF.L.U32 R3, R34, 0x10, RZ ;  /* 0x0000001022037819 */ /* 0x000fe200000006ff */
[----:B------:R-:W-:Y:S01]  /*69d0*/  FFMA.FTZ R80, R95, R93, R80 ;  /* 0x0000005d5f507223 */ /* 0x000fe20000010050 */
[----:B------:R-:W-:Y:S01]  /*69e0*/  FADD.FTZ R111, R0, R111 ;  /* 0x0000006f006f7221 */ /* 0x000fe20000010000 */
[----:B------:R-:W-:Y:S01]  /*69f0*/  FFMA.FTZ R100, R97, R0, R100 ;  /* 0x0000000061647223 */ /* 0x000fe20000010064 */
[----:B------:R-:W-:Y:S01]  /*6a00*/  FADD.FTZ R101, -R8, R101 ;  /* 0x0000006508657221 */ /* 0x000fe20000010100 */
[----:B------:R-:W-:Y:S01]  /*6a10*/  SHF.L.U32 R33, R33, 0x10, RZ ;  /* 0x0000001021217819 */ /* 0x000fe200000006ff */
[----:B------:R-:W-:Y:S01]  /*6a20*/  FADD.FTZ R84, R84, R99 ;  /* 0x0000006354547221 */ /* 0x000fe20000010000 */
[----:B------:R-:W-:Y:S01]  /*6a30*/  FFMA.FTZ R80, R99, R97, R80 ;  /* 0x0000006163507223 */ /* 0x000fe20000010050 */
[----:B------:R-:W-:Y:S01]  /*6a40*/  FADD.FTZ R111, R111, R40 ;  /* 0x000000286f6f7221 */ /* 0x000fe20000010000 */
[----:B------:R-:W-:Y:S01]  /*6a50*/  FFMA.FTZ R100, R31, R40, R100 ;  /* 0x000000281f647223 */ /* 0x000fe20000010064 */
[----:B------:R-:W-:Y:S01]  /*6a60*/  FMUL.FTZ R101, R101, R32 ;  /* 0x0000002065657220 */ /* 0x000fe20000410000 */
[----:B------:R-:W-:Y:S01]  /*6a70*/  FMUL.FTZ R0, R108, R103 ;  /* 0x000000676c007220 */ /* 0x000fe20000410000 */
[----:B------:R-:W-:Y:S01]  /*6a80*/  SHF.L.U32 R35, R35, 0x10, RZ ;  /* 0x0000001023237819 */ /* 0x000fe200000006ff */
[C---:B------:R-:W-:Y:S01]  /*6a90*/  FADD.FTZ R5, -R8.reuse, R3 ;  /* 0x0000000308057221 */ /* 0x040fe20000010100 */
[----:B------:R-:W-:Y:S01]  /*6aa0*/  FADD.FTZ R33, -R8, R33 ;  /* 0x0000002108217221 */ /* 0x000fe20000010100 */
[----:B------:R-:W-:Y:S01]  /*6ab0*/  SHF.L.U32 R3, R36, 0x10, RZ ;  /* 0x0000001024037819 */ /* 0x000fe200000006ff */
[----:B------:R-:W-:Y:S01]  /*6ac0*/  FADD.FTZ R84, R84, R103 ;  /* 0x0000006754547221 */ /* 0x000fe20000010000 */
[----:B------:R-:W-:Y:S01]  /*6ad0*/  FFMA.FTZ R80, R103, R101, R80 ;  /* 0x0000006567507223 */ /* 0x000fe20000010050 */
[----:B------:R-:W-:Y:S01]  /*6ae0*/  FADD.FTZ R111, R0, R111 ;  /* 0x0000006f006f7221 */ /* 0x000fe20000010000 */
[----:B------:R-:W-:Y:S01]  /*6af0*/  FFMA.FTZ R100, R101, R0, R100 ;  /* 0x0000000065647223 */ /* 0x000fe20000010064 */
[----:B------:R-:W-:Y:S01]  /*6b00*/  SHF.L.U32 R7, R2, 0x10, RZ ;  /* 0x0000001002077819 */ /* 0x000fe200000006ff */
[-C--:B------:R-:W-:Y:S01]  /*6b10*/  FMUL.FTZ R5, R5, R32.reuse ;  /* 0x0000002005057220 */ /* 0x080fe20000410000 */
[----:B------:R-:W-:Y:S01]  /*6b20*/  FMUL.FTZ R33, R33, R32 ;  /* 0x0000002021217220 */ /* 0x000fe20000410000 */
[----:B------:R-:W-:Y:S01]  /*6b30*/  FMUL.FTZ R0, R107, R35 ;  /* 0x000000236b007220 */ /* 0x000fe20000410000 */
[----:B------:R-:W-:Y:S01]  /*6b40*/  FADD.FTZ R84, R84, R3 ;  /* 0x0000000354547221 */ /* 0x000fe20000010000 */
[----:B------:R-:W-:Y:S01]  /*6b50*/  FFMA.FTZ R80, R3, R5, R80 ;  /* 0x0000000503507223 */ /* 0x000fe20000010050 */
[----:B------:R-:W-:Y:S01]  /*6b60*/  FMUL.FTZ R2, R108, R3 ;  /* 0x000000036c027220 */ /* 0x000fe20000410000 */
[----:B------:R-:W-:Y:S01]  /*6b70*/  FFMA.FTZ R100, R33, R0, R100 ;  /* 0x0000000021647223 */ /* 0x000fe20000010064 */
[----:B------:R-:W-:Y:S01]  /*6b80*/  FADD.FTZ R3, -R8, R7 ;  /* 0x0000000708037221 */ /* 0x000fe20000010100 */
[----:B------:R-:W-:Y:S01]  /*6b90*/  SHF.L.U32 R7, R6, 0x10, RZ ;  /* 0x0000001006077819 */ /* 0x000fe200000006ff */
[----:B------:R-:W-:Y:S01]  /*6ba0*/  FADD.FTZ R92, R92, R35 ;  /* 0x000000235c5c7221 */ /* 0x000fe20000010000 */
[----:B------:R-:W-:Y:S01]  /*6bb0*/  FFMA.FTZ R100, R5, R2, R100 ;  /* 0x0000000205647223 */ /* 0x000fe20000010064 */
[----:B------:R-:W-:Y:S01]  /*6bc0*/  FFMA.FTZ R88, R35, R33, R88 ;  /* 0x0000002123587223 */ /* 0x000fe20000010058 */
[----:B------:R-:W-:Y:S01]  /*6bd0*/  FADD.FTZ R111, R111, R0 ;  /* 0x000000006f6f7221 */ /* 0x000fe20000010000 */
[----:B------:R-:W-:Y:S01]  /*6be0*/  FMUL.FTZ R5, R3, R32 ;  /* 0x0000002003057220 */ /* 0x000fe20000410000 */
[----:B------:R-:W-:Y:S01]  /*6bf0*/  SHF.L.U32 R3, R4, 0x10, RZ ;  /* 0x0000001004037819 */ /* 0x000fe200000006ff */
[----:B------:R-:W-:Y:S01]  /*6c00*/  FMUL.FTZ R0, R107, R7 ;  /* 0x000000076b007220 */ /* 0x000fe20000410000 */
[----:B------:R-:W-:Y:S01]  /*6c10*/  FADD.FTZ R92, R92, R7 ;  /* 0x000000075c5c7221 */ /* 0x000fe20000010000 */
[----:B------:R-:W-:Y:S01]  /*6c20*/  FFMA.FTZ R88, R7, R5, R88 ;  /* 0x0000000507587223 */ /* 0x000fe20000010058 */
[----:B------:R-:W-:Y:S01]  /*6c30*/  SHF.L.U32 R7, R16, 0x10, RZ ;  /* 0x0000001010077819 */ /* 0x000fe200000006ff */
[----:B------:R-:W-:Y:S01]  /*6c40*/  FFMA.FTZ R100, R5, R0, R100 ;  /* 0x0000000005647223 */ /* 0x000fe20000010064 */
[----:B------:R-:W-:Y:S01]  /*6c50*/  FADD.FTZ R5, -R8, R3 ;  /* 0x0000000308057221 */ /* 0x000fe20000010100 */
[----:B------:R-:W-:Y:S01]  /*6c60*/  FADD.FTZ R111, R2, R111 ;  /* 0x0000006f026f7221 */ /* 0x000fe20000010000 */
[----:B------:R-:W-:Y:S01]  /*6c70*/  SHF.L.U32 R3, R10, 0x10, RZ ;  /* 0x000000100a037819 */ /* 0x000fe200000006ff */
[----:B------:R-:W-:Y:S01]  /*6c80*/  FADD.FTZ R15, -R8, R7 ;  /* 0x00000007080f7221 */ /* 0x000fe20000010100 */
[----:B------:R-:W-:Y:S01]  /*6c90*/  SHF.L.U32 R7, R14, 0x10, RZ ;  /* 0x000000100e077819 */ /* 0x000fe200000006ff */
[----:B------:R-:W-:Y:S01]  /*6ca0*/  FADD.FTZ R111, R111, R0 ;  /* 0x000000006f6f7221 */ /* 0x000fe20000010000 */
[----:B------:R-:W-:Y:S01]  /*6cb0*/  SHF.L.U32 R13, R12, 0x10, RZ ;  /* 0x000000100c0d7819 */ /* 0x000fe200000006ff */
[-C--:B------:R-:W-:Y:S01]  /*6cc0*/  FMUL.FTZ R5, R5, R32.reuse ;  /* 0x0000002005057220 */ /* 0x080fe20000410000 */
[----:B------:R-:W-:Y:S01]  /*6cd0*/  FMUL.FTZ R0, R108, R3 ;  /* 0x000000036c007220 */ /* 0x000fe20000410000 */
[----:B------:R-:W-:Y:S01]  /*6ce0*/  SHF.L.U32 R11, R11, 0x10, RZ ;  /* 0x000000100b0b7819 */ /* 0x000fe200000006ff */
[----:B------:R-:W-:Y:S01]  /*6cf0*/  FMUL.FTZ R15, R15, R32 ;  /* 0x000000200f0f7220 */ /* 0x000fe20000410000 */
[----:B------:R-:W-:Y:S01]  /*6d00*/  FMUL.FTZ R2, R107, R13 ;  /* 0x0000000d6b027220 */ /* 0x000fe20000410000 */
        /* <DEDUP_REMOVED lines=16> */
[----:B------:R-:W-:Y:S01]  /*6e10*/  SHF.L.U32 R9, R9, 0x10, RZ ;  /* 0x0000001009097819 */ /* 0x000fe200000006ff */
[----:B------:R-:W-:Y:S01]  /*6e20*/  FADD.FTZ R92, R92, R13 ;  /* 0x0000000d5c5c7221 */ /* 0x000fe20000010000 */
[----:B------:R-:W-:Y:S01]  /*6e30*/  FFMA.FTZ R88, R13, R15, R88 ;  /* 0x0000000f0d587223 */ /* 0x000fe20000010058 */
[-C--:B------:R-:W-:Y:S01]  /*6e40*/  FMUL.FTZ R39, R39, R32.reuse ;  /* 0x0000002027277220 */ /* 0x080fe20000410000 */
[----:B------:R-:W-:Y:S01]  /*6e50*/  FADD.FTZ R111, R0, R111 ;  /* 0x0000006f006f7221 */ /* 0x000fe20000010000 */
[----:B------:R-:W-:Y:S01]  /*6e60*/  SHF.L.U32 R3, R18, 0x10, RZ ;  /* 0x0000001012037819 */ /* 0x000fe200000006ff */
[----:B------:R-:W-:Y:S01]  /*6e70*/  FADD.FTZ R84, R84, R11 ;  /* 0x0000000b54547221 */ /* 0x000fe20000010000 */
[----:B------:R-:W-:Y:S01]  /*6e80*/  FMUL.FTZ R7, R7, R32 ;  /* 0x0000002007077220 */ /* 0x000fe20000410000 */
[----:B------:R-:W-:Y:S01]  /*6e90*/  FMUL.FTZ R0, R107, R5 ;  /* 0x000000056b007220 */ /* 0x000fe20000410000 */
[----:B------:R-:W-:Y:S01]  /*6ea0*/  FADD.FTZ R9, -R8, R9 ;  /* 0x0000000908097221 */ /* 0x000fe20000010100 */
[----:B------:R-:W-:Y:S01]  /*6eb0*/  FADD.FTZ R92, R92, R5 ;  /* 0x000000055c5c7221 */ /* 0x000fe20000010000 */
[----:B------:R-:W-:Y:S01]  /*6ec0*/  FFMA.FTZ R88, R5, R39, R88 ;  /* 0x0000002705587223 */ /* 0x000fe20000010058 */
[----:B------:R-:W-:Y:S01]  /*6ed0*/  SHF.L.U32 R5, R44, 0x10, RZ ;  /* 0x000000102c057819 */ /* 0x000fe200000006ff */
[----:B------:R-:W-:Y:S01]  /*6ee0*/  FADD.FTZ R84, R84, R3 ;  /* 0x0000000354547221 */ /* 0x000fe20000010000 */
[----:B------:R-:W-:Y:S01]  /*6ef0*/  FFMA.FTZ R80, R3, R7, R80 ;  /* 0x0000000703507223 */ /* 0x000fe20000010050 */
[----:B------:R-:W-:Y:S01]  /*6f00*/  FMUL.FTZ R2, R108, R3 ;  /* 0x000000036c027220 */ /* 0x000fe20000410000 */
[----:B------:R-:W-:Y:S01]  /*6f10*/  FFMA.FTZ R100, R39, R0, R100 ;  /* 0x0000000027647223 */ /* 0x000fe20000010064 */
[----:B------:R-:W-:Y:S01]  /*6f20*/  FMUL.FTZ R9, R9, R32 ;  /* 0x0000002009097220 */ /* 0x000fe20000410000 */
[----:B------:R-:W-:Y:S01]  /*6f30*/  FADD.FTZ R111, R111, R0 ;  /* 0x000000006f6f7221 */ /* 0x000fe20000010000 */
[----:B------:R-:W-:Y:S01]  /*6f40*/  SHF.L.U32 R3, R22, 0x10, RZ ;  /* 0x0000001016037819 */ /* 0x000fe200000006ff */
[----:B------:R-:W-:Y:S01]  /*6f50*/  FFMA.FTZ R100, R7, R2, R100 ;  /* 0x0000000207647223 */ /* 0x000fe20000010064 */
[----:B------:R-:W-:Y:S01]  /*6f60*/  FMUL.FTZ R0, R107, R5 ;  /* 0x000000056b007220 */ /* 0x000fe20000410000 */
[----:B------:R-:W-:Y:S01]  /*6f70*/  FADD.FTZ R92, R92, R5 ;  /* 0x000000055c5c7221 */ /* 0x000fe20000010000 */
[----:B------:R-:W-:Y:S01]  /*6f80*/  FFMA.FTZ R88, R5, R9, R88 ;  /* 0x0000000905587223 */ /* 0x000fe20000010058 */
        /* <DEDUP_REMOVED lines=33> */
[----:B------:R-:W-:Y:S01]  /*71a0*/  FADD.FTZ R84, R84, R7 ;  /* 0x0000000754547221 */ /* 0x000fe20000010000 */
[----:B------:R-:W-:Y:S01]  /*71b0*/  FADD.FTZ R111, R111, R0 ;  /* 0x000000006f6f7221 */ /* 0x000fe20000010000 */
[----:B------:R-:W-:Y:S01]  /*71c0*/  FFMA.FTZ R100, R13, R0, R100 ;  /* 0x000000000d647223 */ /* 0x000fe20000010064 */
        /* <DEDUP_REMOVED lines=12> */
.L_x_380:
        /* <DEDUP_REMOVED lines=8> */
[----:B------:R-:W-:Y:S01]  /*7310*/  SHF.L.U32 R105, R142, 0x10, RZ ;  /* 0x000000108e697819 */ /* 0x000fe200000006ff */
[----:B------:R-:W-:Y:S01]  /*7320*/  FMUL.FTZ R84, R139, R32 ;  /* 0x000000208b547220 */ /* 0x000fe20000410000 */
[----:B------:R-:W-:Y:S01]  /*7330*/  FADD.FTZ R143, -R8, R143 ;  /* 0x0000008f088f7221 */ /* 0x000fe20000010100 */
[--C-:B------:R-:W-:Y:S01]  /*7340*/  FFMA.FTZ R100, R107, R80, R76.reuse ;  /* 0x000000506b647223 */ /* 0x100fe2000001004c */
[----:B------:R-:W-:Y:S01]  /*7350*/  SHF.L.U32 R150, R150, 0x10, RZ ;  /* 0x0000001096967819 */ /* 0x000fe200000006ff */
[----:B------:R-:W-:Y:S01]  /*7360*/  FADD.FTZ R105, -R8, R105 ;  /* 0x0000006908697221 */ /* 0x000fe20000010100 */
[----:B------:R-:W-:Y:S01]  /*7370*/  SHF.L.U32 R147, R124, 0x10, RZ ;  /* 0x000000107c937819 */ /* 0x000fe200000006ff */
[----:B------:R-:W-:Y:S01]  /*7380*/  FMUL.FTZ R106, R100, -1.4426950216293334961 ;  /* 0xbfb8aa3b646a7820 */ /* 0x000fe20000410000 */
[----:B------:R-:W-:Y:S01]  /*7390*/  SHF.L.U32 R125, R125, 0x10, RZ ;  /* 0x000000107d7d7819 */ /* 0x000fe200000006ff */
[----:B------:R-:W-:Y:S01]  /*73a0*/  FMUL.FTZ R88, R105, R32 ;  /* 0x0000002069587220 */ /* 0x000fe20000410000 */
[----:B------:R-:W-:Y:S01]  /*73b0*/  FFMA.FTZ R105, R108, R84, R37 ;  /* 0x000000546c697223 */ /* 0x000fe20000010025 */
[----:B------:R-:W-:Y:S01]  /*73c0*/  FADD.FTZ R147, -R8, R147 ;  /* 0x0000009308937221 */ /* 0x000fe20000010100 */
[----:B------:R-:W-:Y:S01]  /*73d0*/  SHF.L.U32 R153, R153, 0x10, RZ ;  /* 0x0000001099997819 */ /* 0x000fe200000006ff */
[----:B------:R-:W0:Y:S01]  /*73e0*/  MUFU.EX2 R106, R106 ;  /* 0x0000006a006a7308 */ /* 0x000e220000000800 */
[----:B------:R-:W-:Y:S01]  /*73f0*/  FMUL.FTZ R110, R105, -1.4426950216293334961 ;  /* 0xbfb8aa3b696e7820 */ /* 0x000fe20000410000 */
[----:B------:R-:W-:Y:S01]  /*7400*/  FFMA.FTZ R104, R107, R88, R76 ;  /* 0x000000586b687223 */ /* 0x000fe2000001004c */
[----:B------:R-:W-:-:S02]  /*7410*/  SHF.L.U32 R123, R123, 0x10, RZ ;  /* 0x000000107b7b7819 */ /* 0x000fc400000006ff */
[----:B------:R-:W1:Y:S01]  /*7420*/  MUFU.EX2 R92, R110 ;  /* 0x0000006e005c7308 */ /* 0x000e620000000800 */
[----:B------:R-:W-:Y:S01]  /*7430*/  FMUL.FTZ R109, R104, -1.4426950216293334961 ;  /* 0xbfb8aa3b686d7820 */ /* 0x000fe20000410000 */
[----:B------:R-:W-:Y:S02]  /*7440*/  SHF.L.U32 R155, R155, 0x10, RZ ;  /* 0x000000109b9b7819 */ /* 0x000fe400000006ff */
[----:B------:R-:W-:Y:S02]  /*7450*/  SHF.L.U32 R157, R157, 0x10, RZ ;  /* 0x000000109d9d7819 */ /* 0x000fe400000006ff */
[----:B------:R-:W-:Y:S01]  /*7460*/  SHF.L.U32 R117, R117, 0x10, RZ ;  /* 0x0000001075757819 */ /* 0x000fe200000006ff */
[----:B------:R-:W2:Y:S01]  /*7470*/  MUFU.EX2 R109, R109 ;  /* 0x0000006d006d7308 */ /* 0x000ea20000000800 */
[----:B------:R-:W-:Y:S01]  /*7480*/  SHF.L.U32 R159, R159, 0x10, RZ ;  /* 0x000000109f9f7819 */ /* 0x000fe200000006ff */
[----:B0-----:R-:W-:Y:S01]  /*7490*/  FADD.FTZ R96, R106, 1 ;  /* 0x3f8000006a607421 */ /* 0x001fe20000010000 */
[----:B------:R-:W-:Y:S01]  /*74a0*/  FADD.FTZ R157, -R8, R157 ;  /* 0x0000009d089d7221 */ /* 0x000fe20000010100 */
[----:B------:R-:W-:-:S02]  /*74b0*/  SHF.L.U32 R43, R43, 0x10, RZ ;  /* 0x000000102b2b7819 */ /* 0x000fc400000006ff */
[----:B------:R-:W-:Y:S01]  /*74c0*/  SHF.L.U32 R161, R161, 0x10, RZ ;  /* 0x00000010a1a17819 */ /* 0x000fe200000006ff */
[----:B-1----:R-:W-:Y:S01]  /*74d0*/  FADD.FTZ R111, R92, 1 ;  /* 0x3f8000005c6f7421 */ /* 0x002fe20000010000 */
[----:B------:R-:W-:Y:S01]  /*74e0*/  FMUL.FTZ R92, R143, R32 ;  /* 0x000000208f5c7220 */ /* 0x000fe20000410000 */
[----:B------:R-:W0:Y:S01]  /*74f0*/  MUFU.RCP R96, R96 ;  /* 0x0000006000607308 */ /* 0x000e220000001000 */
[----:B------:R-:W-:Y:S01]  /*7500*/  SHF.L.U32 R47, R47, 0x10, RZ ;  /* 0x000000102f2f7819 */ /* 0x000fe200000006ff */
[----:B------:R-:W-:Y:S01]  /*7510*/  FADD.FTZ R161, -R8, R161 ;  /* 0x000000a108a17221 */ /* 0x000fe20000010100 */
[----:B------:R-:W-:Y:S01]  /*7520*/  FFMA.FTZ R113, R108, R92, R37 ;  /* 0x0000005c6c717223 */ /* 0x000fe20000010025 */
[----:B------:R-:W-:Y:S01]  /*7530*/  SHF.L.U32 R50, R50, 0x10, RZ ;  /* 0x0000001032327819 */ /* 0x000fe200000006ff */
[----:B--2---:R-:W-:Y:S01]  /*7540*/  FADD.FTZ R110, R109, 1 ;  /* 0x3f8000006d6e7421 */ /* 0x004fe20000010000 */
        /* <DEDUP_REMOVED lines=8> */
[----:B------:R-:W-:Y:S01]  /*75d0*/  SHF.L.U32 R7, R7, 0x10, RZ ;  /* 0x0000001007077819 */ /* 0x000fe200000006ff */
[----:B0-----:R-:W-:Y:S01]  /*75e0*/  FMUL.FTZ R109, R109, R96 ;  /* 0x000000606d6d7220 */ /* 0x001fe20000410000 */
[----:B------:R-:W-:Y:S01]  /*75f0*/  FADD.FTZ R139, -R96, 1 ;  /* 0x3f800000608b7421 */ /* 0x000fe20000010100 */
[----:B------:R-:W0:Y:S01]  /*7600*/  MUFU.RCP R110, R110 ;  /* 0x0000006e006e7308 */ /* 0x000e220000001000 */
[----:B------:R-:W-:-:S02]  /*7610*/  SHF.L.U32 R57, R57, 0x10, RZ ;  /* 0x0000001039397819 */ /* 0x000fc400000006ff */
[----:B------:R-:W-:Y:S01]  /*7620*/  FFMA.FTZ R100, R100, R139, 1 ;  /* 0x3f80000064647423 */ /* 0x000fe2000001008b */
[----:B------:R-:W-:Y:S01]  /*7630*/  SHF.L.U32 R139, R128, 0x10, RZ ;  /* 0x00000010808b7819 */ /* 0x000fe200000006ff */
[----:B-1----:R-:W-:Y:S01]  /*7640*/  FMUL.FTZ R96, R112, R111 ;  /* 0x0000006f70607220 */ /* 0x002fe20000410000 */
[----:B------:R-:W-:Y:S01]  /*7650*/  FADD.FTZ R112, -R111, 1 ;  /* 0x3f8000006f707421 */ /* 0x000fe20000010100 */
[----:B------:R-:W-:Y:S02]  /*7660*/  SHF.L.U32 R111, R144, 0x10, RZ ;  /* 0x00000010906f7819 */ /* 0x000fe400000006ff */
[----:B------:R-:W-:Y:S01]  /*7670*/  FADD.FTZ R141, -R8, R139 ;  /* 0x0000008b088d7221 */ /* 0x000fe20000010100 */
[----:B------:R-:W-:Y:S01]  /*7680*/  SHF.L.U32 R144, R151, 0x10, RZ ;  /* 0x0000001097907819 */ /* 0x000fe200000006ff */
[----:B------:R-:W-:Y:S01]  /*7690*/  FFMA.FTZ R105, R105, R112, 1 ;  /* 0x3f80000069697423 */ /* 0x000fe20000010070 */
[----:B--2---:R-:W-:Y:S01]  /*76a0*/  FADD.FTZ R112, R106, 1 ;  /* 0x3f8000006a707421 */ /* 0x004fe20000010000 */
[----:B------:R-:W-:Y:S01]  /*76b0*/  FMUL.FTZ R106, R141, R32 ;  /* 0x000000208d6a7220 */ /* 0x000fe20000410000 */
[----:B------:R-:W-:Y:S01]  /*76c0*/  FMUL.FTZ R100, R109, R100 ;  /* 0x000000646d647220 */ /* 0x000fe20000410000 */
[----:B------:R-:W-:Y:S01]  /*76d0*/  FMUL.FTZ R105, R96, R105 ;  /* 0x0000006960697220 */ /* 0x000fe20000410000 */
[----:B------:R-:W-:Y:S01]  /*76e0*/  SHF.L.U32 R151, R119, 0x10, RZ ;  /* 0x0000001077977819 */ /* 0x000fe200000006ff */
[----:B------:R-:W-:Y:S01]  /*76f0*/  FFMA.FTZ R128, R107, R106, R76 ;  /* 0x0000006a6b807223 */ /* 0x000fe2000001004c */
[----:B------:R-:W1:Y:S01]  /*7700*/  MUFU.RCP R112, R112 ;  /* 0x0000007000707308 */ /* 0x000e620000001000 */
[----:B0-----:R-:W-:Y:S01]  /*7710*/  FADD.FTZ R139, -R110, 1 ;  /* 0x3f8000006e8b7421 */ /* 0x001fe20000010100 */
[----:B------:R-:W-:Y:S01]  /*7720*/  FMUL.FTZ R111, R111, R110 ;  /* 0x0000006e6f6f7220 */ /* 0x000fe20000410000 */
[C---:B------:R-:W-:Y:S01]  /*7730*/  FADD.FTZ R151, -R8.reuse, R151 ;  /* 0x0000009708977221 */ /* 0x040fe20000010100 */
[----:B------:R-:W-:Y:S01]  /*7740*/  FADD.FTZ R57, -R8, R57 ;  /* 0x0000003908397221 */ /* 0x000fe20000010100 */
[----:B------:R-:W-:Y:S01]  /*7750*/  FFMA.FTZ R104, R104, R139, 1 ;  /* 0x3f80000068687423 */ /* 0x000fe2000001008b */
[----:B------:R-:W-:Y:S01]  /*7760*/  SHF.L.U32 R139, R129, 0x10, RZ ;  /* 0x00000010818b7819 */ /* 0x000fe200000006ff */
[----:B------:R-:W-:Y:S01]  /*7770*/  FMUL.FTZ R129, R128, -1.4426950216293334961 ;  /* 0xbfb8aa3b80817820 */ /* 0x000fe20000410000 */
[----:B------:R-:W-:Y:S01]  /*7780*/  FMUL.FTZ R57, R57, R32 ;  /* 0x0000002039397220 */ /* 0x000fe20000410000 */
[----:B------:R-:W-:Y:S01]  /*7790*/  FMUL.FTZ R104, R111, R104 ;  /* 0x000000686f687220 */ /* 0x000fe20000410000 */
[----:B------:R-:W-:Y:S01]  /*77a0*/  SHF.L.U32 R59, R59, 0x10, RZ ;  /* 0x000000103b3b7819 */ /* 0x000fe200000006ff */
[----:B------:R-:W-:Y:S01]  /*77b0*/  FADD.FTZ R139, -R8, R139 ;  /* 0x0000008b088b7221 */ /* 0x000fe20000010100 */
[----:B------:R-:W-:Y:S01]  /*77c0*/  SHF.L.U32 R63, R63, 0x10, RZ ;  /* 0x000000103f3f7819 */ /* 0x000fe200000006ff */
[----:B------:R-:W0:Y:S01]  /*77d0*/  MUFU.EX2 R129, R129 ;  /* 0x0000008100817308 */ /* 0x000e220000000800 */
[----:B------:R-:W-:-:S02]  /*77e0*/  SHF.L.U32 R64, R64, 0x10, RZ ;  /* 0x0000001040407819 */ /* 0x000fc400000006ff */
[----:B------:R-:W-:Y:S01]  /*77f0*/  SHF.L.U32 R69, R69, 0x10, RZ ;  /* 0x0000001045457819 */ /* 0x000fe200000006ff */
[----:B------:R-:W-:Y:S01]  /*7800*/  FADD.FTZ R63, -R8, R63 ;  /* 0x0000003f083f7221 */ /* 0x000fe20000010100 */
[----:B-1----:R-:W-:Y:S01]  /*7810*/  FMUL.FTZ R110, R145, R112 ;  /* 0x00000070916e7220 */ /* 0x002fe20000410000 */
[----:B------:R-:W-:Y:S01]  /*7820*/  FADD.FTZ R138, -R112, 1 ;  /* 0x3f800000708a7421 */ /* 0x000fe20000010100 */
[-C--:B------:R-:W-:Y:S01]  /*7830*/  FMUL.FTZ R112, R139, R32.reuse ;  /* 0x000000208b707220 */ /* 0x080fe20000410000 */
[----:B------:R-:W-:Y:S01]  /*7840*/  FMUL.FTZ R63, R63, R32 ;  /* 0x000000203f3f7220 */ /* 0x000fe20000410000 */
[----:B------:R-:W-:Y:S01]  /*7850*/  SHF.L.U32 R13, R13, 0x10, RZ ;  /* 0x000000100d0d7819 */ /* 0x000fe200000006ff */
[----:B------:R-:W-:Y:S01]  /*7860*/  FFMA.FTZ R113, R113, R138, 1 ;  /* 0x3f80000071717423 */ /* 0x000fe2000001008a */
[----:B------:R-:W-:Y:S01]  /*7870*/  FFMA.FTZ R140, R108, R112, R37 ;  /* 0x000000706c8c7223 */ /* 0x000fe20000010025 */
[----:B------:R-:W-:Y:S01]  /*7880*/  SHF.L.U32 R73, R73, 0x10, RZ ;  /* 0x0000001049497819 */ /* 0x000fe200000006ff */
[----:B0-----:R-:W-:-:S02]  /*7890*/  FADD.FTZ R138, R129, 1 ;  /* 0x3f800000818a7421 */ /* 0x001fc40000010000 */
[----:B------:R-:W-:Y:S01]  /*78a0*/  FMUL.FTZ R139, R140, -1.4426950216293334961 ;  /* 0xbfb8aa3b8c8b7820 */ /* 0x000fe20000410000 */
[----:B------:R-:W-:Y:S01]  /*78b0*/  SHF.L.U32 R129, R149, 0x10, RZ ;  /* 0x0000001095817819 */ /* 0x000fe200000006ff */
[----:B------:R-:W-:Y:S01]  /*78c0*/  FMUL.FTZ R113, R110, R113 ;  /* 0x000000716e717220 */ /* 0x000fe20000410000 */
[----:B------:R-:W-:Y:S01]  /*78d0*/  SHF.L.U32 R149, R122, 0x10, RZ ;  /* 0x000000107a957819 */ /* 0x000fe200000006ff */
[C---:B------:R-:W-:Y:S01]  /*78e0*/  FADD.FTZ R73, -R8.reuse, R73 ;  /* 0x0000004908497221 */ /* 0x040fe20000010100 */
[----:B------:R-:W0:Y:S01]  /*78f0*/  MUFU.RCP R138, R138 ;  /* 0x0000008a008a7308 */ /* 0x000e220000001000 */
[----:B------:R-:W-:Y:S02]  /*7900*/  SHF.L.U32 R15, R15, 0x10, RZ ;  /* 0x000000100f0f7819 */ /* 0x000fe400000006ff */
[----:B------:R-:W-:Y:S01]  /*7910*/  FADD.FTZ R149, -R8, R149 ;  /* 0x0000009508957221 */ /* 0x000fe20000010100 */
[----:B------:R-:W-:Y:S01]  /*7920*/  FMUL.FTZ R73, R73, R32 ;  /* 0x0000002049497220 */ /* 0x000fe20000410000 */
[----:B------:R-:W-:-:S02]  /*7930*/  SHF.L.U32 R77, R77, 0x10, RZ ;  /* 0x000000104d4d7819 */ /* 0x000fc400000006ff */
[----:B------:R-:W-:Y:S01]  /*7940*/  SHF.L.U32 R81, R81, 0x10, RZ ;  /* 0x0000001051517819 */ /* 0x000fe200000006ff */
[----:B------:R-:W1:Y:S01]  /*7950*/  MUFU.EX2 R139, R139 ;  /* 0x0000008b008b7308 */ /* 0x000e620000000800 */
        /* <DEDUP_REMOVED lines=8> */
[----:B------:R-:W-:Y:S01]  /*79e0*/  SHF.L.U32 R21, R21, 0x10, RZ ;  /* 0x0000001015157819 */ /* 0x000fe200000006ff */
[----:B0-----:R-:W-:Y:S01]  /*79f0*/  FADD.FTZ R143, -R138, 1 ;  /* 0x3f8000008a8f7421 */ /* 0x001fe20000010100 */
[----:B------:R-:W-:Y:S01]  /*7a00*/  FMUL.FTZ R129, R129, R138 ;  /* 0x0000008a81817220 */ /* 0x000fe20000410000 */
[----:B------:R-:W-:Y:S01]  /*7a10*/  FADD.FTZ R85, -R8, R85 ;  /* 0x0000005508557221 */ /* 0x000fe20000010100 */
[----:B------:R-:W-:Y:S01]  /*7a20*/  SHF.L.U32 R89, R89, 0x10, RZ ;  /* 0x0000001059597819 */ /* 0x000fe200000006ff */
[----:B-1----:R-:W-:Y:S01]  /*7a30*/  FADD.FTZ R141, R139, 1 ;  /* 0x3f8000008b8d7421 */ /* 0x002fe20000010000 */
[----:B------:R-:W-:Y:S01]  /*7a40*/  FFMA.FTZ R128, R128, R143, 1 ;  /* 0x3f80000080807423 */ /* 0x000fe2000001008f */
[----:B------:R-:W-:Y:S01]  /*7a50*/  SHF.L.U32 R143, R126, 0x10, RZ ;  /* 0x000000107e8f7819 */ /* 0x000fe200000006ff */
[----:B------:R-:W-:Y:S01]  /*7a60*/  FMUL.FTZ R85, R85, R32 ;  /* 0x0000002055557220 */ /* 0x000fe20000410000 */
[C---:B------:R-:W-:Y:S01]  /*7a70*/  FADD.FTZ R89, -R8.reuse, R89 ;  /* 0x0000005908597221 */ /* 0x040fe20000010100 */
[----:B------:R-:W-:Y:S01]  /*7a80*/  FMUL.FTZ R128, R129, R128 ;  /* 0x0000008081807220 */ /* 0x000fe20000410000 */
[----:B------:R-:W0:Y:S01]  /*7a90*/  MUFU.RCP R141, R141 ;  /* 0x0000008d008d7308 */ /* 0x000e220000001000 */
[----:B------:R-:W-:Y:S01]  /*7aa0*/  FADD.FTZ R145, -R8, R143 ;  /* 0x0000008f08917221 */ /* 0x000fe20000010100 */
[----:B------:R-:W-:Y:S01]  /*7ab0*/  FMUL.FTZ R89, R89, R32 ;  /* 0x0000002059597220 */ /* 0x000fe20000410000 */
[----:B------:R-:W-:-:S02]  /*7ac0*/  SHF.L.U32 R90, R90, 0x10, RZ ;  /* 0x000000105a5a7819 */ /* 0x000fc400000006ff */
[-C--:B------:R-:W-:Y:S01]  /*7ad0*/  FMUL.FTZ R138, R145, R32.reuse ;  /* 0x00000020918a7220 */ /* 0x080fe20000410000 */
[----:B------:R-:W-:Y:S02]  /*7ae0*/  SHF.L.U32 R145, R127, 0x10, RZ ;  /* 0x000000107f917819 */ /* 0x000fe400000006ff */
[----:B------:R-:W-:Y:S02]  /*7af0*/  SHF.L.U32 R23, R23, 0x10, RZ ;  /* 0x0000001017177819 */ /* 0x000fe400000006ff */
[----:B------:R-:W-:Y:S01]  /*7b00*/  SHF.L.U32 R93, R93, 0x10, RZ ;  /* 0x000000105d5d7819 */ /* 0x000fe200000006ff */
[----:B------:R-:W-:Y:S01]  /*7b10*/  FADD.FTZ R145, -R8, R145 ;  /* 0x0000009108917221 */ /* 0x000fe20000010100 */
[----:B------:R-:W-:Y:S02]  /*7b20*/  SHF.L.U32 R97, R97, 0x10, RZ ;  /* 0x0000001061617819 */ /* 0x000fe400000006ff */
[----:B------:R-:W-:Y:S01]  /*7b30*/  SHF.L.U32 R98, R98, 0x10, RZ ;  /* 0x0000001062627819 */ /* 0x000fe200000006ff */
[C---:B------:R-:W-:Y:S01]  /*7b40*/  FADD.FTZ R93, -R8.reuse, R93 ;  /* 0x0000005d085d7221 */ /* 0x040fe20000010100 */
[----:B------:R-:W-:Y:S01]  /*7b50*/  SHF.L.U32 R31, R31, 0x10, RZ ;  /* 0x000000101f1f7819 */ /* 0x000fe200000006ff */
[----:B------:R-:W-:Y:S01]  /*7b60*/  FADD.FTZ R97, -R8, R97 ;  /* 0x0000006108617221 */ /* 0x000fe20000010100 */
[----:B0-----:R-:W-:Y:S01]  /*7b70*/  FADD.FTZ R143, -R141, 1 ;  /* 0x3f8000008d8f7421 */ /* 0x001fe20000010100 */
[----:B------:R-:W-:Y:S01]  /*7b80*/  FMUL.FTZ R139, R150, R141 ;  /* 0x0000008d968b7220 */ /* 0x000fe20000410000 */
[-C--:B------:R-:W-:Y:S01]  /*7b90*/  FMUL.FTZ R93, R93, R32.reuse ;  /* 0x000000205d5d7220 */ /* 0x080fe20000410000 */
[----:B------:R-:W-:Y:S01]  /*7ba0*/  FMUL.FTZ R97, R97, R32 ;  /* 0x0000002061617220 */ /* 0x000fe20000410000 */
[----:B------:R-:W-:Y:S01]  /*7bb0*/  FFMA.FTZ R126, R140, R143, 1 ;  /* 0x3f8000008c7e7423 */ /* 0x000fe2000001008f */
[----:B------:R-:W-:Y:S01]  /*7bc0*/  FFMA.FTZ R140, R107, R138, R76 ;  /* 0x0000008a6b8c7223 */ /* 0x000fe2000001004c */
[----:B------:R-:W-:-:S02]  /*7bd0*/  SHF.L.U32 R101, R101, 0x10, RZ ;  /* 0x0000001065657819 */ /* 0x000fc400000006ff */
[----:B------:R-:W-:Y:S01]  /*7be0*/  FMUL.FTZ R139, R139, R126 ;  /* 0x0000007e8b8b7220 */ /* 0x000fe20000410000 */
[----:B------:R-:W-:Y:S01]  /*7bf0*/  FMUL.FTZ R142, R140, -1.4426950216293334961 ;  /* 0xbfb8aa3b8c8e7820 */ /* 0x000fe20000410000 */
[----:B------:R-:W-:Y:S01]  /*7c00*/  SHF.L.U32 R102, R102, 0x10, RZ ;  /* 0x0000001066667819 */ /* 0x000fe200000006ff */
[----:B------:R-:W-:Y:S01]  /*7c10*/  FADD.FTZ R101, -R8, R101 ;  /* 0x0000006508657221 */ /* 0x000fe20000010100 */
[----:B------:R-:W-:Y:S02]  /*7c20*/  SHF.L.U32 R33, R33, 0x10, RZ ;  /* 0x0000001021217819 */ /* 0x000fe400000006ff */
[----:B------:R-:W-:Y:S01]  /*7c30*/  SHF.L.U32 R36, R36, 0x10, RZ ;  /* 0x0000001024247819 */ /* 0x000fe200000006ff */
[----:B------:R-:W0:Y:S01]  /*7c40*/  MUFU.EX2 R142, R142 ;  /* 0x0000008e008e7308 */ /* 0x000e220000000800 */
[----:B------:R-:W-:Y:S01]  /*7c50*/  FMUL.FTZ R101, R101, R32 ;  /* 0x0000002065657220 */ /* 0x000fe20000410000 */
[----:B------:R-:W-:Y:S02]  /*7c60*/  SHF.L.U32 R39, R39, 0x10, RZ ;  /* 0x0000001027277819 */ /* 0x000fe400000006ff */
[----:B------:R-:W-:-:S02]  /*7c70*/  SHF.L.U32 R9, R9, 0x10, RZ ;  /* 0x0000001009097819 */ /* 0x000fc400000006ff */
[----:B------:R-:W-:Y:S01]  /*7c80*/  SHF.L.U32 R61, R61, 0x10, RZ ;  /* 0x000000103d3d7819 */ /* 0x000fe200000006ff */
[----:B------:R-:W-:Y:S01]  /*7c90*/  FADD.FTZ R39, -R8, R39 ;  /* 0x0000002708277221 */ /* 0x000fe20000010100 */
[----:B------:R-:W-:-:S03]  /*7ca0*/  SHF.L.U32 R67, R67, 0x10, RZ ;  /* 0x0000001043437819 */ /* 0x000fc600000006ff */
[----:B------:R-:W-:Y:S01]  /*7cb0*/  FMUL.FTZ R39, R39, R32 ;  /* 0x0000002027277220 */ /* 0x000fe20000410000 */
[----:B0-----:R-:W-:Y:S01]  /*7cc0*/  FADD.FTZ R143, R142, 1 ;  /* 0x3f8000008e8f7421 */ /* 0x001fe20000010000 */
[----:B------:R-:W-:-:S03]  /*7cd0*/  SHF.L.U32 R142, R152, 0x10, RZ ;  /* 0x00000010988e7819 */ /* 0x000fc600000006ff */
        /* <DEDUP_REMOVED lines=11> */
[----:B0-----:R-:W-:Y:S01]  /*7d90*/  FADD.FTZ R145, -R8, R125 ;  /* 0x0000007d08917221 */ /* 0x001fe20000010100 */
[----:B-1----:R-:W-:Y:S01]  /*7da0*/  FADD.FTZ R124, -R143, 1 ;  /* 0x3f8000008f7c7421 */ /* 0x002fe20000010100 */
        /* <DEDUP_REMOVED lines=14> */
[----:B------:R-:W-:Y:S02]  /*7e90*/  SHF.L.U32 R153, R115, 0x10, RZ ;  /* 0x0000001073997819 */ /* 0x000fe400000006ff */
[----:B------:R-:W-:Y:S01]  /*7ea0*/  FMUL.FTZ R96, R96, R125 ;  /* 0x0000007d60607220 */ /* 0x000fe20000410000 */
[----:B------:R-:W-:-:S02]  /*7eb0*/  FFMA.FTZ R111, R108, R143, R37 ;  /* 0x0000008f6c6f7223 */ /* 0x000fc40000010025 */
[----:B------:R-:W-:Y:S02]  /*7ec0*/  FADD.FTZ R153, -R8, R153 ;  /* 0x0000009908997221 */ /* 0x000fe40000010100 */
        /* <DEDUP_REMOVED lines=8> */
[----:B------:R-:W-:Y:S01]  /*7f50*/  FMUL.FTZ R122, R149, R32 ;  /* 0x00000020957a7220 */ /* 0x000fe20000410000 */
[----:B------:R-:W-:Y:S02]  /*7f60*/  SHF.L.U32 R149, R118, 0x10, RZ ;  /* 0x0000001076957819 */ /* 0x000fe400000006ff */
[----:B------:R-:W-:Y:S01]  /*7f70*/  FMUL.FTZ R111, R144, R111 ;  /* 0x0000006f906f7220 */ /* 0x000fe20000410000 */
        /* <DEDUP_REMOVED lines=37> */
[----:B------:R-:W-:Y:S01]  /*81d0*/  FMUL.FTZ R120, R119, R120 ;  /* 0x0000007877787220 */ /* 0x000fe20000410000 */
[----:B------:R-:W-:Y:S02]  /*81e0*/  FADD.FTZ R151, -R8, R151 ;  /* 0x0000009708977221 */ /* 0x000fe40000010100 */
        /* <DEDUP_REMOVED lines=32> */
[----:B------:R-:W-:Y:S02]  /*83f0*/  FADD.FTZ R157, -R8, R47 ;  /* 0x0000002f089d7221 */ /* 0x000fe40000010100 */
        /* <DEDUP_REMOVED lines=27> */
[----:B0-----:R-:W-:Y:S01]  /*85b0*/  FADD.FTZ R153, R154, 1 ;  /* 0x3f8000009a997421 */ /* 0x001fe20000010000 */
[----:B------:R-:W-:-:S03]  /*85c0*/  SHF.L.U32 R154, R163, 0x10, RZ ;  /* 0x00000010a39a7819 */ /* 0x000fc600000006ff */
[----:B------:R-:W0:Y:S02]  /*85d0*/  MUFU.RCP R152, R153 ;  /* 0x0000009900987308 */ /* 0x000e240000001000 */
[----:B0-----:R-:W-:Y:S01]  /*85e0*/  FMUL.FTZ R147, R147, R152 ;  /* 0x0000009893937220 */ /* 0x001fe20000410000 */
[----:B------:R-:W-:Y:S01]  /*85f0*/  FADD.FTZ R155, -R152, 1 ;  /* 0x3f800000989b7421 */ /* 0x000fe20000010100 */
[----:B------:R-:W-:Y:S01]  /*8600*/  FMUL.FTZ R152, R161, R32 ;  /* 0x00000020a1987220 */ /* 0x000fe20000410000 */
[----:B------:R-:W-:Y:S02]  /*8610*/  SHF.L.U32 R161, R66, 0x10, RZ ;  /* 0x0000001042a17819 */ /* 0x000fe400000006ff */
[----:B------:R-:W-:Y:S01]  /*8620*/  FFMA.FTZ R150, R150, R155, 1 ;  /* 0x3f80000096967423 */ /* 0x000fe2000001009b */
[----:B------:R-:W-:Y:S02]  /*8630*/  FFMA.FTZ R119, R108, R152, R37 ;  /* 0x000000986c777223 */ /* 0x000fe40000010025 */
[----:B------:R-:W-:Y:S01]  /*8640*/  FADD.FTZ R161, -R8, R161 ;  /* 0x000000a108a17221 */ /* 0x000fe20000010100 */
[----:B------:R-:W-:Y:S01]  /*8650*/  FMUL.FTZ R150, R147, R150 ;  /* 0x0000009693967220 */ /* 0x000fe20000410000 */
[----:B------:R-:W-:-:S02]  /*8660*/  FMUL.FTZ R155, R119, -1.4426950216293334961 ;  /* 0xbfb8aa3b779b7820 */ /* 0x000fc40000410000 */
[----:B------:R-:W-:-:S04]  /*8670*/  FMUL.FTZ R66, R161, R32 ;  /* 0x00000020a1427220 */ /* 0x000fc80000410000 */
        /* <DEDUP_REMOVED lines=10> */
[----:B------:R-:W-:Y:S01]  /*8720*/  SHF.L.U32 R154, R55, 0x10, RZ ;  /* 0x00000010379a7819 */ /* 0x000fe200000006ff */
[C---:B------:R-:W-:Y:S01]  /*8730*/  FADD.FTZ R157, -R8.reuse, R157 ;  /* 0x0000009d089d7221 */ /* 0x040fe20000010100 */
[----:B------:R-:W-:Y:S01]  /*8740*/  FADD.FTZ R55, -R8, R7 ;  /* 0x0000000708377221 */ /* 0x000fe20000010100 */
[----:B------:R-:W-:-:S06]  /*8750*/  FMUL.FTZ R155, R114, -1.4426950216293334961 ;  /* 0xbfb8aa3b729b7820 */ /* 0x000fcc0000410000 */
[----:B------:R-:W0:Y:S02]  /*8760*/  MUFU.EX2 R155, R155 ;  /* 0x0000009b009b7308 */ /* 0x000e240000000800 */
[----:B0-----:R-:W-:-:S04]  /*8770*/  FADD.FTZ R156, R155, 1 ;  /* 0x3f8000009b9c7421 */ /* 0x001fc80000010000 */
        /* <DEDUP_REMOVED lines=13> */
[----:B0-----:R-:W-:Y:S01]  /*8850*/  FMUL.FTZ R115, R50, R155 ;  /* 0x0000009b32737220 */ /* 0x001fe20000410000 */
[----:B------:R-:W-:Y:S01]  /*8860*/  FMUL.FTZ R50, R159, R32 ;  /* 0x000000209f327220 */ /* 0x000fe20000410000 */
[----:B------:R-:W-:Y:S01]  /*8870*/  FADD.FTZ R0, -R155, 1 ;  /* 0x3f8000009b007421 */ /* 0x000fe20000010100 */
[----:B------:R-:W-:Y:S01]  /*8880*/  SHF.L.U32 R155, R40, 0x10, RZ ;  /* 0x00000010289b7819 */ /* 0x000fe200000006ff */
[C---:B------:R-:W-:Y:S01]  /*8890*/  FADD.FTZ R159, -R8.reuse, R69 ;  /* 0x00000045089f7221 */ /* 0x040fe20000010100 */
[----:B------:R-:W-:Y:S01]  /*88a0*/  FFMA.FTZ R142, R107, R50, R76 ;  /* 0x000000326b8e7223 */ /* 0x000fe2000001004c */
[----:B------:R-:W-:Y:S02]  /*88b0*/  FFMA.FTZ R0, R153, R0, 1 ;  /* 0x3f80000099007423 */ /* 0x000fe40000010000 */
[----:B------:R-:W-:Y:S01]  /*88c0*/  FADD.FTZ R155, -R8, R155 ;  /* 0x0000009b089b7221 */ /* 0x000fe20000010100 */
[----:B------:R-:W-:Y:S01]  /*88d0*/  FMUL.FTZ R156, R142, -1.4426950216293334961 ;  /* 0xbfb8aa3b8e9c7820 */ /* 0x000fe20000410000 */
[----:B------:R-:W-:Y:S01]  /*88e0*/  FMUL.FTZ R115, R115, R0 ;  /* 0x0000000073737220 */ /* 0x000fe20000410000 */
[----:B------:R-:W-:-:S04]  /*88f0*/  SHF.L.U32 R0, R58, 0x10, RZ ;  /* 0x000000103a007819 */ /* 0x000fc800000006ff */
[----:B------:R-:W0:Y:S02]  /*8900*/  MUFU.EX2 R156, R156 ;  /* 0x0000009c009c7308 */ /* 0x000e240000000800 */
[----:B0-----:R-:W-:Y:S01]  /*8910*/  FADD.FTZ R153, R156, 1 ;  /* 0x3f8000009c997421 */ /* 0x001fe20000010000 */
[----:B------:R-:W-:-:S05]  /*8920*/  SHF.L.U32 R156, R42, 0x10, RZ ;  /* 0x000000102a9c7819 */ /* 0x000fca00000006ff */
[----:B------:R-:W0:Y:S02]  /*8930*/  MUFU.RCP R153, R153 ;  /* 0x0000009900997308 */ /* 0x000e240000001000 */
[----:B0-----:R-:W-:Y:S01]  /*8940*/  FADD.FTZ R41, -R153, 1 ;  /* 0x3f80000099297421 */ /* 0x001fe20000010100 */
[----:B------:R-:W-:Y:S01]  /*8950*/  FMUL.FTZ R40, R158, R153 ;  /* 0x000000999e287220 */ /* 0x000fe20000410000 */
[----:B------:R-:W-:Y:S01]  /*8960*/  SHF.L.U32 R158, R51, 0x10, RZ ;  /* 0x00000010339e7819 */ /* 0x000fe200000006ff */
[----:B------:R-:W-:Y:S01]  /*8970*/  FADD.FTZ R51, -R8, R5 ;  /* 0x0000000508337221 */ /* 0x000fe20000010100 */
[----:B------:R-:W-:Y:S01]  /*8980*/  FFMA.FTZ R41, R142, R41, 1 ;  /* 0x3f8000008e297423 */ /* 0x000fe20000010029 */
[-C--:B------:R-:W-:Y:S02]  /*8990*/  FMUL.FTZ R142, R155, R32.reuse ;  /* 0x000000209b8e7220 */ /* 0x080fe40000410000 */
[----:B------:R-:W-:Y:S01]  /*89a0*/  FMUL.FTZ R51, R51, R32 ;  /* 0x0000002033337220 */ /* 0x000fe20000410000 */
[----:B------:R-:W-:Y:S01]  /*89b0*/  FMUL.FTZ R40, R40, R41 ;  /* 0x0000002928287220 */ /* 0x000fe20000410000 */
[C-C-:B------:R-:W-:Y:S01]  /*89c0*/  FFMA.FTZ R151, R108.reuse, R142, R37.reuse ;  /* 0x0000008e6c977223 */ /* 0x140fe20000010025 */
[----:B------:R-:W-:-:S03]  /*89d0*/  FFMA.FTZ R41, R108, R57, R37 ;  /* 0x000000396c297223 */ /* 0x000fc60000010025 */
        /* <DEDUP_REMOVED lines=14> */
[----:B0-----:R-:W-:Y:S01]  /*8ac0*/  FADD.FTZ R151, R155, 1 ;  /* 0x3f8000009b977421 */ /* 0x001fe20000010000 */
[----:B------:R-:W-:-:S05]  /*8ad0*/  SHF.L.U32 R155, R53, 0x10, RZ ;  /* 0x00000010359b7819 */ /* 0x000fca00000006ff */
[----:B------:R-:W0:Y:S01]  /*8ae0*/  MUFU.RCP R151, R151 ;  /* 0x0000009700977308 */ /* 0x000e220000001000 */
[----:B------:R-:W-:Y:S01]  /*8af0*/  FADD.FTZ R155, -R8, R155 ;  /* 0x0000009b089b7221 */ /* 0x000fe20000010100 */
[----:B0-----:R-:W-:Y:S01]  /*8b00*/  FADD.FTZ R153, -R151, 1 ;  /* 0x3f80000097997421 */ /* 0x001fe20000010100 */
[----:B------:R-:W-:-:S03]  /*8b10*/  FMUL.FTZ R45, R46, R151 ;  /* 0x000000972e2d7220 */ /* 0x000fc60000410000 */
[----:B------:R-:W-:Y:S01]  /*8b20*/  FFMA.FTZ R46, R148, R153, 1 ;  /* 0x3f800000942e7423 */ /* 0x000fe20000010099 */
[----:B------:R-:W-:-:S03]  /*8b30*/  FMUL.FTZ R148, R157, R32 ;  /* 0x000000209d947220 */ /* 0x000fc60000410000 */
        /* <DEDUP_REMOVED lines=33> */
[----:B------:R-:W-:Y:S01]  /*8d50*/  SHF.L.U32 R68, R70, 0x10, RZ ;  /* 0x0000001046447819 */ /* 0x000fe200000006ff */
[----:B------:R-:W-:Y:S02]  /*8d60*/  FMUL.FTZ R7, R154, R7 ;  /* 0x000000079a077220 */ /* 0x000fe40000410000 */
[----:B------:R-:W-:Y:S01]  /*8d70*/  FMUL.FTZ R153, R55, -1.4426950216293334961 ;  /* 0xbfb8aa3b37997820 */ /* 0x000fe20000410000 */
[----:B------:R-:W-:-:S04]  /*8d80*/  FADD.FTZ R65, -R8, R65 ;  /* 0x0000004108417221 */ /* 0x000fc80000010100 */
[----:B------:R-:W-:Y:S01]  /*8d90*/  FMUL.FTZ R65, R65, R32 ;  /* 0x0000002041417220 */ /* 0x000fe20000410000 */
[----:B------:R-:W0:Y:S02]  /*8da0*/  MUFU.EX2 R153, R153 ;  /* 0x0000009900997308 */ /* 0x000e240000000800 */
[----:B0-----:R-:W-:Y:S01]  /*8db0*/  FADD.FTZ R151, R153, 1 ;  /* 0x3f80000099977421 */ /* 0x001fe20000010000 */
[----:B------:R-:W-:-:S05]  /*8dc0*/  FMUL.FTZ R153, R41, -1.4426950216293334961 ;  /* 0xbfb8aa3b29997820 */ /* 0x000fca0000410000 */
[----:B------:R-:W0:Y:S08]  /*8dd0*/  MUFU.RCP R151, R151 ;  /* 0x0000009700977308 */ /* 0x000e300000001000 */
[----:B------:R-:W1:Y:S01]  /*8de0*/  MUFU.EX2 R153, R153 ;  /* 0x0000009900997308 */ /* 0x000e620000000800 */
[----:B0-----:R-:W-:Y:S01]  /*8df0*/  FADD.FTZ R58, -R151, 1 ;  /* 0x3f800000973a7421 */ /* 0x001fe20000010100 */
[----:B------:R-:W-:Y:S01]  /*8e00*/  FMUL.FTZ R0, R0, R151 ;  /* 0x0000009700007220 */ /* 0x000fe20000410000 */
[----:B------:R-:W-:Y:S01]  /*8e10*/  SHF.L.U32 R151, R62, 0x10, RZ ;  /* 0x000000103e977819 */ /* 0x000fe200000006ff */
[----:B-1----:R-:W-:Y:S01]  /*8e20*/  FADD.FTZ R155, R153, 1 ;  /* 0x3f800000999b7421 */ /* 0x002fe20000010000 */
[----:B------:R-:W-:-:S03]  /*8e30*/  FFMA.FTZ R55, R55, R58, 1 ;  /* 0x3f80000037377423 */ /* 0x000fc6000001003a */
[----:B------:R-:W-:Y:S01]  /*8e40*/  FADD.FTZ R151, -R8, R151 ;  /* 0x0000009708977221 */ /* 0x000fe20000010100 */
[----:B------:R0:W1:Y:S01]  /*8e50*/  MUFU.RCP R58, R155 ;  /* 0x0000009b003a7308 */ /* 0x0000620000001000 */
[----:B------:R-:W-:Y:S01]  /*8e60*/  FMUL.FTZ R0, R0, R55 ;  /* 0x0000003700007220 */ /* 0x000fe20000410000 */
[----:B------:R-:W-:Y:S01]  /*8e70*/  FFMA.FTZ R55, R108, R73, R37 ;  /* 0x000000496c377223 */ /* 0x000fe20000010025 */
[----:B0-----:R-:W-:-:S06]  /*8e80*/  FMUL.FTZ R155, R46, -1.4426950216293334961 ;  /* 0xbfb8aa3b2e9b7820 */ /* 0x001fcc0000410000 */
[----:B------:R-:W-:Y:S01]  /*8e90*/  MUFU.EX2 R155, R155 ;  /* 0x0000009b009b7308 */ /* 0x000fe20000000800 */
[----:B-1----:R-:W-:Y:S01]  /*8ea0*/  FMUL.FTZ R62, R59, R58 ;  /* 0x0000003a3b3e7220 */ /* 0x002fe20000410000 */
[----:B------:R-:W-:-:S04]  /*8eb0*/  FADD.FTZ R58, -R58, 1 ;  /* 0x3f8000003a3a7421 */ /* 0x000fc80000010100 */
        /* <DEDUP_REMOVED lines=8> */
[----:B------:R-:W-:-:S05]  /*8f40*/  FADD.FTZ R156, R155, 1 ;  /* 0x3f8000009b9c7421 */ /* 0x000fca0000010000 */
[----:B------:R-:W0:Y:S02]  /*8f50*/  MUFU.RCP R153, R153 ;  /* 0x0000009900997308 */ /* 0x000e240000001000 */
[----:B0-----:R-:W-:Y:S01]  /*8f60*/  FMUL.FTZ R59, R64, R153 ;  /* 0x00000099403b7220 */ /* 0x001fe20000410000 */
[----:B------:R-:W-:-:S05]  /*8f70*/  FADD.FTZ R64, -R153, 1 ;  /* 0x3f80000099407421 */ /* 0x000fca0000010100 */
[----:B------:R0:W1:Y:S01]  /*8f80*/  MUFU.RCP R153, R156 ;  /* 0x0000009c00997308 */ /* 0x0000620000001000 */
[----:B------:R-:W-:-:S04]  /*8f90*/  FFMA.FTZ R64, R151, R64, 1 ;  /* 0x3f80000097407423 */ /* 0x000fc80000010040 */
[----:B------:R-:W-:Y:S01]  /*8fa0*/  FMUL.FTZ R59, R59, R64 ;  /* 0x000000403b3b7220 */ /* 0x000fe20000410000 */
[----:B------:R-:W-:Y:S01]  /*8fb0*/  FFMA.FTZ R64, R108, R77, R37 ;  /* 0x0000004d6c407223 */ /* 0x000fe20000010025 */
[----:B0-----:R-:W-:Y:S01]  /*8fc0*/  SHF.L.U32 R156, R71, 0x10, RZ ;  /* 0x00000010479c7819 */ /* 0x001fe200000006ff */
[----:B------:R-:W-:Y:S01]  /*8fd0*/  FADD.FTZ R71, -R8, R13 ;  /* 0x0000000d08477221 */ /* 0x000fe20000010100 */
[----:B-1----:R-:W-:Y:S01]  /*8fe0*/  FMUL.FTZ R151, R160, R153 ;  /* 0x00000099a0977220 */ /* 0x002fe20000410000 */
[----:B------:R-:W-:-:S04]  /*8ff0*/  FADD.FTZ R153, -R153, 1 ;  /* 0x3f80000099997421 */ /* 0x000fc80000010100 */
[----:B------:R-:W-:Y:S01]  /*9000*/  FFMA.FTZ R46, R46, R153, 1 ;  /* 0x3f8000002e2e7423 */ /* 0x000fe20000010099 */
[----:B------:R-:W-:-:S03]  /*9010*/  FFMA.FTZ R153, R107, R65, R76 ;  /* 0x000000416b997223 */ /* 0x000fc6000001004c */
[----:B------:R-:W-:Y:S01]  /*9020*/  FMUL.FTZ R46, R151, R46 ;  /* 0x0000002e972e7220 */ /* 0x000fe20000410000 */
        /* <DEDUP_REMOVED lines=14> */
[----:B0-----:R-:W-:-:S04]  /*9110*/  FADD.FTZ R155, R157, 1 ;  /* 0x3f8000009d9b7421 */ /* 0x001fc80000010000 */
[----:B------:R0:W1:Y:S02]  /*9120*/  MUFU.RCP R153, R155 ;  /* 0x0000009b00997308 */ /* 0x0000640000001000 */
[----:B0-----:R-:W-:-:S06]  /*9130*/  FMUL.FTZ R155, R55, -1.4426950216293334961 ;  /* 0xbfb8aa3b379b7820 */ /* 0x001fcc0000410000 */
[----:B------:R-:W-:Y:S01]  /*9140*/  MUFU.EX2 R155, R155 ;  /* 0x0000009b009b7308 */ /* 0x000fe20000000800 */
[----:B-1----:R-:W-:Y:S01]  /*9150*/  FADD.FTZ R158, -R153, 1 ;  /* 0x3f800000999e7421 */ /* 0x002fe20000010100 */
[----:B------:R-:W-:-:S03]  /*9160*/  FMUL.FTZ R156, R156, R153 ;  /* 0x000000999c9c7220 */ /* 0x000fc60000410000 */
[----:B------:R-:W-:Y:S01]  /*9170*/  FFMA.FTZ R13, R53, R158, 1 ;  /* 0x3f800000350d7423 */ /* 0x000fe2000001009e */
[----:B------:R-:W-:Y:S01]  /*9180*/  FMUL.FTZ R53, R71, R32 ;  /* 0x0000002047357220 */ /* 0x000fe20000410000 */
[----:B------:R-:W-:Y:S02]  /*9190*/  SHF.L.U32 R71, R74, 0x10, RZ ;  /* 0x000000104a477819 */ /* 0x000fe400000006ff */
[----:B------:R-:W-:Y:S01]  /*91a0*/  FMUL.FTZ R13, R156, R13 ;  /* 0x0000000d9c0d7220 */ /* 0x000fe20000410000 */
[----:B------:R-:W-:Y:S01]  /*91b0*/  FFMA.FTZ R153, R107, R53, R76 ;  /* 0x000000356b997223 */ /* 0x000fe2000001004c */
[----:B------:R-:W-:Y:S01]  /*91c0*/  SHF.L.U32 R156, R87, 0x10, RZ ;  /* 0x00000010579c7819 */ /* 0x000fe200000006ff */
[----:B------:R-:W-:Y:S02]  /*91d0*/  FADD.FTZ R87, -R8, R21 ;  /* 0x0000001508577221 */ /* 0x000fe40000010100 */
[----:B------:R-:W-:-:S06]  /*91e0*/  FMUL.FTZ R157, R153, -1.4426950216293334961 ;  /* 0xbfb8aa3b999d7820 */ /* 0x000fcc0000410000 */
[----:B------:R-:W0:Y:S02]  /*91f0*/  MUFU.EX2 R157, R157 ;  /* 0x0000009d009d7308 */ /* 0x000e240000000800 */
[----:B0-----:R-:W-:-:S06]  /*9200*/  FADD.FTZ R154, R157, 1 ;  /* 0x3f8000009d9a7421 */ /* 0x001fcc0000010000 */
[----:B------:R-:W0:Y:S02]  /*9210*/  MUFU.RCP R154, R154 ;  /* 0x0000009a009a7308 */ /* 0x000e240000001000 */
[----:B0-----:R-:W-:Y:S01]  /*9220*/  FADD.FTZ R74, -R154, 1 ;  /* 0x3f8000009a4a7421 */ /* 0x001fe20000010100 */
[----:B------:R-:W-:Y:S01]  /*9230*/  FMUL.FTZ R71, R71, R154 ;  /* 0x0000009a47477220 */ /* 0x000fe20000410000 */
[----:B------:R-:W-:Y:S01]  /*9240*/  SHF.L.U32 R154, R75, 0x10, RZ ;  /* 0x000000104b9a7819 */ /* 0x000fe200000006ff */
[----:B------:R-:W-:Y:S01]  /*9250*/  FADD.FTZ R75, -R8, R15 ;  /* 0x0000000f084b7221 */ /* 0x000fe20000010100 */
[----:B------:R-:W-:Y:S01]  /*9260*/  FFMA.FTZ R74, R153, R74, 1 ;  /* 0x3f800000994a7423 */ /* 0x000fe2000001004a */
[----:B------:R-:W-:-:S03]  /*9270*/  FADD.FTZ R153, R155, 1 ;  /* 0x3f8000009b997421 */ /* 0x000fc60000010000 */
[----:B------:R-:W-:Y:S01]  /*9280*/  FMUL.FTZ R74, R71, R74 ;  /* 0x0000004a474a7220 */ /* 0x000fe20000410000 */
[----:B------:R-:W-:Y:S02]  /*9290*/  FFMA.FTZ R71, R108, R85, R37 ;  /* 0x000000556c477223 */ /* 0x000fe40000010025 */
[----:B------:R-:W0:Y:S02]  /*92a0*/  MUFU.RCP R153, R153 ;  /* 0x0000009900997308 */ /* 0x000e240000001000 */
[----:B0-----:R-:W-:Y:S01]  /*92b0*/  FADD.FTZ R158, -R153, 1 ;  /* 0x3f800000999e7421 */ /* 0x001fe20000010100 */
[----:B------:R-:W-:-:S03]  /*92c0*/  FMUL.FTZ R154, R154, R153 ;  /* 0x000000999a9a7220 */ /* 0x000fc60000410000 */
[----:B------:R-:W-:Y:S01]  /*92d0*/  FFMA.FTZ R15, R55, R158, 1 ;  /* 0x3f800000370f7423 */ /* 0x000fe2000001009e */
[----:B------:R-:W-:Y:S01]  /*92e0*/  FMUL.FTZ R55, R75, R32 ;  /* 0x000000204b377220 */ /* 0x000fe20000410000 */
[----:B------:R-:W-:Y:S01]  /*92f0*/  SHF.L.U32 R158, R83, 0x10, RZ ;  /* 0x00000010539e7819 */ /* 0x000fe200000006ff */
[----:B------:R-:W-:Y:S01]  /*9300*/  FADD.FTZ R83, -R8, R19 ;  /* 0x0000001308537221 */ /* 0x000fe20000010100 */
[----:B------:R-:W-:Y:S01]  /*9310*/  FMUL.FTZ R15, R154, R15 ;  /* 0x0000000f9a0f7220 */ /* 0x000fe20000410000 */
[----:B------:R-:W-:-:S04]  /*9320*/  FFMA.FTZ R75, R107, R55, R76 ;  /* 0x000000376b4b7223 */ /* 0x000fc8000001004c */
[----:B------:R-:W-:-:S06]  /*9330*/  FMUL.FTZ R155, R75, -1.4426950216293334961 ;  /* 0xbfb8aa3b4b9b7820 */ /* 0x000fcc0000410000 */
[----:B------:R-:W0:Y:S02]  /*9340*/  MUFU.EX2 R155, R155 ;  /* 0x0000009b009b7308 */ /* 0x000e240000000800 */
[----:B0-----:R-:W-:Y:S01]  /*9350*/  FADD.FTZ R153, R155, 1 ;  /* 0x3f8000009b997421 */ /* 0x001fe20000010000 */
[----:B------:R-:W-:-:S05]  /*9360*/  FMUL.FTZ R155, R64, -1.4426950216293334961 ;  /* 0xbfb8aa3b409b7820 */ /* 0x000fca0000410000 */
[----:B------:R-:W0:Y:S08]  /*9370*/  MUFU.RCP R153, R153 ;  /* 0x0000009900997308 */ /* 0x000e300000001000 */
[----:B------:R-:W1:Y:S01]  /*9380*/  MUFU.EX2 R155, R155 ;  /* 0x0000009b009b7308 */ /* 0x000e620000000800 */
[----:B0-----:R-:W-:Y:S01]  /*9390*/  FMUL.FTZ R62, R62, R153 ;  /* 0x000000993e3e7220 */ /* 0x001fe20000410000 */
[----:B------:R-:W-:Y:S01]  /*93a0*/  FADD.FTZ R78, -R153, 1 ;  /* 0x3f800000994e7421 */ /* 0x000fe20000010100 */
[----:B-1----:R-:W-:-:S03]  /*93b0*/  FADD.FTZ R153, R155, 1 ;  /* 0x3f8000009b997421 */ /* 0x002fc60000010000 */
[----:B------:R-:W-:Y:S01]  /*93c0*/  FFMA.FTZ R75, R75, R78, 1 ;  /* 0x3f8000004b4b7423 */ /* 0x000fe2000001004e */
[----:B------:R-:W-:Y:S02]  /*93d0*/  SHF.L.U32 R78, R79, 0x10, RZ ;  /* 0x000000104f4e7819 */ /* 0x000fe400000006ff */
[----:B------:R-:W-:Y:S01]  /*93e0*/  SHF.L.U32 R79, R17, 0x10, RZ ;  /* 0x00000010114f7819 */ /* 0x000fe200000006ff */
[----:B------:R-:W-:Y:S01]  /*93f0*/  FMUL.FTZ R62, R62, R75 ;  /* 0x0000004b3e3e7220 */ /* 0x000fe20000410000 */
[----:B------:R-:W0:Y:S01]  /*9400*/  MUFU.RCP R153, R153 ;  /* 0x0000009900997308 */ /* 0x000e220000001000 */
[----:B------:R-:W-:Y:S02]  /*9410*/  FFMA.FTZ R75, R108, R89, R37 ;  /* 0x000000596c4b7223 */ /* 0x000fe40000010025 */
[----:B------:R-:W-:Y:S01]  /*9420*/  FADD.FTZ R79, -R8, R79 ;  /* 0x0000004f084f7221 */ /* 0x000fe20000010100 */
        /* <DEDUP_REMOVED lines=16> */
[----:B------:R-:W-:Y:S02]  /*9530*/  FFMA.FTZ R82, R151, R82, 1 ;  /* 0x3f80000097527423 */ /* 0x000fe40000010052 */
[----:B------:R-:W0:Y:S02]  /*9540*/  MUFU.RCP R151, R153 ;  /* 0x0000009900977308 */ /* 0x000e240000001000 */
[----:B------:R-:W-:Y:S01]  /*9550*/  FMUL.FTZ R79, R79, R82 ;  /* 0x000000524f4f7220 */ /* 0x000fe20000410000 */
[----:B------:R-:W-:Y:S01]  /*9560*/  FFMA.FTZ R82, R108, R93, R37 ;  /* 0x0000005d6c527223 */ /* 0x000fe20000010025 */
[----:B0-----:R-:W-:Y:S01]  /*9570*/  FADD.FTZ R160, -R151, 1 ;  /* 0x3f80000097a07421 */ /* 0x001fe20000010100 */
[----:B------:R-:W-:-:S03]  /*9580*/  FMUL.FTZ R158, R158, R151 ;  /* 0x000000979e9e7220 */ /* 0x000fc60000410000 */
[----:B------:R-:W-:Y:S01]  /*9590*/  FFMA.FTZ R19, R69, R160, 1 ;  /* 0x3f80000045137423 */ /* 0x000fe200000100a0 */
[----:B------:R-:W-:-:S03]  /*95a0*/  FMUL.FTZ R69, R83, R32 ;  /* 0x0000002053457220 */ /* 0x000fc60000410000 */
[----:B------:R-:W-:Y:S01]  /*95b0*/  FMUL.FTZ R19, R158, R19 ;  /* 0x000000139e137220 */ /* 0x000fe20000410000 */
[----:B------:R-:W-:Y:S01]  /*95c0*/  FFMA.FTZ R151, R107, R69, R76 ;  /* 0x000000456b977223 */ /* 0x000fe2000001004c */
[----:B------:R-:W-:Y:S01]  /*95d0*/  SHF.L.U32 R158, R99, 0x10, RZ ;  /* 0x00000010639e7819 */ /* 0x000fe200000006ff */
[----:B------:R-:W-:Y:S02]  /*95e0*/  FADD.FTZ R99, -R8, R31 ;  /* 0x0000001f08637221 */ /* 0x000fe40000010100 */
        /* <DEDUP_REMOVED lines=10> */
[----:B------:R-:W-:Y:S01]  /*9690*/  FMUL.FTZ R155, R75, -1.4426950216293334961 ;  /* 0xbfb8aa3b4b9b7820 */ /* 0x000fe20000410000 */
[----:B------:R-:W0:Y:S02]  /*96a0*/  MUFU.RCP R151, R153 ;  /* 0x0000009900977308 */ /* 0x000e240000001000 */
[----:B------:R-:W-:Y:S01]  /*96b0*/  FMUL.FTZ R86, R83, R86 ;  /* 0x0000005653567220 */ /* 0x000fe20000410000 */
[----:B------:R-:W-:-:S05]  /*96c0*/  FFMA.FTZ R83, R108, R97, R37 ;  /* 0x000000616c537223 */ /* 0x000fca0000010025 */
[----:B------:R-:W-:Y:S01]  /*96d0*/  MUFU.EX2 R155, R155 ;  /* 0x0000009b009b7308 */ /* 0x000fe20000000800 */
        /* <DEDUP_REMOVED lines=11> */
[----:B------:R-:W-:Y:S01]  /*9790*/  SHF.L.U32 R154, R91, 0x10, RZ ;  /* 0x000000105b9a7819 */ /* 0x000fe200000006ff */
[----:B------:R-:W-:-:S04]  /*97a0*/  FADD.FTZ R91, -R8, R23 ;  /* 0x00000017085b7221 */ /* 0x000fc80000010100 */
[----:B------:R-:W0:Y:S02]  /*97b0*/  MUFU.RCP R153, R153 ;  /* 0x0000009900997308 */ /* 0x000e240000001000 */
[----:B0-----:R-:W-:Y:S01]  /*97c0*/  FMUL.FTZ R87, R90, R153 ;  /* 0x000000995a577220 */ /* 0x001fe20000410000 */
[----:B------:R-:W-:-:S04]  /*97d0*/  FADD.FTZ R90, -R153, 1 ;  /* 0x3f800000995a7421 */ /* 0x000fc80000010100 */
        /* <DEDUP_REMOVED lines=21> */
[----:B------:R-:W-:Y:S01]  /*9930*/  SHF.L.U32 R94, R95, 0x10, RZ ;  /* 0x000000105f5e7819 */ /* 0x000fe200000006ff */
[----:B------:R0:W1:Y:S01]  /*9940*/  MUFU.RCP R151, R155 ;  /* 0x0000009b00977308 */ /* 0x0000620000001000 */
[----:B------:R-:W-:Y:S01]  /*9950*/  SHF.L.U32 R95, R29, 0x10, RZ ;  /* 0x000000101d5f7819 */ /* 0x000fe200000006ff */
[----:B------:R-:W-:-:S04]  /*9960*/  FMUL.FTZ R78, R78, R91 ;  /* 0x0000005b4e4e7220 */ /* 0x000fc80000410000 */
[----:B------:R-:W-:Y:S01]  /*9970*/  FADD.FTZ R95, -R8, R95 ;  /* 0x0000005f085f7221 */ /* 0x000fe20000010100 */
[----:B0-----:R-:W-:-:S06]  /*9980*/  FMUL.FTZ R155, R83, -1.4426950216293334961 ;  /* 0xbfb8aa3b539b7820 */ /* 0x001fcc0000410000 */
[----:B------:R-:W-:Y:S01]  /*9990*/  MUFU.EX2 R155, R155 ;  /* 0x0000009b009b7308 */ /* 0x000fe20000000800 */
        /* <DEDUP_REMOVED lines=12> */
[----:B0-----:R-:W-:Y:S01]  /*9a60*/  FMUL.FTZ R95, R98, R153 ;  /* 0x00000099625f7220 */ /* 0x001fe20000410000 */
[----:B------:R-:W-:Y:S01]  /*9a70*/  FADD.FTZ R98, -R153, 1 ;  /* 0x3f80000099627421 */ /* 0x000fe20000010100 */
[----:B------:R-:W-:-:S03]  /*9a80*/  FADD.FTZ R153, R155, 1 ;  /* 0x3f8000009b997421 */ /* 0x000fc60000010000 */
[----:B------:R-:W-:Y:S02]  /*9a90*/  FFMA.FTZ R98, R151, R98, 1 ;  /* 0x3f80000097627423 */ /* 0x000fe40000010062 */
[----:B------:R-:W0:Y:S02]  /*9aa0*/  MUFU.RCP R151, R153 ;  /* 0x0000009900977308 */ /* 0x000e240000001000 */
[----:B------:R-:W-:Y:S01]  /*9ab0*/  FMUL.FTZ R95, R95, R98 ;  /* 0x000000625f5f7220 */ /* 0x000fe20000410000 */
        /* <DEDUP_REMOVED lines=15> */
[----:B-1----:R-:W-:-:S03]  /*9bb0*/  FADD.FTZ R151, R155, 1 ;  /* 0x3f8000009b977421 */ /* 0x002fc60000010000 */
[----:B------:R-:W-:-:S03]  /*9bc0*/  FMUL.FTZ R102, R99, R102 ;  /* 0x0000006663667220 */ /* 0x000fc60000410000 */
        /* <DEDUP_REMOVED lines=28> */
[-C--:B------:R-:W-:Y:S01]  /*9d90*/  FMUL.FTZ R36, R157, R32.reuse ;  /* 0x000000209d247220 */ /* 0x080fe20000410000 */
[----:B------:R-:W-:Y:S01]  /*9da0*/  SHF.L.U32 R157, R6, 0x10, RZ ;  /* 0x00000010069d7819 */ /* 0x000fe200000006ff */
[----:B------:R-:W-:Y:S01]  /*9db0*/  FMUL.FTZ R6, R155, R32 ;  /* 0x000000209b067220 */ /* 0x000fe20000410000 */
[----:B------:R-:W-:Y:S01]  /*9dc0*/  FFMA.FTZ R2, R151, R2, 1 ;  /* 0x3f80000097027423 */ /* 0x000fe20000010002 */
[----:B------:R-:W-:-:S03]  /*9dd0*/  FFMA.FTZ R151, R107, R36, R76 ;  /* 0x000000246b977223 */ /* 0x000fc6000001004c */
[----:B------:R-:W-:Y:S01]  /*9de0*/  FMUL.FTZ R2, R91, R2 ;  /* 0x000000025b027220 */ /* 0x000fe20000410000 */
[----:B------:R-:W-:Y:S01]  /*9df0*/  FMUL.FTZ R154, R151, -1.4426950216293334961 ;  /* 0xbfb8aa3b979a7820 */ /* 0x000fe20000410000 */
[----:B------:R-:W-:-:S05]  /*9e00*/  SHF.L.U32 R91, R44, 0x10, RZ ;  /* 0x000000102c5b7819 */ /* 0x000fca00000006ff */
[----:B------:R-:W0:Y:S02]  /*9e10*/  MUFU.EX2 R154, R154 ;  /* 0x0000009a009a7308 */ /* 0x000e240000000800 */
[----:B0-----:R-:W-:-:S04]  /*9e20*/  FADD.FTZ R153, R154, 1 ;  /* 0x3f8000009a997421 */ /* 0x001fc80000010000 */
[----:B------:R0:W1:Y:S02]  /*9e30*/  MUFU.RCP R94, R153 ;  /* 0x00000099005e7308 */ /* 0x0000640000001000 */
[----:B0-----:R-:W-:Y:S01]  /*9e40*/  SHF.L.U32 R153, R10, 0x10, RZ ;  /* 0x000000100a997819 */ /* 0x001fe200000006ff */
[----:B-1----:R-:W-:Y:S01]  /*9e50*/  FMUL.FTZ R4, R157, R94 ;  /* 0x0000005e9d047220 */ /* 0x002fe20000410000 */
[----:B------:R-:W-:Y:S01]  /*9e60*/  FADD.FTZ R94, -R94, 1 ;  /* 0x3f8000005e5e7421 */ /* 0x000fe20000010100 */
[----:B------:R-:W-:-:S03]  /*9e70*/  SHF.L.U32 R157, R16, 0x10, RZ ;  /* 0x00000010109d7819 */ /* 0x000fc600000006ff */
[----:B------:R-:W-:Y:S01]  /*9e80*/  FFMA.FTZ R151, R151, R94, 1 ;  /* 0x3f80000097977423 */ /* 0x000fe2000001005e */
[----:B------:R-:W-:Y:S01]  /*9e90*/  FFMA.FTZ R94, R108, R6, R37 ;  /* 0x000000066c5e7223 */ /* 0x000fe20000010025 */
[----:B------:R-:W-:Y:S02]  /*9ea0*/  FADD.FTZ R157, -R8, R157 ;  /* 0x0000009d089d7221 */ /* 0x000fe40000010100 */
[----:B------:R-:W-:Y:S01]  /*9eb0*/  FMUL.FTZ R4, R4, R151 ;  /* 0x0000009704047220 */ /* 0x000fe20000410000 */
[----:B------:R-:W-:Y:S01]  /*9ec0*/  FMUL.FTZ R154, R94, -1.4426950216293334961 ;  /* 0xbfb8aa3b5e9a7820 */ /* 0x000fe20000410000 */
[----:B------:R-:W-:Y:S01]  /*9ed0*/  FMUL.FTZ R16, R157, R32 ;  /* 0x000000209d107220 */ /* 0x000fe20000410000 */
[----:B------:R-:W-:Y:S02]  /*9ee0*/  SHF.L.U32 R157, R14, 0x10, RZ ;  /* 0x000000100e9d7819 */ /* 0x000fe400000006ff */
[----:B------:R-:W-:Y:S02]  /*9ef0*/  SHF.L.U32 R151, R52, 0x10, RZ ;  /* 0x0000001034977819 */ /* 0x000fe400000006ff */
[----:B------:R-:W0:Y:S01]  /*9f00*/  MUFU.EX2 R154, R154 ;  /* 0x0000009a009a7308 */ /* 0x000e220000000800 */
[----:B------:R-:W-:Y:S01]  /*9f10*/  FADD.FTZ R157, -R8, R157 ;  /* 0x0000009d089d7221 */ /* 0x000fe20000010100 */
        /* <DEDUP_REMOVED lines=22> */
[----:B0-----:R-:W-:-:S04]  /*a080*/  FADD.FTZ R157, R154, 1 ;  /* 0x3f8000009a9d7421 */ /* 0x001fc80000010000 */
[----:B------:R0:W1:Y:S02]  /*a090*/  MUFU.RCP R99, R157 ;  /* 0x0000009d00637308 */ /* 0x0000640000001000 */
[----:B0-----:R-:W-:-:S05]  /*a0a0*/  SHF.L.U32 R157, R38, 0x10, RZ ;  /* 0x00000010269d7819 */ /* 0x001fca00000006ff */
[----:B------:R-:W-:Y:S01]  /*a0b0*/  FADD.FTZ R157, -R8, R157 ;  /* 0x0000009d089d7221 */ /* 0x000fe20000010100 */
[----:B-1----:R-:W-:Y:S01]  /*a0c0*/  FMUL.FTZ R94, R94, R99 ;  /* 0x000000635e5e7220 */ /* 0x002fe20000410000 */
        /* <DEDUP_REMOVED lines=15> */
[----:B------:R-:W-:Y:S01]  /*a1c0*/  FMUL.FTZ R20, R20, R99 ;  /* 0x0000006314147220 */ /* 0x000fe20000410000 */
[----:B------:R-:W-:-:S02]  /*a1d0*/  FFMA.FTZ R35, R108, R38, R37 ;  /* 0x000000266c237223 */ /* 0x000fc40000010025 */
[----:B------:R-:W-:Y:S01]  /*a1e0*/  FMUL.FTZ R52, R159, R32 ;  /* 0x000000209f347220 */ /* 0x000fe20000410000 */
[----:B------:R-:W-:Y:S01]  /*a1f0*/  SHF.L.U32 R159, R28, 0x10, RZ ;  /* 0x000000101c9f7819 */ /* 0x000fe200000006ff */
[----:B------:R-:W-:Y:S02]  /*a200*/  FMUL.FTZ R156, R35, -1.4426950216293334961 ;  /* 0xbfb8aa3b239c7820 */ /* 0x000fe40000410000 */
[----:B------:R-:W-:Y:S02]  /*a210*/  FFMA.FTZ R10, R107, R52, R76 ;  /* 0x000000346b0a7223 */ /* 0x000fe4000001004c */
[----:B------:R-:W-:Y:S02]  /*a220*/  FADD.FTZ R159, -R8, R159 ;  /* 0x0000009f089f7221 */ /* 0x000fe40000010100 */
[----:B------:R-:W0:Y:S02]  /*a230*/  MUFU.EX2 R156, R156 ;  /* 0x0000009c009c7308 */ /* 0x000e240000000800 */
[----:B------:R-:W-:Y:S01]  /*a240*/  FMUL.FTZ R28, R159, R32 ;  /* 0x000000209f1c7220 */ /* 0x000fe20000410000 */
[----:B------:R-:W-:-:S05]  /*a250*/  SHF.L.U32 R159, R30, 0x10, RZ ;  /* 0x000000101e9f7819 */ /* 0x000fca00000006ff */
[----:B------:R-:W-:Y:S01]  /*a260*/  FADD.FTZ R159, -R8, R159 ;  /* 0x0000009f089f7221 */ /* 0x000fe20000010100 */
[----:B0-----:R-:W-:-:S06]  /*a270*/  FADD.FTZ R154, R156, 1 ;  /* 0x3f8000009c9a7421 */ /* 0x001fcc0000010000 */
[----:B------:R-:W0:Y:S02]  /*a280*/  MUFU.RCP R154, R154 ;  /* 0x0000009a009a7308 */ /* 0x000e240000001000 */
[----:B0-----:R-:W-:Y:S01]  /*a290*/  FMUL.FTZ R98, R157, R154 ;  /* 0x0000009a9d627220 */ /* 0x001fe20000410000 */
[----:B------:R-:W-:Y:S01]  /*a2a0*/  FADD.FTZ R18, -R154, 1 ;  /* 0x3f8000009a127421 */ /* 0x000fe20000010100 */
[----:B------:R-:W-:-:S03]  /*a2b0*/  FADD.FTZ R157, -R8, R9 ;  /* 0x00000009089d7221 */ /* 0x000fc60000010100 */
        /* <DEDUP_REMOVED lines=15> */
[C---:B------:R-:W-:Y:S01]  /*a3b0*/  FFMA.FTZ R44, R108.reuse, R35, R37 ;  /* 0x000000236c2c7223 */ /* 0x040fe20000010025 */
[----:B------:R-:W-:-:S03]  /*a3c0*/  FMUL.FTZ R91, R108, R105 ;  /* 0x000000696c5b7220 */ /* 0x000fc60000410000 */
        /* <DEDUP_REMOVED lines=10> */
[----:B------:R-:W0:Y:S03]  /*a470*/  MUFU.RCP R56, R154 ;  /* 0x0000009a00387308 */ /* 0x000e260000001000 */
[----:B------:R-:W-:Y:S01]  /*a480*/  FMUL.FTZ R44, R151, R44 ;  /* 0x0000002c972c7220 */ /* 0x000fe20000410000 */
[----:B------:R-:W-:Y:S01]  /*a490*/  FFMA.FTZ R151, R84, R105, RZ ;  /* 0x0000006954977223 */ /* 0x000fe200000100ff */
[----:B0-----:R-:W-:Y:S01]  /*a4a0*/  FMUL.FTZ R61, R61, R56 ;  /* 0x000000383d3d7220 */ /* 0x001fe20000410000 */
[----:B------:R-:W-:Y:S01]  /*a4b0*/  FADD.FTZ R157, -R56, 1 ;  /* 0x3f800000389d7421 */ /* 0x000fe20000010100 */
[----:B------:R-:W-:-:S03]  /*a4c0*/  FFMA.FTZ R56, R108, R28, R37 ;  /* 0x0000001c6c387223 */ /* 0x000fc60000010025 */
[----:B------:R-:W-:Y:S01]  /*a4d0*/  FFMA.FTZ R10, R10, R157, 1 ;  /* 0x3f8000000a0a7423 */ /* 0x000fe2000001009d */
[----:B------:R-:W-:-:S03]  /*a4e0*/  FMUL.FTZ R156, R56, -1.4426950216293334961 ;  /* 0xbfb8aa3b389c7820 */ /* 0x000fc60000410000 */
[----:B------:R-:W-:Y:S01]  /*a4f0*/  FMUL.FTZ R10, R61, R10 ;  /* 0x0000000a3d0a7220 */ /* 0x000fe20000410000 */
[----:B------:R-:W-:Y:S02]  /*a500*/  FMUL.FTZ R61, R107, R100 ;  /* 0x000000646b3d7220 */ /* 0x000fe40000410000 */
        /* <DEDUP_REMOVED lines=10> */
[----:B------:R-:W-:-:S03]  /*a5b0*/  FADD.FTZ R30, RZ, R61 ;  /* 0x0000003dff1e7221 */ /* 0x000fc60000010000 */
[----:B------:R-:W-:Y:S01]  /*a5c0*/  FMUL.FTZ R156, R60, -1.4426950216293334961 ;  /* 0xbfb8aa3b3c9c7820 */ /* 0x000fe20000410000 */
[----:B------:R-:W-:-:S05]  /*a5d0*/  FADD.FTZ R30, R91, R30 ;  /* 0x0000001e5b1e7221 */ /* 0x000fca0000010000 */
        /* <DEDUP_REMOVED lines=10> */
[----:B0-----:R-:W-:Y:S01]  /*a680*/  FADD.FTZ R154, R99, 1 ;  /* 0x3f800000639a7421 */ /* 0x001fe20000010000 */
[----:B------:R-:W-:-:S04]  /*a690*/  FFMA.FTZ R99, R80, R61, RZ ;  /* 0x0000003d50637223 */ /* 0x000fc800000100ff */
[----:B------:R-:W-:Y:S01]  /*a6a0*/  FFMA.FTZ R61, R84, R91, R99 ;  /* 0x0000005b543d7223 */ /* 0x000fe20000010063 */
[----:B------:R-:W0:Y:S01]  /*a6b0*/  MUFU.RCP R154, R154 ;  /* 0x0000009a009a7308 */ /* 0x000e220000001000 */
[----:B------:R-:W-:Y:S01]  /*a6c0*/  FFMA.FTZ R91, R80, R100, RZ ;  /* 0x00000064505b7223 */ /* 0x000fe200000100ff */
[----:B------:R-:W-:Y:S01]  /*a6d0*/  FADD.FTZ R99, RZ, R100 ;  /* 0x00000064ff637221 */ /* 0x000fe20000010000 */
[----:B------:R-:W-:Y:S02]  /*a6e0*/  FMUL.FTZ R84, R107, R127 ;  /* 0x0000007f6b547220 */ /* 0x000fe40000410000 */
[-C--:B------:R-:W-:Y:S01]  /*a6f0*/  FFMA.FTZ R91, R88, R104.reuse, R91 ;  /* 0x00000068585b7223 */ /* 0x080fe2000001005b */
[----:B------:R-:W-:Y:S01]  /*a700*/  FADD.FTZ R99, R99, R104 ;  /* 0x0000006863637221 */ /* 0x000fe20000010000 */
[----:B------:R-:W-:Y:S02]  /*a710*/  FMUL.FTZ R104, R107, R104 ;  /* 0x000000686b687220 */ /* 0x000fe40000410000 */
[----:B------:R-:W-:-:S02]  /*a720*/  FFMA.FTZ R91, R106, R128, R91 ;  /* 0x000000806a5b7223 */ /* 0x000fc4000001005b */
[----:B------:R-:W-:Y:S01]  /*a730*/  FFMA.FTZ R88, R88, R104, R61 ;  /* 0x0000006858587223 */ /* 0x000fe2000001003d */
[----:B------:R-:W-:Y:S01]  /*a740*/  FFMA.FTZ R61, R92, R113, R151 ;  /* 0x000000715c3d7223 */ /* 0x000fe20000010097 */
[----:B------:R-:W-:Y:S01]  /*a750*/  FADD.FTZ R104, R30, R104 ;  /* 0x000000681e687221 */ /* 0x000fe20000010000 */
[----:B------:R-:W-:Y:S01]  /*a760*/  FADD.FTZ R30, R99, R128 ;  /* 0x00000080631e7221 */ /* 0x000fe20000010000 */
[----:B------:R-:W-:Y:S01]  /*a770*/  FMUL.FTZ R128, R107, R128 ;  /* 0x000000806b807220 */ /* 0x000fe20000410000 */
[-C--:B------:R-:W-:Y:S01]  /*a780*/  FMUL.FTZ R99, R108, R139.reuse ;  /* 0x0000008b6c637220 */ /* 0x080fe20000410000 */
[----:B------:R-:W-:Y:S01]  /*a790*/  FFMA.FTZ R80, R112, R139, R61 ;  /* 0x0000008b70507223 */ /* 0x000fe2000001003d */
[----:B0-----:R-:W-:Y:S01]  /*a7a0*/  FMUL.FTZ R72, R67, R154 ;  /* 0x0000009a43487220 */ /* 0x001fe20000410000 */
[----:B------:R-:W-:Y:S01]  /*a7b0*/  FADD.FTZ R67, -R154, 1 ;  /* 0x3f8000009a437421 */ /* 0x000fe20000010100 */
[----:B------:R-:W-:Y:S01]  /*a7c0*/  FFMA.FTZ R91, R138, R127, R91 ;  /* 0x0000007f8a5b7223 */ /* 0x000fe2000001005b */
[----:B------:R-:W-:Y:S01]  /*a7d0*/  FADD.FTZ R127, R30, R127 ;  /* 0x0000007f1e7f7221 */ /* 0x000fe20000010000 */
[-C--:B------:R-:W-:Y:S01]  /*a7e0*/  FMUL.FTZ R30, R107, R96.reuse ;  /* 0x000000606b1e7220 */ /* 0x080fe20000410000 */
[----:B------:R-:W-:Y:S01]  /*a7f0*/  FFMA.FTZ R67, R94, R67, 1 ;  /* 0x3f8000005e437423 */ /* 0x000fe20000010043 */
[----:B------:R-:W-:Y:S01]  /*a800*/  FFMA.FTZ R80, R141, R109, R80 ;  /* 0x0000006d8d507223 */ /* 0x000fe20000010050 */
[----:B------:R-:W-:Y:S01]  /*a810*/  FFMA.FTZ R91, R124, R96, R91 ;  /* 0x000000607c5b7223 */ /* 0x000fe2000001005b */
[----:B------:R-:W-:Y:S01]  /*a820*/  FADD.FTZ R127, R127, R96 ;  /* 0x000000607f7f7221 */ /* 0x000fe20000010000 */
[----:B------:R-:W-:Y:S01]  /*a830*/  FMUL.FTZ R67, R72, R67 ;  /* 0x0000004348437220 */ /* 0x000fe20000410000 */
[----:B------:R-:W-:Y:S01]  /*a840*/  FADD.FTZ R72, RZ, R105 ;  /* 0x00000069ff487221 */ /* 0x000fe20000010000 */
[----:B------:R-:W-:Y:S01]  /*a850*/  FFMA.FTZ R80, R143, R111, R80 ;  /* 0x0000006f8f507223 */ /* 0x000fe20000010050 */
[----:B------:R-:W-:-:S02]  /*a860*/  FADD.FTZ R127, R127, R110 ;  /* 0x0000006e7f7f7221 */ /* 0x000fc40000010000 */
[----:B------:R-:W-:Y:S01]  /*a870*/  FADD.FTZ R72, R72, R113 ;  /* 0x0000007148487221 */ /* 0x000fe20000010000 */
[----:B------:R-:W-:Y:S01]  /*a880*/  FMUL.FTZ R113, R108, R113 ;  /* 0x000000716c717220 */ /* 0x000fe20000410000 */
[----:B------:R-:W-:Y:S02]  /*a890*/  FADD.FTZ R127, R127, R120 ;  /* 0x000000787f7f7221 */ /* 0x000fe40000010000 */
        /* <DEDUP_REMOVED lines=10> */
[----:B------:R-:W-:-:S02]  /*a940*/  FADD.FTZ R104, R99, R104 ;  /* 0x0000006863687221 */ /* 0x000fc40000010000 */
        /* <DEDUP_REMOVED lines=11> */
[----:B------:R-:W-:Y:S01]  /*aa00*/  FFMA.FTZ R30, R122, R110, R91 ;  /* 0x0000006e7a1e7223 */ /* 0x000fe2000001005b */
[----:B------:R-:W-:Y:S01]  /*aa10*/  FADD.FTZ R127, R127, R150 ;  /* 0x000000967f7f7221 */ /* 0x000fe20000010000 */
[----:B------:R-:W-:Y:S01]  /*aa20*/  FFMA.FTZ R61, R143, R84, R61 ;  /* 0x000000548f3d7223 */ /* 0x000fe2000001003d */
        /* <DEDUP_REMOVED lines=22> */
[----:B------:R-:W-:Y:S01]  /*ab90*/  FMUL.FTZ R91, R107, R144 ;  /* 0x000000906b5b7220 */ /* 0x000fe20000410000 */
[----:B------:R-:W-:Y:S01]  /*aba0*/  FFMA.FTZ R30, R121, R116, R30 ;  /* 0x00000074791e7223 */ /* 0x000fe2000001001e */
[----:B------:R-:W-:Y:S01]  /*abb0*/  FFMA.FTZ R80, R140, R99, R80 ;  /* 0x000000638c507223 */ /* 0x000fe20000010050 */
[----:B------:R-:W-:Y:S01]  /*abc0*/  FADD.FTZ R72, R99, R72 ;  /* 0x0000004863487221 */ /* 0x000fe20000010000 */
[-C--:B------:R-:W-:Y:S01]  /*abd0*/  FMUL.FTZ R99, R108, R43.reuse ;  /* 0x0000002b6c637220 */ /* 0x080fe20000410000 */
        /* <DEDUP_REMOVED lines=13> */
[C---:B------:R-:W-:Y:S01]  /*acb0*/  FFMA.FTZ R80, R152.reuse, R43, R80 ;  /* 0x0000002b98507223 */ /* 0x040fe20000010050 */
[----:B------:R-:W-:Y:S01]  /*acc0*/  FFMA.FTZ R61, R152, R47, R61 ;  /* 0x0000002f983d7223 */ /* 0x000fe2000001003d */
[----:B------:R-:W-:Y:S01]  /*acd0*/  FADD.FTZ R118, R118, R47 ;  /* 0x0000002f76767221 */ /* 0x000fe20000010000 */
[----:B------:R-:W-:Y:S01]  /*ace0*/  FADD.FTZ R72, R43, R72 ;  /* 0x000000482b487221 */ /* 0x000fe20000010000 */
[C---:B------:R-:W-:Y:S01]  /*acf0*/  FFMA.FTZ R80, R119.reuse, R91, R80 ;  /* 0x0000005b77507223 */ /* 0x040fe20000010050 */
[----:B------:R-:W-:Y:S01]  /*ad00*/  FMUL.FTZ R47, R108, R115 ;  /* 0x000000736c2f7220 */ /* 0x000fe20000410000 */
[----:B------:R-:W-:Y:S01]  /*ad10*/  FFMA.FTZ R43, R119, R48, R30 ;  /* 0x00000030772b7223 */ /* 0x000fe2000001001e */
[----:B------:R-:W-:Y:S01]  /*ad20*/  FADD.FTZ R72, R72, R91 ;  /* 0x0000005b48487221 */ /* 0x000fe20000010000 */
[-C--:B------:R-:W-:Y:S01]  /*ad30*/  FMUL.FTZ R30, R107, R40.reuse ;  /* 0x000000286b1e7220 */ /* 0x080fe20000410000 */
        /* <DEDUP_REMOVED lines=9> */
[----:B------:R-:W-:Y:S01]  /*add0*/  FADD.FTZ R72, R72, R30 ;  /* 0x0000001e48487221 */ /* 0x000fe20000010000 */
[----:B------:R-:W-:Y:S01]  /*ade0*/  FFMA.FTZ R61, R142, R3, R61 ;  /* 0x000000038e3d7223 */ /* 0x000fe2000001003d */
[----:B------:R-:W-:Y:S01]  /*adf0*/  FADD.FTZ R118, R118, R3 ;  /* 0x0000000376767221 */ /* 0x000fe20000010000 */
[C---:B------:R-:W-:Y:S01]  /*ae00*/  FFMA.FTZ R30, R42.reuse, R45, R43 ;  /* 0x0000002d2a1e7223 */ /* 0x040fe2000001002b */
[----:B------:R-:W-:Y:S01]  /*ae10*/  FFMA.FTZ R42, R42, R48, R91 ;  /* 0x000000302a2a7223 */ /* 0x000fe2000001005b */
[----:B------:R-:W-:Y:S01]  /*ae20*/  FMUL.FTZ R3, R108, R5 ;  /* 0x000000056c037220 */ /* 0x000fe20000410000 */
[----:B------:R-:W-:Y:S01]  /*ae30*/  FADD.FTZ R72, R47, R72 ;  /* 0x000000482f487221 */ /* 0x000fe20000010000 */
[-C--:B------:R-:W-:Y:S01]  /*ae40*/  FMUL.FTZ R43, R107, R54.reuse ;  /* 0x000000366b2b7220 */ /* 0x080fe20000410000 */
[----:B------:R-:W-:Y:S01]  /*ae50*/  FADD.FTZ R40, R127, R40 ;  /* 0x000000287f287221 */ /* 0x000fe20000010000 */
[----:B------:R-:W-:Y:S01]  /*ae60*/  FFMA.FTZ R42, R148, R3, R42 ;  /* 0x00000003942a7223 */ /* 0x000fe2000001002a */
[----:B------:R-:W-:Y:S01]  /*ae70*/  FADD.FTZ R72, R72, R48 ;  /* 0x0000003048487221 */ /* 0x000fe20000010000 */
[C---:B------:R-:W-:Y:S01]  /*ae80*/  FFMA.FTZ R30, R51.reuse, R54, R30 ;  /* 0x00000036331e7223 */ /* 0x040fe2000001001e */
[----:B------:R-:W-:Y:S01]  /*ae90*/  FADD.FTZ R45, R40, R45 ;  /* 0x0000002d282d7221 */ /* 0x000fe20000010000 */
[----:B------:R-:W-:Y:S01]  /*aea0*/  FFMA.FTZ R51, R51, R43, R42 ;  /* 0x0000002b33337223 */ /* 0x000fe2000001002a */
[----:B------:R-:W-:Y:S01]  /*aeb0*/  FADD.FTZ R72, R3, R72 ;  /* 0x0000004803487221 */ /* 0x000fe20000010000 */
[----:B------:R-:W-:Y:S01]  /*aec0*/  FMUL.FTZ R42, R108, R7 ;  /* 0x000000076c2a7220 */ /* 0x000fe20000410000 */
[----:B------:R-:W-:Y:S01]  /*aed0*/  FFMA.FTZ R40, R148, R5, R61 ;  /* 0x0000000594287223 */ /* 0x000fe2000001003d */
[----:B------:R-:W-:Y:S01]  /*aee0*/  FADD.FTZ R118, R118, R5 ;  /* 0x0000000576767221 */ /* 0x000fe20000010000 */
[----:B------:R-:W-:Y:S01]  /*aef0*/  FADD.FTZ R43, R72, R43 ;  /* 0x0000002b482b7221 */ /* 0x000fe20000010000 */
[----:B------:R-:W-:Y:S01]  /*af00*/  FFMA.FTZ R48, R147, R42, R51 ;  /* 0x0000002a93307223 */ /* 0x000fe20000010033 */
[-C--:B------:R-:W-:Y:S01]  /*af10*/  FMUL.FTZ R5, R107, R0.reuse ;  /* 0x000000006b057220 */ /* 0x080fe20000410000 */
[C---:B------:R-:W-:Y:S01]  /*af20*/  FFMA.FTZ R3, R49.reuse, R0, R30 ;  /* 0x0000000031037223 */ /* 0x040fe2000001001e */
[----:B------:R-:W-:Y:S01]  /*af30*/  FADD.FTZ R43, R42, R43 ;  /* 0x0000002b2a2b7221 */ /* 0x000fe20000010000 */
[----:B------:R-:W-:Y:S01]  /*af40*/  FMUL.FTZ R30, R108, R41 ;  /* 0x000000296c1e7220 */ /* 0x000fe20000410000 */
[----:B------:R-:W-:Y:S01]  /*af50*/  FFMA.FTZ R49, R49, R5, R48 ;  /* 0x0000000531317223 */ /* 0x000fe20000010030 */
[----:B------:R-:W-:Y:S01]  /*af60*/  FADD.FTZ R45, R45, R54 ;  /* 0x000000362d2d7221 */ /* 0x000fe20000010000 */
[----:B------:R-:W-:Y:S01]  /*af70*/  FADD.FTZ R43, R43, R5 ;  /* 0x000000052b2b7221 */ /* 0x000fe20000010000 */
[----:B------:R-:W-:Y:S01]  /*af80*/  FMUL.FTZ R42, R107, R59 ;  /* 0x0000003b6b2a7220 */ /* 0x000fe20000410000 */
[----:B------:R-:W-:Y:S01]  /*af90*/  FFMA.FTZ R49, R57, R30, R49 ;  /* 0x0000001e39317223 */ /* 0x000fe20000010031 */
[----:B------:R-:W-:Y:S01]  /*afa0*/  FFMA.FTZ R40, R147, R7, R40 ;  /* 0x0000000793287223 */ /* 0x000fe20000010028 */
[----:B------:R-:W-:Y:S01]  /*afb0*/  FADD.FTZ R0, R45, R0 ;  /* 0x000000002d007221 */ /* 0x000fe20000010000 */
[----:B------:R-:W-:Y:S01]  /*afc0*/  FADD.FTZ R43, R30, R43 ;  /* 0x0000002b1e2b7221 */ /* 0x000fe20000010000 */
[----:B------:R-:W-:Y:S01]  /*afd0*/  FFMA.FTZ R49, R58, R42, R49 ;  /* 0x0000002a3a317223 */ /* 0x000fe20000010031 */
[----:B------:R-:W-:Y:S01]  /*afe0*/  FMUL.FTZ R48, R108, R46 ;  /* 0x0000002e6c307220 */ /* 0x000fe20000410000 */
        /* <DEDUP_REMOVED lines=9> */
[C---:B------:R-:W-:Y:S01]  /*b080*/  FFMA.FTZ R40, R65.reuse, R5, R0 ;  /* 0x0000000541287223 */ /* 0x040fe20000010000 */
[-C--:B------:R-:W-:Y:S01]  /*b090*/  FMUL.FTZ R7, R108, R13.reuse ;  /* 0x0000000d6c077220 */ /* 0x080fe20000410000 */
[----:B------:R-:W-:Y:S01]  /*b0a0*/  FFMA.FTZ R30, R65, R68, R30 ;  /* 0x00000044411e7223 */ /* 0x000fe2000001001e */
[C---:B------:R-:W-:Y:S01]  /*b0b0*/  FFMA.FTZ R0, R70.reuse, R13, R3 ;  /* 0x0000000d46007223 */ /* 0x040fe20000010003 */
[----:B------:R-:W-:Y:S01]  /*b0c0*/  FADD.FTZ R42, R43, R5 ;  /* 0x000000052b2a7221 */ /* 0x000fe20000010000 */
[----:B------:R-:W-:Y:S01]  /*b0d0*/  FFMA.FTZ R40, R70, R7, R40 ;  /* 0x0000000746287223 */ /* 0x000fe20000010028 */
[-C--:B------:R-:W-:Y:S01]  /*b0e0*/  FMUL.FTZ R3, R107, R74.reuse ;  /* 0x0000004a6b037220 */ /* 0x080fe20000410000 */
[----:B------:R-:W-:Y:S01]  /*b0f0*/  FFMA.FTZ R30, R53, R74, R30 ;  /* 0x0000004a351e7223 */ /* 0x000fe2000001001e */
[----:B------:R-:W-:Y:S01]  /*b100*/  FADD.FTZ R42, R7, R42 ;  /* 0x0000002a072a7221 */ /* 0x000fe20000010000 */
[-C--:B------:R-:W-:Y:S01]  /*b110*/  FMUL.FTZ R7, R107, R62.reuse ;  /* 0x0000003e6b077220 */ /* 0x080fe20000410000 */
[----:B------:R-:W-:Y:S01]  /*b120*/  FFMA.FTZ R53, R53, R3, R40 ;  /* 0x0000000335357223 */ /* 0x000fe20000010028 */
[----:B------:R-:W-:Y:S01]  /*b130*/  FMUL.FTZ R40, R108, R15 ;  /* 0x0000000f6c287220 */ /* 0x000fe20000410000 */
[----:B------:R-:W-:Y:S01]  /*b140*/  FADD.FTZ R3, R42, R3 ;  /* 0x000000032a037221 */ /* 0x000fe20000010000 */
[----:B------:R-:W-:Y:S01]  /*b150*/  FFMA.FTZ R5, R55, R62, R30 ;  /* 0x0000003e37057223 */ /* 0x000fe2000001001e */
[----:B------:R-:W-:Y:S01]  /*b160*/  FMUL.FTZ R30, R108, R17 ;  /* 0x000000116c1e7220 */ /* 0x000fe20000410000 */
[----:B------:R-:W-:Y:S01]  /*b170*/  FFMA.FTZ R42, R73, R40, R53 ;  /* 0x00000028492a7223 */ /* 0x000fe20000010035 */
[----:B------:R-:W-:Y:S01]  /*b180*/  FADD.FTZ R3, R40, R3 ;  /* 0x0000000328037221 */ /* 0x000fe20000010000 */
[----:B------:R-:W-:Y:S01]  /*b190*/  FMUL.FTZ R40, R107, R79 ;  /* 0x0000004f6b287220 */ /* 0x000fe20000410000 */
[----:B------:R-:W-:Y:S01]  /*b1a0*/  FFMA.FTZ R0, R73, R15, R0 ;  /* 0x0000000f49007223 */ /* 0x000fe20000010000 */
[----:B------:R-:W-:Y:S01]  /*b1b0*/  FFMA.FTZ R55, R55, R7, R42 ;  /* 0x0000000737377223 */ /* 0x000fe2000001002a */
[----:B------:R-:W-:Y:S01]  /*b1c0*/  FADD.FTZ R3, R3, R7 ;  /* 0x0000000703037221 */ /* 0x000fe20000010000 */
[----:B------:R-:W-:Y:S01]  /*b1d0*/  FMUL.FTZ R42, R108, R19 ;  /* 0x000000136c2a7220 */ /* 0x000fe20000410000 */
[----:B------:R-:W-:Y:S01]  /*b1e0*/  FMUL.FTZ R7, R107, R78 ;  /* 0x0000004e6b077220 */ /* 0x000fe20000410000 */
[----:B------:R-:W-:Y:S01]  /*b1f0*/  FFMA.FTZ R55, R77, R30, R55 ;  /* 0x0000001e4d377223 */ /* 0x000fe20000010037 */
[----:B------:R-:W-:Y:S01]  /*b200*/  FADD.FTZ R3, R30, R3 ;  /* 0x000000031e037221 */ /* 0x000fe20000010000 */
[C---:B------:R-:W-:Y:S01]  /*b210*/  FFMA.FTZ R30, R64.reuse, R79, R5 ;  /* 0x0000004f401e7223 */ /* 0x040fe20000010005 */
[----:B------:R-:W-:Y:S01]  /*b220*/  FMUL.FTZ R5, R107, R86 ;  /* 0x000000566b057220 */ /* 0x000fe20000410000 */
[----:B------:R-:W-:Y:S01]  /*b230*/  FFMA.FTZ R55, R64, R40, R55 ;  /* 0x0000002840377223 */ /* 0x000fe20000010037 */
[----:B------:R-:W-:Y:S01]  /*b240*/  FADD.FTZ R3, R3, R40 ;  /* 0x0000002803037221 */ /* 0x000fe20000010000 */
[----:B------:R-:W-:Y:S01]  /*b250*/  FFMA.FTZ R30, R69, R86, R30 ;  /* 0x00000056451e7223 */ /* 0x000fe2000001001e */
[----:B------:R-:W-:Y:S01]  /*b260*/  FADD.FTZ R41, R118, R41 ;  /* 0x0000002976297221 */ /* 0x000fe20000010000 */
[----:B------:R-:W-:Y:S01]  /*b270*/  FFMA.FTZ R40, R81, R42, R55 ;  /* 0x0000002a51287223 */ /* 0x000fe20000010037 */
[----:B------:R-:W-:Y:S01]  /*b280*/  FADD.FTZ R3, R42, R3 ;  /* 0x000000032a037221 */ /* 0x000fe20000010000 */
[-C--:B------:R-:W-:Y:S01]  /*b290*/  FFMA.FTZ R30, R71, R90.reuse, R30 ;  /* 0x0000005a471e7223 */ /* 0x080fe2000001001e */
[----:B------:R-:W-:Y:S01]  /*b2a0*/  FADD.FTZ R59, R59, R68 ;  /* 0x000000443b3b7221 */ /* 0x000fe20000010000 */
[----:B------:R-:W-:Y:S01]  /*b2b0*/  FFMA.FTZ R69, R69, R5, R40 ;  /* 0x0000000545457223 */ /* 0x000fe20000010028 */
[----:B------:R-:W-:Y:S01]  /*b2c0*/  FMUL.FTZ R40, R108, R21 ;  /* 0x000000156c287220 */ /* 0x000fe20000410000 */
[----:B------:R-:W-:Y:S01]  /*b2d0*/  FADD.FTZ R3, R3, R5 ;  /* 0x0000000503037221 */ /* 0x000fe20000010000 */
[----:B------:R-:W-:Y:S01]  /*b2e0*/  FMUL.FTZ R5, R107, R90 ;  /* 0x0000005a6b057220 */ /* 0x000fe20000410000 */
[----:B------:R-:W-:Y:S01]  /*b2f0*/  FFMA.FTZ R0, R77, R17, R0 ;  /* 0x000000114d007223 */ /* 0x000fe20000010000 */
[----:B------:R-:W-:Y:S01]  /*b300*/  FFMA.FTZ R42, R85, R40, R69 ;  /* 0x00000028552a7223 */ /* 0x000fe20000010045 */
[----:B------:R-:W-:Y:S01]  /*b310*/  FADD.FTZ R3, R40, R3 ;  /* 0x0000000328037221 */ /* 0x000fe20000010000 */
[C---:B------:R-:W-:Y:S01]  /*b320*/  FMUL.FTZ R40, R108.reuse, R23 ;  /* 0x000000176c287220 */ /* 0x040fe20000410000 */
[----:B------:R-:W-:Y:S01]  /*b330*/  FADD.FTZ R46, R41, R46 ;  /* 0x0000002e292e7221 */ /* 0x000fe20000010000 */
[----:B------:R-:W-:Y:S01]  /*b340*/  FFMA.FTZ R71, R71, R5, R42 ;  /* 0x0000000547477223 */ /* 0x000fe2000001002a */
        /* <DEDUP_REMOVED lines=23> */
[-C--:B------:R-:W-:Y:S01]  /*b4c0*/  FMUL.FTZ R5, R107, R102.reuse ;  /* 0x000000666b057220 */ /* 0x080fe20000410000 */
[----:B------:R-:W-:Y:S01]  /*b4d0*/  FADD.FTZ R46, R46, R17 ;  /* 0x000000112e2e7221 */ /* 0x000fe20000010000 */
[----:B------:R-:W-:Y:S01]  /*b4e0*/  FADD.FTZ R3, R42, R3 ;  /* 0x000000032a037221 */ /* 0x000fe20000010000 */
[----:B------:R-:W-:Y:S01]  /*b4f0*/  FFMA.FTZ R30, R83, R102, R30 ;  /* 0x00000066531e7223 */ /* 0x000fe2000001001e */
[----:B------:R-:W-:Y:S01]  /*b500*/  FADD.FTZ R79, R79, R86 ;  /* 0x000000564f4f7221 */ /* 0x000fe20000010000 */
[----:B------:R-:W-:Y:S01]  /*b510*/  FFMA.FTZ R0, R93, R29, R0 ;  /* 0x0000001d5d007223 */ /* 0x000fe20000010000 */
[----:B------:R-:W-:Y:S01]  /*b520*/  FFMA.FTZ R83, R83, R5, R40 ;  /* 0x0000000553537223 */ /* 0x000fe20000010028 */
[----:B------:R-:W-:Y:S01]  /*b530*/  FADD.FTZ R46, R46, R19 ;  /* 0x000000132e2e7221 */ /* 0x000fe20000010000 */
[----:B------:R-:W-:Y:S01]  /*b540*/  FMUL.FTZ R40, R108, R33 ;  /* 0x000000216c287220 */ /* 0x000fe20000410000 */
[----:B------:R-:W-:Y:S01]  /*b550*/  FADD.FTZ R3, R3, R5 ;  /* 0x0000000503037221 */ /* 0x000fe20000010000 */
[----:B------:R-:W-:Y:S01]  /*b560*/  FADD.FTZ R79, R79, R90 ;  /* 0x0000005a4f4f7221 */ /* 0x000fe20000010000 */
[----:B------:R-:W-:Y:S01]  /*b570*/  FFMA.FTZ R0, R97, R31, R0 ;  /* 0x0000001f61007223 */ /* 0x000fe20000010000 */
[----:B------:R-:W-:Y:S01]  /*b580*/  FADD.FTZ R46, R46, R21 ;  /* 0x000000152e2e7221 */ /* 0x000fe20000010000 */
[----:B------:R-:W-:Y:S01]  /*b590*/  FFMA.FTZ R42, R101, R40, R83 ;  /* 0x00000028652a7223 */ /* 0x000fe20000010053 */
[-C--:B------:R-:W-:Y:S01]  /*b5a0*/  FMUL.FTZ R7, R107, R34.reuse ;  /* 0x000000226b077220 */ /* 0x080fe20000410000 */
[----:B------:R-:W-:Y:S01]  /*b5b0*/  FADD.FTZ R3, R40, R3 ;  /* 0x0000000328037221 */ /* 0x000fe20000010000 */
[----:B------:R-:W-:Y:S01]  /*b5c0*/  FADD.FTZ R78, R79, R78 ;  /* 0x0000004e4f4e7221 */ /* 0x000fe20000010000 */
[----:B------:R-:W-:Y:S01]  /*b5d0*/  FFMA.FTZ R0, R101, R33, R0 ;  /* 0x0000002165007223 */ /* 0x000fe20000010000 */
[C---:B------:R-:W-:Y:S01]  /*b5e0*/  FFMA.FTZ R5, R87.reuse, R34, R30 ;  /* 0x0000002257057223 */ /* 0x040fe2000001001e */
[----:B------:R-:W-:Y:S01]  /*b5f0*/  FADD.FTZ R46, R46, R23 ;  /* 0x000000172e2e7221 */ /* 0x000fe20000010000 */
[----:B------:R-:W-:Y:S01]  /*b600*/  FFMA.FTZ R87, R87, R7, R42 ;  /* 0x0000000757577223 */ /* 0x000fe2000001002a */
[-C--:B------:R-:W-:Y:S01]  /*b610*/  FMUL.FTZ R30, R108, R2.reuse ;  /* 0x000000026c1e7220 */ /* 0x080fe20000410000 */
[----:B------:R-:W-:Y:S01]  /*b620*/  FADD.FTZ R7, R3, R7 ;  /* 0x0000000703077221 */ /* 0x000fe20000010000 */
[----:B------:R-:W-:Y:S01]  /*b630*/  FADD.FTZ R95, R78, R95 ;  /* 0x0000005f4e5f7221 */ /* 0x000fe20000010000 */
[C---:B------:R-:W-:Y:S01]  /*b640*/  FFMA.FTZ R3, R103.reuse, R2, R0 ;  /* 0x0000000267037223 */ /* 0x040fe20000010000 */
[----:B------:R-:W-:Y:S01]  /*b650*/  FADD.FTZ R46, R46, R29 ;  /* 0x0000001d2e2e7221 */ /* 0x000fe20000010000 */
[----:B------:R-:W-:Y:S01]  /*b660*/  FFMA.FTZ R87, R103, R30, R87 ;  /* 0x0000001e67577223 */ /* 0x000fe20000010057 */
[-C--:B------:R-:W-:Y:S01]  /*b670*/  FMUL.FTZ R0, R107, R4.reuse ;  /* 0x000000046b007220 */ /* 0x080fe20000410000 */
        /* <DEDUP_REMOVED lines=20> */
[-C--:B------:R-:W-:Y:S01]  /*b7c0*/  FMUL.FTZ R7, R107, R20.reuse ;  /* 0x000000146b077220 */ /* 0x080fe20000410000 */
[C---:B------:R-:W-:Y:S01]  /*b7d0*/  FFMA.FTZ R16, R14.reuse, R5, R16 ;  /* 0x000000050e107223 */ /* 0x040fe20000010010 */
[----:B------:R-:W-:Y:S01]  /*b7e0*/  FADD.FTZ R0, R5, R0 ;  /* 0x0000000005007221 */ /* 0x000fe20000010000 */
[----:B------:R-:W-:Y:S01]  /*b7f0*/  FFMA.FTZ R3, R14, R11, R3 ;  /* 0x0000000b0e037223 */ /* 0x000fe20000010003 */
[----:B------:R-:W-:Y:S01]  /*b800*/  FADD.FTZ R2, R2, R11 ;  /* 0x0000000b02027221 */ /* 0x000fe20000010000 */
[C---:B------:R-:W-:Y:S01]  /*b810*/  FFMA.FTZ R5, R39.reuse, R20, R4 ;  /* 0x0000001427057223 */ /* 0x040fe20000010004 */
[----:B------:R-:W-:Y:S01]  /*b820*/  FFMA.FTZ R16, R39, R7, R16 ;  /* 0x0000000727107223 */ /* 0x000fe20000010010 */
[-C--:B------:R-:W-:Y:S01]  /*b830*/  FMUL.FTZ R11, R108, R9.reuse ;  /* 0x000000096c0b7220 */ /* 0x080fe20000410000 */
[----:B------:R-:W-:Y:S01]  /*b840*/  FADD.FTZ R4, R0, R7 ;  /* 0x0000000700047221 */ /* 0x000fe20000010000 */
[C---:B------:R-:W-:Y:S01]  /*b850*/  FFMA.FTZ R0, R38.reuse, R9, R3 ;  /* 0x0000000926007223 */ /* 0x040fe20000010003 */
[----:B------:R-:W-:Y:S01]  /*b860*/  FMUL.FTZ R6, R107, R22 ;  /* 0x000000166b067220 */ /* 0x000fe20000410000 */
[----:B------:R-:W-:Y:S01]  /*b870*/  FFMA.FTZ R3, R38, R11, R16 ;  /* 0x0000000b26037223 */ /* 0x000fe20000010010 */
[----:B------:R-:W-:Y:S01]  /*b880*/  FADD.FTZ R4, R11, R4 ;  /* 0x000000040b047221 */ /* 0x000fe20000010000 */
[----:B------:R-:W-:Y:S01]  /*b890*/  FADD.FTZ R9, R2, R9 ;  /* 0x0000000902097221 */ /* 0x000fe20000010000 */
[----:B------:R-:W-:Y:S01]  /*b8a0*/  FMUL.FTZ R2, R108, R44 ;  /* 0x0000002c6c027220 */ /* 0x000fe20000410000 */
[----:B------:R-:W-:Y:S01]  /*b8b0*/  FFMA.FTZ R7, R18, R6, R3 ;  /* 0x0000000612077223 */ /* 0x000fe20000010003 */
[----:B------:R-:W-:Y:S01]  /*b8c0*/  FADD.FTZ R11, R4, R6 ;  /* 0x00000006040b7221 */ /* 0x000fe20000010000 */
        /* <DEDUP_REMOVED lines=27> */
[----:B------:R-:W-:-:S07]  /*ba80*/  FADD.FTZ R59, R44, R67 ;  /* 0x000000432c3b7221 */ /* 0x000fce0000010000 */
.L_x_381:
[----:B------:R-:W0:Y:S01]  /*ba90*/  S2R R6, SR_LANEID ;  /* 0x0000000000067919 */ /* 0x000e220000000000 */
[----:B------:R-:W-:Y:S01]  /*baa0*/  MOV R3, R0 ;  /* 0x0000000000037202 */ /* 0x000fe20000000f00 */
[----:B------:R-:W-:Y:S01]  /*bab0*/  BSSY.RECONVERGENT B0, `(.L_x_382) ;  /* 0x0000029000007945 */ /* 0x000fe20003800200 */
[----:B------:R-:W-:Y:S01]  /*bac0*/  ISETP.GT.U32.AND P4, PT, R130, 0x17, PT ;  /* 0x000000178200780c */ /* 0x000fe20003f84070 */
[----:B------:R-:W-:Y:S01]  /*bad0*/  SHFL.DOWN PT, R2, R111, 0x1, 0x1f ;  /* 0x08201f006f027f89 */ /* 0x000fe200000e0000 */
[----:B------:R-:W-:-:S03]  /*bae0*/  ISETP.GE.U32.AND P1, PT, R132, 0x2, PT ;  /* 0x000000028400780c */ /* 0x000fc60003f26070 */
[----:B------:R-:W1:Y:S04]  /*baf0*/  SHFL.DOWN PT, R0, R3, 0x1, 0x1f ;  /* 0x08201f0003007f89 */ /* 0x000e6800000e0000 */
[----:B------:R-:W-:Y:S01]  /*bb00*/  STS.128 [R136], R56 ;  /* 0x0000003888007388 */ /* 0x000fe20000000c00 */
[C---:B0-----:R-:W-:Y:S02]  /*bb10*/  ISETP.GT.AND P0, PT, R6.reuse, 0x1e, PT ;  /* 0x0000001e0600780c */ /* 0x041fe40003f04270 */
[C---:B------:R-:W-:Y:S02]  /*bb20*/  ISETP.GT.AND P3, PT, R6.reuse, 0xf, PT ;  /* 0x0000000f0600780c */ /* 0x040fe40003f64270 */
[----:B------:R-:W-:-:S09]  /*bb30*/  ISETP.GT.AND P2, PT, R6, 0x17, PT ;  /* 0x000000170600780c */ /* 0x000fd20003f44270 */
[----:B-1----:R-:W-:Y:S01]  /*bb40*/  @!P0 FADD.FTZ R3, R0, R3 ;  /* 0x0000000300038221 */ /* 0x002fe20000010000 */
[----:B------:R-:W-:Y:S01]  /*bb50*/  @!P0 FADD.FTZ R111, R2, R111 ;  /* 0x0000006f026f8221 */ /* 0x000fe20000010000 */
        /* <DEDUP_REMOVED lines=23> */
[----:B------:R-:W0:Y:S01]  /*bcd0*/  @!P2 S2R R6, SR_CgaCtaId ;  /* 0x000000000006a919 */ /* 0x000e220000008800 */
[----:B------:R-:W-:Y:S02]  /*bce0*/  @!P2 MOV R3, 0x400 ;  /* 0x000004000003a802 */ /* 0x000fe40000000f00 */
[----:B------:R-:W-:-:S04]  /*bcf0*/  @!P2 SHF.R.U32.HI R0, RZ, 0x2, R130 ;  /* 0x00000002ff00a819 */ /* 0x000fc80000011682 */
[----:B------:R-:W-:Y:S02]  /*bd00*/  @!P2 LOP3.LUT R0, R0, 0xf8, RZ, 0xc0, !PT ;  /* 0x000000f80000a812 */ /* 0x000fe400078ec0ff */
[----:B0-----:R-:W-:-:S04]  /*bd10*/  @!P2 LEA R3, R6, R3, 0x18 ;  /* 0x000000030603a211 */ /* 0x001fc800078ec0ff */
[----:B------:R-:W-:-:S05]  /*bd20*/  @!P2 IADD3 R0, PT, PT, R0, R3, RZ ;  /* 0x000000030000a210 */ /* 0x000fca0007ffe0ff */
[----:B------:R3:W-:Y:S02]  /*bd30*/  @!P2 STS.64 [R0+0x10], R10 ;  /* 0x0000100a0000a388 */ /* 0x0007e40000000a00 */
.L_x_383:
[----:B------:R-:W-:Y:S05]  /*bd40*/  BSYNC.RECONVERGENT B0 ;  /* 0x0000000000007941 */ /* 0x000fea0003800200 */
.L_x_382:
[----:B------:R-:W-:Y:S06]  /*bd50*/  BAR.SYNC.DEFER_BLOCKING 0x0 ;  /* 0x0000000000007b1d */ /* 0x000fec0000010000 */
[----:B------:R-:W-:Y:S04]  /*bd60*/  BSSY.RECONVERGENT B0, `(.L_x_384) ;  /* 0x0000021000007945 */ /* 0x000fe80003800200 */
[----:B------:R-:W-:Y:S05]  /*bd70*/  @P0 BRA `(.L_x_385) ;  /* 0x00000000007c0947 */ /* 0x000fea0003800000 */
[----:B------:R-:W4:Y:S01]  /*bd80*/  S2UR UR6, SR_CgaCtaId ;  /* 0x00000000000679c3 */ /* 0x000f220000008800 */
[----:B------:R-:W-:Y:S02]  /*bd90*/  UMOV UR5, 0x400 ;  /* 0x0000040000057882 */ /* 0x000fe40000000000 */
[----:B----4-:R-:W-:-:S09]  /*bda0*/  ULEA UR5, UR6, UR5, 0x18 ;  /* 0x0000000506057291 */ /* 0x010fd2000f8ec0ff */
[----:B------:R-:W4:Y:S04]  /*bdb0*/  LDS.64 R2, [UR5+0x18] ;  /* 0x00001805ff027984 */ /* 0x000f280008000a00 */
[----:B------:R-:W5:Y:S04]  /*bdc0*/  LDS.128 R28, [UR5+0x20] ;  /* 0x00002005ff1c7984 */ /* 0x000f680008000c00 */
[----:B------:R-:W0:Y:S04]  /*bdd0*/  LDS.128 R20, [UR5+0x30] ;  /* 0x00003005ff147984 */ /* 0x000e280008000c00 */
[----:B------:R-:W0:Y:S04]  /*bde0*/  LDS.128 R16, [UR5+0x40] ;  /* 0x00004005ff107984 */ /* 0x000e280008000c00 */
[----:B------:R-:W0:Y:S04]  /*bdf0*/  LDS.128 R12, [UR5+0x50] ;  /* 0x00005005ff0c7984 */ /* 0x000e280008000c00 */
[----:B-12---:R-:W1:Y:S01]  /*be00*/  LDS.128 R4, [UR5+0x60] ;  /* 0x00006005ff047984 */ /* 0x006e620008000c00 */
[----:B----4-:R-:W-:Y:S01]  /*be10*/  FADD.FTZ R9, R10, R2 ;  /* 0x000000020a097221 */ /* 0x010fe20000010000 */
[----:B---3--:R-:W-:-:S03]  /*be20*/  FADD.FTZ R0, R11, R3 ;  /* 0x000000030b007221 */ /* 0x008fc60000010000 */
[----:B-----5:R-:W-:Y:S01]  /*be30*/  FADD.FTZ R9, R9, R28 ;  /* 0x0000001c09097221 */ /* 0x020fe20000010000 */
[----:B------:R-:W-:-:S03]  /*be40*/  FADD.FTZ R0, R0, R29 ;  /* 0x0000001d00007221 */ /* 0x000fc60000010000 */
[----:B------:R-:W-:Y:S01]  /*be50*/  FADD.FTZ R9, R9, R30 ;  /* 0x0000001e09097221 */ /* 0x000fe20000010000 */
[----:B------:R-:W-:-:S03]  /*be60*/  FADD.FTZ R0, R0, R31 ;  /* 0x0000001f00007221 */ /* 0x000fc60000010000 */
[----:B0-----:R-:W-:Y:S01]  /*be70*/  FADD.FTZ R9, R9, R20 ;  /* 0x0000001409097221 */ /* 0x001fe20000010000 */
        /* <DEDUP_REMOVED lines=15> */
.L_x_385:
[----:B------:R-:W-:Y:S05]  /*bf70*/  BSYNC.RECONVERGENT B0 ;  /* 0x0000000000007941 */ /* 0x000fea0003800200 */
.L_x_384:
        /* <DEDUP_REMOVED lines=22> */
[----:B------:R-:W4:Y:S01]  /*c0e0*/  LDS.128 R56, [R136+0x1200] ;  /* 0x0012000088387984 */ /* 0x000f220000000c00 */
[----:B0-----:R-:W-:Y:S01]  /*c0f0*/  FADD.FTZ R3, R3, R48 ;  /* 0x0000003003037221 */ /* 0x001fe20000010000 */
[----:B------:R-:W-:Y:S01]  /*c100*/  FADD.FTZ R0, R0, R49 ;  /* 0x0000003100007221 */ /* 0x000fe20000010000 */
[----:B------:R-:W-:Y:S01]  /*c110*/  FADD.FTZ R9, R9, R50 ;  /* 0x0000003209097221 */ /* 0x000fe20000010000 */
[----:B------:R-:W0:Y:S01]  /*c120*/  LDS.128 R60, [R136+0x1380] ;  /* 0x00138000883c7984 */ /* 0x000e220000000c00 */
[----:B------:R-:W-:Y:S01]  /*c130*/  FADD.FTZ R2, R2, R51 ;  /* 0x0000003302027221 */ /* 0x000fe20000010000 */
[----:B------:R-:W-:Y:S01]  /*c140*/  FADD.FTZ R3, R3, R44 ;  /* 0x0000002c03037221 */ /* 0x000fe20000010000 */
[----:B------:R-:W-:Y:S01]  /*c150*/  FADD.FTZ R0, R0, R45 ;  /* 0x0000002d00007221 */ /* 0x000fe20000010000 */
[----:B------:R-:W5:Y:S01]  /*c160*/  LDS.128 R48, [R136+0x1500] ;  /* 0x0015000088307984 */ /* 0x000f620000000c00 */
[----:B------:R-:W-:Y:S01]  /*c170*/  FADD.FTZ R9, R9, R46 ;  /* 0x0000002e09097221 */ /* 0x000fe20000010000 */
[----:B------:R-:W-:Y:S01]  /*c180*/  FADD.FTZ R2, R2, R47 ;  /* 0x0000002f02027221 */ /* 0x000fe20000010000 */
[----:B-1----:R-:W-:Y:S01]  /*c190*/  FADD.FTZ R3, R3, R4 ;  /* 0x0000000403037221 */ /* 0x002fe20000010000 */
[----:B------:R-:W1:Y:S01]  /*c1a0*/  LDS.128 R44, [R136+0x1680] ;  /* 0x00168000882c7984 */ /* 0x000e620000000c00 */
        /* <DEDUP_REMOVED lines=31> */
[----:B0-----:R-:W-:Y:S01]  /*c3a0*/  FADD.FTZ R3, R3, R60 ;  /* 0x0000003c03037221 */ /* 0x001fe20000010000 */
        /* <DEDUP_REMOVED lines=11> */
.L_x_387:
[----:B------:R-:W-:Y:S05]  /*c460*/  BSYNC.RECONVERGENT B0 ;  /* 0x0000000000007941 */ /* 0x000fea0003800200 */
.L_x_386:
[----:B------:R-:W-:Y:S04]  /*c470*/  BSSY.RECONVERGENT B0, `(.L_x_388) ;  /* 0x000001d000007945 */ /* 0x000fe80003800200 */
[----:B------:R-:W-:Y:S05]  /*c480*/  @P4 BRA `(.L_x_389) ;  /* 0x00000000006c4947 */ /* 0x000fea0003800000 */
[----:B------:R-:W1:Y:S01]  /*c490*/  LDC.64 R16, c[0x0][0x3f8] ;  /* 0x0000fe00ff107b82 */ /* 0x000e620000000a00 */
[----:B------:R-:W-:-:S07]  /*c4a0*/  IMAD R137, R137, 0x18, R130 ;  /* 0x0000001889897824 */ /* 0x000fce00078e0282 */
[----:B------:R-:W4:Y:S01]  /*c4b0*/  LDC.64 R2, c[0x0][0x3d8] ;  /* 0x0000f600ff027b82 */ /* 0x000f220000000a00 */
[----:B-1----:R-:W-:Y:S01]  /*c4c0*/  IMAD.WIDE.U32 R4, R16, 0x3, RZ ;  /* 0x0000000310047825 */ /* 0x002fe200078e00ff */
[C---:B--2---:R-:W-:Y:S02]  /*c4d0*/  LEA R7, R17.reuse, R17, 0x1 ;  /* 0x0000001111077211 */ /* 0x044fe400078e08ff */
[----:B------:R-:W-:Y:S02]  /*c4e0*/  LEA.HI R15, P2, R17, R16, RZ, 0x1 ;  /* 0x00000010110f7211 */ /* 0x000fe400078508ff */
[----:B------:R-:W-:Y:S02]  /*c4f0*/  IADD3 R7, PT, PT, R5, R7, RZ ;  /* 0x0000000705077210 */ /* 0x000fe40007ffe0ff */
[----:B---3--:R-:W-:Y:S01]  /*c500*/  IADD3.X R0, PT, PT, RZ, R17, RZ, P2, !PT ;  /* 0x00000011ff007210 */ /* 0x008fe200017fe4ff */
[----:B----4-:R-:W-:Y:S01]  /*c510*/  IMAD.WIDE R2, R137, 0x4, R2 ;  /* 0x0000000489027825 */ /* 0x010fe200078e0202 */
[----:B------:R-:W-:-:S02]  /*c520*/  LEA.HI R5, P2, R7, R4, RZ, 0x1 ;  /* 0x0000000407057211 */ /* 0x000fc400078508ff */
[----:B------:R-:W-:Y:S02]  /*c530*/  SHF.L.U32 R9, R15, 0x1, RZ ;  /* 0x000000010f097819 */ /* 0x000fe400000006ff */
[----:B------:R-:W-:Y:S01]  /*c540*/  SHF.L.U32 R13, R5, 0x1, RZ ;  /* 0x00000001050d7819 */ /* 0x000fe200000006ff */
[----:B------:R4:W-:Y:S01]  /*c550*/  REDG.E.ADD.F32.FTZ.RN.STRONG.GPU desc[UR8][R2.64], R56 ;  /* 0x00000038020079a6 */ /* 0x0009e2000c12f308 */
[----:B------:R-:W-:Y:S02]  /*c560*/  LOP3.LUT R9, R9, 0xfffffffc, RZ, 0xc0, !PT ;  /* 0xfffffffc09097812 */ /* 0x000fe400078ec0ff */
[----:B------:R-:W-:Y:S02]  /*c570*/  SHF.L.U64.HI R15, R15, 0x1, R0 ;  /* 0x000000010f0f7819 */ /* 0x000fe40000010200 */
        /* <DEDUP_REMOVED lines=12> */
.L_x_389:
[----:B------:R-:W-:Y:S05]  /*c640*/  BSYNC.RECONVERGENT B0 ;  /* 0x0000000000007941 */ /* 0x000fea0003800200 */
.L_x_388:
[----:B------:R-:W-:Y:S05]  /*c650*/  @!P1 BRA `(.L_x_390) ;  /* 0x0000000800f09947 */ /* 0x000fea0003800000 */
[----:B-1--4-:R-:W1:Y:S01]  /*c660*/  LDC.64 R4, c[0x0][0x3d0] ;  /* 0x0000f400ff047b82 */ /* 0x012e620000000a00 */
[----:B---3--:R-:W-:Y:S01]  /*c670*/  LOP3.LUT R0, R134, 0x1, RZ, 0xc0, !PT ;  /* 0x0000000186007812 */ /* 0x008fe200078ec0ff */
[----:B------:R-:W-:Y:S04]  /*c680*/  BSSY.RECONVERGENT B0, `(.L_x_391) ;  /* 0x000001e000007945 */ /* 0x000fe80003800200 */
[----:B------:R-:W-:-:S04]  /*c690*/  IMAD R13, R0, R131, RZ ;  /* 0x00000083000d7224 */ /* 0x000fc800078e02ff */
[----:B------:R-:W-:-:S05]  /*c6a0*/  IMAD R0, R13, R132, RZ ;  /* 0x000000840d007224 */ /* 0x000fca00078e02ff */
[----:B------:R-:W-:-:S05]  /*c6b0*/  SHF.L.U32 R3, R0, 0x1, RZ ;  /* 0x0000000100037819 */ /* 0x000fca00000006ff */
[----:B-1----:R-:W-:Y:S01]  /*c6c0*/  IMAD.WIDE R4, R3, 0x4, R4 ;  /* 0x0000000403047825 */ /* 0x002fe200078e0204 */
[----:B------:R-:W-:Y:S06]  /*c6d0*/  @P0 BRA `(.L_x_392) ;  /* 0x0000000000600947 */ /* 0x000fec0003800000 */
[----:B------:R-:W1:Y:S01]  /*c6e0*/  S2R R6, SR_CTAID.Y ;  /* 0x0000000000067919 */ /* 0x000e620000002600 */
[----:B------:R-:W3:Y:S01]  /*c6f0*/  LDC.64 R2, c[0x0][0x3c8] ;  /* 0x0000f200ff027b82 */ /* 0x000ee20000000a00 */
[----:B------:R-:W-:-:S04]  /*c700*/  LOP3.LUT P0, R0, R134, 0x2, RZ, 0xc0, !PT ;  /* 0x0000000286007812 */ /* 0x000fc8000780c0ff */
[----:B------:R-:W-:Y:S02]  /*c710*/  IADD3 R9, PT, PT, -R0, 0x1, RZ ;  /* 0x0000000100097810 */ /* 0x000fe40007ffe1ff */
[----:B------:R-:W-:Y:S01]  /*c720*/  MOV R0, 0xffffffff ;  /* 0xffffffff00007802 */ /* 0x000fe20000000f00 */
[----:B------:R-:W-:Y:S01]  /*c730*/  UMOV UR5, 0xffffffff ;  /* 0xffffffff00057882 */ /* 0x000fe20000000000 */
[----:B-1----:R-:W-:Y:S01]  /*c740*/  IADD3 R13, PT, PT, R13, R6, RZ ;  /* 0x000000060d0d7210 */ /* 0x002fe20007ffe0ff */
[----:B--2---:R-:W-:-:S04]  /*c750*/  IMAD R7, R131, UR7, R6 ;  /* 0x0000000783077c24 */ /* 0x004fc8000f8e0206 */
[----:B------:R-:W-:-:S04]  /*c760*/  IMAD.WIDE.U32 R6, R7, 0x8, R4 ;  /* 0x0000000807067825 */ /* 0x000fc800078e0004 */
[----:B---3--:R-:W-:Y:S01]  /*c770*/  IMAD.WIDE.U32 R12, R13, 0x4, R2 ;  /* 0x000000040d0c7825 */ /* 0x008fe200078e0002 */
        /* <DEDUP_REMOVED lines=8> */
[----:B-1----:R-:W-:Y:S05]  /*c800*/  @!P0 BRA `(.L_x_392) ;  /* 0x0000000000148947 */ /* 0x002fea0003800000 */
.L_x_393:
[----:B------:R-:W2:Y:S04]  /*c810*/  LDG.E.STRONG.GPU R0, desc[UR8][R12.64] ;  /* 0x000000080c007981 */ /* 0x000ea8000c1ef900 */
[----:B--2---:R-:W-:Y:S04]  /*c820*/  CCTL.IVALL ;  /* 0x00000000ff00798f */ /* 0x004fe80002000000 */
[----:B------:R1:W-:Y:S01]  /*c830*/  STL [R1], R0 ;  /* 0x0000000001007387 */ /* 0x0003e20000100800 */
[----:B------:R-:W-:-:S13]  /*c840*/  ISETP.NE.AND P0, PT, R0, R3, PT ;  /* 0x000000030000720c */ /* 0x000fda0003f05270 */
[----:B-1----:R-:W-:Y:S05]  /*c850*/  @P0 BRA `(.L_x_393) ;  /* 0xfffffffc00ec0947 */ /* 0x002fea000383ffff */
.L_x_392:
[----:B------:R-:W-:Y:S05]  /*c860*/  BSYNC.RECONVERGENT B0 ;  /* 0x0000000000007941 */ /* 0x000fea0003800200 */
.L_x_391:
[----:B------:R-:W-:Y:S01]  /*c870*/  BAR.SYNC.DEFER_BLOCKING 0x0 ;  /* 0x0000000000007b1d */ /* 0x000fe20000010000 */
[----:B------:R-:W-:Y:S01]  /*c880*/  ISETP.GE.U32.AND P0, PT, R132, 0x8, PT ;  /* 0x000000088400780c */ /* 0x000fe20003f06070 */
[----:B------:R-:W-:-:S12]  /*c890*/  HFMA2 R0, -RZ, RZ, 0, 0 ;  /* 0x00000000ff007431 */ /* 0x000fd800000001ff */
[----:B------:R-:W-:Y:S05]  /*c8a0*/  @!P0 BRA `(.L_x_394) ;  /* 0x0000000400408947 */ /* 0x000fea0003800000 */
[----:B------:R-:W1:Y:S01]  /*c8b0*/  S2R R2, SR_CTAID.Y ;  /* 0x0000000000027919 */ /* 0x000e620000002600 */
[----:B------:R-:W-:Y:S01]  /*c8c0*/  MOV R29, RZ ;  /* 0x000000ff001d7202 */ /* 0x000fe20000000f00 */
[----:B------:R-:W-:Y:S01]  /*c8d0*/  UIADD3 UR5, UPT, UPT, -UR7, URZ, URZ ;  /* 0x000000ff07057290 */ /* 0x000fe2000fffe1ff */
[----:B------:R-:W-:Y:S02]  /*c8e0*/  LOP3.LUT R36, R132, 0x7ffffff8, RZ, 0xc0, !PT ;  /* 0x7ffffff884247812 */ /* 0x000fe400078ec0ff */
[CC--:B-1----:R-:W-:Y:S01]  /*c8f0*/  LEA R0, R131.reuse, R2.reuse, 0x2 ;  /* 0x0000000283007211 */ /* 0x0c2fe200078e10ff */
[C-C-:B------:R-:W-:Y:S01]  /*c900*/  IMAD R9, R131.reuse, 0x3, R2.reuse ;  /* 0x0000000383097824 */ /* 0x140fe200078e0202 */
[CC--:B------:R-:W-:Y:S01]  /*c910*/  LEA R20, R131.reuse, R2.reuse, 0x1 ;  /* 0x0000000283147211 */ /* 0x0c0fe200078e08ff */
[C-C-:B------:R-:W-:Y:S01]  /*c920*/  IMAD R21, R131.reuse, 0x6, R2.reuse ;  /* 0x0000000683157824 */ /* 0x140fe200078e0202 */
[----:B------:R-:W-:Y:S01]  /*c930*/  IADD3 R28, PT, PT, R2, R131, RZ ;  /* 0x00000083021c7210 */ /* 0x000fe20007ffe0ff */
[C-C-:B------:R-:W-:Y:S01]  /*c940*/  IMAD R22, R131.reuse, 0x7, R2.reuse ;  /* 0x0000000783167824 */ /* 0x140fe200078e0202 */
[----:B------:R-:W-:Y:S01]  /*c950*/  MOV R30, R2 ;  /* 0x00000002001e7202 */ /* 0x000fe20000000f00 */
[----:B------:R-:W-:-:S07]  /*c960*/  IMAD R23, R131, 0x5, R2 ;  /* 0x0000000583177824 */ /* 0x000fce00078e0202 */
.L_x_395:
[----:B------:R-:W-:-:S04]  /*c970*/  ISETP.NE.AND P5, PT, RZ, UR5, PT ;  /* 0x00000005ff007c0c */ /* 0x000fc8000bfa5270 */
[----:B------:R-:W-:-:S13]  /*c980*/  ISETP.NE.OR P5, PT, R130, RZ, !P5 ;  /* 0x000000ff8200720c */ /* 0x000fda0006fa5670 */
[----:B------:R-:W-:-:S05]  /*c990*/  @!P5 IMAD.WIDE.U32 R2, R30, 0x8, R4 ;  /* 0x000000081e02d825 */ /* 0x000fca00078e0004 */
[----:B--2---:R1:W0:Y:S01]  /*c9a0*/  @!P5 LDG.E.64 R6, desc[UR8][R2.64] ;  /* 0x000000080206d981 */ /* 0x004222000c1e1b00 */
[C---:B------:R-:W-:Y:S02]  /*c9b0*/  IADD3 R12, PT, PT, R29.reuse, 0x1, RZ ;  /* 0x000000011d0c7810 */ /* 0x040fe40007ffe0ff */
[C---:B------:R-:W-:Y:S02]  /*c9c0*/  IADD3 R13, PT, PT, R29.reuse, 0x2, RZ ;  /* 0x000000021d0d7810 */ /* 0x040fe40007ffe0ff */
[----:B------:R-:W-:Y:S02]  /*c9d0*/  ISETP.NE.AND P0, PT, R12, UR7, PT ;  /* 0x000000070c007c0c */ /* 0x000fe4000bf05270 */
[----:B------:R-:W-:Y:S02]  /*c9e0*/  IADD3 R12, PT, PT, R29, 0x3, RZ ;  /* 0x000000031d0c7810 */ /* 0x000fe40007ffe0ff */
[----:B------:R-:W-:Y:S02]  /*c9f0*/  ISETP.NE.AND P1, PT, R13, UR7, PT ;  /* 0x000000070d007c0c */ /* 0x000fe4000bf25270 */
[----:B------:R-:W-:-:S02]  /*ca00*/  ISETP.NE.OR P0, PT, R130, RZ, !P0 ;  /* 0x000000ff8200720c */ /* 0x000fc40004705670 */
[----:B------:R-:W-:Y:S02]  /*ca10*/  ISETP.NE.AND P2, PT, R12, UR7, PT ;  /* 0x000000070c007c0c */ /* 0x000fe4000bf45270 */
[C---:B------:R-:W-:Y:S02]  /*ca20*/  IADD3 R12, PT, PT, R29.reuse, 0x4, RZ ;  /* 0x000000041d0c7810 */ /* 0x040fe40007ffe0ff */
[----:B------:R-:W-:Y:S02]  /*ca30*/  ISETP.NE.OR P1, PT, R130, RZ, !P1 ;  /* 0x000000ff8200720c */ /* 0x000fe40004f25670 */
[----:B------:R-:W-:Y:S02]  /*ca40*/  IADD3 R13, PT, PT, R29, 0x5, RZ ;  /* 0x000000051d0d7810 */ /* 0x000fe40007ffe0ff */
[----:B------:R-:W-:Y:S02]  /*ca50*/  ISETP.NE.AND P4, PT, R12, UR7, PT ;  /* 0x000000070c007c0c */ /* 0x000fe4000bf85270 */
[----:B------:R-:W-:-:S02]  /*ca60*/  ISETP.NE.OR P2, PT, R130, RZ, !P2 ;  /* 0x000000ff8200720c */ /* 0x000fc40005745670 */
[----:B-1----:R-:W-:Y:S02]  /*ca70*/  IADD3 R2, PT, PT, R29, 0x6, RZ ;  /* 0x000000061d027810 */ /* 0x002fe40007ffe0ff */
[----:B------:R-:W-:Y:S02]  /*ca80*/  ISETP.NE.AND P6, PT, R13, UR7, PT ;  /* 0x000000070d007c0c */ /* 0x000fe4000bfc5270 */
[----:B------:R-:W-:Y:S02]  /*ca90*/  ISETP.NE.OR P4, PT, R130, RZ, !P4 ;  /* 0x000000ff8200720c */ /* 0x000fe40006785670 */
[----:B------:R-:W-:Y:S01]  /*caa0*/  ISETP.NE.AND P3, PT, R2, UR7, PT ;  /* 0x0000000702007c0c */ /* 0x000fe2000bf65270 */
[----:B------:R-:W-:Y:S01]  /*cab0*/  @!P0 IMAD.WIDE.U32 R2, R28, 0x8, R4 ;  /* 0x000000081c028825 */ /* 0x000fe200078e0004 */
[----:B------:R-:W-:Y:S02]  /*cac0*/  IADD3 R12, PT, PT, R29, 0x7, RZ ;  /* 0x000000071d0c7810 */ /* 0x000fe40007ffe0ff */
[----:B------:R-:W-:-:S02]  /*cad0*/  ISETP.NE.OR P3, PT, R130, RZ, !P3 ;  /* 0x000000ff8200720c */ /* 0x000fc40005f65670 */
[----:B------:R1:W2:Y:S05]  /*cae0*/  @!P0 LDG.E.64 R34, desc[UR8][R2.64] ;  /* 0x0000000802228981 */ /* 0x0002aa000c1e1b00 */
[----:B------:R-:W-:-:S06]  /*caf0*/  @!P4 IMAD.WIDE.U32 R14, R0, 0x8, R4 ;  /* 0x00000008000ec825 */ /* 0x000fcc00078e0004 */
[----:B------:R-:W3:Y:S01]  /*cb00*/  @!P4 LDG.E.64 R14, desc[UR8][R14.64] ;  /* 0x000000080e0ec981 */ /* 0x000ee2000c1e1b00 */
        /* <DEDUP_REMOVED lines=10> */
[----:B------:R-:W3:Y:S02]  /*cbb0*/  @!P2 LDG.E.64 R12, desc[UR8][R12.64] ;  /* 0x000000080c0ca981 */ /* 0x000ee4000c1e1b00 */
[----:B------:R-:W-:-:S06]  /*cbc0*/  @!P5 IMAD.WIDE.U32 R16, R23, 0x8, R4 ;  /* 0x000000081710d825 */ /* 0x000fcc00078e0004 */
[----:B------:R-:W4:Y:S01]  /*cbd0*/  @!P5 LDG.E.64 R16, desc[UR8][R16.64] ;  /* 0x000000081010d981 */ /* 0x000f22000c1e1b00 */
[----:B-1----:R-:W-:-:S06]  /*cbe0*/  @!P6 IMAD.WIDE.U32 R2, R22, 0x8, R4 ;  /* 0x000000081602e825 */ /* 0x002fcc00078e0004 */
[----:B------:R-:W4:Y:S01]  /*cbf0*/  @!P6 LDG.E.64 R2, desc[UR8][R2.64] ;  /* 0x000000080202e981 */ /* 0x000f22000c1e1b00 */
[----:B------:R-:W-:Y:S01]  /*cc00*/  IADD3 R29, PT, PT, R29, 0x8, RZ ;  /* 0x000000081d1d7810 */ /* 0x000fe20007ffe0ff */
[----:B--2---:R-:W-:Y:S01]  /*cc10*/  @!P0 FADD.FTZ R10, R10, R34 ;  /* 0x000000220a0a8221 */ /* 0x004fe20000010000 */
        /* <DEDUP_REMOVED lines=13> */
[----:B---3--:R-:W-:Y:S01]  /*ccf0*/  @!P2 FADD.FTZ R10, R10, R12 ;  /* 0x0000000c0a0aa221 */ /* 0x008fe20000010000 */
        /* <DEDUP_REMOVED lines=11> */
.L_x_394:
[----:B------:R-:W-:-:S04]  /*cdb0*/  LOP3.LUT R2, R132, 0x7, RZ, 0xc0, !PT ;  /* 0x0000000784027812 */ /* 0x000fc800078ec0ff */
[----:B------:R-:W-:-:S13]  /*cdc0*/  ISETP.NE.AND P0, PT, R2, RZ, PT ;  /* 0x000000ff0200720c */ /* 0x000fda0003f05270 */
[----:B------:R-:W-:Y:S05]  /*cdd0*/  @!P0 BRA `(.L_x_390) ;  /* 0x0000000400108947 */ /* 0x000fea0003800000 */
[----:B------:R-:W1:Y:S01]  /*cde0*/  S2R R16, SR_CTAID.Y ;  /* 0x0000000000107919 */ /* 0x000e620000002600 */
        /* <DEDUP_REMOVED lines=9> */
[----:B------:R-:W-:-:S02]  /*ce80*/  IADD3 R12, PT, PT, R0, 0x3, RZ ;  /* 0x00000003000c7810 */ /* 0x000fc40007ffe0ff */
[----:B------:R-:W-:Y:S02]  /*ce90*/  ISETP.NE.AND P2, PT, R6, UR7, PT ;  /* 0x0000000706007c0c */ /* 0x000fe4000bf45270 */
[----:B------:R-:W-:Y:S02]  /*cea0*/  ISETP.NE.OR P1, PT, R130, RZ, !P1 ;  /* 0x000000ff8200720c */ /* 0x000fe40004f25670 */
[----:B------:R-:W-:Y:S02]  /*ceb0*/  ISETP.NE.AND P3, PT, R12, UR7, PT ;  /* 0x000000070c007c0c */ /* 0x000fe4000bf65270 */
[C---:B------:R-:W-:Y:S02]  /*cec0*/  ISETP.NE.OR P2, PT, R130.reuse, RZ, !P2 ;  /* 0x000000ff8200720c */ /* 0x040fe40005745670 */
[----:B------:R-:W-:Y:S01]  /*ced0*/  ISETP.NE.OR P3, PT, R130, RZ, !P3 ;  /* 0x000000ff8200720c */ /* 0x000fe20005f65670 */
[----:B-1----:R-:W-:-:S06]  /*cee0*/  @!P0 IMAD R3, R0, R131, R16 ;  /* 0x0000008300038224 */ /* 0x002fcc00078e0210 */
[----:B--2---:R-:W-:Y:S02]  /*cef0*/  @!P1 IMAD R7, R2, R131, R16 ;  /* 0x0000008302079224 */ /* 0x004fe400078e0210 */
        /* <DEDUP_REMOVED lines=19> */
.L_x_396:
        /* <DEDUP_REMOVED lines=8> */
[-CC-:B-12---:R-:W-:Y:S02]  /*d0b0*/  @!P1 IMAD R7, R0, R131.reuse, R16.reuse ;  /* 0x0000008300079224 */ /* 0x186fe400078e0210 */
        /* <DEDUP_REMOVED lines=10> */
.L_x_397:
[----:B------:R-:W-:Y:S01]  /*d160*/  ISETP.NE.AND P0, PT, R0, UR7, PT ;  /* 0x0000000700007c0c */ /* 0x000fe2000bf05270 */
[----:B------:R-:W-:Y:S01]  /*d170*/  BSSY.RECONVERGENT B0, `(.L_x_390) ;  /* 0x000000a000007945 */ /* 0x000fe20003800200 */
[----:B------:R-:W-:Y:S02]  /*d180*/  LOP3.LUT R2, R132, 0x1, RZ, 0xc0, !PT ;  /* 0x0000000184027812 */ /* 0x000fe400078ec0ff */
[----:B------:R-:W-:-:S04]  /*d190*/  ISETP.NE.OR P0, PT, R130, RZ, !P0 ;  /* 0x000000ff8200720c */ /* 0x000fc80004705670 */
[----:B------:R-:W-:-:S13]  /*d1a0*/  ISETP.NE.U32.OR P0, PT, R2, 0x1, P0 ;  /* 0x000000010200780c */ /* 0x000fda0000705470 */
[----:B------:R-:W-:Y:S05]  /*d1b0*/  @P0 BRA `(.L_x_398) ;  /* 0x0000000000140947 */ /* 0x000fea0003800000 */
[----:B-1----:R-:W-:-:S04]  /*d1c0*/  IMAD R3, R131, R0, R16 ;  /* 0x0000000083037224 */ /* 0x002fc800078e0210 */
[----:B------:R-:W-:-:S06]  /*d1d0*/  IMAD.WIDE.U32 R4, R3, 0x8, R4 ;  /* 0x0000000803047825 */ /* 0x000fcc00078e0004 */
[----:B------:R-:W0:Y:S02]  /*d1e0*/  LDG.E.64 R4, desc[UR8][R4.64] ;  /* 0x0000000804047981 */ /* 0x000e24000c1e1b00 */
[----:B0-----:R-:W-:Y:S01]  /*d1f0*/  FADD.FTZ R10, R10, R4 ;  /* 0x000000040a0a7221 */ /* 0x001fe20000010000 */
[----:B------:R-:W-:-:S07]  /*d200*/  FADD.FTZ R11, R11, R5 ;  /* 0x000000050b0b7221 */ /* 0x000fce0000010000 */
.L_x_398:
[----:B------:R-:W-:Y:S05]  /*d210*/  BSYNC.RECONVERGENT B0 ;  /* 0x0000000000007941 */ /* 0x000fea0003800200 */
.L_x_390:
[----:B------:R-:W5:Y:S01]  /*d220*/  S2UR UR6, SR_CgaCtaId ;  /* 0x00000000000679c3 */ /* 0x000f620000008800 */
[----:B------:R-:W-:Y:S01]  /*d230*/  ISETP.NE.AND P0, PT, R130, RZ, PT ;  /* 0x000000ff8200720c */ /* 0x000fe20003f05270 */
[----:B------:R-:W-:Y:S01]  /*d240*/  UMOV UR5, 0x400 ;  /* 0x0000040000057882 */ /* 0x000fe20000000000 */
[----:B------:R-:W-:Y:S01]  /*d250*/  UISETP.NE.AND UP0, UPT, UR10, URZ, UPT ;  /* 0x000000ff0a00728c */ /* 0x000fe2000bf05270 */
[----:B----4-:R-:W-:Y:S01]  /*d260*/  HFMA2 R6, -RZ, RZ, 0, 0 ;  /* 0x00000000ff067431 */ /* 0x010fe200000001ff */
[----:B------:R-:W4:Y:S04]  /*d270*/  LDCU.64 UR16, c[0x0][0x3f8] ;  /* 0x00007f00ff1077ac */ /* 0x000f280008000a00 */
[----:B------:R-:W-:Y:S01]  /*d280*/  PLOP3.LUT P1, PT, PT, PT, UP0, 0x80, 0x8 ;  /* 0x000000000008781c */ /* 0x000fe20003f2f008 */
[----:B------:R-:W0:Y:S01]  /*d290*/  LDCU.64 UR12, c[0x0][0x380] ;  /* 0x00007000ff0c77ac */ /* 0x000e220008000a00 */
[----:B------:R-:W0:Y:S01]  /*d2a0*/  LDCU.64 UR14, c[0x0][0x400] ;  /* 0x00008000ff0e77ac */ /* 0x000e220008000a00 */
[----:B-----5:R-:W-:-:S09]  /*d2b0*/  ULEA UR5, UR6, UR5, 0x18 ;  /* 0x0000000506057291 */ /* 0x020fd2000f8ec0ff */
[----:B------:R-:W-:Y:S01]  /*d2c0*/  @!P0 STS.64 [UR5+0x78], R10 ;  /* 0x0000780aff008988 */ /* 0x000fe20008000a05 */
[----:B------:R-:W-:Y:S06]  /*d2d0*/  BAR.SYNC.DEFER_BLOCKING 0x0 ;  /* 0x0000000000007b1d */ /* 0x000fec0000010000 */
[----:B------:R-:W3:Y:S01]  /*d2e0*/  LDS.64 R2, [UR5+0x78] ;  /* 0x00007805ff027984 */ /* 0x000ee20008000a00 */
[----:B------:R-:W3:Y:S02]  /*d2f0*/  LDCU UR5, c[0x0][0x42c] ;  /* 0x00008580ff0577ac */ /* 0x000ee40008000800 */
[----:B---3--:R-:W-:Y:S01]  /*d300*/  FMUL.FTZ R0, R2, UR5 ;  /* 0x0000000502007c20 */ /* 0x008fe20008410000 */
[----:B0-2-4-:R-:W-:-:S07]  /*d310*/  FMUL.FTZ R7, R3, UR5 ;  /* 0x0000000503077c20 */ /* 0x015fce0008410000 */
.L_x_404:
[----:B------:R-:W-:-:S05]  /*d320*/  LEA R12, R6, R1, 0x2 ;  /* 0x00000001060c7211 */ /* 0x000fca00078e10ff */
[----:B------:R-:W1:Y:S04]  /*d330*/  LDL.64 R2, [R12+0x10] ;  /* 0x000010000c027983 */ /* 0x000e680000100a00 */
[----:B------:R-:W2:Y:S01]  /*d340*/  LDL.64 R10, [R12+0x90] ;  /* 0x000090000c0a7983 */ /* 0x000ea20000100a00 */
[----:B------:R-:W-:Y:S01]  /*d350*/  LEA R21, R6, R133, 0x4 ;  /* 0x0000008506157211 */ /* 0x000fe200078e20ff */
[----:B------:R-:W-:Y:S03]  /*d360*/  BSSY.RECONVERGENT B0, `(.L_x_399) ;  /* 0x0000035000007945 */ /* 0x000fe60003800200 */
[----:B------:R-:W-:Y:S02]  /*d370*/  ISETP.GE.U32.AND P0, PT, R21, UR14, PT ;  /* 0x0000000e15007c0c */ /* 0x000fe4000bf06070 */
[----:B01----:R-:W-:-:S02]  /*d380*/  SHF.L.U32 R5, R2, 0x10, RZ ;  /* 0x0000001002057819 */ /* 0x003fc400000006ff */
[----:B------:R-:W-:-:S03]  /*d390*/  PRMT R2, R2, 0x7632, R2 ;  /* 0x0000763202027816 */ /* 0x000fc60000000002 */
[----:B------:R-:W-:Y:S01]  /*d3a0*/  FADD.FTZ R9, -R8, R5 ;  /* 0x0000000508097221 */ /* 0x000fe20000010100 */
[----:B------:R-:W-:Y:S02]  /*d3b0*/  SHF.L.U32 R5, R2, 0x10, RZ ;  /* 0x0000001002057819 */ /* 0x000fe400000006ff */
[C---:B--2---:R-:W-:Y:S01]  /*d3c0*/  SHF.L.U32 R2, R10.reuse, 0x10, RZ ;  /* 0x000000100a027819 */ /* 0x044fe200000006ff */
[-C--:B------:R-:W-:Y:S01]  /*d3d0*/  FMUL.FTZ R19, R9, R32.reuse ;  /* 0x0000002009137220 */ /* 0x080fe20000410000 */
[----:B------:R-:W-:Y:S01]  /*d3e0*/  PRMT R10, R10, 0x7632, R10 ;  /* 0x000076320a0a7816 */ /* 0x000fe2000000000a */
[----:B------:R-:W-:Y:S02]  /*d3f0*/  FADD.FTZ R5, -R8, R5 ;  /* 0x0000000508057221 */ /* 0x000fe40000010100 */
[----:B------:R-:W-:Y:S02]  /*d400*/  @P1 FFMA.FTZ R4, R107, R19, R76 ;  /* 0x000000136b041223 */ /* 0x000fe4000001004c */
[----:B------:R-:W-:-:S02]  /*d410*/  FMUL.FTZ R20, R5, R32 ;  /* 0x0000002005147220 */ /* 0x000fc40000410000 */
[----:B------:R-:W-:Y:S02]  /*d420*/  @P1 FMUL.FTZ R5, R4, -1.4426950216293334961 ;  /* 0xbfb8aa3b04051820 */ /* 0x000fe40000410000 */
[----:B------:R-:W-:-:S04]  /*d430*/  @P1 FFMA.FTZ R9, R108, R20, R37 ;  /* 0x000000146c091223 */ /* 0x000fc80000010025 */
[----:B------:R-:W-:Y:S01]  /*d440*/  @P1 FMUL.FTZ R14, R9, -1.4426950216293334961 ;  /* 0xbfb8aa3b090e1820 */ /* 0x000fe20000410000 */
[----:B------:R-:W0:Y:S05]  /*d450*/  @P1 MUFU.EX2 R5, R5 ;  /* 0x0000000500051308 */ /* 0x000e2a0000000800 */
[----:B------:R-:W1:Y:S01]  /*d460*/  @P1 MUFU.EX2 R14, R14 ;  /* 0x0000000e000e1308 */ /* 0x000e620000000800 */
[----:B0-----:R-:W-:Y:S01]  /*d470*/  @P1 FADD.FTZ R12, R5, 1 ;  /* 0x3f800000050c1421 */ /* 0x001fe20000010000 */
[----:B------:R-:W-:Y:S02]  /*d480*/  SHF.L.U32 R5, R10, 0x10, RZ ;  /* 0x000000100a057819 */ /* 0x000fe400000006ff */
[----:B------:R-:W-:Y:S01]  /*d490*/  SHF.R.S32.HI R10, RZ, 0x1f, R21 ;  /* 0x0000001fff0a7819 */ /* 0x000fe20000011415 */
[----:B------:R-:W0:Y:S01]  /*d4a0*/  @P1 MUFU.RCP R13, R12 ;  /* 0x0000000c000d1308 */ /* 0x000e220000001000 */
[----:B-1----:R-:W-:-:S02]  /*d4b0*/  @P1 FADD.FTZ R15, R14, 1 ;  /* 0x3f8000000e0f1421 */ /* 0x002fc40000010000 */
[----:B------:R-:W-:-:S05]  /*d4c0*/  ISETP.GE.AND.EX P0, PT, R10, UR15, PT, P0 ;  /* 0x0000000f0a007c0c */ /* 0x000fca000bf06300 */
[----:B------:R1:W2:Y:S02]  /*d4d0*/  @P1 MUFU.RCP R16, R15 ;  /* 0x0000000f00101308 */ /* 0x0002a40000001000 */
[----:B-1----:R-:W-:Y:S01]  /*d4e0*/  SHF.L.U32 R15, R3, 0x10, RZ ;  /* 0x00000010030f7819 */ /* 0x002fe200000006ff */
[----:B0-----:R-:W-:Y:S01]  /*d4f0*/  @P1 FADD.FTZ R17, -R13, 1 ;  /* 0x3f8000000d111421 */ /* 0x001fe20000010100 */
[----:B------:R-:W-:-:S03]  /*d500*/  @P1 FMUL.FTZ R13, R2, R13 ;  /* 0x0000000d020d1220 */ /* 0x000fc60000410000 */
[----:B------:R-:W-:Y:S01]  /*d510*/  @P1 FFMA.FTZ R4, R4, R17, 1 ;  /* 0x3f80000004041423 */ /* 0x000fe20000010011 */
[----:B--2---:R-:W-:-:S03]  /*d520*/  @P1 FADD.FTZ R18, -R16, 1 ;  /* 0x3f80000010121421 */ /* 0x004fc60000010100 */
[----:B------:R-:W-:Y:S01]  /*d530*/  @P1 FMUL.FTZ R2, R13, R4 ;  /* 0x000000040d021220 */ /* 0x000fe20000410000 */
[----:B------:R-:W-:Y:S01]  /*d540*/  @P1 FMUL.FTZ R16, R5, R16 ;  /* 0x0000001005101220 */ /* 0x000fe20000410000 */
[C-C-:B------:R-:W-:Y:S01]  /*d550*/  FFMA.FTZ R4, R0.reuse, R19, R7.reuse ;  /* 0x0000001300047223 */ /* 0x140fe20000010007 */
[----:B------:R-:W-:Y:S01]  /*d560*/  @P1 FFMA.FTZ R9, R9, R18, 1 ;  /* 0x3f80000009091423 */ /* 0x000fe20000010012 */
[----:B------:R-:W-:Y:S01]  /*d570*/  FFMA.FTZ R13, R0, R20, R7 ;  /* 0x00000014000d7223 */ /* 0x000fe20000010007 */
[----:B------:R-:W-:Y:S02]  /*d580*/  IADD3 R19, PT, PT, R21, 0x10, RZ ;  /* 0x0000001015137810 */ /* 0x000fe40007ffe0ff */
[----:B------:R-:W-:Y:S01]  /*d590*/  @P1 FMUL.FTZ R5, R16, R9 ;  /* 0x0000000910051220 */ /* 0x000fe20000410000 */
[----:B------:R-:W-:Y:S01]  /*d5a0*/  FFMA.FTZ R9, R107, R2, -R4 ;  /* 0x000000026b097223 */ /* 0x000fe20000010804 */
[----:B------:R-:W-:Y:S02]  /*d5b0*/  PRMT R2, R3, 0x7632, R2 ;  /* 0x0000763203027816 */ /* 0x000fe40000000002 */
[----:B------:R-:W-:-:S02]  /*d5c0*/  FFMA.FTZ R13, R108, R5, -R13 ;  /* 0x000000056c0d7223 */ /* 0x000fc4000001080d */
[----:B------:R-:W-:Y:S01]  /*d5d0*/  SHF.L.U32 R17, R2, 0x10, RZ ;  /* 0x0000001002117819 */ /* 0x000fe200000006ff */
        /* <DEDUP_REMOVED lines=13> */
.L_x_400:
[----:B------:R-:W-:Y:S05]  /*d6b0*/  BSYNC.RECONVERGENT B0 ;  /* 0x0000000000007941 */ /* 0x000fea0003800200 */
.L_x_399:
[----:B------:R-:W-:Y:S01]  /*d6c0*/  ISETP.NE.AND P1, PT, RZ, UR10, PT ;  /* 0x0000000aff007c0c */ /* 0x000fe2000bf25270 */
[C---:B------:R-:W-:Y:S01]  /*d6d0*/  FADD.FTZ R15, -R8.reuse, R15 ;  /* 0x0000000f080f7221 */ /* 0x040fe20000010100 */
[----:B------:R-:W-:Y:S01]  /*d6e0*/  FADD.FTZ R17, -R8, R17 ;  /* 0x0000001108117221 */ /* 0x000fe20000010100 */
[----:B------:R-:W-:Y:S02]  /*d6f0*/  ISETP.GE.U32.AND P0, PT, R19, UR14, PT ;  /* 0x0000000e13007c0c */ /* 0x000fe4000bf06070 */
[----:B------:R-:W-:Y:S01]  /*d700*/  SHF.R.S32.HI R20, RZ, 0x1f, R19 ;  /* 0x0000001fff147819 */ /* 0x000fe20000011413 */
[-C--:B------:R-:W-:Y:S01]  /*d710*/  FMUL.FTZ R15, R15, R32.reuse ;  /* 0x000000200f0f7220 */ /* 0x080fe20000410000 */
[----:B------:R-:W-:Y:S01]  /*d720*/  FMUL.FTZ R10, R17, R32 ;  /* 0x00000020110a7220 */ /* 0x000fe20000410000 */
[C---:B------:R-:W-:Y:S02]  /*d730*/  PRMT R2, R11.reuse, 0x7632, R2 ;  /* 0x000076320b027816 */ /* 0x040fe40000000002 */
[----:B------:R-:W-:Y:S01]  /*d740*/  ISETP.GE.AND.EX P0, PT, R20, UR15, PT, P0 ;  /* 0x0000000f14007c0c */ /* 0x000fe2000bf06300 */
[C-C-:B------:R-:W-:Y:S01]  /*d750*/  FFMA.FTZ R18, R0.reuse, R15, R7.reuse ;  /* 0x0000000f00127223 */ /* 0x140fe20000010007 */
[----:B0-----:R-:W-:Y:S01]  /*d760*/  SHF.L.U32 R4, R11, 0x10, RZ ;  /* 0x000000100b047819 */ /* 0x001fe200000006ff */
[----:B------:R-:W-:Y:S01]  /*d770*/  FFMA.FTZ R17, R0, R10, R7 ;  /* 0x0000000a00117223 */ /* 0x000fe20000010007 */
        /* <DEDUP_REMOVED lines=20> */
.L_x_401:
        /* <DEDUP_REMOVED lines=16> */
.L_x_403:
[----:B------:R-:W-:Y:S05]  /*d9c0*/  BSYNC.RECONVERGENT B0 ;  /* 0x0000000000007941 */ /* 0x000fea0003800200 */
.L_x_402:
[----:B------:R-:W-:-:S04]  /*d9d0*/  IADD3 R6, PT, PT, R6, 0x2, RZ ;  /* 0x0000000206067810 */ /* 0x000fc80007ffe0ff */
[----:B------:R-:W-:-:S13]  /*d9e0*/  ISETP.NE.AND P0, PT, R6, 0x20, PT ;  /* 0x000000200600780c */ /* 0x000fda0003f05270 */
[----:B------:R-:W-:Y:S05]  /*d9f0*/  @P0 BRA `(.L_x_404) ;  /* 0xfffffff800480947 */ /* 0x000fea000383ffff */
[----:B------:R-:W-:Y:S02]  /*da00*/  IADD3 R135, PT, PT, R131, R135, RZ ;  /* 0x0000008783877210 */ /* 0x000fe40007ffe0ff */
[----:B------:R-:W-:Y:S02]  /*da10*/  IADD3 R134, PT, PT, R134, 0x1, RZ ;  /* 0x0000000186867810 */ /* 0x000fe40007ffe0ff */
[----:B------:R-:W-:-:S13]  /*da20*/  ISETP.GE.AND P0, PT, R135, UR4, PT ;  /* 0x0000000487007c0c */ /* 0x000fda000bf06270 */
[----:B------:R-:W-:Y:S05]  /*da30*/  @!P0 BRA `(.L_x_405) ;  /* 0xffffff2800048947 */ /* 0x000fea000383ffff */
.L_x_379:
[----:B------:R-:W1:Y:S01]  /*da40*/  S2R R6, SR_CTAID.Y ;  /* 0x0000000000067919 */ /* 0x000e620000002600 */
[----:B0-----:R-:W0:Y:S01]  /*da50*/  LDC R4, c[0x0][0x370] ;  /* 0x0000dc00ff047b82 */ /* 0x001e220000000800 */
[----:B------:R-:W-:Y:S01]  /*da60*/  ISETP.NE.AND P2, PT, R130, RZ, PT ;  /* 0x000000ff8200720c */ /* 0x000fe20003f45270 */
[----:B------:R-:W-:Y:S06]  /*da70*/  BSSY.RECONVERGENT B0, `(.L_x_406) ;  /* 0x0000011000007945 */ /* 0x000fec0003800200 */
[----:B------:R-:W2:Y:S08]  /*da80*/  LDC R7, c[0x0][0x374] ;  /* 0x0000dd00ff077b82 */ /* 0x000eb00000000800 */
[----:B------:R-:W3:Y:S01]  /*da90*/  LDC.64 R2, c[0x0][0x3c8] ;  /* 0x0000f200ff027b82 */ /* 0x000ee20000000a00 */
[----:B0-----:R-:W-:-:S02]  /*daa0*/  IADD3 R5, PT, PT, R4, -0x1, RZ ;  /* 0xffffffff04057810 */ /* 0x001fc40007ffe0ff */
[----:B------:R-:W-:Y:S02]  /*dab0*/  ISETP.NE.AND P1, PT, R4, 0x1, PT ;  /* 0x000000010400780c */ /* 0x000fe40003f25270 */
[----:B--2---:R-:W-:-:S04]  /*dac0*/  IADD3 R0, PT, PT, R7, -0x1, RZ ;  /* 0xffffffff07007810 */ /* 0x004fc80007ffe0ff */
[----:B-1----:R-:W-:Y:S02]  /*dad0*/  ISETP.NE.AND P0, PT, R6, R0, PT ;  /* 0x000000000600720c */ /* 0x002fe40003f05270 */
[----:B------:R-:W-:Y:S02]  /*dae0*/  SHF.L.U32 R0, R7, 0x1, RZ ;  /* 0x0000000107007819 */ /* 0x000fe400000006ff */
[----:B------:R-:W-:Y:S02]  /*daf0*/  ISETP.NE.OR P0, PT, R5, UR7, P0 ;  /* 0x0000000705007c0c */ /* 0x000fe40008705670 */
[----:B------:R-:W-:-:S05]  /*db00*/  SEL R5, R0, RZ, P1 ;  /* 0x000000ff00057207 */ /* 0x000fca0000800000 */
[----:B---3--:R-:W-:Y:S01]  /*db10*/  IMAD.WIDE.U32 R2, R5, 0x4, R2 ;  /* 0x0000000405027825 */ /* 0x008fe200078e0002 */
[----:B------:R-:W-:Y:S06]  /*db20*/  @P2 BRA `(.L_x_407) ;  /* 0x0000000000142947 */ /* 0x000fec0003800000 */
[----:B------:R-:W-:Y:S01]  /*db30*/  HFMA2 R5, -RZ, RZ, 0, 5.9604644775390625e-08 ;  /* 0x00000001ff057431 */ /* 0x000fe200000001ff */
[----:B------:R-:W-:Y:S06]  /*db40*/  MEMBAR.ALL.GPU ;  /* 0x0000000000007992 */ /* 0x000fec000000a000 */
[----:B------:R-:W-:-:S00]  /*db50*/  ERRBAR ;  /* 0x00000000000079ab */ /* 0x000fc00000000000 */
[----:B------:R-:W-:Y:S06]  /*db60*/  CGAERRBAR ;  /* 0x00000000000075ab */ /* 0x000fec0000000000 */
[----:B------:R0:W-:Y:S02]  /*db70*/  REDG.E.ADD.S32.STRONG.GPU desc[UR8][R2.64], R5 ;  /* 0x000000050200798e */ /* 0x0001e4000c12e308 */
.L_x_407:
[----:B------:R-:W-:Y:S05]  /*db80*/  BSYNC.RECONVERGENT B0 ;  /* 0x0000000000007941 */ /* 0x000fea0003800200 */
.L_x_406:
[----:B------:R-:W-:Y:S05]  /*db90*/  @P0 EXIT ;  /* 0x000000000000094d */ /* 0x000fea0003800000 */
[----:B------:R-:W-:Y:S05]  /*dba0*/  @P2 BRA `(.L_x_408) ;  /* 0x0000000000202947 */ /* 0x000fea0003800000 */
[----:B------:R-:W-:-:S05]  /*dbb0*/  IMAD R0, R4, R7, RZ ;  /* 0x0000000704007224 */ /* 0x000fca00078e02ff */
[----:B------:R-:W-:-:S13]  /*dbc0*/  ISETP.NE.AND P0, PT, R0, -0x1, PT ;  /* 0xffffffff0000780c */ /* 0x000fda0003f05270 */
[----:B------:R-:W-:Y:S05]  /*dbd0*/  @!P0 BRA `(.L_x_408) ;  /* 0x0000000000148947 */ /* 0x000fea0003800000 */
.L_x_409:
[----:B0-----:R-:W2:Y:S04]  /*dbe0*/  LDG.E.STRONG.GPU R5, desc[UR8][R2.64] ;  /* 0x0000000802057981 */ /* 0x001ea8000c1ef900 */
[----:B--2---:R-:W-:Y:S01]  /*dbf0*/  CCTL.IVALL ;  /* 0x00000000ff00798f */ /* 0x004fe20002000000 */
[----:B------:R-:W-:Y:S05]  /*dc00*/  YIELD ;  /* 0x0000000000007946 */ /* 0x000fea0003800000 */
[----:B------:R-:W-:-:S13]  /*dc10*/  ISETP.NE.AND P0, PT, R5, R0, PT ;  /* 0x000000000500720c */ /* 0x000fda0003f05270 */
[----:B------:R-:W-:Y:S05]  /*dc20*/  @P0 BRA `(.L_x_409) ;  /* 0xfffffffc00ec0947 */ /* 0x000fea000383ffff */
.L_x_408:
        /* <DEDUP_REMOVED lines=25> */
[----:B0-----:R-:W-:-:S04]  /*ddc0*/  IMAD.WIDE.U32 R2, R9, -0x55555555, RZ ;  /* 0xaaaaaaab09027825 */ /* 0x001fc800078e00ff */
        /* <DEDUP_REMOVED lines=32> */
[----:B------:R-:W-:Y:S01]  /*dfd0*/  UMOV UR4, URZ ;  /* 0x000000ff00047c82 */ /* 0x000fe20008000000 */
[----:B------:R-:W-:-:S02]  /*dfe0*/  SHF.L.U32 R25, R33, 0x2, RZ ;  /* 0x0000000221197819 */ /* 0x000fc400000006ff */
[----:B------:R-:W-:Y:S02]  /*dff0*/  SHF.L.U64.HI R27, R31, 0x2, R24 ;  /* 0x000000021f1b7819 */ /* 0x000fe40000010218 */
[C---:B0-----:R-:W-:Y:S02]  /*e000*/  IADD3 R21, P1, PT, R16.reuse, UR6, RZ ;  /* 0x0000000610157c10 */ /* 0x041fe4000ff3e0ff */
[----:B------:R-:W-:Y:S02]  /*e010*/  IADD3 R131, PT, PT, R3, UR4, RZ ;  /* 0x0000000403837c10 */ /* 0x000fe4000fffe0ff */
[----:B-1----:R-:W-:Y:S02]  /*e020*/  IADD3 R18, P2, PT, R16, UR10, RZ ;  /* 0x0000000a10127c10 */ /* 0x002fe4000ff5e0ff */
[----:B------:R-:W-:Y:S01]  /*e030*/  MOV R130, R2 ;  /* 0x0000000200827202 */ /* 0x000fe20000000f00 */
[----:B------:R-:W-:Y:S01]  /*e040*/  IMAD.WIDE.U32 R2, R32, 0x4, RZ ;  /* 0x0000000420027825 */ /* 0x000fe200078e00ff */
[----:B------:R-:W-:-:S02]  /*e050*/  IADD3.X R20, PT, PT, R17, UR7, RZ, P1, !PT ;  /* 0x0000000711147c10 */ /* 0x000fc40008ffe4ff */
[C---:B------:R-:W-:Y:S02]  /*e060*/  IADD3.X R19, PT, PT, R17.reuse, UR11, RZ, P2, !PT ;  /* 0x0000000b11137c10 */ /* 0x040fe400097fe4ff */
[----:B--2---:R-:W-:Y:S02]  /*e070*/  IADD3 R16, P1, PT, R16, UR12, RZ ;  /* 0x0000000c10107c10 */ /* 0x004fe4000ff3e0ff */
[----:B------:R-:W-:Y:S02]  /*e080*/  IADD3 R12, P2, PT, RZ, -R5, RZ ;  /* 0x80000005ff0c7210 */ /* 0x000fe40007f5e0ff */
[----:B------:R-:W-:Y:S02]  /*e090*/  IADD3.X R17, PT, PT, R17, UR13, RZ, P1, !PT ;  /* 0x0000000d11117c10 */ /* 0x000fe40008ffe4ff */
[----:B------:R-:W-:Y:S02]  /*e0a0*/  SHF.L.U64.HI R23, R22, 0x2, R29 ;  /* 0x0000000216177819 */ /* 0x000fe4000001021d */
[----:B------:R-:W-:-:S02]  /*e0b0*/  IADD3 R25, PT, PT, R3, R25, RZ ;  /* 0x0000001903197210 */ /* 0x000fc40007ffe0ff */
[----:B------:R-:W-:-:S07]  /*e0c0*/  IADD3.X R14, PT, PT, RZ, -0x1, RZ, P2, !PT ;  /* 0xffffffffff0e7810 */ /* 0x000fce00017fe4ff */
.L_x_412:
        /* <DEDUP_REMOVED lines=31> */
.L_x_411:
[----:B------:R-:W-:Y:S05]  /*e2c0*/  BSYNC.RECONVERGENT B0 ;  /* 0x0000000000007941 */ /* 0x000fea0003800200 */
.L_x_410:
        /* <DEDUP_REMOVED lines=10> */
.L_x_413:
        /* <DEDUP_REMOVED lines=87> */
.L_x_414:
        /* <DEDUP_REMOVED lines=10> */
.L_x_4500:


//--------------------- .text._Z35group_norm_nhwc_bwd_one_pass_kernelI11Bf16IOFp16WLi64ELi48ELi384EEv26Group_norm_nhwc_bwd_params --------------------------
	.section	.text._Z35group_norm_nhwc_bwd_one_pass_kernelI11Bf16IOFp16WLi64ELi48ELi384EEv26Group_norm_nhwc_bwd_params,"ax",@progbits
	.align	128
        .global         _Z35group_norm_nhwc_bwd_one_pass_kernelI11Bf16IOFp16WLi64ELi48ELi384EEv26Group_norm_nhwc_bwd_params
        .type           _Z35group_norm_nhwc_bwd_one_pass_kernelI11Bf16IOFp16WLi64ELi48ELi384EEv26Group_norm_nhwc_bwd_params,@function
        .size           _Z35group_norm_nhwc_bwd_one_pass_kernelI11Bf16IOFp16WLi64ELi48ELi384EEv26Group_norm_nhwc_bwd_params,(.L_x_4501 - _Z35group_norm_nhwc_bwd_one_pass_kernelI11Bf16IOFp16WLi64ELi48ELi384EEv26Group_norm_nhwc_bwd_params)
        .other          _Z35group_norm_nhwc_bwd_one_pass_kernelI11Bf16IOFp16WLi64ELi48ELi384EEv26Group_norm_nhwc_bwd_params,@"STO_CUDA_ENTRY STV_DEFAULT"
_Z35group_norm_nhwc_bwd_one_pass_kernelI11Bf16IOFp16WLi64ELi48ELi384EEv26Group_norm_nhwc_bwd_params:
.text._Z35group_norm_nhwc_bwd_one_pass_kernelI11Bf16IOFp16WLi64ELi48ELi384EEv26Group_norm_nhwc_bwd_params:
        /* <DEDUP_REMOVED lines=30> */
.L_x_446:
        /* <DEDUP_REMOVED lines=164> */
[----:B----4-:R-:W-:Y:S01]  /*0c20*/  PRMT R13, R30, 0x7632, R13 ;  /* 0x000076321e0d7816 */ /* 0x010fe2000000000d */
[----:B-----5:R-:W-:Y:S02]  /*0c30*/  @P4 HADD2.F32 R40, -RZ, R21.H0_H0 ;  /* 0x20000015ff284230 */ /* 0x020fe40000004100 */
[----:B------:R-:W-:Y:S02]  /*0c40*/  HADD2.F32 R39, -RZ, R39.H0_H0 ;  /* 0x20000027ff277230 */ /* 0x000fe40000004100 */
[----:B------:R-:W-:Y:S02]  /*0c50*/  @P4 HADD2.F32 R41, -RZ, R22.H0_H0 ;  /* 0x20000016ff294230 */ /* 0x000fe40000004100 */
[----:B------:R-:W-:Y:S01]  /*0c60*/  HADD2.F32 R9, -RZ, R20.H0_H0 ;  /* 0x20000014ff097230 */ /* 0x000fe20000004100 */
        /* <DEDUP_REMOVED lines=77> */
.L_x_416:
        /* <DEDUP_REMOVED lines=145> */
.L_x_417:
        /* <DEDUP_REMOVED lines=46> */
.L_x_419:
[----:B------:R-:W-:Y:S05]  /*1d30*/  BSYNC.RECONVERGENT B0 ;  /* 0x0000000000007941 */ /* 0x000fea0003800200 */
.L_x_418:
        /* <DEDUP_REMOVED lines=32> */
.L_x_421:
[----:B------:R-:W-:Y:S05]  /*1f40*/  BSYNC.RECONVERGENT B0 ;  /* 0x0000000000007941 */ /* 0x000fea0003800200 */
.L_x_420:
        /* <DEDUP_REMOVED lines=78> */
.L_x_423:
[----:B------:R-:W-:Y:S05]  /*2430*/  BSYNC.RECONVERGENT B0 ;  /* 0x0000000000007941 */ /* 0x000fea0003800200 */
.L_x_422:
        /* <DEDUP_REMOVED lines=29> */
.L_x_425:
[----:B------:R-:W-:Y:S05]  /*2610*/  BSYNC.RECONVERGENT B0 ;  /* 0x0000000000007941 */ /* 0x000fea0003800200 */
.L_x_424:
        /* <DEDUP_REMOVED lines=24> */
.L_x_428:
[----:B----4-:R-:W3:Y:S04]  /*27a0*/  LDG.E.STRONG.GPU R14, desc[UR8][R12.64] ;  /* 0x000000080c0e7981 */ /* 0x010ee8000c1ef900 */
[----:B---3--:R-:W-:Y:S01]  /*27b0*/  CCTL.IVALL ;  /* 0x00000000ff00798f */ /* 0x008fe20002000000 */
[----:B------:R-:W-:Y:S05]  /*27c0*/  YIELD ;  /* 0x0000000000007946 */ /* 0x000fea0003800000 */
[----:B------:R-:W-:-:S13]  /*27d0*/  ISETP.NE.AND P1, PT, R14, R19, PT ;  /* 0x000000130e00720c */ /* 0x000fda0003f25270 */
[----:B------:R-:W-:Y:S05]  /*27e0*/  @P1 BRA `(.L_x_428) ;  /* 0xfffffffc00ec1947 */ /* 0x000fea000383ffff */
.L_x_427:
        /* <DEDUP_REMOVED lines=15> */
.L_x_430:
        /* <DEDUP_REMOVED lines=59> */
.L_x_429:
        /* <DEDUP_REMOVED lines=34> */
.L_x_431:
        /* <DEDUP_REMOVED lines=18> */
.L_x_432:
        /* <DEDUP_REMOVED lines=9> */
.L_x_433:
[----:B------:R-:W-:Y:S05]  /*3060*/  BSYNC.RECONVERGENT B0 ;  /* 0x0000000000007941 */ /* 0x000fea0003800200 */
.L_x_426:
        /* <DEDUP_REMOVED lines=67> */
.L_x_434:
        /* <DEDUP_REMOVED lines=21> */
.L_x_436:
[----:B------:R-:W-:Y:S05]  /*35f0*/  BSYNC.RECONVERGENT B0 ;  /* 0x0000000000007941 */ /* 0x000fea0003800200 */
.L_x_435:
        /* <DEDUP_REMOVED lines=23> */
.L_x_437:
        /* <DEDUP_REMOVED lines=18> */
.L_x_439:
[----:B------:R-:W-:Y:S05]  /*3890*/  BSYNC.RECONVERGENT B0 ;  /* 0x0000000000007941 */ /* 0x000fea0003800200 */
.L_x_438:
        /* <DEDUP_REMOVED lines=25> */
.L_x_440:
        /* <DEDUP_REMOVED lines=21> */
.L_x_442:
[----:B------:R-:W-:Y:S05]  /*3b80*/  BSYNC.RECONVERGENT B0 ;  /* 0x0000000000007941 */ /* 0x000fea0003800200 */
.L_x_441:
        /* <DEDUP_REMOVED lines=25> */
.L_x_443:
        /* <DEDUP_REMOVED lines=18> */
.L_x_445:
[----:B------:R-:W-:Y:S05]  /*3e40*/  BSYNC.RECONVERGENT B0 ;  /* 0x0000000000007941 */ /* 0x000fea0003800200 */
.L_x_444:
[----:B------:R-:W-:Y:S02]  /*3e50*/  IADD3 R35, PT, PT, R4, R35, RZ ;  /* 0x0000002304237210 */ /* 0x000fe40007ffe0ff */
[----:B------:R-:W-:Y:S02]  /*3e60*/  IADD3 R36, PT, PT, R36, 0x1, RZ ;  /* 0x0000000124247810 */ /* 0x000fe40007ffe0ff */
[----:B------:R-:W-:-:S13]  /*3e70*/  ISETP.GE.AND P0, PT, R35, UR4, PT ;  /* 0x0000000423007c0c */ /* 0x000fda000bf06270 */
[----:B------:R-:W-:Y:S05]  /*3e80*/  @!P0 BRA `(.L_x_446) ;  /* 0xffffffc000d48947 */ /* 0x000fea000383ffff */
.L_x_415:
        /* <DEDUP_REMOVED lines=19> */
.L_x_448:
[----:B------:R-:W-:Y:S05]  /*3fc0*/  BSYNC.RECONVERGENT B0 ;  /* 0x0000000000007941 */ /* 0x000fea0003800200 */
.L_x_447:
[----:B------:R-:W-:Y:S05]  /*3fd0*/  @P0 EXIT ;  /* 0x000000000000094d */ /* 0x000fea0003800000 */
[----:B------:R-:W-:Y:S05]  /*3fe0*/  @P2 BRA `(.L_x_449) ;  /* 0x0000000000202947 */ /* 0x000fea0003800000 */
[----:B------:R-:W-:-:S05]  /*3ff0*/  IMAD R0, R6, R7, RZ ;  /* 0x0000000706007224 */ /* 0x000fca00078e02ff */
[----:B------:R-:W-:-:S13]  /*4000*/  ISETP.NE.AND P0, PT, R0, -0x1, PT ;  /* 0xffffffff0000780c */ /* 0x000fda0003f05270 */
[----:B------:R-:W-:Y:S05]  /*4010*/  @!P0 BRA `(.L_x_449) ;  /* 0x0000000000148947 */ /* 0x000fea0003800000 */
.L_x_450:
[----:B0-----:R-:W2:Y:S04]  /*4020*/  LDG.E.STRONG.GPU R3, desc[UR8][R4.64] ;  /* 0x0000000804037981 */ /* 0x001ea8000c1ef900 */
[----:B--2---:R-:W-:Y:S01]  /*4030*/  CCTL.IVALL ;  /* 0x00000000ff00798f */ /* 0x004fe20002000000 */
[----:B------:R-:W-:Y:S05]  /*4040*/  YIELD ;  /* 0x0000000000007946 */ /* 0x000fea0003800000 */
[----:B------:R-:W-:-:S13]  /*4050*/  ISETP.NE.AND P0, PT, R3, R0, PT ;  /* 0x000000000300720c */ /* 0x000fda0003f05270 */
[----:B------:R-:W-:Y:S05]  /*4060*/  @P0 BRA `(.L_x_450) ;  /* 0xfffffffc00ec0947 */ /* 0x000fea000383ffff */
.L_x_449:
        /* <DEDUP_REMOVED lines=73> */
.L_x_453:
        /* <DEDUP_REMOVED lines=21> */
[----:B--2---:R-:W-:Y:S02]  /*4650*/  F2FP.F16.F32.PACK_AB R17, R11, R8 ;  /* 0x000000080b11723e */ /* 0x004fe400000000ff */
[----:B------:R-:W-:-:S02]  /*4660*/  MOV R8, R20 ;  /* 0x0000001400087202 */ /* 0x000fc40000000f00 */
[-C--:B------:R-:W-:Y:S02]  /*4670*/  MOV R11, R25.reuse ;  /* 0x00000019000b7202 */ /* 0x080fe40000000f00 */
[----:B---3--:R-:W-:Y:S01]  /*4680*/  F2FP.F16.F32.PACK_AB R21, R15, R12 ;  /* 0x0000000c0f15723e */ /* 0x008fe200000000ff */
[----:B------:R0:W-:Y:S04]  /*4690*/  STG.E desc[UR8][R8.64], R17 ;  /* 0x0000001108007986 */ /* 0x0001e8000c101908 */
[----:B------:R0:W-:Y:S01]  /*46a0*/  STG.E desc[UR8][R10.64], R21 ;  /* 0x000000150a007986 */ /* 0x0001e2000c101908 */
[----:B------:R-:W-:Y:S02]  /*46b0*/  IADD3 R20, P4, PT, R20, 0x600, RZ ;  /* 0x0000060014147810 */ /* 0x000fe40007f9e0ff */
[----:B------:R-:W-:-:S02]  /*46c0*/  IADD3.X R25, PT, PT, RZ, R25, RZ, P3, !PT ;  /* 0x00000019ff197210 */ /* 0x000fc40001ffe4ff */
[----:B------:R-:W-:Y:S01]  /*46d0*/  IADD3.X R23, PT, PT, RZ, R23, RZ, P4, !PT ;  /* 0x00000017ff177210 */ /* 0x000fe200027fe4ff */
[----:B------:R-:W-:Y:S08]  /*46e0*/  @P1 BRA `(.L_x_453) ;  /* 0xfffffffc00841947 */ /* 0x000ff0000383ffff */
.L_x_452:
[----:B------:R-:W-:Y:S05]  /*46f0*/  BSYNC.RECONVERGENT B0 ;  /* 0x0000000000007941 */ /* 0x000fea0003800200 */
.L_x_451:
        /* <DEDUP_REMOVED lines=10> */
.L_x_454:
        /* <DEDUP_REMOVED lines=20> */
[----:B---3--:R-:W-:Y:S02]  /*48e0*/  F2FP.F16.F32.PACK_AB R25, R13, R10 ;  /* 0x0000000a0d19723e */ /* 0x008fe400000000ff */
[----:B------:R-:W-:-:S02]  /*48f0*/  IADD3 R10, P1, PT, R23, UR4, RZ ;  /* 0x00000004170a7c10 */ /* 0x000fc4000ff3e0ff */
[----:B------:R-:W-:Y:S02]  /*4900*/  IADD3.X R23, PT, PT, R24, UR11, RZ, P0, !PT ;  /* 0x0000000b18177c10 */ /* 0x000fe400087fe4ff */
[----:B------:R-:W-:Y:S02]  /*4910*/  IADD3.X R11, PT, PT, R11, UR5, RZ, P1, !PT ;  /* 0x000000050b0b7c10 */ /* 0x000fe40008ffe4ff */
[----:B----4-:R-:W-:Y:S02]  /*4920*/  F2FP.F16.F32.PACK_AB R27, R17, R14 ;  /* 0x0000000e111b723e */ /* 0x010fe400000000ff */
        /* <DEDUP_REMOVED lines=20> */
[----:B--2---:R-:W-:Y:S02]  /*4a70*/  F2FP.F16.F32.PACK_AB R29, R29, R26 ;  /* 0x0000001a1d1d723e */ /* 0x004fe400000000ff */
[----:B---3--:R-:W-:-:S03]  /*4a80*/  F2FP.F16.F32.PACK_AB R31, R31, R28 ;  /* 0x0000001c1f1f723e */ /* 0x008fc600000000ff */
        /* <DEDUP_REMOVED lines=14> */
[----:B---3--:R-:W-:Y:S02]  /*4b70*/  F2FP.F16.F32.PACK_AB R27, R27, R26 ;  /* 0x0000001a1b1b723e */ /* 0x008fe400000000ff */
[----:B----4-:R-:W-:-:S03]  /*4b80*/  F2FP.F16.F32.PACK_AB R33, R33, R28 ;  /* 0x0000001c2121723e */ /* 0x010fc600000000ff */
        /* <DEDUP_REMOVED lines=18> */
[----:B----4-:R-:W-:Y:S02]  /*4cb0*/  F2FP.F16.F32.PACK_AB R17, R17, R10 ;  /* 0x0000000a1111723e */ /* 0x010fe400000000ff */
[----:B-----5:R-:W-:-:S03]  /*4cc0*/  F2FP.F16.F32.PACK_AB R11, R15, R12 ;  /* 0x0000000c0f0b723e */ /* 0x020fc600000000ff */
[----:B------:R3:W-:Y:S04]  /*4cd0*/  STG.E desc[UR8][R24.64], R17 ;  /* 0x0000001118007986 */ /* 0x0007e8000c101908 */
[----:B------:R3:W-:Y:S02]  /*4ce0*/  STG.E desc[UR8][R22.64], R11 ;  /* 0x0000000b16007986 */ /* 0x0007e4000c101908 */
[----:B------:R-:W-:Y:S05]  /*4cf0*/  @P0 BRA `(.L_x_454) ;  /* 0xfffffff800a80947 */ /* 0x000fea000383ffff */
[----:B------:R-:W-:Y:S05]  /*4d00*/  EXIT ;  /* 0x000000000000794d */ /* 0x000fea0003800000 */
.L_x_455:
        /* <DEDUP_REMOVED lines=15> */
.L_x_4501:


//--------------------- .text._Z35group_norm_nhwc_bwd_one_pass_kernelI11Bf16IOFp16WLi128ELi48ELi384EEv26Group_norm_nhwc_bwd_params --------------------------
	.section	.text._Z35group_norm_nhwc_bwd_one_pass_kernelI11Bf16IOFp16WLi128ELi48ELi384EEv26Group_norm_nhwc_bwd_params,"ax",@progbits
	.align	128
        .global         _Z35group_norm_nhwc_bwd_one_pass_kernelI11Bf16IOFp16WLi128ELi48ELi384EEv26Group_norm_nhwc_bwd_params
        .type           _Z35group_norm_nhwc_bwd_one_pass_kernelI11Bf16IOFp16WLi128ELi48ELi384EEv26Group_norm_nhwc_bwd_params,@function
        .size           _Z35group_norm_nhwc_bwd_one_pass_kernelI11Bf16IOFp16WLi128ELi48ELi384EEv26Group_norm_nhwc_bwd_params,(.L_x_4502 - _Z35group_norm_nhwc_bwd_one_pass_kernelI11Bf16IOFp16WLi128ELi48ELi384EEv26Group_norm_nhwc_bwd_params)
        .other          _Z35group_norm_nhwc_bwd_one_pass_kernelI11Bf16IOFp16WLi128ELi48ELi384EEv26Group_norm_nhwc_bwd_params,@"STO_CUDA_ENTRY STV_DEFAULT"
_Z35group_norm_nhwc_bwd_one_pass_kernelI11Bf16IOFp16WLi128ELi48ELi384EEv26Group_norm_nhwc_bwd_params:
.text._Z35group_norm_nhwc_bwd_one_pass_kernelI11Bf16IOFp16WLi128ELi48ELi384EEv26Group_norm_nhwc_bwd_params:
        /* <DEDUP_REMOVED lines=21> */
.L_x_499:
        /* <DEDUP_REMOVED lines=263> */
[----:B------:R-:W-:Y:S01]  /*11c0*/  PRMT R15, R34, 0x7632, R15 ;  /* 0x00007632220f7816 */ /* 0x000fe2000000000f */
[----:B---3--:R-:W-:Y:S01]  /*11d0*/  @P2 HADD2.F32 R4, -RZ, R17.H0_H0 ;  /* 0x20000011ff042230 */ /* 0x008fe20000004100 */
[----:B------:R-:W-:Y:S01]  /*11e0*/  PRMT R17, R40, 0x7632, R17 ;  /* 0x0000763228117816 */ /* 0x000fe20000000011 */
[----:B------:R-:W-:Y:S01]  /*11f0*/  @P2 HADD2.F32 R5, -RZ, R16.H0_H0 ;  /* 0x20000010ff052230 */ /* 0x000fe20000004100 */
[----:B------:R-:W-:Y:S01]  /*1200*/  PRMT R16, R39, 0x7632, R16 ;  /* 0x0000763227107816 */ /* 0x000fe20000000010 */
[----:B-1----:R-:W-:Y:S02]  /*1210*/  HADD2.F32 R6, -RZ, R25.H0_H0 ;  /* 0x20000019ff067230 */ /* 0x002fe40000004100 */
[----:B------:R-:W-:Y:S01]  /*1220*/  HADD2.F32 R7, -RZ, R21.H0_H0 ;  /* 0x20000015ff077230 */ /* 0x000fe20000004100 */
[----:B------:R-:W-:Y:S02]  /*1230*/  PRMT R30, R33, 0x7632, R30 ;  /* 0x00007632211e7816 */ /* 0x000fe4000000001e */
[----:B------:R-:W-:-:S02]  /*1240*/  PRMT R31, R32, 0x7632, R31 ;  /* 0x00007632201f7816 */ /* 0x000fc4000000001f */
        /* <DEDUP_REMOVED lines=150> */
.L_x_457:
        /* <DEDUP_REMOVED lines=302> */
.L_x_458:
        /* <DEDUP_REMOVED lines=47> */
.L_x_460:
[----:B------:R-:W-:Y:S05]  /*3180*/  BSYNC.RECONVERGENT B0 ;  /* 0x0000000000007941 */ /* 0x000fea0003800200 */
.L_x_459:
        /* <DEDUP_REMOVED lines=32> */
.L_x_462:
[----:B------:R-:W-:Y:S05]  /*3390*/  BSYNC.RECONVERGENT B0 ;  /* 0x0000000000007941 */ /* 0x000fea0003800200 */
.L_x_461:
        /* <DEDUP_REMOVED lines=78> */
.L_x_464:
[----:B------:R-:W-:Y:S05]  /*3880*/  BSYNC.RECONVERGENT B0 ;  /* 0x0000000000007941 */ /* 0x000fea0003800200 */
.L_x_463:
        /* <DEDUP_REMOVED lines=28> */
.L_x_466:
[----:B------:R-:W-:Y:S05]  /*3a50*/  BSYNC.RECONVERGENT B0 ;  /* 0x0000000000007941 */ /* 0x000fea0003800200 */
.L_x_465:
        /* <DEDUP_REMOVED lines=31> */
.L_x_469:
[----:B--2---:R-:W2:Y:S04]  /*3c50*/  LDG.E.STRONG.GPU R14, desc[UR10][R12.64] ;  /* 0x0000000a0c0e7981 */ /* 0x004ea8000c1ef900 */
[----:B--2---:R-:W-:Y:S01]  /*3c60*/  CCTL.IVALL ;  /* 0x00000000ff00798f */ /* 0x004fe20002000000 */
[----:B------:R-:W-:Y:S05]  /*3c70*/  YIELD ;  /* 0x0000000000007946 */ /* 0x000fea0003800000 */
[----:B------:R-:W-:-:S13]  /*3c80*/  ISETP.NE.AND P0, PT, R14, R17, PT ;  /* 0x000000110e00720c */ /* 0x000fda0003f05270 */
[----:B------:R-:W-:Y:S05]  /*3c90*/  @P0 BRA `(.L_x_469) ;  /* 0xfffffffc00ec0947 */ /* 0x000fea000383ffff */
.L_x_468:
        /* <DEDUP_REMOVED lines=22> */
.L_x_471:
        /* <DEDUP_REMOVED lines=67> */
.L_x_470:
        /* <DEDUP_REMOVED lines=38> */
.L_x_472:
        /* <DEDUP_REMOVED lines=19> */
.L_x_473:
        /* <DEDUP_REMOVED lines=9> */
.L_x_474:
[----:B------:R-:W-:Y:S05]  /*4650*/  BSYNC.RECONVERGENT B0 ;  /* 0x0000000000007941 */ /* 0x000fea0003800200 */
.L_x_467:
        /* <DEDUP_REMOVED lines=40> */
.L_x_475:
        /* <DEDUP_REMOVED lines=28> */
.L_x_477:
[----:B------:R-:W-:Y:S05]  /*4aa0*/  BSYNC.RECONVERGENT B0 ;  /* 0x0000000000007941 */ /* 0x000fea0003800200 */
.L_x_476:
        /* <DEDUP_REMOVED lines=36> */
.L_x_478:
        /* <DEDUP_REMOVED lines=22> */
.L_x_480:
[----:B------:R-:W-:Y:S05]  /*4e50*/  BSYNC.RECONVERGENT B0 ;  /* 0x0000000000007941 */ /* 0x000fea0003800200 */
.L_x_479:
        /* <DEDUP_REMOVED lines=27> */
.L_x_481:
        /* <DEDUP_REMOVED lines=21> */
.L_x_483:
[----:B------:R-:W-:Y:S05]  /*5160*/  BSYNC.RECONVERGENT B0 ;  /* 0x0000000000007941 */ /* 0x000fea0003800200 */
.L_x_482:
        /* <DEDUP_REMOVED lines=53> */
.L_x_484:
        /* <DEDUP_REMOVED lines=47> */
.L_x_486:
[----:B------:R-:W-:Y:S05]  /*57b0*/  BSYNC.RECONVERGENT B0 ;  /* 0x0000000000007941 */ /* 0x000fea0003800200 */
.L_x_485:
        /* <DEDUP_REMOVED lines=21> */
.L_x_487:
        /* <DEDUP_REMOVED lines=19> */
.L_x_489:
[----:B------:R-:W-:Y:S05]  /*5a40*/  BSYNC.RECONVERGENT B0 ;  /* 0x0000000000007941 */ /* 0x000fea0003800200 */
.L_x_488:
        /* <DEDUP_REMOVED lines=21> */
.L_x_490:
        /* <DEDUP_REMOVED lines=18> */
.L_x_492:
[----:B------:R-:W-:Y:S05]  /*5cc0*/  BSYNC.RECONVERGENT B0 ;  /* 0x0000000000007941 */ /* 0x000fea0003800200 */
.L_x_491:
        /* <DEDUP_REMOVED lines=21> */
.L_x_493:
        /* <DEDUP_REMOVED lines=18> */
.L_x_495:
[----:B------:R-:W-:Y:S05]  /*5f40*/  BSYNC.RECONVERGENT B0 ;  /* 0x0000000000007941 */ /* 0x000fea0003800200 */
.L_x_494:
        /* <DEDUP_REMOVED lines=22> */
.L_x_496:
        /* <DEDUP_REMOVED lines=18> */
.L_x_498:
[----:B------:R-:W-:Y:S05]  /*61d0*/  BSYNC.RECONVERGENT B0 ;  /* 0x0000000000007941 */ /* 0x000fea0003800200 */
.L_x_497:
[----:B------:R-:W5:Y:S01]  /*61e0*/  LDCU UR5, c[0x0][0x410] ;  /* 0x00008200ff0577ac */ /* 0x000f620008000800 */
[----:B------:R-:W5:Y:S01]  /*61f0*/  LDCU UR7, c[0x0][0x3e0] ;  /* 0x00007c00ff0777ac */ /* 0x000f620008000800 */
[----:B------:R-:W-:Y:S02]  /*6200*/  UIADD3 UR6, UPT, UPT, UR8, UR6, URZ ;  /* 0x0000000608067290 */ /* 0x000fe4000fffe0ff */
[----:B------:R-:W-:Y:S02]  /*6210*/  UIADD3 UR4, UPT, UPT, UR4, 0x1, URZ ;  /* 0x0000000104047890 */ /* 0x000fe4000fffe0ff */
[----:B-----5:R-:W-:-:S04]  /*6220*/  UIMAD UR5, UR5, UR7, URZ ;  /* 0x00000007050572a4 */ /* 0x020fc8000f8e02ff */
[----:B------:R-:W-:-:S09]  /*6230*/  UISETP.GE.AND UP0, UPT, UR6, UR5, UPT ;  /* 0x000000050600728c */ /* 0x000fd2000bf06270 */
[----:B------:R-:W-:Y:S05]  /*6240*/  BRA.U !UP0, `(.L_x_499) ;  /* 0xffffff9d08c07547 */ /* 0x000fea000b83ffff */
.L_x_456:
        /* <DEDUP_REMOVED lines=16> */
.L_x_501:
[----:B------:R-:W-:Y:S05]  /*6350*/  BSYNC.RECONVERGENT B0 ;  /* 0x0000000000007941 */ /* 0x000fea0003800200 */
.L_x_500:
        /* <DEDUP_REMOVED lines=11> */
.L_x_503:
[----:B------:R-:W4:Y:S04]  /*6410*/  LDG.E.STRONG.GPU R5, desc[UR10][R2.64] ;  /* 0x0000000a02057981 */ /* 0x000f28000c1ef900 */
[----:B----4-:R-:W-:Y:S01]  /*6420*/  CCTL.IVALL ;  /* 0x00000000ff00798f */ /* 0x010fe20002000000 */
[----:B------:R-:W-:Y:S05]  /*6430*/  YIELD ;  /* 0x0000000000007946 */ /* 0x000fea0003800000 */
[----:B------:R-:W-:-:S13]  /*6440*/  ISETP.NE.AND P0, PT, R5, R0, PT ;  /* 0x000000000500720c */ /* 0x000fda0003f05270 */
[----:B------:R-:W-:Y:S05]  /*6450*/  @P0 BRA `(.L_x_503) ;  /* 0xfffffffc00ec0947 */ /* 0x000fea000383ffff */
.L_x_502:
        /* <DEDUP_REMOVED lines=74> */
.L_x_506:
        /* <DEDUP_REMOVED lines=31> */
.L_x_505:
[----:B------:R-:W-:Y:S05]  /*6af0*/  BSYNC.RECONVERGENT B0 ;  /* 0x0000000000007941 */ /* 0x000fea0003800200 */
.L_x_504:
        /* <DEDUP_REMOVED lines=10> */
.L_x_507:
        /* <DEDUP_REMOVED lines=87> */
.L_x_508:
        /* <DEDUP_REMOVED lines=15> */
.L_x_4502:


//--------------------- .text._Z35group_norm_nhwc_bwd_one_pass_kernelI11Bf16IOFp16WLi256ELi48ELi384EEv26Group_norm_nhwc_bwd_params --------------------------
	.section	.text._Z35group_norm_nhwc_bwd_one_pass_kernelI11Bf16IOFp16WLi256ELi48ELi384EEv26Group_norm_nhwc_bwd_params,"ax",@progbits
	.align	128
        .global         _Z35group_norm_nhwc_bwd_one_pass_kernelI11Bf16IOFp16WLi256ELi48ELi384EEv26Group_norm_nhwc_bwd_params
        .type           _Z35group_norm_nhwc_bwd_one_pass_kernelI11Bf16IOFp16WLi256ELi48ELi384EEv26Group_norm_nhwc_bwd_params,@function
        .size           _Z35group_norm_nhwc_bwd_one_pass_kernelI11Bf16IOFp16WLi256ELi48ELi384EEv26Group_norm_nhwc_bwd_params,(.L_x_4503 - _Z35group_norm_nhwc_bwd_one_pass_kernelI11Bf16IOFp16WLi256ELi48ELi384EEv26Group_norm_nhwc_bwd_params)
        .other          _Z35group_norm_nhwc_bwd_one_pass_kernelI11Bf16IOFp16WLi256ELi48ELi384EEv26Group_norm_nhwc_bwd_params,@"STO_CUDA_ENTRY STV_DEFAULT"
_Z35group_norm_nhwc_bwd_one_pass_kernelI11Bf16IOFp16WLi256ELi48ELi384EEv26Group_norm_nhwc_bwd_params:
.text._Z35group_norm_nhwc_bwd_one_pass_kernelI11Bf16IOFp16WLi256ELi48ELi384EEv26Group_norm_nhwc_bwd_params:
        /* <DEDUP_REMOVED lines=22> */
.L_x_576:
[----:B0--3--:R-:W0:Y:S01]  /*0160*/  LDC R13, c[0x0][0x410] ;  /* 0x00010400ff0d7b82 */ /* 0x009e220000000800 */
[----:B-1----:R-:W1:Y:S01]  /*0170*/  LDCU UR4, c[0x0][0x41c] ;  /* 0x00008380ff0477ac */ /* 0x002e620008000800 */
[----:B------:R-:W-:Y:S01]  /*0180*/  ISETP.GE.AND P2, PT, R4, RZ, PT ;  /* 0x000000ff0400720c */ /* 0x000fe20003f46270 */
[----:B--2---:R-:W2:Y:S05]  /*0190*/  LDCU.128 UR8, c[0x0][0x400] ;  /* 0x00008000ff0877ac */ /* 0x004eaa0008000c00 */
[----:B------:R-:W3:Y:S01]  /*01a0*/  LDC.64 R74, c[0x0][0x3b8] ;  /* 0x0000ee00ff4a7b82 */ /* 0x000ee20000000a00 */
[----:B0-----:R-:W-:-:S04]  /*01b0*/  IABS R11, R13 ;  /* 0x0000000d000b7213 */ /* 0x001fc80000000000 */
[----:B------:R-:W0:Y:S08]  /*01c0*/  I2F.RP R10, R11 ;  /* 0x0000000b000a7306 */ /* 0x000e300000209400 */
[----:B0-----:R-:W0:Y:S02]  /*01d0*/  MUFU.RCP R10, R10 ;  /* 0x0000000a000a7308 */ /* 0x001e240000001000 */
[----:B0---4-:R-:W-:-:S06]  /*01e0*/  IADD3 R8, PT, PT, R10, 0xffffffe, RZ ;  /* 0x0ffffffe0a087810 */ /* 0x011fcc0007ffe0ff */
[----:B------:R0:W4:Y:S02]  /*01f0*/  F2I.FTZ.U32.TRUNC.NTZ R9, R8 ;  /* 0x0000000800097305 */ /* 0x000124000021f000 */
[----:B0-----:R-:W-:Y:S02]  /*0200*/  MOV R8, RZ ;  /* 0x000000ff00087202 */ /* 0x001fe40000000f00 */
[----:B----4-:R-:W-:-:S05]  /*0210*/  IADD3 R12, PT, PT, RZ, -R9, RZ ;  /* 0x80000009ff0c7210 */ /* 0x010fca0007ffe0ff */
[----:B------:R-:W-:Y:S01]  /*0220*/  IMAD R7, R12, R11, RZ ;  /* 0x0000000b0c077224 */ /* 0x000fe200078e02ff */
[----:B------:R-:W-:-:S03]  /*0230*/  IABS R12, R4 ;  /* 0x00000004000c7213 */ /* 0x000fc60000000000 */
[----:B------:R-:W-:Y:S02]  /*0240*/  IMAD.HI.U32 R9, R9, R7, R8 ;  /* 0x0000000709097227 */ /* 0x000fe400078e0008 */
[----:B------:R-:W1:Y:S04]  /*0250*/  S2R R7, SR_CTAID.X ;  /* 0x0000000000077919 */ /* 0x000e680000002500 */
[----:B------:R-:W-:-:S05]  /*0260*/  IMAD.HI.U32 R9, R9, R12, RZ ;  /* 0x0000000c09097227 */ /* 0x000fca00078e00ff */
[----:B------:R-:W-:-:S05]  /*0270*/  IADD3 R10, PT, PT, -R9, RZ, RZ ;  /* 0x000000ff090a7210 */ /* 0x000fca0007ffe1ff */
[----:B------:R-:W-:Y:S01]  /*0280*/  IMAD R8, R11, R10, R12 ;  /* 0x0000000a0b087224 */ /* 0x000fe200078e020c */
[----:B------:R-:W-:-:S04]  /*0290*/  LOP3.LUT R10, R4, R13, RZ, 0x3c, !PT ;  /* 0x0000000d040a7212 */ /* 0x000fc800078e3cff */
[----:B------:R-:W-:Y:S02]  /*02a0*/  ISETP.GT.U32.AND P4, PT, R11, R8, PT ;  /* 0x000000080b00720c */ /* 0x000fe40003f84070 */
[----:B------:R-:W-:Y:S01]  /*02b0*/  ISETP.GE.AND P3, PT, R10, RZ, PT ;  /* 0x000000ff0a00720c */ /* 0x000fe20003f66270 */
[----:B-1----:R-:W-:-:S10]  /*02c0*/  IMAD R31, R7, UR4, R0 ;  /* 0x00000004071f7c24 */ /* 0x002fd4000f8e0200 */
[-C--:B------:R-:W-:Y:S01]  /*02d0*/  @!P4 IADD3 R8, PT, PT, R8, -R11.reuse, RZ ;  /* 0x8000000b0808c210 */ /* 0x080fe20007ffe0ff */
[----:B------:R-:W0:Y:S01]  /*02e0*/  LDCU.U8 UR4, c[0x0][0x414] ;  /* 0x00008280ff0477ac */ /* 0x000e220008000000 */
[----:B------:R-:W-:Y:S02]  /*02f0*/  @!P4 IADD3 R9, PT, PT, R9, 0x1, RZ ;  /* 0x000000010909c810 */ /* 0x000fe40007ffe0ff */
[----:B------:R-:W-:Y:S02]  /*0300*/  ISETP.GE.U32.AND P1, PT, R8, R11, PT ;  /* 0x0000000b0800720c */ /* 0x000fe40003f26070 */
[----:B--2---:R-:W-:Y:S02]  /*0310*/  ISETP.GE.U32.AND P0, PT, R31, UR8, PT ;  /* 0x000000081f007c0c */ /* 0x004fe4000bf06070 */
[----:B------:R-:W-:Y:S02]  /*0320*/  SHF.R.S32.HI R15, RZ, 0x1f, R31 ;  /* 0x0000001fff0f7819 */ /* 0x000fe4000001141f */
[----:B------:R-:W-:-:S02]  /*0330*/  ISETP.GT.U32.AND P5, PT, R11, R8, PT ;  /* 0x000000080b00720c */ /* 0x000fc40003fa4070 */
[----:B------:R-:W-:Y:S02]  /*0340*/  IADD3 R11, PT, PT, R8, -R11, RZ ;  /* 0x8000000b080b7210 */ /* 0x000fe40007ffe0ff */
[----:B------:R-:W-:Y:S02]  /*0350*/  ISETP.GE.AND.EX P0, PT, R15, UR9, PT, P0 ;  /* 0x000000090f007c0c */ /* 0x000fe4000bf06300 */
[----:B------:R-:W-:Y:S02]  /*0360*/  SEL R8, R11, R8, !P5 ;  /* 0x000000080b087207 */ /* 0x000fe40006800000 */
[----:B------:R-:W-:Y:S02]  /*0370*/  IADD3 R17, PT, PT, R31, 0x10, RZ ;  /* 0x000000101f117810 */ /* 0x000fe40007ffe0ff */
[----:B------:R-:W-:Y:S02]  /*0380*/  ISETP.NE.AND P4, PT, R13, RZ, PT ;  /* 0x000000ff0d00720c */ /* 0x000fe40003f85270 */
[----:B------:R-:W-:-:S02]  /*0390*/  LOP3.LUT R11, RZ, R13, RZ, 0x33, !PT ;  /* 0x0000000dff0b7212 */ /* 0x000fc400078e33ff */
[----:B------:R-:W-:Y:S02]  /*03a0*/  @!P2 IADD3 R8, PT, PT, -R8, RZ, RZ ;  /* 0x000000ff0808a210 */ /* 0x000fe40007ffe1ff */
[----:B------:R-:W-:Y:S01]  /*03b0*/  @P1 IADD3 R9, PT, PT, R9, 0x1, RZ ;  /* 0x0000000109091810 */ /* 0x000fe20007ffe0ff */
[----:B------:R-:W1:Y:S01]  /*03c0*/  @!P0 LDC.64 R20, c[0x0][0x3f8] ;  /* 0x0000fe00ff148b82 */ /* 0x000e620000000a00 */
[----:B------:R-:W-:Y:S02]  /*03d0*/  ISETP.GE.U32.AND P1, PT, R17, UR8, PT ;  /* 0x0000000811007c0c */ /* 0x000fe4000bf26070 */
[----:B------:R-:W-:Y:S02]  /*03e0*/  SHF.R.S32.HI R23, RZ, 0x1f, R17 ;  /* 0x0000001fff177819 */ /* 0x000fe40000011411 */
[----:B------:R-:W-:Y:S02]  /*03f0*/  SEL R63, R11, R8, !P4 ;  /* 0x000000080b3f7207 */ /* 0x000fe40006000000 */
[----:B------:R-:W-:Y:S01]  /*0400*/  @!P3 IADD3 R9, PT, PT, -R9, RZ, RZ ;  /* 0x000000ff0909b210 */ /* 0x000fe20007ffe1ff */
[----:B------:R-:W2:Y:S01]  /*0410*/  @!P0 LDC.64 R28, c[0x0][0x3a0] ;  /* 0x0000e800ff1c8b82 */ /* 0x000ea20000000a00 */
[----:B------:R-:W-:Y:S01]  /*0420*/  ISETP.GE.AND.EX P1, PT, R23, UR9, PT, P1 ;  /* 0x0000000917007c0c */ /* 0x000fe2000bf26310 */
[----:B------:R-:W-:Y:S01]  /*0430*/  IMAD R13, R63, 0x30, RZ ;  /* 0x000000303f0d7824 */ /* 0x000fe200078e02ff */
[----:B------:R-:W-:-:S02]  /*0440*/  SEL R9, R11, R9, !P4 ;  /* 0x000000090b097207 */ /* 0x000fc40006000000 */
[----:B------:R-:W-:Y:S02]  /*0450*/  IADD3 R19, PT, PT, R31, 0x20, RZ ;  /* 0x000000201f137810 */ /* 0x000fe40007ffe0ff */
[C---:B------:R-:W-:Y:S01]  /*0460*/  IADD3 R116, P2, PT, R13.reuse, R6, RZ ;  /* 0x000000060d747210 */ /* 0x040fe20007f5e0ff */
[----:B------:R-:W4:Y:S01]  /*0470*/  @!P0 LDC.64 R32, c[0x0][0x398] ;  /* 0x0000e600ff208b82 */ /* 0x000f220000000a00 */
[----:B------:R-:W-:Y:S02]  /*0480*/  SHF.R.S32.HI R6, RZ, 0x1f, R9 ;  /* 0x0000001fff067819 */ /* 0x000fe40000011409 */
[----:B------:R-:W-:Y:S02]  /*0490*/  LEA.HI.X.SX32 R117, R13, RZ, 0x1, P2 ;  /* 0x000000ff0d757211 */ /* 0x000fe400010f0eff */
[----:B------:R-:W-:Y:S01]  /*04a0*/  ISETP.GE.U32.AND P3, PT, R19, UR8, PT ;  /* 0x0000000813007c0c */ /* 0x000fe2000bf66070 */
[----:B------:R-:W-:Y:S01]  /*04b0*/  IMAD R6, R6, UR10, RZ ;  /* 0x0000000a06067c24 */ /* 0x000fe2000f8e02ff */
[----:B------:R-:W-:Y:S01]  /*04c0*/  SHF.R.S32.HI R27, RZ, 0x1f, R19 ;  /* 0x0000001fff1b7819 */ /* 0x000fe20000011413 */
[----:B------:R-:W5:Y:S01]  /*04d0*/  @!P1 LDC.64 R24, c[0x0][0x3f8] ;  /* 0x0000fe00ff189b82 */ /* 0x000f620000000a00 */
[----:B------:R-:W-:-:S02]  /*04e0*/  IMAD.WIDE.U32 R116, R9, UR10, R116 ;  /* 0x0000000a09747c25 */ /* 0x000fc4000f8e0074 */
[----:B------:R-:W-:Y:S02]  /*04f0*/  ISETP.GE.AND.EX P3, PT, R27, UR9, PT, P3 ;  /* 0x000000091b007c0c */ /* 0x000fe4000bf66330 */
[----:B------:R-:W-:Y:S01]  /*0500*/  IMAD R119, R9, UR11, R6 ;  /* 0x0000000b09777c24 */ /* 0x000fe2000f8e0206 */
[----:B------:R-:W-:Y:S01]  /*0510*/  @!P0 MOV R118, R116 ;  /* 0x0000007400768202 */ /* 0x000fe20000000f00 */
[----:B-1----:R-:W-:Y:S01]  /*0520*/  @!P0 IMAD R6, R15, R20, RZ ;  /* 0x000000140f068224 */ /* 0x002fe200078e02ff */
[----:B------:R-:W1:Y:S01]  /*0530*/  @!P1 LDC.64 R34, c[0x0][0x3a0] ;  /* 0x0000e800ff229b82 */ /* 0x000e620000000a00 */
[----:B------:R-:W-:Y:S02]  /*0540*/  @!P1 MOV R14, R116 ;  /* 0x00000074000e9202 */ /* 0x000fe40000000f00 */
[----:B------:R-:W-:Y:S01]  /*0550*/  IADD3 R119, PT, PT, R117, R119, RZ ;  /* 0x0000007775777210 */ /* 0x000fe20007ffe0ff */
[C---:B------:R-:W-:Y:S01]  /*0560*/  @!P0 IMAD R11, R31.reuse, R21, R6 ;  /* 0x000000151f0b8224 */ /* 0x040fe200078e0206 */
[----:B------:R-:W-:-:S02]  /*0570*/  IADD3 R21, PT, PT, R31, 0x30, RZ ;  /* 0x000000301f157810 */ /* 0x000fc40007ffe0ff */
[----:B------:R-:W-:Y:S01]  /*0580*/  @!P1 MOV R15, R119 ;  /* 0x00000077000f9202 */ /* 0x000fe20000000f00 */
[----:B------:R-:W-:Y:S01]  /*0590*/  @!P0 IMAD.WIDE.U32 R8, R31, R20, R118 ;  /* 0x000000141f088225 */ /* 0x000fe200078e0076 */
[----:B------:R-:W3:Y:S01]  /*05a0*/  @!P1 LDC.64 R36, c[0x0][0x398] ;  /* 0x0000e600ff249b82 */ /* 0x000ee20000000a00 */
[----:B------:R-:W-:-:S03]  /*05b0*/  ISETP.GE.U32.AND P4, PT, R21, UR8, PT ;  /* 0x0000000815007c0c */ /* 0x000fc6000bf86070 */
[----:B------:R-:W-:Y:S02]  /*05c0*/  @!P0 IADD3 R9, PT, PT, R9, R11, RZ ;  /* 0x0000000b09098210 */ /* 0x000fe40007ffe0ff */
[C---:B------:R-:W-:Y:S01]  /*05d0*/  @!P0 SHF.L.U32 R13, R8.reuse, 0x1, RZ ;  /* 0x00000001080d8819 */ /* 0x040fe200000006ff */
[----:B-----5:R-:W-:Y:S01]  /*05e0*/  @!P1 IMAD.WIDE.U32 R14, R17, R24, R14 ;  /* 0x00000018110e9225 */ /* 0x020fe200078e000e */
[----:B------:R-:W-:Y:S01]  /*05f0*/  @!P0 SHF.L.U64.HI R6, R8, 0x1, R9 ;  /* 0x0000000108068819 */ /* 0x000fe20000010209 */
[----:B------:R-:W5:Y:S01]  /*0600*/  @!P3 LDC.64 R38, c[0x0][0x3f8] ;  /* 0x0000fe00ff26bb82 */ /* 0x000f620000000a00 */
[----:B--2---:R-:W-:Y:S01]  /*0610*/  @!P0 IADD3 R10, P2, PT, R13, R28, RZ ;  /* 0x0000001c0d0a8210 */ /* 0x004fe20007f5e0ff */
[----:B------:R-:W-:Y:S01]  /*0620*/  @!P1 IMAD R8, R23, R24, RZ ;  /* 0x0000001817089224 */ /* 0x000fe200078e02ff */
[----:B----4-:R-:W-:Y:S02]  /*0630*/  @!P0 IADD3 R12, P5, PT, R13, R32, RZ ;  /* 0x000000200d0c8210 */ /* 0x010fe40007fbe0ff */
[----:B------:R-:W-:Y:S01]  /*0640*/  SHF.R.S32.HI R23, RZ, 0x1f, R21 ;  /* 0x0000001fff177819 */ /* 0x000fe20000011415 */
[----:B------:R-:W-:Y:S01]  /*0650*/  @!P1 IMAD R25, R17, R25, R8 ;  /* 0x0000001911199224 */ /* 0x000fe200078e0208 */
[----:B------:R-:W-:-:S02]  /*0660*/  CS2R R8, SRZ ;  /* 0x0000000000087805 */ /* 0x000fc4000001ff00 */
[C---:B------:R-:W-:Y:S01]  /*0670*/  @!P0 IADD3.X R11, PT, PT, R6.reuse, R29, RZ, P2, !PT ;  /* 0x0000001d060b8210 */ /* 0x040fe200017fe4ff */
[----:B------:R-:W2:Y:S01]  /*0680*/  @!P3 LDC.64 R40, c[0x0][0x3a0] ;  /* 0x0000e800ff28bb82 */ /* 0x000ea20000000a00 */
[----:B------:R-:W-:Y:S02]  /*0690*/  ISETP.GE.AND.EX P4, PT, R23, UR9, PT, P4 ;  /* 0x0000000917007c0c */ /* 0x000fe4000bf86340 */
[----:B------:R-:W-:Y:S01]  /*06a0*/  @!P0 IADD3.X R13, PT, PT, R6, R33, RZ, P5, !PT ;  /* 0x00000021060d8210 */ /* 0x000fe20002ffe4ff */
[----:B------:R5:W4:Y:S01]  /*06b0*/  @!P0 LDG.E R8, desc[UR6][R10.64] ;  /* 0x000000060a088981 */ /* 0x000b22000c1e1900 */
[----:B------:R-:W-:Y:S02]  /*06c0*/  @!P1 IADD3 R15, PT, PT, R15, R25, RZ ;  /* 0x000000190f0f9210 */ /* 0x000fe40007ffe0ff */
[C---:B------:R-:W-:Y:S01]  /*06d0*/  @!P1 SHF.L.U32 R17, R14.reuse, 0x1, RZ ;  /* 0x000000010e119819 */ /* 0x040fe200000006ff */
[----:B------:R0:W4:Y:S01]  /*06e0*/  @!P0 LDG.E R9, desc[UR6][R12.64] ;  /* 0x000000060c098981 */ /* 0x000122000c1e1900 */
[----:B------:R-:W-:-:S02]  /*06f0*/  @!P1 SHF.L.U64.HI R6, R14, 0x1, R15 ;  /* 0x000000010e069819 */ /* 0x000fc4000001020f */
[C---:B-1----:R-:W-:Y:S02]  /*0700*/  @!P1 IADD3 R14, P0, PT, R17.reuse, R34, RZ ;  /* 0x00000022110e9210 */ /* 0x042fe40007f1e0ff */
[----:B---3--:R-:W-:Y:S01]  /*0710*/  @!P1 IADD3 R16, P2, PT, R17, R36, RZ ;  /* 0x0000002411109210 */ /* 0x008fe20007f5e0ff */
[----:B------:R-:W1:Y:S01]  /*0720*/  @!P4 LDC.64 R42, c[0x0][0x3f8] ;  /* 0x0000fe00ff2acb82 */ /* 0x000e620000000a00 */
[----:B------:R-:W-:Y:S01]  /*0730*/  IADD3 R25, PT, PT, R31, 0x40, RZ ;  /* 0x000000401f197810 */ /* 0x000fe20007ffe0ff */
[----:B-----5:R-:W-:Y:S01]  /*0740*/  @!P3 IMAD R10, R27, R38, RZ ;  /* 0x000000261b0ab224 */ /* 0x020fe200078e02ff */
[----:B------:R-:W-:Y:S02]  /*0750*/  @!P1 IADD3.X R15, PT, PT, R6, R35, RZ, P0, !PT ;  /* 0x00000023060f9210 */ /* 0x000fe400007fe4ff */
[----:B------:R-:W-:Y:S01]  /*0760*/  ISETP.GE.U32.AND P0, PT, R25, UR8, PT ;  /* 0x0000000819007c0c */ /* 0x000fe2000bf06070 */
[----:B------:R-:W-:Y:S01]  /*0770*/  @!P3 IMAD R29, R19, R39, R10 ;  /* 0x00000027131db224 */ /* 0x000fe200078e020a */
[----:B------:R-:W-:-:S02]  /*0780*/  SHF.R.S32.HI R33, RZ, 0x1f, R25 ;  /* 0x0000001fff217819 */ /* 0x000fc40000011419 */
[----:B------:R-:W-:Y:S02]  /*0790*/  CS2R R10, SRZ ;  /* 0x00000000000a7805 */ /* 0x000fe4000001ff00 */
[----:B------:R-:W-:Y:S02]  /*07a0*/  @!P1 IADD3.X R17, PT, PT, R6, R37, RZ, P2, !PT ;  /* 0x0000002506119210 */ /* 0x000fe400017fe4ff */
[----:B------:R-:W3:Y:S01]  /*07b0*/  @!P3 LDC.64 R36, c[0x0][0x398] ;  /* 0x0000e600ff24bb82 */ /* 0x000ee20000000a00 */
[----:B------:R-:W-:Y:S02]  /*07c0*/  ISETP.GE.AND.EX P0, PT, R33, UR9, PT, P0 ;  /* 0x0000000921007c0c */ /* 0x000fe4000bf06300 */
[----:B0-----:R-:W-:Y:S01]  /*07d0*/  @!P3 MOV R12, R116 ;  /* 0x00000074000cb202 */ /* 0x001fe20000000f00 */
[----:B------:R0:W5:Y:S01]  /*07e0*/  @!P1 LDG.E R10, desc[UR6][R14.64] ;  /* 0x000000060e0a9981 */ /* 0x000162000c1e1900 */
[----:B------:R-:W-:Y:S02]  /*07f0*/  @!P3 MOV R13, R119 ;  /* 0x00000077000db202 */ /* 0x000fe40000000f00 */
[----:B------:R-:W-:Y:S01]  /*0800*/  IADD3 R27, PT, PT, R31, 0x50, RZ ;  /* 0x000000501f1b7810 */ /* 0x000fe20007ffe0ff */
[----:B------:R3:W5:Y:S01]  /*0810*/  @!P1 LDG.E R11, desc[UR6][R16.64] ;  /* 0x00000006100b9981 */ /* 0x000762000c1e1900 */
[----:B------:R-:W-:-:S05]  /*0820*/  @!P3 IMAD.WIDE.U32 R12, R19, R38, R12 ;  /* 0x00000026130cb225 */ /* 0x000fca00078e000c */
[----:B------:R-:W3:Y:S01]  /*0830*/  @!P0 LDC.64 R44, c[0x0][0x3f8] ;  /* 0x0000fe00ff2c8b82 */ /* 0x000ee20000000a00 */
[----:B------:R-:W-:Y:S02]  /*0840*/  @!P3 IADD3 R19, PT, PT, R13, R29, RZ ;  /* 0x0000001d0d13b210 */ /* 0x000fe40007ffe0ff */
[C---:B------:R-:W-:Y:S02]  /*0850*/  @!P3 SHF.L.U32 R13, R12.reuse, 0x1, RZ ;  /* 0x000000010c0db819 */ /* 0x040fe400000006ff */
[----:B------:R-:W-:Y:S02]  /*0860*/  @!P3 SHF.L.U64.HI R6, R12, 0x1, R19 ;  /* 0x000000010c06b819 */ /* 0x000fe40000010213 */
[----:B--2---:R-:W-:Y:S01]  /*0870*/  @!P3 IADD3 R18, P1, PT, R13, R40, RZ ;  /* 0x000000280d12b210 */ /* 0x004fe20007f3e0ff */
[----:B------:R-:W2:Y:S01]  /*0880*/  @!P4 LDC.64 R38, c[0x0][0x3a0] ;  /* 0x0000e800ff26cb82 */ /* 0x000ea20000000a00 */
[----:B------:R-:W-:Y:S02]  /*0890*/  ISETP.GE.U32.AND P2, PT, R27, UR8, PT ;  /* 0x000000081b007c0c */ /* 0x000fe4000bf46070 */
[----:B------:R-:W-:-:S02]  /*08a0*/  SHF.R.S32.HI R35, RZ, 0x1f, R27 ;  /* 0x0000001fff237819 */ /* 0x000fc4000001141b */
[C---:B------:R-:W-:Y:S01]  /*08b0*/  @!P3 IADD3.X R19, PT, PT, R6.reuse, R41, RZ, P1, !PT ;  /* 0x000000290613b210 */ /* 0x040fe20000ffe4ff */
[----:B-1----:R-:W-:Y:S01]  /*08c0*/  @!P4 IMAD R12, R23, R42, RZ ;  /* 0x0000002a170cc224 */ /* 0x002fe200078e02ff */
[----:B0-----:R-:W-:Y:S01]  /*08d0*/  @!P4 MOV R14, R116 ;  /* 0x00000074000ec202 */ /* 0x001fe20000000f00 */
[----:B------:R-:W0:Y:S01]  /*08e0*/  @!P4 LDC.64 R40, c[0x0][0x398] ;  /* 0x0000e600ff28cb82 */ /* 0x000e220000000a00 */
[----:B------:R-:W-:Y:S02]  /*08f0*/  @!P4 MOV R15, R119 ;  /* 0x00000077000fc202 */ /* 0x000fe40000000f00 */
[----:B---3--:R-:W-:Y:S02]  /*0900*/  @!P3 IADD3 R16, P1, PT, R13, R36, RZ ;  /* 0x000000240d10b210 */ /* 0x008fe40007f3e0ff */
[----:B------:R-:W-:Y:S02]  /*0910*/  IADD3 R29, PT, PT, R31, 0x60, RZ ;  /* 0x000000601f1d7810 */ /* 0x000fe40007ffe0ff */
[----:B------:R-:W-:Y:S01]  /*0920*/  ISETP.GE.AND.EX P2, PT, R35, UR9, PT, P2 ;  /* 0x0000000923007c0c */ /* 0x000fe2000bf46320 */
[C---:B------:R-:W-:Y:S01]  /*0930*/  @!P4 IMAD R23, R21.reuse, R43, R12 ;  /* 0x0000002b1517c224 */ /* 0x040fe200078e020c */
[----:B------:R-:W-:Y:S01]  /*0940*/  @!P3 IADD3.X R17, PT, PT, R6, R37, RZ, P1, !PT ;  /* 0x000000250611b210 */ /* 0x000fe20000ffe4ff */
[----:B------:R-:W-:Y:S01]  /*0950*/  @!P4 IMAD.WIDE.U32 R14, R21, R42, R14 ;  /* 0x0000002a150ec225 */ /* 0x000fe200078e000e */
[----:B------:R-:W-:Y:S01]  /*0960*/  ISETP.GE.U32.AND P1, PT, R29, UR8, PT ;  /* 0x000000081d007c0c */ /* 0x000fe2000bf26070 */
[----:B------:R-:W1:Y:S01]  /*0970*/  @!P0 LDC.64 R42, c[0x0][0x3a0] ;  /* 0x0000e800ff2a8b82 */ /* 0x000e620000000a00 */
[----:B------:R-:W-:-:S02]  /*0980*/  SHF.R.S32.HI R37, RZ, 0x1f, R29 ;  /* 0x0000001fff257819 */ /* 0x000fc4000001141d */
[----:B------:R-:W-:Y:S02]  /*0990*/  @!P4 IADD3 R13, PT, PT, R15, R23, RZ ;  /* 0x000000170f0dc210 */ /* 0x000fe40007ffe0ff */
[----:B------:R-:W-:Y:S02]  /*09a0*/  ISETP.GE.AND.EX P1, PT, R37, UR9, PT, P1 ;  /* 0x0000000925007c0c */ /* 0x000fe4000bf26310 */
[C---:B------:R-:W-:Y:S01]  /*09b0*/  @!P4 SHF.L.U32 R21, R14.reuse, 0x1, RZ ;  /* 0x000000010e15c819 */ /* 0x040fe200000006ff */
[----:B------:R-:W3:Y:S01]  /*09c0*/  @!P2 LDC.64 R46, c[0x0][0x3f8] ;  /* 0x0000fe00ff2eab82 */ /* 0x000ee20000000a00 */
[----:B------:R-:W-:Y:S01]  /*09d0*/  @!P4 SHF.L.U64.HI R6, R14, 0x1, R13 ;  /* 0x000000010e06c819 */ /* 0x000fe2000001020d */
[----:B------:R-:W-:Y:S01]  /*09e0*/  @!P0 IMAD R14, R33, R44, RZ ;  /* 0x0000002c210e8224 */ /* 0x000fe200078e02ff */
[----:B------:R-:W-:Y:S02]  /*09f0*/  @!P0 MOV R22, R116 ;  /* 0x0000007400168202 */ /* 0x000fe40000000f00 */
[----:B------:R-:W-:-:S02]  /*0a00*/  @!P0 MOV R23, R119 ;  /* 0x0000007700178202 */ /* 0x000fc40000000f00 */
[----:B------:R-:W-:Y:S02]  /*0a10*/  MOV R12, RZ ;  /* 0x000000ff000c7202 */ /* 0x000fe40000000f00 */
[----:B------:R-:W-:Y:S01]  /*0a20*/  MOV R13, RZ ;  /* 0x000000ff000d7202 */ /* 0x000fe20000000f00 */
[C---:B------:R-:W-:Y:S01]  /*0a30*/  @!P0 IMAD R15, R25.reuse, R45, R14 ;  /* 0x0000002d190f8224 */ /* 0x040fe200078e020e */
[----:B------:R-:W3:Y:S01]  /*0a40*/  @!P1 LDC.64 R48, c[0x0][0x3f8] ;  /* 0x0000fe00ff309b82 */ /* 0x000ee20000000a00 */
[----:B------:R-:W-:Y:S01]  /*0a50*/  @!P0 IMAD.WIDE.U32 R22, R25, R44, R22 ;  /* 0x0000002c19168225 */ /* 0x000fe200078e0016 */
[----:B------:R2:W5:Y:S04]  /*0a60*/  @!P3 LDG.E R12, desc[UR6][R18.64] ;  /* 0x00000006120cb981 */ /* 0x000568000c1e1900 */
[----:B------:R2:W5:Y:S01]  /*0a70*/  @!P3 LDG.E R13, desc[UR6][R16.64] ;  /* 0x00000006100db981 */ /* 0x000562000c1e1900 */
[----:B0-----:R-:W-:Y:S01]  /*0a80*/  @!P4 IADD3 R20, P3, PT, R21, R40, RZ ;  /* 0x000000281514c210 */ /* 0x001fe20007f7e0ff */
[----:B------:R-:W0:Y:S01]  /*0a90*/  @!P0 LDC.64 R44, c[0x0][0x398] ;  /* 0x0000e600ff2c8b82 */ /* 0x000e220000000a00 */
[----:B------:R-:W-:-:S02]  /*0aa0*/  @!P0 IADD3 R15, PT, PT, R23, R15, RZ ;  /* 0x0000000f170f8210 */ /* 0x000fc40007ffe0ff */
[----:B--2---:R-:W-:Y:S02]  /*0ab0*/  @!P4 IADD3 R18, P5, PT, R21, R38, RZ ;  /* 0x000000261512c210 */ /* 0x004fe40007fbe0ff */
[----:B------:R-:W-:Y:S02]  /*0ac0*/  @!P4 IADD3.X R21, PT, PT, R6, R41, RZ, P3, !PT ;  /* 0x000000290615c210 */ /* 0x000fe40001ffe4ff */
[----:B------:R-:W-:Y:S01]  /*0ad0*/  @!P0 SHF.L.U32 R17, R22, 0x1, RZ ;  /* 0x0000000116118819 */ /* 0x000fe200000006ff */
[----:B------:R-:W2:Y:S01]  /*0ae0*/  @!P2 LDC.64 R40, c[0x0][0x3a0] ;  /* 0x0000e800ff28ab82 */ /* 0x000ea20000000a00 */
[----:B------:R-:W-:Y:S02]  /*0af0*/  @!P4 IADD3.X R19, PT, PT, R6, R39, RZ, P5, !PT ;  /* 0x000000270613c210 */ /* 0x000fe40002ffe4ff */
[----:B------:R-:W-:Y:S02]  /*0b00*/  @!P0 SHF.L.U64.HI R6, R22, 0x1, R15 ;  /* 0x0000000116068819 */ /* 0x000fe4000001020f */
[----:B-1----:R-:W-:-:S02]  /*0b10*/  @!P0 IADD3 R22, P3, PT, R17, R42, RZ ;  /* 0x0000002a11168210 */ /* 0x002fc40007f7e0ff */
[----:B------:R-:W-:Y:S02]  /*0b20*/  IADD3 R33, PT, PT, R31, 0x70, RZ ;  /* 0x000000701f217810 */ /* 0x000fe40007ffe0ff */
[----:B------:R-:W-:Y:S02]  /*0b30*/  MOV R14, RZ ;  /* 0x000000ff000e7202 */ /* 0x000fe40000000f00 */
[----:B------:R-:W-:Y:S02]  /*0b40*/  @!P0 IADD3.X R23, PT, PT, R6, R43, RZ, P3, !PT ;  /* 0x0000002b06178210 */ /* 0x000fe40001ffe4ff */
[----:B------:R-:W-:Y:S01]  /*0b50*/  ISETP.GE.U32.AND P3, PT, R33, UR8, PT ;  /* 0x0000000821007c0c */ /* 0x000fe2000bf66070 */
[----:B---3--:R-:W-:Y:S01]  /*0b60*/  @!P2 IMAD R16, R35, R46, RZ ;  /* 0x0000002e2310a224 */ /* 0x008fe200078e02ff */
[----:B------:R-:W-:Y:S01]  /*0b70*/  SHF.R.S32.HI R39, RZ, 0x1f, R33 ;  /* 0x0000001fff277819 */ /* 0x000fe20000011421 */
[----:B------:R1:W3:Y:S01]  /*0b80*/  @!P4 LDG.E R14, desc[UR6][R18.64] ;  /* 0x00000006120ec981 */ /* 0x0002e2000c1e1900 */
[----:B------:R-:W2:Y:S02]  /*0b90*/  @!P2 LDC.64 R42, c[0x0][0x398] ;  /* 0x0000e600ff2aab82 */ /* 0x000ea40000000a00 */
[----:B------:R-:W-:Y:S01]  /*0ba0*/  ISETP.GE.AND.EX P3, PT, R39, UR9, PT, P3 ;  /* 0x0000000927007c0c */ /* 0x000fe2000bf66330 */
[----:B------:R-:W-:Y:S01]  /*0bb0*/  @!P2 IMAD R25, R27, R47, R16 ;  /* 0x0000002f1b19a224 */ /* 0x000fe200078e0210 */
[----:B------:R-:W-:-:S02]  /*0bc0*/  MOV R15, RZ ;  /* 0x000000ff000f7202 */ /* 0x000fc40000000f00 */
[----:B-1----:R-:W-:Y:S01]  /*0bd0*/  @!P2 MOV R18, R116 ;  /* 0x000000740012a202 */ /* 0x002fe20000000f00 */
[----:B------:R-:W-:Y:S01]  /*0be0*/  @!P1 IMAD R24, R37, R48, RZ ;  /* 0x0000003025189224 */ /* 0x000fe200078e02ff */
[-C--:B------:R-:W-:Y:S02]  /*0bf0*/  @!P2 MOV R19, R119.reuse ;  /* 0x000000770013a202 */ /* 0x080fe40000000f00 */
[----:B------:R0:W3:Y:S01]  /*0c00*/  @!P4 LDG.E R15, desc[UR6][R20.64] ;  /* 0x00000006140fc981 */ /* 0x0000e2000c1e1900 */
[----:B------:R-:W-:Y:S02]  /*0c10*/  @!P1 MOV R26, R116 ;  /* 0x00000074001a9202 */ /* 0x000fe40000000f00 */
[----:B------:R-:W-:Y:S01]  /*0c20*/  IADD3 R35, PT, PT, R31, 0x80, RZ ;  /* 0x000000801f237810 */ /* 0x000fe20007ffe0ff */
[----:B------:R-:W-:Y:S01]  /*0c30*/  @!P2 IMAD.WIDE.U32 R18, R27, R46, R18 ;  /* 0x0000002e1b12a225 */ /* 0x000fe200078e0012 */
[----:B------:R-:W-:Y:S01]  /*0c40*/  @!P1 MOV R27, R119 ;  /* 0x00000077001b9202 */ /* 0x000fe20000000f00 */
[----:B------:R-:W1:Y:S02]  /*0c50*/  @!P3 LDC.64 R46, c[0x0][0x3f8] ;  /* 0x0000fe00ff2ebb82 */ /* 0x000e640000000a00 */
[----:B------:R-:W-:-:S02]  /*0c60*/  @!P1 IMAD R37, R29, R49, R24 ;  /* 0x000000311d259224 */ /* 0x000fc400078e0218 */
[----:B------:R-:W-:Y:S01]  /*0c70*/  @!P1 IMAD.WIDE.U32 R26, R29, R48, R26 ;  /* 0x000000301d1a9225 */ /* 0x000fe200078e001a */
[----:B0-----:R-:W-:Y:S02]  /*0c80*/  @!P0 IADD3 R20, P4, PT, R17, R44, RZ ;  /* 0x0000002c11148210 */ /* 0x001fe40007f9e0ff */
[----:B------:R-:W-:Y:S01]  /*0c90*/  @!P2 IADD3 R17, PT, PT, R19, R25, RZ ;  /* 0x000000191311a210 */ /* 0x000fe20007ffe0ff */
[----:B------:R-:W0:Y:S01]  /*0ca0*/  @!P1 LDC.64 R28, c[0x0][0x3a0] ;  /* 0x0000e800ff1c9b82 */ /* 0x000e220000000a00 */
[----:B------:R-:W-:Y:S02]  /*0cb0*/  @!P0 IADD3.X R21, PT, PT, R6, R45, RZ, P4, !PT ;  /* 0x0000002d06158210 */ /* 0x000fe400027fe4ff */
[C---:B------:R-:W-:Y:S02]  /*0cc0*/  @!P2 SHF.L.U64.HI R6, R18.reuse, 0x1, R17 ;  /* 0x000000011206a819 */ /* 0x040fe40000010211 */
[----:B------:R-:W-:Y:S02]  /*0cd0*/  MOV R16, RZ ;  /* 0x000000ff00107202 */ /* 0x000fe40000000f00 */
[----:B------:R-:W-:Y:S01]  /*0ce0*/  MOV R17, RZ ;  /* 0x000000ff00117202 */ /* 0x000fe20000000f00 */
[----:B------:R-:W1:Y:S01]  /*0cf0*/  @!P1 LDC.64 R44, c[0x0][0x398] ;  /* 0x0000e600ff2c9b82 */ /* 0x000e620000000a00 */
[----:B------:R-:W-:-:S02]  /*0d00*/  @!P2 SHF.L.U32 R19, R18, 0x1, RZ ;  /* 0x000000011213a819 */ /* 0x000fc400000006ff */
[----:B------:R2:W3:Y:S02]  /*0d10*/  @!P0 LDG.E R16, desc[UR6][R22.64] ;  /* 0x0000000616108981 */ /* 0x0004e4000c1e1900 */
[C---:B--2---:R-:W-:Y:S02]  /*0d20*/  @!P2 IADD3 R24, P4, PT, R19.reuse, R40, RZ ;  /* 0x000000281318a210 */ /* 0x044fe40007f9e0ff */
[----:B------:R-:W2:Y:S01]  /*0d30*/  @!P0 LDG.E R17, desc[UR6][R20.64] ;  /* 0x0000000614118981 */ /* 0x000ea2000c1e1900 */
[----:B------:R-:W-:Y:S01]  /*0d40*/  MOV R18, RZ ;  /* 0x000000ff00127202 */ /* 0x000fe20000000f00 */
[----:B------:R-:W1:Y:S01]  /*0d50*/  @!P3 LDC.64 R48, c[0x0][0x3a0] ;  /* 0x0000e800ff30bb82 */ /* 0x000e620000000a00 */
[----:B------:R-:W-:Y:S02]  /*0d60*/  @!P2 IADD3 R22, P0, PT, R19, R42, RZ ;  /* 0x0000002a1316a210 */ /* 0x000fe40007f1e0ff */
[----:B------:R-:W-:Y:S02]  /*0d70*/  @!P1 IADD3 R19, PT, PT, R27, R37, RZ ;  /* 0x000000251b139210 */ /* 0x000fe40007ffe0ff */
[----:B------:R-:W-:-:S03]  /*0d80*/  IADD3 R37, PT, PT, R31, 0x90, RZ ;  /* 0x000000901f257810 */ /* 0x000fc60007ffe0ff */
[----:B------:R-:W4:Y:S01]  /*0d90*/  @!P3 LDC.64 R50, c[0x0][0x398] ;  /* 0x0000e600ff32bb82 */ /* 0x000f220000000a00 */
[C---:B------:R-:W-:Y:S02]  /*0da0*/  @!P2 IADD3.X R25, PT, PT, R6.reuse, R41, RZ, P4, !PT ;  /* 0x000000290619a210 */ /* 0x040fe400027fe4ff */
[----:B------:R-:W-:Y:S02]  /*0db0*/  @!P2 IADD3.X R23, PT, PT, R6, R43, RZ, P0, !PT ;  /* 0x0000002b0617a210 */ /* 0x000fe400007fe4ff */
[----:B------:R-:W-:Y:S01]  /*0dc0*/  ISETP.GE.U32.AND P4, PT, R35, UR8, PT ;  /* 0x0000000823007c0c */ /* 0x000fe2000bf86070 */
[----:B------:R0:W2:Y:S01]  /*0dd0*/  @!P2 LDG.E R18, desc[UR6][R24.64] ;  /* 0x000000061812a981 */ /* 0x0000a2000c1e1900 */
[----:B------:R-:W-:Y:S02]  /*0de0*/  SHF.R.S32.HI R41, RZ, 0x1f, R35 ;  /* 0x0000001fff297819 */ /* 0x000fe40000011423 */
[----:B------:R-:W-:Y:S02]  /*0df0*/  ISETP.GE.U32.AND P5, PT, R37, UR8, PT ;  /* 0x0000000825007c0c */ /* 0x000fe4000bfa6070 */
[----:B------:R-:W-:-:S02]  /*0e00*/  SHF.R.S32.HI R43, RZ, 0x1f, R37 ;  /* 0x0000001fff2b7819 */ /* 0x000fc40000011425 */
[C---:B------:R-:W-:Y:S02]  /*0e10*/  @!P1 SHF.L.U32 R27, R26.reuse, 0x1, RZ ;  /* 0x000000011a1b9819 */ /* 0x040fe400000006ff */
[----:B------:R-:W-:Y:S02]  /*0e20*/  ISETP.GE.AND.EX P4, PT, R41, UR9, PT, P4 ;  /* 0x0000000929007c0c */ /* 0x000fe4000bf86340 */
[----:B------:R-:W-:Y:S02]  /*0e30*/  ISETP.GE.AND.EX P5, PT, R43, UR9, PT, P5 ;  /* 0x000000092b007c0c */ /* 0x000fe4000bfa6350 */
[----:B0-----:R-:W-:Y:S01]  /*0e40*/  @!P1 IADD3 R24, P0, PT, R27, R28, RZ ;  /* 0x0000001c1b189210 */ /* 0x001fe20007f1e0ff */
[----:B-1----:R-:W-:Y:S01]  /*0e50*/  @!P3 IMAD R28, R39, R46, RZ ;  /* 0x0000002e271cb224 */ /* 0x002fe200078e02ff */
[----:B------:R-:W-:-:S03]  /*0e60*/  @!P1 SHF.L.U64.HI R6, R26, 0x1, R19 ;  /* 0x000000011a069819 */ /* 0x000fc60000010213 */
[----:B------:R-:W-:Y:S01]  /*0e70*/  @!P3 IMAD R39, R33, R47, R28 ;  /* 0x0000002f2127b224 */ /* 0x000fe200078e021c */
[----:B------:R-:W-:Y:S02]  /*0e80*/  @!P1 IADD3.X R25, PT, PT, R6, R29, RZ, P0, !PT ;  /* 0x0000001d06199210 */ /* 0x000fe400007fe4ff */
[----:B------:R-:W-:Y:S01]  /*0e90*/  @!P3 MOV R28, R116 ;  /* 0x00000074001cb202 */ /* 0x000fe20000000f00 */
[----:B------:R-:W0:Y:S01]  /*0ea0*/  @!P4 LDC.64 R52, c[0x0][0x3f8] ;  /* 0x0000fe00ff34cb82 */ /* 0x000e220000000a00 */
[----:B------:R-:W-:-:S03]  /*0eb0*/  @!P3 MOV R29, R119 ;  /* 0x00000077001db202 */ /* 0x000fc60000000f00 */
[----:B------:R-:W-:-:S04]  /*0ec0*/  @!P3 IMAD.WIDE.U32 R28, R33, R46, R28 ;  /* 0x0000002e211cb225 */ /* 0x000fc800078e001c */
[----:B------:R-:W1:Y:S01]  /*0ed0*/  @!P5 LDC.64 R46, c[0x0][0x3f8] ;  /* 0x0000fe00ff2edb82 */ /* 0x000e620000000a00 */
[----:B------:R-:W-:Y:S02]  /*0ee0*/  MOV R19, RZ ;  /* 0x000000ff00137202 */ /* 0x000fe40000000f00 */
[----:B------:R-:W-:Y:S02]  /*0ef0*/  CS2R R20, SRZ ;  /* 0x0000000000147805 */ /* 0x000fe4000001ff00 */
[----:B------:R-:W-:Y:S02]  /*0f00*/  @!P3 SHF.L.U32 R33, R28, 0x1, RZ ;  /* 0x000000011c21b819 */ /* 0x000fe400000006ff */
[----:B------:R0:W2:Y:S01]  /*0f10*/  @!P2 LDG.E R19, desc[UR6][R22.64] ;  /* 0x000000061613a981 */ /* 0x0000a2000c1e1900 */
[----:B------:R-:W-:Y:S01]  /*0f20*/  @!P1 IADD3 R26, P2, PT, R27, R44, RZ ;  /* 0x0000002c1b1a9210 */ /* 0x000fe20007f5e0ff */
[----:B------:R-:W4:Y:S02]  /*0f30*/  @!P4 LDC.64 R54, c[0x0][0x3a0] ;  /* 0x0000e800ff36cb82 */ /* 0x000f240000000a00 */
[----:B------:R-:W2:Y:S01]  /*0f40*/  @!P1 LDG.E R20, desc[UR6][R24.64] ;  /* 0x0000000618149981 */ /* 0x000ea2000c1e1900 */
[----:B------:R-:W-:-:S02]  /*0f50*/  @!P1 IADD3.X R27, PT, PT, R6, R45, RZ, P2, !PT ;  /* 0x0000002d061b9210 */ /* 0x000fc400017fe4ff */
[----:B0-----:R-:W-:-:S03]  /*0f60*/  @!P3 IADD3 R23, PT, PT, R29, R39, RZ ;  /* 0x000000271d17b210 */ /* 0x001fc60007ffe0ff */
[----:B------:R1:W2:Y:S01]  /*0f70*/  @!P1 LDG.E R21, desc[UR6][R26.64] ;  /* 0x000000061a159981 */ /* 0x0002a2000c1e1900 */
[----:B------:R-:W-:Y:S02]  /*0f80*/  IADD3 R39, PT, PT, R31, 0xa0, RZ ;  /* 0x000000a01f277810 */ /* 0x000fe40007ffe0ff */
[----:B------:R-:W-:Y:S02]  /*0f90*/  @!P3 SHF.L.U64.HI R6, R28, 0x1, R23 ;  /* 0x000000011c06b819 */ /* 0x000fe40000010217 */
[----:B------:R-:W-:Y:S01]  /*0fa0*/  @!P3 IADD3 R28, P0, PT, R33, R48, RZ ;  /* 0x00000030211cb210 */ /* 0x000fe20007f1e0ff */
[----:B------:R-:W-:Y:S01]  /*0fb0*/  @!P4 IMAD R22, R41, R52, RZ ;  /* 0x000000342916c224 */ /* 0x000fe200078e02ff */
[----:B------:R-:W-:Y:S02]  /*0fc0*/  ISETP.GE.U32.AND P2, PT, R39, UR8, PT ;  /* 0x0000000827007c0c */ /* 0x000fe4000bf46070 */
[----:B------:R-:W-:Y:S01]  /*0fd0*/  SHF.R.S32.HI R45, RZ, 0x1f, R39 ;  /* 0x0000001fff2d7819 */ /* 0x000fe20000011427 */
[----:B-1----:R-:W-:Y:S01]  /*0fe0*/  @!P5 IMAD R26, R43, R46, RZ ;  /* 0x0000002e2b1ad224 */ /* 0x002fe200078e02ff */
[----:B------:R-:W-:-:S02]  /*0ff0*/  @!P3 IADD3.X R29, PT, PT, R6, R49, RZ, P0, !PT ;  /* 0x00000031061db210 */ /* 0x000fc400007fe4ff */
[----:B------:R-:W-:Y:S01]  /*1000*/  IADD3 R41, PT, PT, R31, 0xb0, RZ ;  /* 0x000000b01f297810 */ /* 0x000fe20007ffe0ff */
[----:B------:R-:W0:Y:S01]  /*1010*/  @!P4 LDC.64 R48, c[0x0][0x398] ;  /* 0x0000e600ff30cb82 */ /* 0x000e220000000a00 */
[----:B------:R-:W-:Y:S01]  /*1020*/  ISETP.GE.AND.EX P2, PT, R45, UR9, PT, P2 ;  /* 0x000000092d007c0c */ /* 0x000fe2000bf46320 */
[----:B------:R-:W-:Y:S01]  /*1030*/  @!P5 IMAD R43, R37, R47, R26 ;  /* 0x0000002f252bd224 */ /* 0x000fe200078e021a */
[----:B------:R-:W-:Y:S02]  /*1040*/  ISETP.GE.U32.AND P0, PT, R41, UR8, PT ;  /* 0x0000000829007c0c */ /* 0x000fe4000bf06070 */
[----:B------:R-:W-:Y:S02]  /*1050*/  SHF.R.S32.HI R47, RZ, 0x1f, R41 ;  /* 0x0000001fff2f7819 */ /* 0x000fe40000011429 */
[----:B----4-:R-:W-:Y:S02]  /*1060*/  @!P3 IADD3 R32, P1, PT, R33, R50, RZ ;  /* 0x000000322120b210 */ /* 0x010fe40007f3e0ff */
[----:B------:R-:W-:-:S02]  /*1070*/  @!P4 MOV R24, R116 ;  /* 0x000000740018c202 */ /* 0x000fc40000000f00 */
[----:B------:R-:W-:Y:S02]  /*1080*/  @!P4 MOV R25, R119 ;  /* 0x000000770019c202 */ /* 0x000fe40000000f00 */
[----:B------:R-:W-:Y:S01]  /*1090*/  ISETP.GE.AND.EX P0, PT, R47, UR9, PT, P0 ;  /* 0x000000092f007c0c */ /* 0x000fe2000bf06300 */
[C---:B------:R-:W-:Y:S01]  /*10a0*/  @!P4 IMAD R23, R35.reuse, R53, R22 ;  /* 0x000000352317c224 */ /* 0x040fe200078e0216 */
[----:B------:R-:W-:Y:S01]  /*10b0*/  @!P3 IADD3.X R33, PT, PT, R6, R51, RZ, P1, !PT ;  /* 0x000000330621b210 */ /* 0x000fe20000ffe4ff */
[----:B------:R-:W-:Y:S01]  /*10c0*/  @!P4 IMAD.WIDE.U32 R24, R35, R52, R24 ;  /* 0x000000342318c225 */ /* 0x000fe200078e0018 */
[----:B------:R-:W1:Y:S01]  /*10d0*/  @!P5 LDC.64 R50, c[0x0][0x3a0] ;  /* 0x0000e800ff32db82 */ /* 0x000e620000000a00 */
[----:B------:R-:W-:-:S03]  /*10e0*/  MOV R22, RZ ;  /* 0x000000ff00167202 */ /* 0x000fc60000000f00 */
[----:B------:R-:W-:Y:S02]  /*10f0*/  @!P4 IADD3 R23, PT, PT, R25, R23, RZ ;  /* 0x000000171917c210 */ /* 0x000fe40007ffe0ff */
[C---:B------:R-:W-:Y:S01]  /*1100*/  @!P4 SHF.L.U32 R25, R24.reuse, 0x1, RZ ;  /* 0x000000011819c819 */ /* 0x040fe200000006ff */
[----:B------:R0:W4:Y:S01]  /*1110*/  @!P3 LDG.E R22, desc[UR6][R28.64] ;  /* 0x000000061c16b981 */ /* 0x000122000c1e1900 */
[----:B------:R-:W1:Y:S01]  /*1120*/  @!P2 LDC.64 R56, c[0x0][0x3f8] ;  /* 0x0000fe00ff38ab82 */ /* 0x000e620000000a00 */
[----:B------:R-:W-:Y:S02]  /*1130*/  @!P5 MOV R34, R116 ;  /* 0x000000740022d202 */ /* 0x000fe40000000f00 */
[----:B------:R-:W-:Y:S02]  /*1140*/  @!P5 MOV R35, R119 ;  /* 0x000000770023d202 */ /* 0x000fe40000000f00 */
[----:B------:R-:W-:Y:S02]  /*1150*/  @!P4 SHF.L.U64.HI R6, R24, 0x1, R23 ;  /* 0x000000011806c819 */ /* 0x000fe40000010217 */
[----:B------:R-:W-:Y:S01]  /*1160*/  @!P4 IADD3 R26, P1, PT, R25, R54, RZ ;  /* 0x00000036191ac210 */ /* 0x000fe20007f3e0ff */
[----:B------:R-:W1:Y:S01]  /*1170*/  @!P0 LDC.64 R58, c[0x0][0x3f8] ;  /* 0x0000fe00ff3a8b82 */ /* 0x000e620000000a00 */
[----:B------:R-:W-:-:S02]  /*1180*/  @!P5 IMAD.WIDE.U32 R34, R37, R46, R34 ;  /* 0x0000002e2522d225 */ /* 0x000fc400078e0022 */
[----:B------:R-:W-:Y:S02]  /*1190*/  @!P4 IADD3.X R27, PT, PT, R6, R55, RZ, P1, !PT ;  /* 0x00000037061bc210 */ /* 0x000fe40000ffe4ff */
[----:B0-----:R-:W-:-:S03]  /*11a0*/  @!P4 IADD3 R28, P1, PT, R25, R48, RZ ;  /* 0x00000030191cc210 */ /* 0x001fc60007f3e0ff */
[----:B------:R-:W0:Y:S01]  /*11b0*/  @!P5 LDC.64 R52, c[0x0][0x398] ;  /* 0x0000e600ff34db82 */ /* 0x000e220000000a00 */
[----:B------:R-:W-:Y:S02]  /*11c0*/  MOV R23, RZ ;  /* 0x000000ff00177202 */ /* 0x000fe40000000f00 */
[----:B------:R-:W-:Y:S02]  /*11d0*/  @!P5 IADD3 R25, PT, PT, R35, R43, RZ ;  /* 0x0000002b2319d210 */ /* 0x000fe40007ffe0ff */
[----:B------:R-:W-:Y:S02]  /*11e0*/  @!P4 IADD3.X R29, PT, PT, R6, R49, RZ, P1, !PT ;  /* 0x00000031061dc210 */ /* 0x000fe40000ffe4ff */
[----:B------:R-:W-:Y:S01]  /*11f0*/  MOV R24, RZ ;  /* 0x000000ff00187202 */ /* 0x000fe20000000f00 */
[----:B------:R-:W0:Y:S01]  /*1200*/  @!P2 LDC.64 R48, c[0x0][0x3a0] ;  /* 0x0000e800ff30ab82 */ /* 0x000e220000000a00 */
[C---:B------:R-:W-:Y:S01]  /*1210*/  @!P5 SHF.L.U32 R35, R34.reuse, 0x1, RZ ;  /* 0x000000012223d819 */ /* 0x040fe200000006ff */
[----:B------:R1:W4:Y:S01]  /*1220*/  @!P3 LDG.E R23, desc[UR6][R32.64] ;  /* 0x000000062017b981 */ /* 0x000322000c1e1900 */
[----:B------:R-:W-:-:S03]  /*1230*/  @!P5 SHF.L.U64.HI R6, R34, 0x1, R25 ;  /* 0x000000012206d819 */ /* 0x000fc60000010219 */
[----:B------:R1:W4:Y:S01]  /*1240*/  @!P4 LDG.E R24, desc[UR6][R26.64] ;  /* 0x000000061a18c981 */ /* 0x000322000c1e1900 */
[----:B------:R-:W-:Y:S01]  /*1250*/  MOV R25, RZ ;  /* 0x000000ff00197202 */ /* 0x000fe20000000f00 */
[----:B-1----:R-:W-:Y:S01]  /*1260*/  @!P2 IMAD R30, R45, R56, RZ ;  /* 0x000000382d1ea224 */ /* 0x002fe200078e02ff */
[----:B------:R-:W-:Y:S01]  /*1270*/  @!P2 MOV R36, R116 ;  /* 0x000000740024a202 */ /* 0x000fe20000000f00 */
[----:B------:R-:W1:Y:S01]  /*1280*/  @!P2 LDC.64 R54, c[0x0][0x398] ;  /* 0x0000e600ff36ab82 */ /* 0x000e620000000a00 */
[----:B------:R-:W-:Y:S02]  /*1290*/  @!P5 IADD3 R32, P1, PT, R35, R50, RZ ;  /* 0x000000322320d210 */ /* 0x000fe40007f3e0ff */
[----:B------:R0:W4:Y:S01]  /*12a0*/  @!P4 LDG.E R25, desc[UR6][R28.64] ;  /* 0x000000061c19c981 */ /* 0x000122000c1e1900 */
[----:B------:R-:W-:Y:S02]  /*12b0*/  @!P2 MOV R37, R119 ;  /* 0x000000770025a202 */ /* 0x000fe40000000f00 */
[----:B------:R-:W-:-:S02]  /*12c0*/  CS2R R26, SRZ ;  /* 0x00000000001a7805 */ /* 0x000fc4000001ff00 */
[----:B------:R-:W-:Y:S01]  /*12d0*/  @!P5 IADD3.X R33, PT, PT, R6, R51, RZ, P1, !PT ;  /* 0x000000330621d210 */ /* 0x000fe20000ffe4ff */
[----:B------:R-:W-:Y:S01]  /*12e0*/  @!P2 IMAD R45, R39, R57, R30 ;  /* 0x00000039272da224 */ /* 0x000fe200078e021e */
[----:B------:R-:W-:Y:S01]  /*12f0*/  IADD3 R43, PT, PT, R31, 0xc0, RZ ;  /* 0x000000c01f2b7810 */ /* 0x000fe20007ffe0ff */
[----:B------:R-:W-:Y:S02]  /*1300*/  @!P2 IMAD.WIDE.U32 R36, R39, R56, R36 ;  /* 0x000000382724a225 */ /* 0x000fe400078e0024 */
[----:B------:R0:W4:Y:S02]  /*1310*/  @!P5 LDG.E R26, desc[UR6][R32.64] ;  /* 0x00000006201ad981 */ /* 0x000124000c1e1900 */
[----:B0-----:R-:W-:Y:S01]  /*1320*/  @!P0 IMAD R28, R47, R58, RZ ;  /* 0x0000003a2f1c8224 */ /* 0x001fe200078e02ff */
[----:B------:R-:W-:Y:S02]  /*1330*/  ISETP.GE.U32.AND P1, PT, R43, UR8, PT ;  /* 0x000000082b007c0c */ /* 0x000fe4000bf26070 */
[----:B------:R-:W-:-:S02]  /*1340*/  SHF.R.S32.HI R47, RZ, 0x1f, R43 ;  /* 0x0000001fff2f7819 */ /* 0x000fc4000001142b */
[----:B------:R-:W-:Y:S02]  /*1350*/  @!P0 MOV R32, R116 ;  /* 0x0000007400208202 */ /* 0x000fe40000000f00 */
[----:B------:R-:W-:Y:S02]  /*1360*/  @!P0 MOV R33, R119 ;  /* 0x0000007700218202 */ /* 0x000fe40000000f00 */
[----:B------:R-:W-:Y:S02]  /*1370*/  @!P5 IADD3 R34, P3, PT, R35, R52, RZ ;  /* 0x000000342322d210 */ /* 0x000fe40007f7e0ff */
[----:B------:R-:W-:Y:S01]  /*1380*/  @!P2 IADD3 R37, PT, PT, R37, R45, RZ ;  /* 0x0000002d2525a210 */ /* 0x000fe20007ffe0ff */
[C---:B------:R-:W-:Y:S01]  /*1390*/  @!P0 IMAD R45, R41.reuse, R59, R28 ;  /* 0x0000003b292d8224 */ /* 0x040fe200078e021c */
[----:B------:R-:W-:Y:S01]  /*13a0*/  @!P2 SHF.L.U32 R39, R36, 0x1, RZ ;  /* 0x000000012427a819 */ /* 0x000fe200000006ff */
[----:B------:R-:W-:Y:S01]  /*13b0*/  @!P0 IMAD.WIDE.U32 R32, R41, R58, R32 ;  /* 0x0000003a29208225 */ /* 0x000fe200078e0020 */
[----:B------:R-:W-:Y:S01]  /*13c0*/  ISETP.GE.AND.EX P1, PT, R47, UR9, PT, P1 ;  /* 0x000000092f007c0c */ /* 0x000fe2000bf26310 */
[----:B------:R-:W0:Y:S01]  /*13d0*/  @!P0 LDC.64 R58, c[0x0][0x398] ;  /* 0x0000e600ff3a8b82 */ /* 0x000e220000000a00 */
[----:B------:R-:W-:-:S02]  /*13e0*/  @!P5 IADD3.X R35, PT, PT, R6, R53, RZ, P3, !PT ;  /* 0x000000350623d210 */ /* 0x000fc40001ffe4ff */
[----:B------:R-:W-:Y:S02]  /*13f0*/  @!P2 SHF.L.U64.HI R6, R36, 0x1, R37 ;  /* 0x000000012406a819 */ /* 0x000fe40000010225 */
[----:B------:R-:W-:Y:S01]  /*1400*/  @!P2 IADD3 R36, P3, PT, R39, R48, RZ ;  /* 0x000000302724a210 */ /* 0x000fe20007f7e0ff */
[----:B------:R5:W4:Y:S01]  /*1410*/  @!P5 LDG.E R27, desc[UR6][R34.64] ;  /* 0x00000006221bd981 */ /* 0x000b22000c1e1900 */
[----:B------:R-:W-:Y:S01]  /*1420*/  @!P0 IADD3 R33, PT, PT, R33, R45, RZ ;  /* 0x0000002d21218210 */ /* 0x000fe20007ffe0ff */
[----:B------:R-:W0:Y:S01]  /*1430*/  @!P0 LDC.64 R52, c[0x0][0x3a0] ;  /* 0x0000e800ff348b82 */ /* 0x000e220000000a00 */
[----:B------:R-:W-:Y:S02]  /*1440*/  IADD3 R45, PT, PT, R31, 0xd0, RZ ;  /* 0x000000d01f2d7810 */ /* 0x000fe40007ffe0ff */
[----:B------:R-:W-:Y:S02]  /*1450*/  @!P2 IADD3.X R37, PT, PT, R6, R49, RZ, P3, !PT ;  /* 0x000000310625a210 */ /* 0x000fe40001ffe4ff */
[----:B------:R-:W-:-:S02]  /*1460*/  ISETP.GE.U32.AND P3, PT, R45, UR8, PT ;  /* 0x000000082d007c0c */ /* 0x000fc4000bf66070 */
[----:B------:R-:W-:Y:S01]  /*1470*/  SHF.R.S32.HI R41, RZ, 0x1f, R45 ;  /* 0x0000001fff297819 */ /* 0x000fe2000001142d */
[----:B------:R-:W0:Y:S03]  /*1480*/  @!P1 LDC.64 R60, c[0x0][0x3f8] ;  /* 0x0000fe00ff3c9b82 */ /* 0x000e260000000a00 */
[----:B------:R-:W-:Y:S02]  /*1490*/  ISETP.GE.AND.EX P3, PT, R41, UR9, PT, P3 ;  /* 0x0000000929007c0c */ /* 0x000fe4000bf66330 */
[----:B-1----:R-:W-:Y:S02]  /*14a0*/  @!P2 IADD3 R38, P4, PT, R39, R54, RZ ;  /* 0x000000362726a210 */ /* 0x002fe40007f9e0ff */
[----:B------:R-:W-:Y:S02]  /*14b0*/  IADD3 R49, PT, PT, R31, 0xe0, RZ ;  /* 0x000000e01f317810 */ /* 0x000fe40007ffe0ff */
[----:B------:R-:W-:-:S02]  /*14c0*/  CS2R R28, SRZ ;  /* 0x00000000001c7805 */ /* 0x000fc4000001ff00 */
[----:B------:R-:W-:Y:S01]  /*14d0*/  ISETP.NE.AND P5, PT, RZ, UR4, PT ;  /* 0x00000004ff007c0c */ /* 0x000fe2000bfa5270 */
[----:B------:R-:W1:Y:S01]  /*14e0*/  @!P1 LDC.64 R66, c[0x0][0x398] ;  /* 0x0000e600ff429b82 */ /* 0x000e620000000a00 */
[----:B------:R-:W-:Y:S02]  /*14f0*/  @!P2 IADD3.X R39, PT, PT, R6, R55, RZ, P4, !PT ;  /* 0x000000370627a210 */ /* 0x000fe400027fe4ff */
[----:B------:R-:W-:Y:S01]  /*1500*/  ISETP.GE.U32.AND P4, PT, R49, UR8, PT ;  /* 0x0000000831007c0c */ /* 0x000fe2000bf86070 */
[----:B------:R-:W4:Y:S01]  /*1510*/  @!P2 LDG.E R28, desc[UR6][R36.64] ;  /* 0x00000006241ca981 */ /* 0x000f22000c1e1900 */
[----:B------:R-:W-:-:S03]  /*1520*/  SHF.R.S32.HI R55, RZ, 0x1f, R49 ;  /* 0x0000001fff377819 */ /* 0x000fc60000011431 */
[----:B------:R-:W1:Y:S01]  /*1530*/  @!P3 LDC.64 R68, c[0x0][0x3f8] ;  /* 0x0000fe00ff44bb82 */ /* 0x000e620000000a00 */
[----:B------:R-:W-:Y:S01]  /*1540*/  ISETP.GE.AND.EX P4, PT, R55, UR9, PT, P4 ;  /* 0x0000000937007c0c */ /* 0x000fe2000bf86340 */
[----:B------:R0:W4:Y:S01]  /*1550*/  @!P2 LDG.E R29, desc[UR6][R38.64] ;  /* 0x00000006261da981 */ /* 0x000122000c1e1900 */
[C---:B-----5:R-:W-:Y:S02]  /*1560*/  @!P0 SHF.L.U32 R35, R32.reuse, 0x1, RZ ;  /* 0x0000000120238819 */ /* 0x060fe400000006ff */
[----:B------:R-:W-:Y:S02]  /*1570*/  @!P0 SHF.L.U64.HI R6, R32, 0x1, R33 ;  /* 0x0000000120068819 */ /* 0x000fe40000010221 */
[----:B0-----:R-:W-:Y:S01]  /*1580*/  @!P0 IADD3 R32, P6, PT, R35, R52, RZ ;  /* 0x0000003423208210 */ /* 0x001fe20007fde0ff */
[----:B------:R-:W0:Y:S01]  /*1590*/  @!P1 LDC.64 R64, c[0x0][0x3a0] ;  /* 0x0000e800ff409b82 */ /* 0x000e220000000a00 */
[----:B------:R-:W-:Y:S02]  /*15a0*/  @!P1 IMAD R34, R47, R60, RZ ;  /* 0x0000003c2f229224 */ /* 0x000fe400078e02ff */
[----:B------:R-:W-:-:S05]  /*15b0*/  @!P0 IADD3.X R33, PT, PT, R6, R53, RZ, P6, !PT ;  /* 0x0000003506218210 */ /* 0x000fca00037fe4ff */
[----:B------:R-:W5:Y:S01]  /*15c0*/  @P5 LDC.64 R38, c[0x0][0x3b0] ;  /* 0x0000ec00ff265b82 */ /* 0x000f620000000a00 */
[----:B------:R-:W-:Y:S01]  /*15d0*/  @!P0 IADD3 R36, P6, PT, R35, R58, RZ ;  /* 0x0000003a23248210 */ /* 0x000fe20007fde0ff */
[----:B------:R-:W-:Y:S01]  /*15e0*/  @!P1 IMAD R47, R43, R61, R34 ;  /* 0x0000003d2b2f9224 */ /* 0x000fe200078e0222 */
[----:B------:R-:W-:Y:S02]  /*15f0*/  IADD3 R51, PT, PT, R31, 0xf0, RZ ;  /* 0x000000f01f337810 */ /* 0x000fe40007ffe0ff */
[----:B------:R-:W-:Y:S02]  /*1600*/  CS2R R30, SRZ ;  /* 0x00000000001e7805 */ /* 0x000fe4000001ff00 */
[----:B------:R-:W-:Y:S01]  /*1610*/  @!P1 MOV R34, R116 ;  /* 0x0000007400229202 */ /* 0x000fe20000000f00 */
[----:B------:R-:W3:Y:S01]  /*1620*/  @!P4 LDC.64 R70, c[0x0][0x3f8] ;  /* 0x0000fe00ff46cb82 */ /* 0x000ee20000000a00 */
[----:B------:R-:W-:Y:S01]  /*1630*/  @!P1 MOV R35, R119 ;  /* 0x0000007700239202 */ /* 0x000fe20000000f00 */
[----:B------:R-:W-:Y:S01]  /*1640*/  IMAD.WIDE R74, R4, 0x8, R74 ;  /* 0x00000008044a7825 */ /* 0x000fe200078e024a */
[----:B------:R-:W-:Y:S01]  /*1650*/  @!P0 IADD3.X R37, PT, PT, R6, R59, RZ, P6, !PT ;  /* 0x0000003b06258210 */ /* 0x000fe200037fe4ff */
[----:B------:R-:W4:Y:S01]  /*1660*/  @!P0 LDG.E R30, desc[UR6][R32.64] ;  /* 0x00000006201e8981 */ /* 0x000f22000c1e1900 */
[----:B------:R-:W-:-:S02]  /*1670*/  ISETP.GE.U32.AND P2, PT, R51, UR8, PT ;  /* 0x0000000833007c0c */ /* 0x000fc4000bf46070 */
[----:B------:R-:W-:Y:S01]  /*1680*/  SHF.R.S32.HI R57, RZ, 0x1f, R51 ;  /* 0x0000001fff397819 */ /* 0x000fe20000011433 */
[----:B------:R-:W-:Y:S01]  /*1690*/  @!P1 IMAD.WIDE.U32 R34, R43, R60, R34 ;  /* 0x0000003c2b229225 */ /* 0x000fe200078e0022 */
[----:B------:R1:W4:Y:S01]  /*16a0*/  @!P0 LDG.E R31, desc[UR6][R36.64] ;  /* 0x00000006241f8981 */ /* 0x000322000c1e1900 */
[----:B------:R-:W3:Y:S01]  /*16b0*/  @!P3 LDC.64 R58, c[0x0][0x3a0] ;  /* 0x0000e800ff3abb82 */ /* 0x000ee20000000a00 */
[----:B------:R-:W-:Y:S02]  /*16c0*/  ISETP.GE.AND.EX P2, PT, R57, UR9, PT, P2 ;  /* 0x0000000939007c0c */ /* 0x000fe4000bf46320 */
[----:B------:R-:W-:Y:S01]  /*16d0*/  LOP3.LUT R6, R3, 0xffff, RZ, 0xc0, !PT ;  /* 0x0000ffff03067812 */ /* 0x000fe200078ec0ff */
[----:B------:R-:W4:Y:S04]  /*16e0*/  LDG.E.64 R74, desc[UR6][R74.64] ;  /* 0x000000064a4a7981 */ /* 0x000f28000c1e1b00 */
[----:B------:R-:W3:Y:S01]  /*16f0*/  @!P3 LDC.64 R60, c[0x0][0x398] ;  /* 0x0000e600ff3cbb82 */ /* 0x000ee20000000a00 */
[----:B-1----:R-:W-:Y:S01]  /*1700*/  @!P3 IMAD R36, R41, R68, RZ ;  /* 0x000000442924b224 */ /* 0x002fe200078e02ff */
[----:B------:R-:W-:-:S02]  /*1710*/  @!P1 IADD3 R35, PT, PT, R35, R47, RZ ;  /* 0x0000002f23239210 */ /* 0x000fc40007ffe0ff */
[C---:B------:R-:W-:Y:S01]  /*1720*/  @!P1 SHF.L.U32 R33, R34.reuse, 0x1, RZ ;  /* 0x0000000122219819 */ /* 0x040fe200000006ff */
[----:B------:R-:W-:Y:S01]  /*1730*/  @!P3 IMAD R43, R45, R69, R36 ;  /* 0x000000452d2bb224 */ /* 0x000fe200078e0224 */
[----:B------:R-:W-:Y:S01]  /*1740*/  @!P3 MOV R36, R116 ;  /* 0x000000740024b202 */ /* 0x000fe20000000f00 */
[----:B------:R-:W-:Y:S01]  /*1750*/  IMAD R53, R63, 0x30, R6 ;  /* 0x000000303f357824 */ /* 0x000fe200078e0206 */
[----:B------:R-:W-:Y:S01]  /*1760*/  @!P3 MOV R37, R119 ;  /* 0x000000770025b202 */ /* 0x000fe20000000f00 */
[----:B------:R-:W1:Y:S01]  /*1770*/  LDC.64 R46, c[0x0][0x3a8] ;  /* 0x0000ea00ff2e7b82 */ /* 0x000e620000000a00 */
[----:B------:R-:W-:Y:S02]  /*1780*/  @!P1 SHF.L.U64.HI R32, R34, 0x1, R35 ;  /* 0x0000000122209819 */ /* 0x000fe40000010223 */
[----:B------:R-:W-:Y:S01]  /*1790*/  @!P1 IADD3 R40, P6, PT, R33, R66, RZ ;  /* 0x0000004221289210 */ /* 0x000fe20007fde0ff */
[----:B-----5:R-:W-:Y:S01]  /*17a0*/  @P5 IMAD.WIDE R34, R53, 0x2, R38 ;  /* 0x0000000235225825 */ /* 0x020fe200078e0226 */
[----:B0-----:R-:W-:-:S02]  /*17b0*/  @!P1 IADD3 R38, P0, PT, R33, R64, RZ ;  /* 0x0000004021269210 */ /* 0x001fc40007f1e0ff */
[C---:B------:R-:W-:Y:S01]  /*17c0*/  @!P1 IADD3.X R41, PT, PT, R32.reuse, R67, RZ, P6, !PT ;  /* 0x0000004320299210 */ /* 0x040fe200037fe4ff */
[----:B------:R-:W-:Y:S01]  /*17d0*/  @!P3 IMAD.WIDE.U32 R36, R45, R68, R36 ;  /* 0x000000442d24b225 */ /* 0x000fe200078e0024 */
[----:B------:R-:W0:Y:S01]  /*17e0*/  @!P2 LDC.64 R66, c[0x0][0x3f8] ;  /* 0x0000fe00ff42ab82 */ /* 0x000e220000000a00 */
[----:B------:R-:W5:Y:S01]  /*17f0*/  @P5 LDG.E.U16 R48, desc[UR6][R34.64] ;  /* 0x0000000622305981 */ /* 0x000f62000c1e1500 */
[----:B------:R-:W-:Y:S02]  /*1800*/  @!P1 IADD3.X R39, PT, PT, R32, R65, RZ, P0, !PT ;  /* 0x0000004120279210 */ /* 0x000fe400007fe4ff */
[----:B------:R-:W-:Y:S01]  /*1810*/  CS2R R32, SRZ ;  /* 0x0000000000207805 */ /* 0x000fe2000001ff00 */
[----:B------:R3:W5:Y:S01]  /*1820*/  @P5 LDG.E.U16 R50, desc[UR6][R34.64+0x2] ;  /* 0x0000020622325981 */ /* 0x000762000c1e1500 */
[----:B------:R-:W-:Y:S02]  /*1830*/  @!P3 SHF.L.U32 R45, R36, 0x1, RZ ;  /* 0x00000001242db819 */ /* 0x000fe400000006ff */
[----:B------:R-:W2:Y:S02]  /*1840*/  @!P4 LDC.64 R64, c[0x0][0x3a0] ;  /* 0x0000e800ff40cb82 */ /* 0x000ea40000000a00 */
[----:B------:R-:W5:Y:S04]  /*1850*/  @!P1 LDG.E R32, desc[UR6][R38.64] ;  /* 0x0000000626209981 */ /* 0x000f68000c1e1900 */
[----:B------:R1:W5:Y:S01]  /*1860*/  @!P1 LDG.E R33, desc[UR6][R40.64] ;  /* 0x0000000628219981 */ /* 0x000362000c1e1900 */
[----:B---3--:R-:W-:Y:S01]  /*1870*/  @!P3 IADD3 R35, PT, PT, R37, R43, RZ ;  /* 0x0000002b2523b210 */ /* 0x008fe20007ffe0ff */
[----:B------:R-:W-:-:S03]  /*1880*/  @!P4 IMAD R34, R55, R70, RZ ;  /* 0x000000463722c224 */ /* 0x000fc600078e02ff */
[----:B------:R-:W-:Y:S01]  /*1890*/  @!P3 SHF.L.U64.HI R36, R36, 0x1, R35 ;  /* 0x000000012424b819 */ /* 0x000fe20000010223 */
[----:B------:R-:W-:Y:S01]  /*18a0*/  @!P4 IMAD R55, R49, R71, R34 ;  /* 0x000000473137c224 */ /* 0x000fe200078e0222 */
[----:B------:R-:W-:Y:S02]  /*18b0*/  @!P4 MOV R34, R116 ;  /* 0x000000740022c202 */ /* 0x000fe40000000f00 */
[----:B------:R-:W-:Y:S02]  /*18c0*/  @!P4 MOV R35, R119 ;  /* 0x000000770023c202 */ /* 0x000fe40000000f00 */
[C---:B------:R-:W-:Y:S02]  /*18d0*/  @!P3 IADD3 R42, P0, PT, R45.reuse, R58, RZ ;  /* 0x0000003a2d2ab210 */ /* 0x040fe40007f1e0ff */
[----:B------:R-:W-:Y:S01]  /*18e0*/  @!P3 IADD3 R44, P1, PT, R45, R60, RZ ;  /* 0x0000003c2d2cb210 */ /* 0x000fe20007f3e0ff */
[----:B------:R-:W-:Y:S01]  /*18f0*/  @!P4 IMAD.WIDE.U32 R34, R49, R70, R34 ;  /* 0x000000463122c225 */ /* 0x000fe200078e0022 */
[C---:B------:R-:W-:Y:S01]  /*1900*/  @!P3 IADD3.X R43, PT, PT, R36.reuse, R59, RZ, P0, !PT ;  /* 0x0000003b242bb210 */ /* 0x040fe200007fe4ff */
[----:B------:R-:W3:Y:S01]  /*1910*/  @!P2 LDC.64 R70, c[0x0][0x398] ;  /* 0x0000e600ff46ab82 */ /* 0x000ee20000000a00 */
[----:B------:R-:W-:-:S07]  /*1920*/  @!P3 IADD3.X R45, PT, PT, R36, R61, RZ, P1, !PT ;  /* 0x0000003d242db210 */ /* 0x000fce0000ffe4ff */
[----:B------:R-:W3:Y:S01]  /*1930*/  @!P4 LDC.64 R58, c[0x0][0x398] ;  /* 0x0000e600ff3acb82 */ /* 0x000ee20000000a00 */
[----:B-1----:R-:W-:-:S07]  /*1940*/  @!P2 MOV R40, R116 ;  /* 0x000000740028a202 */ /* 0x002fce0000000f00 */
[----:B------:R-:W1:Y:S01]  /*1950*/  @!P2 LDC.64 R60, c[0x0][0x3a0] ;  /* 0x0000e800ff3cab82 */ /* 0x000e620000000a00 */
[----:B------:R-:W-:Y:S01]  /*1960*/  @!P2 MOV R41, R119 ;  /* 0x000000770029a202 */ /* 0x000fe20000000f00 */
[----:B0-----:R-:W-:Y:S01]  /*1970*/  @!P2 IMAD R38, R57, R66, RZ ;  /* 0x000000423926a224 */ /* 0x001fe200078e02ff */
[----:B------:R-:W-:Y:S01]  /*1980*/  @!P4 IADD3 R35, PT, PT, R35, R55, RZ ;  /* 0x000000372323c210 */ /* 0x000fe20007ffe0ff */
[----:B------:R-:W-:Y:S01]  /*1990*/  IMAD.WIDE R36, R53, 0x2, R46 ;  /* 0x0000000235247825 */ /* 0x000fe200078e022e */
[----:B------:R-:W-:-:S03]  /*19a0*/  @!P4 SHF.L.U32 R49, R34, 0x1, RZ ;  /* 0x000000012231c819 */ /* 0x000fc600000006ff */
[C---:B------:R-:W-:Y:S02]  /*19b0*/  @!P2 IMAD R47, R51.reuse, R67, R38 ;  /* 0x00000043332fa224 */ /* 0x040fe400078e0226 */
[----:B------:R-:W-:Y:S01]  /*19c0*/  @!P2 IMAD.WIDE.U32 R40, R51, R66, R40 ;  /* 0x000000423328a225 */ /* 0x000fe200078e0028 */
[----:B------:R-:W-:Y:S02]  /*19d0*/  @!P4 SHF.L.U64.HI R54, R34, 0x1, R35 ;  /* 0x000000012236c819 */ /* 0x000fe40000010223 */
[----:B------:R-:W-:Y:S02]  /*19e0*/  CS2R R34, SRZ ;  /* 0x0000000000227805 */ /* 0x000fe4000001ff00 */
[----:B--2---:R-:W-:Y:S01]  /*19f0*/  @!P4 IADD3 R38, P0, PT, R49, R64, RZ ;  /* 0x000000403126c210 */ /* 0x004fe20007f1e0ff */
[----:B------:R-:W2:Y:S01]  /*1a00*/  LDG.E.U16 R78, desc[UR6][R36.64] ;  /* 0x00000006244e7981 */ /* 0x000ea2000c1e1500 */
[----:B------:R-:W-:Y:S02]  /*1a10*/  @!P2 IADD3 R41, PT, PT, R41, R47, RZ ;  /* 0x0000002f2929a210 */ /* 0x000fe40007ffe0ff */
[C---:B------:R-:W-:Y:S01]  /*1a20*/  @!P2 SHF.L.U32 R47, R40.reuse, 0x1, RZ ;  /* 0x00000001282fa819 */ /* 0x040fe200000006ff */
[----:B------:R-:W2:Y:S01]  /*1a30*/  @!P3 LDG.E R34, desc[UR6][R42.64] ;  /* 0x000000062a22b981 */ /* 0x000ea2000c1e1900 */
[----:B------:R-:W-:-:S03]  /*1a40*/  @!P2 SHF.L.U64.HI R52, R40, 0x1, R41 ;  /* 0x000000012834a819 */ /* 0x000fc60000010229 */
[----:B------:R-:W2:Y:S01]  /*1a50*/  @!P3 LDG.E R35, desc[UR6][R44.64] ;  /* 0x000000062c23b981 */ /* 0x000ea2000c1e1900 */
[C---:B---3--:R-:W-:Y:S02]  /*1a60*/  @!P2 IADD3 R46, P3, PT, R47.reuse, R70, RZ ;  /* 0x000000462f2ea210 */ /* 0x048fe40007f7e0ff */
[----:B------:R-:W-:Y:S01]  /*1a70*/  @!P4 IADD3.X R39, PT, PT, R54, R65, RZ, P0, !PT ;  /* 0x000000413627c210 */ /* 0x000fe200007fe4ff */
[----:B------:R0:W3:Y:S01]  /*1a80*/  LDG.E.U16 R77, desc[UR6][R36.64+0x2] ;  /* 0x00000206244d7981 */ /* 0x0000e2000c1e1500 */
[----:B-1----:R-:W-:Y:S02]  /*1a90*/  @!P2 IADD3 R40, P1, PT, R47, R60, RZ ;  /* 0x0000003c2f28a210 */ /* 0x002fe40007f3e0ff */
[----:B------:R-:W-:Y:S02]  /*1aa0*/  CS2R R68, SRZ ;  /* 0x0000000000447805 */ /* 0x000fe4000001ff00 */
[----:B------:R-:W-:Y:S02]  /*1ab0*/  @!P2 IADD3.X R47, PT, PT, R52, R71, RZ, P3, !PT ;  /* 0x00000047342fa210 */ /* 0x000fe40001ffe4ff */
[----:B------:R-:W-:-:S02]  /*1ac0*/  CS2R R70, SRZ ;  /* 0x0000000000467805 */ /* 0x000fc4000001ff00 */
[----:B------:R-:W-:Y:S01]  /*1ad0*/  @!P2 IADD3.X R41, PT, PT, R52, R61, RZ, P1, !PT ;  /* 0x0000003d3429a210 */ /* 0x000fe20000ffe4ff */
[----:B------:R1:W3:Y:S01]  /*1ae0*/  @!P4 LDG.E R68, desc[UR6][R38.64] ;  /* 0x000000062644c981 */ /* 0x0002e2000c1e1900 */
[----:B0-----:R-:W-:-:S03]  /*1af0*/  @!P4 IADD3 R36, P0, PT, R49, R58, RZ ;  /* 0x0000003a3124c210 */ /* 0x001fc60007f1e0ff */
[----:B------:R-:W3:Y:S01]  /*1b00*/  @!P2 LDG.E R70, desc[UR6][R40.64] ;  /* 0x000000062846a981 */ /* 0x000ee2000c1e1900 */
[----:B------:R-:W-:-:S03]  /*1b10*/  @!P4 IADD3.X R37, PT, PT, R54, R59, RZ, P0, !PT ;  /* 0x0000003b3625c210 */ /* 0x000fc600007fe4ff */
[----:B------:R-:W3:Y:S04]  /*1b20*/  @!P2 LDG.E R71, desc[UR6][R46.64] ;  /* 0x000000062e47a981 */ /* 0x000ee8000c1e1900 */
[----:B------:R-:W3:Y:S01]  /*1b30*/  @!P4 LDG.E R69, desc[UR6][R36.64] ;  /* 0x000000062445c981 */ /* 0x000ee2000c1e1900 */
[----:B------:R-:W-:Y:S01]  /*1b40*/  MOV R113, 0x3f800000 ;  /* 0x3f80000000717802 */ /* 0x000fe20000000f00 */
[----:B------:R-:W-:Y:S01]  /*1b50*/  UISETP.NE.AND UP0, UPT, UR4, URZ, UPT ;  /* 0x000000ff0400728c */ /* 0x000fe2000bf05270 */
[----:B------:R-:W-:Y:S02]  /*1b60*/  MOV R76, RZ ;  /* 0x000000ff004c7202 */ /* 0x000fe40000000f00 */
        /* <DEDUP_REMOVED lines=14> */
[----:B----4-:R-:W-:Y:S02]  /*1c50*/  PRMT R90, R22, 0x7632, R90 ;  /* 0x00007632165a7816 */ /* 0x010fe4000000005a */
[----:B------:R-:W-:Y:S02]  /*1c60*/  PRMT R91, R23, 0x7632, R91 ;  /* 0x00007632175b7816 */ /* 0x000fe4000000005b */
[----:B------:R-:W-:Y:S02]  /*1c70*/  PRMT R92, R24, 0x7632, R92 ;  /* 0x00007632185c7816 */ /* 0x000fe4000000005c */
[----:B------:R-:W-:Y:S02]  /*1c80*/  PRMT R93, R25, 0x7632, R93 ;  /* 0x00007632195d7816 */ /* 0x000fe4000000005d */
[----:B------:R-:W-:Y:S02]  /*1c90*/  PRMT R94, R26, 0x7632, R94 ;  /* 0x000076321a5e7816 */ /* 0x000fe4000000005e */
[----:B------:R-:W-:Y:S01]  /*1ca0*/  PRMT R95, R27, 0x7632, R95 ;  /* 0x000076321b5f7816 */ /* 0x000fe2000000005f */
[----:B-1----:R-:W-:-:S05]  /*1cb0*/  FFMA.FTZ R39, -R74, R74, R75 ;  /* 0x0000004a4a277223 */ /* 0x002fca000001014b */
[----:B------:R-:W-:-:S13]  /*1cc0*/  FSETP.GTU.FTZ.AND P0, PT, R39, RZ, PT ;  /* 0x000000ff2700720b */ /* 0x000fda0003f1c000 */
[----:B------:R-:W0:Y:S01]  /*1cd0*/  @P0 LDC R38, c[0x0][0x3c0] ;  /* 0x0000f000ff260b82 */ /* 0x000e220000000800 */
[----:B------:R-:W-:Y:S02]  /*1ce0*/  MOV R75, RZ ;  /* 0x000000ff004b7202 */ /* 0x000fe40000000f00 */
[----:B------:R-:W-:Y:S01]  /*1cf0*/  PRMT R96, R28, 0x7632, R96 ;  /* 0x000076321c607816 */ /* 0x000fe20000000060 */
[----:B-----5:R-:W-:Y:S01]  /*1d00*/  @P5 HADD2.F32 R75, -RZ, R48.H0_H0 ;  /* 0x20000030ff4b5230 */ /* 0x020fe20000004100 */
[----:B------:R-:W-:Y:S02]  /*1d10*/  PRMT R97, R29, 0x7632, R97 ;  /* 0x000076321d617816 */ /* 0x000fe40000000061 */
[----:B------:R-:W-:Y:S01]  /*1d20*/  PRMT R98, R30, 0x7632, R98 ;  /* 0x000076321e627816 */ /* 0x000fe20000000062 */
[----:B0-----:R-:W-:-:S04]  /*1d30*/  @P0 FADD.FTZ R38, R39, R38 ;  /* 0x0000002627260221 */ /* 0x001fc80000010000 */
[----:B------:R0:W1:Y:S01]  /*1d40*/  @P0 MUFU.RSQ R113, R38 ;  /* 0x0000002600710308 */ /* 0x0000620000001400 */
[----:B------:R-:W-:Y:S01]  /*1d50*/  @P5 HADD2.F32 R76, -RZ, R50.H0_H0 ;  /* 0x20000032ff4c5230 */ /* 0x000fe20000004100 */
[----:B------:R-:W-:Y:S02]  /*1d60*/  PRMT R99, R31, 0x7632, R99 ;  /* 0x000076321f637816 */ /* 0x000fe40000000063 */
[----:B------:R-:W-:Y:S02]  /*1d70*/  PRMT R100, R32, 0x7632, R100 ;  /* 0x0000763220647816 */ /* 0x000fe40000000064 */
[----:B------:R-:W-:Y:S01]  /*1d80*/  PRMT R101, R33, 0x7632, R101 ;  /* 0x0000763221657816 */ /* 0x000fe20000000065 */
[----:B--2---:R-:W-:Y:S01]  /*1d90*/  HADD2.F32 R78, -RZ, R78.H0_H0 ;  /* 0x2000004eff4e7230 */ /* 0x004fe20000004100 */
[----:B------:R-:W-:Y:S02]  /*1da0*/  PRMT R102, R34, 0x7632, R102 ;  /* 0x0000763222667816 */ /* 0x000fe40000000066 */
[----:B------:R-:W-:Y:S01]  /*1db0*/  PRMT R103, R35, 0x7632, R103 ;  /* 0x0000763223677816 */ /* 0x000fe20000000067 */
[----:B---3--:R-:W-:Y:S01]  /*1dc0*/  HADD2.F32 R77, -RZ, R77.H0_H0 ;  /* 0x2000004dff4d7230 */ /* 0x008fe20000004100 */
[----:B------:R-:W-:-:S02]  /*1dd0*/  PRMT R104, R68, 0x7632, R104 ;  /* 0x0000763244687816 */ /* 0x000fc40000000068 */
        /* <DEDUP_REMOVED lines=293> */
.L_x_510:
        /* <DEDUP_REMOVED lines=576> */
.L_x_511:
        /* <DEDUP_REMOVED lines=48> */
.L_x_513:
[----:B------:R-:W-:Y:S05]  /*5730*/  BSYNC.RECONVERGENT B0 ;  /* 0x0000000000007941 */ /* 0x000fea0003800200 */
.L_x_512:
        /* <DEDUP_REMOVED lines=32> */
.L_x_515:
[----:B------:R-:W-:Y:S05]  /*5940*/  BSYNC.RECONVERGENT B0 ;  /* 0x0000000000007941 */ /* 0x000fea0003800200 */
.L_x_514:
        /* <DEDUP_REMOVED lines=79> */
.L_x_517:
[----:B------:R-:W-:Y:S05]  /*5e40*/  BSYNC.RECONVERGENT B0 ;  /* 0x0000000000007941 */ /* 0x000fea0003800200 */
.L_x_516:
        /* <DEDUP_REMOVED lines=28> */
.L_x_519:
[----:B------:R-:W-:Y:S05]  /*6010*/  BSYNC.RECONVERGENT B0 ;  /* 0x0000000000007941 */ /* 0x000fea0003800200 */
.L_x_518:
        /* <DEDUP_REMOVED lines=25> */
.L_x_522:
[----:B---3--:R-:W2:Y:S04]  /*61b0*/  LDG.E.STRONG.GPU R38, desc[UR6][R36.64] ;  /* 0x0000000624267981 */ /* 0x008ea8000c1ef900 */
[----:B--2---:R-:W-:Y:S01]  /*61c0*/  CCTL.IVALL ;  /* 0x00000000ff00798f */ /* 0x004fe20002000000 */
[----:B------:R-:W-:Y:S05]  /*61d0*/  YIELD ;  /* 0x0000000000007946 */ /* 0x000fea0003800000 */
[----:B------:R-:W-:-:S13]  /*61e0*/  ISETP.NE.AND P0, PT, R38, R43, PT ;  /* 0x0000002b2600720c */ /* 0x000fda0003f05270 */
[----:B------:R-:W-:Y:S05]  /*61f0*/  @P0 BRA `(.L_x_522) ;  /* 0xfffffffc00ec0947 */ /* 0x000fea000383ffff */
.L_x_521:
        /* <DEDUP_REMOVED lines=15> */
.L_x_524:
        /* <DEDUP_REMOVED lines=60> */
.L_x_523:
        /* <DEDUP_REMOVED lines=34> */
.L_x_525:
        /* <DEDUP_REMOVED lines=18> */
.L_x_526:
        /* <DEDUP_REMOVED lines=9> */
.L_x_527:
[----:B------:R-:W-:Y:S05]  /*6a80*/  BSYNC.RECONVERGENT B0 ;  /* 0x0000000000007941 */ /* 0x000fea0003800200 */
.L_x_520:
        /* <DEDUP_REMOVED lines=38> */
.L_x_528:
        /* <DEDUP_REMOVED lines=33> */
.L_x_530:
[----:B------:R-:W-:Y:S05]  /*6f00*/  BSYNC.RECONVERGENT B0 ;  /* 0x0000000000007941 */ /* 0x000fea0003800200 */
.L_x_529:
        /* <DEDUP_REMOVED lines=25> */
.L_x_531:
        /* <DEDUP_REMOVED lines=21> */
.L_x_533:
[----:B------:R-:W-:Y:S05]  /*71f0*/  BSYNC.RECONVERGENT B0 ;  /* 0x0000000000007941 */ /* 0x000fea0003800200 */
.L_x_532:
        /* <DEDUP_REMOVED lines=107> */
.L_x_534:
        /* <DEDUP_REMOVED lines=19> */
.L_x_536:
[----:B------:R-:W-:Y:S05]  /*79e0*/  BSYNC.RECONVERGENT B0 ;  /* 0x0000000000007941 */ /* 0x000fea0003800200 */
.L_x_535:
        /* <DEDUP_REMOVED lines=23> */
.L_x_537:
        /* <DEDUP_REMOVED lines=21> */
.L_x_539:
[----:B------:R-:W-:Y:S05]  /*7cb0*/  BSYNC.RECONVERGENT B0 ;  /* 0x0000000000007941 */ /* 0x000fea0003800200 */
.L_x_538:
        /* <DEDUP_REMOVED lines=23> */
.L_x_540:
        /* <DEDUP_REMOVED lines=19> */
.L_x_542:
[----:B------:R-:W-:Y:S05]  /*7f60*/  BSYNC.RECONVERGENT B0 ;  /* 0x0000000000007941 */ /* 0x000fea0003800200 */
.L_x_541:
        /* <DEDUP_REMOVED lines=23> */
.L_x_543:
        /* <DEDUP_REMOVED lines=21> */
.L_x_545:
[----:B------:R-:W-:Y:S05]  /*8230*/  BSYNC.RECONVERGENT B0 ;  /* 0x0000000000007941 */ /* 0x000fea0003800200 */
.L_x_544:
        /* <DEDUP_REMOVED lines=23> */
.L_x_546:
        /* <DEDUP_REMOVED lines=19> */
.L_x_548:
[----:B------:R-:W-:Y:S05]  /*84e0*/  BSYNC.RECONVERGENT B0 ;  /* 0x0000000000007941 */ /* 0x000fea0003800200 */
.L_x_547:
        /* <DEDUP_REMOVED lines=23> */
.L_x_549:
        /* <DEDUP_REMOVED lines=21> */
.L_x_551:
[----:B------:R-:W-:Y:S05]  /*87b0*/  BSYNC.RECONVERGENT B0 ;  /* 0x0000000000007941 */ /* 0x000fea0003800200 */
.L_x_550:
        /* <DEDUP_REMOVED lines=23> */
.L_x_552:
        /* <DEDUP_REMOVED lines=18> */
.L_x_554:
[----:B------:R-:W-:Y:S05]  /*8a50*/  BSYNC.RECONVERGENT B0 ;  /* 0x0000000000007941 */ /* 0x000fea0003800200 */
.L_x_553:
        /* <DEDUP_REMOVED lines=75> */
.L_x_555:
        /* <DEDUP_REMOVED lines=18> */
.L_x_557:
[----:B------:R-:W-:Y:S05]  /*9030*/  BSYNC.RECONVERGENT B0 ;  /* 0x0000000000007941 */ /* 0x000fea0003800200 */
.L_x_556:
        /* <DEDUP_REMOVED lines=21> */
.L_x_558:
        /* <DEDUP_REMOVED lines=18> */
.L_x_560:
[----:B------:R-:W-:Y:S05]  /*92b0*/  BSYNC.RECONVERGENT B0 ;  /* 0x0000000000007941 */ /* 0x000fea0003800200 */
.L_x_559:
        /* <DEDUP_REMOVED lines=21> */
.L_x_561:
        /* <DEDUP_REMOVED lines=18> */
.L_x_563:
[----:B------:R-:W-:Y:S05]  /*9530*/  BSYNC.RECONVERGENT B0 ;  /* 0x0000000000007941 */ /* 0x000fea0003800200 */
.L_x_562:
        /* <DEDUP_REMOVED lines=21> */
.L_x_564:
        /* <DEDUP_REMOVED lines=18> */
.L_x_566:
[----:B------:R-:W-:Y:S05]  /*97b0*/  BSYNC.RECONVERGENT B0 ;  /* 0x0000000000007941 */ /* 0x000fea0003800200 */
.L_x_565:
        /* <DEDUP_REMOVED lines=21> */
.L_x_567:
        /* <DEDUP_REMOVED lines=18> */
.L_x_569:
[----:B------:R-:W-:Y:S05]  /*9a30*/  BSYNC.RECONVERGENT B0 ;  /* 0x0000000000007941 */ /* 0x000fea0003800200 */
.L_x_568:
        /* <DEDUP_REMOVED lines=21> */
.L_x_570:
        /* <DEDUP_REMOVED lines=18> */
.L_x_572:
[----:B------:R-:W-:Y:S05]  /*9cb0*/  BSYNC.RECONVERGENT B0 ;  /* 0x0000000000007941 */ /* 0x000fea0003800200 */
.L_x_571:
        /* <DEDUP_REMOVED lines=22> */
.L_x_573:
        /* <DEDUP_REMOVED lines=18> */
.L_x_575:
[----:B------:R-:W-:Y:S05]  /*9f40*/  BSYNC.RECONVERGENT B0 ;  /* 0x0000000000007941 */ /* 0x000fea0003800200 */
.L_x_574:
[----:B------:R-:W5:Y:S01]  /*9f50*/  LDCU UR4, c[0x0][0x410] ;  /* 0x00008200ff0477ac */ /* 0x000f620008000800 */
[----:B------:R-:W-:Y:S02]  /*9f60*/  IADD3 R4, PT, PT, R108, R4, RZ ;  /* 0x000000046c047210 */ /* 0x000fe40007ffe0ff */
[----:B------:R-:W-:Y:S01]  /*9f70*/  IADD3 R5, PT, PT, R5, 0x1, RZ ;  /* 0x0000000105057810 */ /* 0x000fe20007ffe0ff */
[----:B------:R-:W5:Y:S02]  /*9f80*/  LDCU UR5, c[0x0][0x3e0] ;  /* 0x00007c00ff0577ac */ /* 0x000f640008000800 */
[----:B-----5:R-:W-:-:S06]  /*9f90*/  UIMAD UR4, UR4, UR5, URZ ;  /* 0x00000005040472a4 */ /* 0x020fcc000f8e02ff */
[----:B------:R-:W-:-:S13]  /*9fa0*/  ISETP.GE.AND P0, PT, R4, UR4, PT ;  /* 0x0000000404007c0c */ /* 0x000fda000bf06270 */
[----:B------:R-:W-:Y:S05]  /*9fb0*/  @!P0 BRA `(.L_x_576) ;  /* 0xffffff6000688947 */ /* 0x000fea000383ffff */
.L_x_509:
        /* <DEDUP_REMOVED lines=16> */
.L_x_578:
[----:B------:R-:W-:Y:S05]  /*a0c0*/  BSYNC.RECONVERGENT B0 ;  /* 0x0000000000007941 */ /* 0x000fea0003800200 */
.L_x_577:
        /* <DEDUP_REMOVED lines=11> */
.L_x_580:
[----:B------:R-:W4:Y:S04]  /*a180*/  LDG.E.STRONG.GPU R5, desc[UR6][R2.64] ;  /* 0x0000000602057981 */ /* 0x000f28000c1ef900 */
[----:B----4-:R-:W-:Y:S01]  /*a190*/  CCTL.IVALL ;  /* 0x00000000ff00798f */ /* 0x010fe20002000000 */
[----:B------:R-:W-:Y:S05]  /*a1a0*/  YIELD ;  /* 0x0000000000007946 */ /* 0x000fea0003800000 */
[----:B------:R-:W-:-:S13]  /*a1b0*/  ISETP.NE.AND P0, PT, R5, R0, PT ;  /* 0x000000000500720c */ /* 0x000fda0003f05270 */
[----:B------:R-:W-:Y:S05]  /*a1c0*/  @P0 BRA `(.L_x_580) ;  /* 0xfffffffc00ec0947 */ /* 0x000fea000383ffff */
.L_x_579:
        /* <DEDUP_REMOVED lines=74> */
.L_x_583:
        /* <DEDUP_REMOVED lines=24> */
[----:B--2---:R-:W-:Y:S02]  /*a7f0*/  F2FP.F16.F32.PACK_AB R13, R7, R0 ;  /* 0x00000000070d723e */ /* 0x004fe400000000ff */
[-C--:B------:R-:W-:Y:S02]  /*a800*/  MOV R7, R19.reuse ;  /* 0x0000001300077202 */ /* 0x080fe40000000f00 */
[----:B---3--:R-:W-:Y:S01]  /*a810*/  F2FP.F16.F32.PACK_AB R15, R11, R8 ;  /* 0x000000080b0f723e */ /* 0x008fe200000000ff */
[----:B------:R0:W-:Y:S04]  /*a820*/  STG.E desc[UR6][R4.64], R13 ;  /* 0x0000000d04007986 */ /* 0x0001e8000c101906 */
[----:B------:R0:W-:Y:S01]  /*a830*/  STG.E desc[UR6][R6.64], R15 ;  /* 0x0000000f06007986 */ /* 0x0001e2000c101906 */
[----:B------:R-:W-:Y:S01]  /*a840*/  IADD3.X R19, PT, PT, RZ, R19, RZ, P3, !PT ;  /* 0x00000013ff137210 */ /* 0x000fe20001ffe4ff */
[----:B------:R-:W-:Y:S06]  /*a850*/  @P1 BRA `(.L_x_583) ;  /* 0xfffffffc00841947 */ /* 0x000fec000383ffff */
.L_x_582:
[----:B------:R-:W-:Y:S05]  /*a860*/  BSYNC.RECONVERGENT B0 ;  /* 0x0000000000007941 */ /* 0x000fea0003800200 */
.L_x_581:
        /* <DEDUP_REMOVED lines=10> */
.L_x_584:
        /* <DEDUP_REMOVED lines=22> */
[----:B----4-:R-:W-:-:S02]  /*aa70*/  F2FP.F16.F32.PACK_AB R17, R5, R0 ;  /* 0x000000000511723e */ /* 0x010fc400000000ff */
[----:B------:R-:W-:-:S04]  /*aa80*/  LOP3.LUT R0, R22, 0x3, RZ, 0xc0, !PT ;  /* 0x0000000316007812 */ /* 0x000fc800078ec0ff */
[----:B------:R-:W-:Y:S02]  /*aa90*/  IADD3.X R15, PT, PT, R0, UR5, RZ, P1, !PT ;  /* 0x00000005000f7c10 */ /* 0x000fe40008ffe4ff */
[----:B-----5:R-:W-:Y:S02]  /*aaa0*/  F2FP.F16.F32.PACK_AB R19, R9, R6 ;  /* 0x000000060913723e */ /* 0x020fe400000000ff */
        /* <DEDUP_REMOVED lines=55> */
[----:B---3--:R-:W-:Y:S02]  /*ae20*/  F2FP.F16.F32.PACK_AB R3, R3, R14 ;  /* 0x0000000e0303723e */ /* 0x008fe400000000ff */
[----:B-----5:R-:W-:-:S03]  /*ae30*/  F2FP.F16.F32.PACK_AB R5, R7, R4 ;  /* 0x000000040705723e */ /* 0x020fc600000000ff */
[----:B------:R4:W-:Y:S04]  /*ae40*/  STG.E desc[UR6][R10.64], R3 ;  /* 0x000000030a007986 */ /* 0x0009e8000c101906 */
[----:B------:R4:W-:Y:S02]  /*ae50*/  STG.E desc[UR6][R12.64], R5 ;  /* 0x000000050c007986 */ /* 0x0009e4000c101906 */
[----:B------:R-:W-:Y:S05]  /*ae60*/  @P0 BRA `(.L_x_584) ;  /* 0xfffffff800a80947 */ /* 0x000fea000383ffff */
[----:B------:R-:W-:Y:S05]  /*ae70*/  EXIT ;  /* 0x000000000000794d */ /* 0x000fea0003800000 */
.L_x_585:
        /* <DEDUP_REMOVED lines=16> */
.L_x_4503:


//--------------------- .text._Z35group_norm_nhwc_bwd_one_pass_kernelI11Bf16IOFp16WLi512ELi48ELi384EEv26Group_norm_nhwc_bwd_params --------------------------
	.section	.text._Z35group_norm_nhwc_bwd_one_pass_kernelI11Bf16IOFp16WLi512ELi48ELi384EEv26Group_norm_nhwc_bwd_params,"ax",@progbits
	.align	128
        .global         _Z35group_norm_nhwc_bwd_one_pass_kernelI11Bf16IOFp16WLi512ELi48ELi384EEv26Group_norm_nhwc_bwd_params
        .type           _Z35group_norm_nhwc_bwd_one_pass_kernelI11Bf16IOFp16WLi512ELi48ELi384EEv26Group_norm_nhwc_bwd_params,@function
        .size           _Z35group_norm_nhwc_bwd_one_pass_kernelI11Bf16IOFp16WLi512ELi48ELi384EEv26Group_norm_nhwc_bwd_params,(.L_x_4504 - _Z35group_norm_nhwc_bwd_one_pass_kernelI11Bf16IOFp16WLi512ELi48ELi384EEv26Group_norm_nhwc_bwd_params)
        .other          _Z35group_norm_nhwc_bwd_one_pass_kernelI11Bf16IOFp16WLi512ELi48ELi384EEv26Group_norm_nhwc_bwd_params,@"STO_CUDA_ENTRY STV_DEFAULT"
_Z35group_norm_nhwc_bwd_one_pass_kernelI11Bf16IOFp16WLi512ELi48ELi384EEv26Group_norm_nhwc_bwd_params:
.text._Z35group_norm_nhwc_bwd_one_pass_kernelI11Bf16IOFp16WLi512ELi48ELi384EEv26Group_norm_nhwc_bwd_params:
        /* <DEDUP_REMOVED lines=13> */
[----:B------:R-:W1:Y:S01]  /*00d0*/  S2R R165, SR_LANEID ;  /* 0x0000000000a57919 */ /* 0x000e620000000000 */
[----:B------:R-:W-:Y:S01]  /*00e0*/  UMOV UR5, 0x400 ;  /* 0x0000040000057882 */ /* 0x000fe20000000000 */
[----:B------:R-:W-:Y:S02]  /*00f0*/  HFMA2 R9, -RZ, RZ, 0, 0 ;  /* 0x00000000ff097431 */ /* 0x000fe400000001ff */
[----:B------:R-:W-:Y:S01]  /*0100*/  IMAD R2, R2, 0xaab, RZ ;  /* 0x00000aab02027824 */ /* 0x000fe200078e02ff */
[----:B------:R-:W-:Y:S01]  /*0110*/  UIADD3 UR5, UPT, UPT, UR5, 0x80, URZ ;  /* 0x0000008005057890 */ /* 0x000fe2000fffe0ff */
[----:B------:R-:W-:Y:S01]  /*0120*/  MOV R10, R163 ;  /* 0x000000a3000a7202 */ /* 0x000fe20000000f00 */
[----:B------:R-:W2:Y:S01]  /*0130*/  LDCU.U8 UR10, c[0x0][0x414] ;  /* 0x00008280ff0a77ac */ /* 0x000ea20008000000 */
[----:B------:R-:W3:Y:S01]  /*0140*/  S2UR UR6, SR_CgaCtaId ;  /* 0x00000000000679c3 */ /* 0x000ee20000008800 */
[----:B------:R-:W-:-:S04]  /*0150*/  SHF.R.U32.HI R8, RZ, 0x10, R2 ;  /* 0x00000010ff087819 */ /* 0x000fc80000011602 */
[----:B------:R-:W-:-:S03]  /*0160*/  PRMT R2, R8, 0x9910, RZ ;  /* 0x0000991008027816 */ /* 0x000fc600000000ff */
[----:B------:R-:W4:Y:S02]  /*0170*/  LDC R6, c[0x0][0x374] ;  /* 0x0000dd00ff067b82 */ /* 0x000f240000000800 */
[----:B------:R-:W-:-:S05]  /*0180*/  IMAD R2, R2, 0x18, RZ ;  /* 0x0000001802027824 */ /* 0x000fca00078e02ff */
[----:B------:R-:W-:Y:S01]  /*0190*/  IADD3 R2, PT, PT, RZ, -R2, RZ ;  /* 0x80000002ff027210 */ /* 0x000fe20007ffe0ff */
[----:B------:R-:W5:Y:S01]  /*01a0*/  LDC R7, c[0x0][0x370] ;  /* 0x0000dc00ff077b82 */ /* 0x000f620000000800 */
[----:B0-----:R-:W-:Y:S02]  /*01b0*/  IMAD R8, R3, UR7, R8 ;  /* 0x0000000703087c24 */ /* 0x001fe4000f8e0208 */
[----:B------:R-:W-:-:S03]  /*01c0*/  PRMT R159, R2, 0x7710, RZ ;  /* 0x00007710029f7816 */ /* 0x000fc600000000ff */
[C---:B------:R-:W-:Y:S01]  /*01d0*/  IADD3 R161, PT, PT, R8.reuse, 0x20, RZ ;  /* 0x0000002008a17810 */ /* 0x040fe20007ffe0ff */
[----:B---3--:R-:W-:Y:S01]  /*01e0*/  ULEA UR5, UR6, UR5, 0x18 ;  /* 0x0000000506057291 */ /* 0x008fe2000f8ec0ff */
[----:B------:R-:W-:Y:S02]  /*01f0*/  IADD3 R160, PT, PT, R8, 0x30, RZ ;  /* 0x0000003008a07810 */ /* 0x000fe40007ffe0ff */
[----:B------:R-:W-:Y:S02]  /*0200*/  IADD3 R159, PT, PT, R159, R0, RZ ;  /* 0x000000009f9f7210 */ /* 0x000fe40007ffe0ff */
[----:B------:R-:W-:Y:S02]  /*0210*/  SHF.R.S32.HI R3, RZ, 0x1f, R161 ;  /* 0x0000001fff037819 */ /* 0x000fe400000114a1 */
[----:B------:R-:W-:Y:S02]  /*0220*/  LEA R11, R0, UR5, 0x4 ;  /* 0x00000005000b7c11 */ /* 0x000fe4000f8e20ff */
[----:B------:R-:W-:-:S02]  /*0230*/  SHF.R.S32.HI R2, RZ, 0x1f, R160 ;  /* 0x0000001fff027819 */ /* 0x000fc400000114a0 */
[----:B------:R-:W-:Y:S02]  /*0240*/  SHF.L.U32 R159, R159, 0x1, RZ ;  /* 0x000000019f9f7819 */ /* 0x000fe400000006ff */
[----:B-12-45:R-:W-:-:S07]  /*0250*/  LOP3.LUT R164, R7, 0x7, RZ, 0xc0, !PT ;  /* 0x0000000707a47812 */ /* 0x036fce00078ec0ff */
.L_x_612:
[----:B0-----:R-:W0:Y:S01]  /*0260*/  LDC R17, c[0x0][0x410] ;  /* 0x00010400ff117b82 */ /* 0x001e220000000800 */
[----:B------:R-:W1:Y:S01]  /*0270*/  LDCU.128 UR12, c[0x0][0x400] ;  /* 0x00008000ff0c77ac */ /* 0x000e620008000c00 */
[----:B------:R-:W-:Y:S02]  /*0280*/  SHF.R.S32.HI R15, RZ, 0x1f, R8 ;  /* 0x0000001fff0f7819 */ /* 0x000fe40000011408 */
[----:B------:R-:W-:Y:S02]  /*0290*/  LOP3.LUT R151, R151, 0xfeffffff, RZ, 0xc0, !PT ;  /* 0xfeffffff97977812 */ /* 0x000fe400078ec0ff */
[----:B------:R-:W-:Y:S02]  /*02a0*/  ISETP.GE.AND P1, PT, R10, RZ, PT ;  /* 0x000000ff0a00720c */ /* 0x000fe40003f26270 */
[----:B------:R-:W-:Y:S02]  /*02b0*/  LOP3.LUT R162, R159, 0xffff, RZ, 0xc0, !PT ;  /* 0x0000ffff9fa27812 */ /* 0x000fe400078ec0ff */
[----:B------:R-:W-:-:S02]  /*02c0*/  SHF.R.S32.HI R38, RZ, 0x1f, R161 ;  /* 0x0000001fff267819 */ /* 0x000fc400000114a1 */
[----:B------:R-:W-:Y:S02]  /*02d0*/  SHF.R.S32.HI R28, RZ, 0x1f, R160 ;  /* 0x0000001fff1c7819 */ /* 0x000fe400000114a0 */
[----:B------:R-:W-:Y:S02]  /*02e0*/  LOP3.LUT R150, R150, 0xfffffffe, RZ, 0xc0, !PT ;  /* 0xfffffffe96967812 */ /* 0x000fe400078ec0ff */
[----:B-1----:R-:W-:-:S04]  /*02f0*/  ISETP.GE.U32.AND P0, PT, R8, UR12, PT ;  /* 0x0000000c08007c0c */ /* 0x002fc8000bf06070 */
[----:B------:R-:W-:Y:S02]  /*0300*/  ISETP.GE.AND.EX P0, PT, R15, UR13, PT, P0 ;  /* 0x0000000d0f007c0c */ /* 0x000fe4000bf06300 */
[----:B0-----:R-:W-:-:S04]  /*0310*/  IABS R5, R17 ;  /* 0x0000001100057213 */ /* 0x001fc80000000000 */
[----:B------:R-:W0:Y:S07]  /*0320*/  I2F.RP R4, R5 ;  /* 0x0000000500047306 */ /* 0x000e2e0000209400 */
[----:B------:R-:W-:Y:S01]  /*0330*/  @P0 LOP3.LUT R151, R151, 0x1000000, RZ, 0xfc, !PT ;  /* 0x0100000097970812 */ /* 0x000fe200078efcff */
        /* <DEDUP_REMOVED lines=37> */
[----:B------:R-:W-:-:S02]  /*0590*/  ISETP.GE.AND.EX P3, PT, R17, UR13, PT, P0 ;  /* 0x0000000d11007c0c */ /* 0x000fc4000bf66300 */
[----:B------:R-:W-:Y:S01]  /*05a0*/  IADD3 R4, P1, PT, R158, R162, RZ ;  /* 0x000000a29e047210 */ /* 0x000fe20007f3e0ff */
[----:B------:R-:W-:Y:S01]  /*05b0*/  IMAD R2, R2, UR14, RZ ;  /* 0x0000000e02027c24 */ /* 0x000fe2000f8e02ff */
[----:B------:R-:W-:Y:S02]  /*05c0*/  ISETP.GE.U32.AND P0, PT, R161, UR12, PT ;  /* 0x0000000ca1007c0c */ /* 0x000fe4000bf06070 */
[----:B------:R-:W-:Y:S01]  /*05d0*/  LEA.HI.X.SX32 R5, R158, RZ, 0x1, P1 ;  /* 0x000000ff9e057211 */ /* 0x000fe200008f0eff */
[----:B------:R-:W-:Y:S01]  /*05e0*/  IMAD R19, R3, UR15, R2 ;  /* 0x0000000f03137c24 */ /* 0x000fe2000f8e0202 */
[----:B------:R-:W-:Y:S01]  /*05f0*/  ISETP.GE.AND.EX P6, PT, R38, UR13, PT, P0 ;  /* 0x0000000d26007c0c */ /* 0x000fe2000bfc6300 */
[----:B0-----:R-:W-:Y:S01]  /*0600*/  @!P4 IMAD R15, R15, R20, RZ ;  /* 0x000000140f0fc224 */ /* 0x001fe200078e02ff */
[----:B------:R-:W-:Y:S01]  /*0610*/  ISETP.GE.U32.AND P0, PT, R160, UR12, PT ;  /* 0x0000000ca0007c0c */ /* 0x000fe2000bf06070 */
[----:B------:R-:W-:Y:S02]  /*0620*/  IMAD.WIDE.U32 R4, R3, UR14, R4 ;  /* 0x0000000e03047c25 */ /* 0x000fe4000f8e0004 */
[----:B------:R-:W0:Y:S01]  /*0630*/  @!P3 LDC.64 R26, c[0x0][0x3f8] ;  /* 0x0000fe00ff1abb82 */ /* 0x000e220000000a00 */
[----:B------:R-:W-:-:S02]  /*0640*/  @P3 LOP3.LUT R151, R151, 0x800000, RZ, 0xfc, !PT ;  /* 0x0080000097973812 */ /* 0x000fc400078efcff */
[----:B------:R-:W-:Y:S01]  /*0650*/  IADD3 R3, PT, PT, R5, R19, RZ ;  /* 0x0000001305037210 */ /* 0x000fe20007ffe0ff */
[----:B------:R-:W-:Y:S01]  /*0660*/  @!P4 IMAD R19, R8, R21, R15 ;  /* 0x000000150813c224 */ /* 0x000fe200078e020f */
[----:B------:R-:W-:Y:S02]  /*0670*/  @!P4 MOV R2, R4 ;  /* 0x000000040002c202 */ /* 0x000fe40000000f00 */
[----:B------:R-:W-:Y:S01]  /*0680*/  LOP3.LUT R151, R151, 0xffbfffff, RZ, 0xc0, !PT ;  /* 0xffbfffff97977812 */ /* 0x000fe200078ec0ff */
[----:B------:R-:W3:Y:S01]  /*0690*/  @!P6 LDC.64 R30, c[0x0][0x3f8] ;  /* 0x0000fe00ff1eeb82 */ /* 0x000ee20000000a00 */
[----:B------:R-:W-:Y:S01]  /*06a0*/  ISETP.GE.AND.EX P5, PT, R28, UR13, PT, P0 ;  /* 0x0000000d1c007c0c */ /* 0x000fe2000bfa6300 */
[----:B------:R-:W-:Y:S01]  /*06b0*/  @!P4 IMAD.WIDE.U32 R14, R8, R20, R2 ;  /* 0x00000014080ec225 */ /* 0x000fe200078e0002 */
[----:B------:R-:W-:-:S04]  /*06c0*/  @P6 LOP3.LUT R151, R151, 0x400000, RZ, 0xfc, !PT ;  /* 0x0040000097976812 */ /* 0x000fc800078efcff */
[----:B------:R-:W-:Y:S01]  /*06d0*/  @!P4 IADD3 R19, PT, PT, R15, R19, RZ ;  /* 0x000000130f13c210 */ /* 0x000fe20007ffe0ff */
[----:B------:R-:W4:Y:S01]  /*06e0*/  @!P3 LDC.64 R32, c[0x0][0x3a0] ;  /* 0x0000e800ff20bb82 */ /* 0x000f220000000a00 */
[C---:B------:R-:W-:Y:S02]  /*06f0*/  @!P4 SHF.L.U32 R15, R14.reuse, 0x1, RZ ;  /* 0x000000010e0fc819 */ /* 0x040fe400000006ff */
[----:B------:R-:W-:Y:S02]  /*0700*/  @!P4 SHF.L.U64.HI R18, R14, 0x1, R19 ;  /* 0x000000010e12c819 */ /* 0x000fe40000010213 */
[C---:B-1----:R-:W-:Y:S02]  /*0710*/  @!P4 IADD3 R16, P2, PT, R15.reuse, R24, RZ ;  /* 0x000000180f10c210 */ /* 0x042fe40007f5e0ff */
[----:B--2---:R-:W-:Y:S01]  /*0720*/  @!P4 IADD3 R14, P1, PT, R15, R22, RZ ;  /* 0x000000160f0ec210 */ /* 0x004fe20007f3e0ff */
[----:B0-----:R-:W-:Y:S01]  /*0730*/  @!P3 IMAD R20, R17, R26, RZ ;  /* 0x0000001a1114b224 */ /* 0x001fe200078e02ff */
[----:B------:R-:W-:Y:S01]  /*0740*/  @!P4 IADD3.X R17, PT, PT, R18, R25, RZ, P2, !PT ;  /* 0x000000191211c210 */ /* 0x000fe200017fe4ff */
[----:B------:R-:W0:Y:S01]  /*0750*/  @!P5 LDC.64 R40, c[0x0][0x3f8] ;  /* 0x0000fe00ff28db82 */ /* 0x000e220000000a00 */
[----:B------:R-:W-:-:S02]  /*0760*/  LOP3.LUT P2, RZ, R151, 0x800000, RZ, 0xc0, !PT ;  /* 0x0080000097ff7812 */ /* 0x000fc4000784c0ff */
[----:B------:R-:W-:Y:S02]  /*0770*/  @!P4 IADD3.X R15, PT, PT, R18, R23, RZ, P1, !PT ;  /* 0x00000017120fc210 */ /* 0x000fe40000ffe4ff */
[----:B------:R-:W-:Y:S02]  /*0780*/  IADD3 R23, PT, PT, R8, 0x40, RZ ;  /* 0x0000004008177810 */ /* 0x000fe40007ffe0ff */
[----:B------:R-:W-:Y:S01]  /*0790*/  LOP3.LUT R151, R151, 0xffdfffff, RZ, 0xc0, !PT ;  /* 0xffdfffff97977812 */ /* 0x000fe200078ec0ff */
[----:B------:R-:W1:Y:S01]  /*07a0*/  @!P6 LDC.64 R36, c[0x0][0x3a0] ;  /* 0x0000e800ff24eb82 */ /* 0x000e620000000a00 */
[----:B------:R-:W-:Y:S02]  /*07b0*/  ISETP.GE.U32.AND P0, PT, R23, UR12, PT ;  /* 0x0000000c17007c0c */ /* 0x000fe4000bf06070 */
[----:B------:R-:W-:Y:S02]  /*07c0*/  SHF.R.S32.HI R29, RZ, 0x1f, R23 ;  /* 0x0000001fff1d7819 */ /* 0x000fe40000011417 */
[----:B------:R-:W-:Y:S01]  /*07d0*/  @P5 LOP3.LUT R151, R151, 0x200000, RZ, 0xfc, !PT ;  /* 0x0020000097975812 */ /* 0x000fe200078efcff */
[----:B------:R-:W-:Y:S01]  /*07e0*/  @!P2 IMAD R21, R13, R27, R20 ;  /* 0x0000001b0d15a224 */ /* 0x000fe200078e0214 */
[----:B------:R-:W-:Y:S01]  /*07f0*/  @!P2 MOV R18, R4 ;  /* 0x000000040012a202 */ /* 0x000fe20000000f00 */
[----:B------:R-:W2:Y:S01]  /*0800*/  @!P2 LDC.64 R34, c[0x0][0x398] ;  /* 0x0000e600ff22ab82 */ /* 0x000ea20000000a00 */
[----:B------:R-:W-:Y:S01]  /*0810*/  @!P2 MOV R19, R3 ;  /* 0x000000030013a202 */ /* 0x000fe20000000f00 */
[----:B---3--:R-:W-:Y:S01]  /*0820*/  @!P6 IMAD R20, R38, R30, RZ ;  /* 0x0000001e2614e224 */ /* 0x008fe200078e02ff */
[----:B------:R-:W-:-:S02]  /*0830*/  ISETP.GE.AND.EX P4, PT, R29, UR13, PT, P0 ;  /* 0x0000000d1d007c0c */ /* 0x000fc4000bf86300 */
[----:B------:R-:W-:Y:S01]  /*0840*/  LOP3.LUT R151, R151, 0xffefffff, RZ, 0xc0, !PT ;  /* 0xffefffff97977812 */ /* 0x000fe200078ec0ff */
[----:B------:R-:W-:Y:S01]  /*0850*/  @!P2 IMAD.WIDE.U32 R18, R13, R26, R18 ;  /* 0x0000001a0d12a225 */ /* 0x000fe200078e0012 */
[----:B------:R-:W-:Y:S01]  /*0860*/  IADD3 R13, PT, PT, R8, 0x50, RZ ;  /* 0x00000050080d7810 */ /* 0x000fe20007ffe0ff */
[----:B------:R-:W3:Y:S02]  /*0870*/  @!P6 LDC.64 R38, c[0x0][0x398] ;  /* 0x0000e600ff26eb82 */ /* 0x000ee40000000a00 */
[----:B------:R-:W-:Y:S01]  /*0880*/  @!P6 IMAD R27, R161, R31, R20 ;  /* 0x0000001fa11be224 */ /* 0x000fe200078e0214 */
[----:B------:R-:W-:Y:S02]  /*0890*/  @!P2 IADD3 R21, PT, PT, R19, R21, RZ ;  /* 0x000000151315a210 */ /* 0x000fe40007ffe0ff */
[C---:B------:R-:W-:Y:S02]  /*08a0*/  @!P2 SHF.L.U32 R19, R18.reuse, 0x1, RZ ;  /* 0x000000011213a819 */ /* 0x040fe400000006ff */
[----:B------:R-:W-:Y:S01]  /*08b0*/  @!P2 SHF.L.U64.HI R22, R18, 0x1, R21 ;  /* 0x000000011216a819 */ /* 0x000fe20000010215 */
[----:B------:R-:W5:Y:S01]  /*08c0*/  @!P4 LDC.64 R46, c[0x0][0x3f8] ;  /* 0x0000fe00ff2ecb82 */ /* 0x000f620000000a00 */
[----:B------:R-:W-:-:S02]  /*08d0*/  @!P6 MOV R20, R4 ;  /* 0x000000040014e202 */ /* 0x000fc40000000f00 */
[----:B------:R-:W-:Y:S02]  /*08e0*/  @!P6 MOV R21, R3 ;  /* 0x000000030015e202 */ /* 0x000fe40000000f00 */
[----:B----4-:R-:W-:Y:S02]  /*08f0*/  @!P2 IADD3 R24, P0, PT, R19, R32, RZ ;  /* 0x000000201318a210 */ /* 0x010fe40007f1e0ff */
[----:B------:R-:W-:Y:S01]  /*0900*/  ISETP.GE.U32.AND P1, PT, R13, UR12, PT ;  /* 0x0000000c0d007c0c */ /* 0x000fe2000bf26070 */
[----:B------:R-:W-:Y:S01]  /*0910*/  @!P6 IMAD.WIDE.U32 R20, R161, R30, R20 ;  /* 0x0000001ea114e225 */ /* 0x000fe200078e0014 */
[----:B------:R-:W-:Y:S01]  /*0920*/  SHF.R.S32.HI R31, RZ, 0x1f, R13 ;  /* 0x0000001fff1f7819 */ /* 0x000fe2000001140d */
[----:B------:R-:W4:Y:S01]  /*0930*/  @!P5 LDC.64 R42, c[0x0][0x3a0] ;  /* 0x0000e800ff2adb82 */ /* 0x000f220000000a00 */
[----:B------:R-:W-:Y:S02]  /*0940*/  @!P2 IADD3.X R25, PT, PT, R22, R33, RZ, P0, !PT ;  /* 0x000000211619a210 */ /* 0x000fe400007fe4ff */
[----:B--2---:R-:W-:-:S02]  /*0950*/  @!P2 IADD3 R18, P0, PT, R19, R34, RZ ;  /* 0x000000221312a210 */ /* 0x004fc40007f1e0ff */
[----:B------:R-:W-:Y:S02]  /*0960*/  ISETP.GE.AND.EX P3, PT, R31, UR13, PT, P1 ;  /* 0x0000000d1f007c0c */ /* 0x000fe4000bf66310 */
[----:B------:R-:W-:Y:S01]  /*0970*/  @!P6 IADD3 R21, PT, PT, R21, R27, RZ ;  /* 0x0000001b1515e210 */ /* 0x000fe20007ffe0ff */
[----:B------:R-:W2:Y:S01]  /*0980*/  @!P5 LDC.64 R44, c[0x0][0x398] ;  /* 0x0000e600ff2cdb82 */ /* 0x000ea20000000a00 */
[----:B------:R-:W-:Y:S02]  /*0990*/  @!P2 IADD3.X R19, PT, PT, R22, R35, RZ, P0, !PT ;  /* 0x000000231613a210 */ /* 0x000fe400007fe4ff */
[C---:B------:R-:W-:Y:S02]  /*09a0*/  @!P6 SHF.L.U32 R143, R20.reuse, 0x1, RZ ;  /* 0x00000001148fe819 */ /* 0x040fe400000006ff */
[----:B------:R-:W-:Y:S01]  /*09b0*/  @!P6 SHF.L.U64.HI R22, R20, 0x1, R21 ;  /* 0x000000011416e819 */ /* 0x000fe20000010215 */
[----:B0-----:R-:W-:Y:S01]  /*09c0*/  @!P5 IMAD R20, R28, R40, RZ ;  /* 0x000000281c14d224 */ /* 0x001fe200078e02ff */
[----:B------:R-:W-:Y:S01]  /*09d0*/  @!P5 MOV R21, R3 ;  /* 0x000000030015d202 */ /* 0x000fe20000000f00 */
[----:B-----5:R-:W-:Y:S01]  /*09e0*/  @!P4 IMAD R28, R29, R46, RZ ;  /* 0x0000002e1d1cc224 */ /* 0x020fe200078e02ff */
[----:B-1----:R-:W-:Y:S01]  /*09f0*/  @!P6 IADD3 R26, P0, PT, R143, R36, RZ ;  /* 0x000000248f1ae210 */ /* 0x002fe20007f1e0ff */
[----:B------:R-:W-:Y:S01]  /*0a00*/  @!P5 IMAD R33, R160, R41, R20 ;  /* 0x00000029a021d224 */ /* 0x000fe200078e0214 */
[----:B------:R-:W-:Y:S01]  /*0a10*/  @!P5 MOV R20, R4 ;  /* 0x000000040014d202 */ /* 0x000fe20000000f00 */
[----:B------:R-:W0:Y:S01]  /*0a20*/  @!P3 LDC.64 R48, c[0x0][0x3f8] ;  /* 0x0000fe00ff30bb82 */ /* 0x000e220000000a00 */
[----:B------:R-:W-:Y:S01]  /*0a30*/  @!P6 IADD3.X R27, PT, PT, R22, R37, RZ, P0, !PT ;  /* 0x00000025161be210 */ /* 0x000fe200007fe4ff */
[----:B------:R-:W-:Y:S01]  /*0a40*/  @!P4 IMAD R35, R23, R47, R28 ;  /* 0x0000002f1723c224 */ /* 0x000fe200078e021c */
[----:B---3--:R-:W-:Y:S01]  /*0a50*/  @!P6 IADD3 R142, P0, PT, R143, R38, RZ ;  /* 0x000000268f8ee210 */ /* 0x008fe20007f1e0ff */
[----:B------:R-:W-:Y:S01]  /*0a60*/  @!P5 IMAD.WIDE.U32 R20, R160, R40, R20 ;  /* 0x00000028a014d225 */ /* 0x000fe200078e0014 */
[----:B------:R-:W-:-:S02]  /*0a70*/  @P4 LOP3.LUT R151, R151, 0x100000, RZ, 0xfc, !PT ;  /* 0x0010000097974812 */ /* 0x000fc400078efcff */
[----:B------:R-:W-:Y:S01]  /*0a80*/  @!P6 IADD3.X R143, PT, PT, R22, R39, RZ, P0, !PT ;  /* 0x00000027168fe210 */ /* 0x000fe200007fe4ff */
[----:B------:R-:W1:Y:S01]  /*0a90*/  @!P4 LDC.64 R36, c[0x0][0x3a0] ;  /* 0x0000e800ff24cb82 */ /* 0x000e620000000a00 */
[----:B------:R-:W-:Y:S02]  /*0aa0*/  @!P5 IADD3 R21, PT, PT, R21, R33, RZ ;  /* 0x000000211515d210 */ /* 0x000fe40007ffe0ff */
[C---:B------:R-:W-:Y:S02]  /*0ab0*/  @!P5 SHF.L.U32 R33, R20.reuse, 0x1, RZ ;  /* 0x000000011421d819 */ /* 0x040fe400000006ff */
[----:B------:R-:W-:Y:S02]  /*0ac0*/  @!P5 SHF.L.U64.HI R22, R20, 0x1, R21 ;  /* 0x000000011416d819 */ /* 0x000fe40000010215 */
[----:B------:R-:W-:Y:S01]  /*0ad0*/  @!P4 MOV R20, R4 ;  /* 0x000000040014c202 */ /* 0x000fe20000000f00 */
[----:B------:R-:W3:Y:S01]  /*0ae0*/  @!P4 LDC.64 R40, c[0x0][0x398] ;  /* 0x0000e600ff28cb82 */ /* 0x000ee20000000a00 */
[----:B------:R-:W-:-:S02]  /*0af0*/  @!P4 MOV R21, R3 ;  /* 0x000000030015c202 */ /* 0x000fc40000000f00 */
[----:B----4-:R-:W-:Y:S02]  /*0b00*/  @!P5 IADD3 R28, P0, PT, R33, R42, RZ ;  /* 0x0000002a211cd210 */ /* 0x010fe40007f1e0ff */
[----:B------:R-:W-:Y:S01]  /*0b10*/  LOP3.LUT R151, R151, 0xfff7ffff, RZ, 0xc0, !PT ;  /* 0xfff7ffff97977812 */ /* 0x000fe200078ec0ff */
[----:B------:R-:W-:Y:S01]  /*0b20*/  @!P4 IMAD.WIDE.U32 R20, R23, R46, R20 ;  /* 0x0000002e1714c225 */ /* 0x000fe200078e0014 */
[C---:B------:R-:W-:Y:S01]  /*0b30*/  @!P5 IADD3.X R29, PT, PT, R22.reuse, R43, RZ, P0, !PT ;  /* 0x0000002b161dd210 */ /* 0x040fe200007fe4ff */
[----:B------:R-:W4:Y:S01]  /*0b40*/  @!P3 LDC.64 R50, c[0x0][0x3a0] ;  /* 0x0000e800ff32bb82 */ /* 0x000f220000000a00 */
[----:B--2---:R-:W-:Y:S01]  /*0b50*/  @!P5 IADD3 R30, P0, PT, R33, R44, RZ ;  /* 0x0000002c211ed210 */ /* 0x004fe20007f1e0ff */
[----:B0-----:R-:W-:Y:S01]  /*0b60*/  @!P3 IMAD R32, R31, R48, RZ ;  /* 0x000000301f20b224 */ /* 0x001fe200078e02ff */
[----:B------:R-:W-:Y:S02]  /*0b70*/  @!P4 IADD3 R21, PT, PT, R21, R35, RZ ;  /* 0x000000231515c210 */ /* 0x000fe40007ffe0ff */
[----:B------:R-:W-:Y:S01]  /*0b80*/  @!P5 IADD3.X R31, PT, PT, R22, R45, RZ, P0, !PT ;  /* 0x0000002d161fd210 */ /* 0x000fe200007fe4ff */
[----:B------:R-:W-:Y:S01]  /*0b90*/  @!P3 IMAD R23, R13, R49, R32 ;  /* 0x000000310d17b224 */ /* 0x000fe200078e0220 */
[C---:B------:R-:W-:Y:S01]  /*0ba0*/  @!P4 SHF.L.U32 R35, R20.reuse, 0x1, RZ ;  /* 0x000000011423c819 */ /* 0x040fe200000006ff */
[----:B------:R-:W0:Y:S01]  /*0bb0*/  @!P3 LDC.64 R42, c[0x0][0x398] ;  /* 0x0000e600ff2abb82 */ /* 0x000e220000000a00 */
[----:B------:R-:W-:-:S02]  /*0bc0*/  @!P4 SHF.L.U64.HI R22, R20, 0x1, R21 ;  /* 0x000000011416c819 */ /* 0x000fc40000010215 */
[----:B------:R-:W-:Y:S02]  /*0bd0*/  @!P3 MOV R20, R4 ;  /* 0x000000040014b202 */ /* 0x000fe40000000f00 */
[----:B------:R-:W-:Y:S02]  /*0be0*/  @!P3 MOV R21, R3 ;  /* 0x000000030015b202 */ /* 0x000fe40000000f00 */
[----:B-1----:R-:W-:Y:S02]  /*0bf0*/  @!P4 IADD3 R32, P0, PT, R35, R36, RZ ;  /* 0x000000242320c210 */ /* 0x002fe40007f1e0ff */
[----:B------:R-:W-:Y:S01]  /*0c00*/  @P3 LOP3.LUT R151, R151, 0x80000, RZ, 0xfc, !PT ;  /* 0x0008000097973812 */ /* 0x000fe200078efcff */
[----:B------:R-:W-:Y:S01]  /*0c10*/  @!P3 IMAD.WIDE.U32 R20, R13, R48, R20 ;  /* 0x000000300d14b225 */ /* 0x000fe200078e0014 */
[----:B------:R-:W-:Y:S02]  /*0c20*/  @!P4 IADD3.X R33, PT, PT, R22, R37, RZ, P0, !PT ;  /* 0x000000251621c210 */ /* 0x000fe400007fe4ff */
[----:B---3--:R-:W-:-:S02]  /*0c30*/  @!P4 IADD3 R34, P0, PT, R35, R40, RZ ;  /* 0x000000282322c210 */ /* 0x008fc40007f1e0ff */
[----:B------:R-:W-:Y:S02]  /*0c40*/  @!P3 IADD3 R13, PT, PT, R21, R23, RZ ;  /* 0x00000017150db210 */ /* 0x000fe40007ffe0ff */
[----:B------:R-:W-:Y:S02]  /*0c50*/  @!P3 SHF.L.U32 R39, R20, 0x1, RZ ;  /* 0x000000011427b819 */ /* 0x000fe400000006ff */
[----:B------:R-:W-:Y:S02]  /*0c60*/  @!P4 IADD3.X R35, PT, PT, R22, R41, RZ, P0, !PT ;  /* 0x000000291623c210 */ /* 0x000fe400007fe4ff */
[----:B------:R-:W-:Y:S02]  /*0c70*/  @!P3 SHF.L.U64.HI R20, R20, 0x1, R13 ;  /* 0x000000011414b819 */ /* 0x000fe4000001020d */
[----:B----4-:R-:W-:Y:S02]  /*0c80*/  @!P3 IADD3 R36, P0, PT, R39, R50, RZ ;  /* 0x000000322724b210 */ /* 0x010fe40007f1e0ff */
[----:B------:R-:W-:-:S02]  /*0c90*/  IADD3 R13, PT, PT, R8, 0x60, RZ ;  /* 0x00000060080d7810 */ /* 0x000fc40007ffe0ff */
[C---:B------:R-:W-:Y:S02]  /*0ca0*/  @!P3 IADD3.X R37, PT, PT, R20.reuse, R51, RZ, P0, !PT ;  /* 0x000000331425b210 */ /* 0x040fe400007fe4ff */
[----:B0-----:R-:W-:Y:S02]  /*0cb0*/  @!P3 IADD3 R38, P0, PT, R39, R42, RZ ;  /* 0x0000002a2726b210 */ /* 0x001fe40007f1e0ff */
[----:B------:R-:W-:Y:S02]  /*0cc0*/  SHF.R.S32.HI R21, RZ, 0x1f, R13 ;  /* 0x0000001fff157819 */ /* 0x000fe4000001140d */
[----:B------:R-:W-:Y:S02]  /*0cd0*/  @!P3 IADD3.X R39, PT, PT, R20, R43, RZ, P0, !PT ;  /* 0x0000002b1427b210 */ /* 0x000fe400007fe4ff */
        /* <DEDUP_REMOVED lines=11> */
[----:B------:R-:W-:-:S05]  /*0d90*/  @!P1 IMAD.WIDE.U32 R20, R13, R22, R20 ;  /* 0x000000160d149225 */ /* 0x000fca00078e0014 */
[----:B------:R-:W-:Y:S02]  /*0da0*/  @!P1 IADD3 R13, PT, PT, R21, R23, RZ ;  /* 0x00000017150d9210 */ /* 0x000fe40007ffe0ff */
[----:B------:R-:W0:Y:S01]  /*0db0*/  @!P1 LDC.64 R22, c[0x0][0x398] ;  /* 0x0000e600ff169b82 */ /* 0x000e220000000a00 */
[C---:B------:R-:W-:Y:S02]  /*0dc0*/  @!P1 SHF.L.U32 R43, R20.reuse, 0x1, RZ ;  /* 0x00000001142b9819 */ /* 0x040fe400000006ff */
[----:B------:R-:W-:Y:S02]  /*0dd0*/  @!P1 SHF.L.U64.HI R20, R20, 0x1, R13 ;  /* 0x0000000114149819 */ /* 0x000fe4000001020d */
[----:B-1----:R-:W-:Y:S02]  /*0de0*/  @!P1 IADD3 R40, P0, PT, R43, R40, RZ ;  /* 0x000000282b289210 */ /* 0x002fe40007f1e0ff */
[----:B------:R-:W-:Y:S02]  /*0df0*/  IADD3 R13, PT, PT, R8, 0x70, RZ ;  /* 0x00000070080d7810 */ /* 0x000fe40007ffe0ff */
[----:B------:R-:W-:-:S02]  /*0e00*/  @!P1 IADD3.X R41, PT, PT, R20, R41, RZ, P0, !PT ;  /* 0x0000002914299210 */ /* 0x000fc400007fe4ff */
[----:B------:R-:W-:Y:S02]  /*0e10*/  SHF.R.S32.HI R21, RZ, 0x1f, R13 ;  /* 0x0000001fff157819 */ /* 0x000fe4000001140d */
[----:B0-----:R-:W-:-:S04]  /*0e20*/  @!P1 IADD3 R42, P0, PT, R43, R22, RZ ;  /* 0x000000162b2a9210 */ /* 0x001fc80007f1e0ff */
[----:B------:R-:W-:Y:S02]  /*0e30*/  @!P1 IADD3.X R43, PT, PT, R20, R23, RZ, P0, !PT ;  /* 0x00000017142b9210 */ /* 0x000fe400007fe4ff */
        /* <DEDUP_REMOVED lines=435> */
[----:B------:R-:W-:Y:S02]  /*2970*/  IADD3 R13, PT, PT, R8, 0x1c0, RZ ;  /* 0x000001c0080d7810 */ /* 0x000fe40007ffe0ff */
        /* <DEDUP_REMOVED lines=20> */
[----:B-1----:R-:W-:-:S04]  /*2ac0*/  @!P3 IADD3 R128, P4, PT, R13, R128, RZ ;  /* 0x000000800d80b210 */ /* 0x002fc80007f9e0ff */
[----:B------:R-:W-:Y:S02]  /*2ad0*/  @!P3 IADD3.X R129, PT, PT, R22, R129, RZ, P4, !PT ;  /* 0x000000811681b210 */ /* 0x000fe400027fe4ff */
[----:B--2---:R-:W-:Y:S02]  /*2ae0*/  @!P3 IADD3 R130, P4, PT, R13, R130, RZ ;  /* 0x000000820d82b210 */ /* 0x004fe40007f9e0ff */
[----:B------:R-:W-:Y:S02]  /*2af0*/  IADD3 R13, PT, PT, R8, 0x1d0, RZ ;  /* 0x000001d0080d7810 */ /* 0x000fe40007ffe0ff */
[----:B------:R-:W-:Y:S02]  /*2b00*/  @!P3 IADD3.X R131, PT, PT, R22, R131, RZ, P4, !PT ;  /* 0x000000831683b210 */ /* 0x000fe400027fe4ff */
[----:B------:R-:W-:Y:S02]  /*2b10*/  SHF.R.S32.HI R23, RZ, 0x1f, R13 ;  /* 0x0000001fff177819 */ /* 0x000fe4000001140d */
[----:B------:R-:W-:-:S02]  /*2b20*/  ISETP.GE.U32.AND P4, PT, R13, UR12, PT ;  /* 0x0000000c0d007c0c */ /* 0x000fc4000bf86070 */
[----:B------:R-:W-:Y:S02]  /*2b30*/  LOP3.LUT P3, RZ, R151, 0x800000, RZ, 0xc0, !PT ;  /* 0x0080000097ff7812 */ /* 0x000fe4000786c0ff */
[----:B------:R-:W-:Y:S02]  /*2b40*/  ISETP.GE.AND.EX P4, PT, R23, UR13, PT, P4 ;  /* 0x0000000d17007c0c */ /* 0x000fe4000bf86340 */
[----:B------:R-:W-:-:S11]  /*2b50*/  LOP3.LUT R151, R151, 0xefffffff, RZ, 0xc0, !PT ;  /* 0xefffffff97977812 */ /* 0x000fd600078ec0ff */
[----:B------:R-:W0:Y:S01]  /*2b60*/  @!P4 LDC.64 R20, c[0x0][0x3f8] ;  /* 0x0000fe00ff14cb82 */ /* 0x000e220000000a00 */
[----:B------:R-:W-:-:S04]  /*2b70*/  @P4 LOP3.LUT R151, R151, 0x10000000, RZ, 0xfc, !PT ;  /* 0x1000000097974812 */ /* 0x000fc800078efcff */
[----:B------:R-:W-:-:S03]  /*2b80*/  LOP3.LUT R151, R151, 0xf7ffffff, RZ, 0xc0, !PT ;  /* 0xf7ffffff97977812 */ /* 0x000fc600078ec0ff */
        /* <DEDUP_REMOVED lines=16> */
[----:B------:R-:W-:-:S04]  /*2c90*/  ISETP.GE.U32.AND P5, PT, R13, UR12, PT ;  /* 0x0000000c0d007c0c */ /* 0x000fc8000bfa6070 */
[----:B------:R-:W-:-:S13]  /*2ca0*/  ISETP.GE.AND.EX P5, PT, R23, UR13, PT, P5 ;  /* 0x0000000d17007c0c */ /* 0x000fda000bfa6350 */
        /* <DEDUP_REMOVED lines=31> */
[----:B------:R-:W-:Y:S02]  /*2ea0*/  MOV R21, RZ ;  /* 0x000000ff00157202 */ /* 0x000fe40000000f00 */
[----:B-1----:R-:W-:-:S02]  /*2eb0*/  @!P6 IADD3 R140, P1, PT, R152, R140, RZ ;  /* 0x0000008c988ce210 */ /* 0x002fc40007f3e0ff */
[----:B------:R0:W2:Y:S02]  /*2ec0*/  @!P3 LDG.E R22, desc[UR8][R24.64] ;  /* 0x000000081816b981 */ /* 0x0000a4000c1e1900 */
[----:B------:R-:W-:Y:S02]  /*2ed0*/  @!P6 IADD3.X R141, PT, PT, R157, R141, RZ, P1, !PT ;  /* 0x0000008d9d8de210 */ /* 0x000fe40000ffe4ff */
[C---:B------:R-:W-:Y:S01]  /*2ee0*/  LOP3.LUT P1, RZ, R151.reuse, 0x200000, RZ, 0xc0, !PT ;  /* 0x0020000097ff7812 */ /* 0x040fe2000782c0ff */
[----:B------:R-:W3:Y:S01]  /*2ef0*/  @!P0 LDG.E R21, desc[UR8][R14.64] ;  /* 0x000000080e158981 */ /* 0x000ee2000c1e1900 */
[----:B------:R-:W-:-:S03]  /*2f00*/  LOP3.LUT R151, R151, 0xfbffffff, RZ, 0xc0, !PT ;  /* 0xfbffffff97977812 */ /* 0x000fc600078ec0ff */
[----:B------:R-:W4:Y:S01]  /*2f10*/  @!P0 LDG.E R23, desc[UR8][R16.64] ;  /* 0x0000000810178981 */ /* 0x000f22000c1e1900 */
[----:B------:R-:W-:Y:S02]  /*2f20*/  PRMT R144, RZ, 0x7610, R144 ;  /* 0x00007610ff907816 */ /* 0x000fe40000000090 */
[----:B0-----:R-:W-:Y:S02]  /*2f30*/  CS2R R24, SRZ ;  /* 0x0000000000187805 */ /* 0x001fe4000001ff00 */
[----:B------:R-:W-:-:S04]  /*2f40*/  @P6 LOP3.LUT R151, R151, 0x4000000, RZ, 0xfc, !PT ;  /* 0x0400000097976812 */ /* 0x000fc800078efcff */
[----:B------:R0:W5:Y:S01]  /*2f50*/  @!P2 LDG.E R25, desc[UR8][R26.64] ;  /* 0x000000081a19a981 */ /* 0x000162000c1e1900 */
[----:B------:R-:W-:Y:S02]  /*2f60*/  MOV R149, RZ ;  /* 0x000000ff00957202 */ /* 0x000fe40000000f00 */
[----:B------:R-:W-:Y:S01]  /*2f70*/  MOV R153, RZ ;  /* 0x000000ff00997202 */ /* 0x000fe20000000f00 */
[----:B------:R-:W2:Y:S01]  /*2f80*/  @!P3 LDG.E R24, desc[UR8][R18.64] ;  /* 0x000000081218b981 */ /* 0x000ea2000c1e1900 */
[----:B0-----:R-:W-:-:S06]  /*2f90*/  MOV R26, RZ ;  /* 0x000000ff001a7202 */ /* 0x001fcc0000000f00 */
[----:B------:R0:W3:Y:S01]  /*2fa0*/  @!P2 LDG.E R26, desc[UR8][R142.64] ;  /* 0x000000088e1aa981 */ /* 0x0000e2000c1e1900 */
[----:B------:R-:W-:Y:S02]  /*2fb0*/  PRMT R27, RZ, 0x7610, R27 ;  /* 0x00007610ff1b7816 */ /* 0x000fe4000000001b */
[----:B0-----:R-:W-:Y:S02]  /*2fc0*/  PRMT R142, RZ, 0x7610, R142 ;  /* 0x00007610ff8e7816 */ /* 0x001fe4000000008e */
[----:B------:R-:W-:Y:S02]  /*2fd0*/  PRMT R143, RZ, 0x7610, R143 ;  /* 0x00007610ff8f7816 */ /* 0x000fe4000000008f */
[----:B------:R-:W-:-:S13]  /*2fe0*/  LOP3.LUT P4, RZ, R151, 0x40000, RZ, 0xc0, !PT ;  /* 0x0004000097ff7812 */ /* 0x000fda000788c0ff */
[----:B------:R-:W2:Y:S01]  /*2ff0*/  @!P4 LDG.E R153, desc[UR8][R42.64] ;  /* 0x000000082a99c981 */ /* 0x000ea2000c1e1900 */
[----:B------:R-:W-:Y:S02]  /*3000*/  PRMT R13, RZ, 0x7610, R13 ;  /* 0x00007610ff0d7816 */ /* 0x000fe4000000000d */
[----:B------:R-:W-:Y:S02]  /*3010*/  PRMT R14, RZ, 0x7610, R14 ;  /* 0x00007610ff0e7816 */ /* 0x000fe4000000000e */
[----:B------:R-:W-:Y:S02]  /*3020*/  PRMT R15, RZ, 0x7610, R15 ;  /* 0x00007610ff0f7816 */ /* 0x000fe4000000000f */
[----:B------:R-:W-:Y:S02]  /*3030*/  PRMT R16, RZ, 0x7610, R16 ;  /* 0x00007610ff107816 */ /* 0x000fe40000000010 */
[----:B------:R-:W-:Y:S02]  /*3040*/  MOV R147, RZ ;  /* 0x000000ff00937202 */ /* 0x000fe40000000f00 */
[----:B-----5:R-:W-:-:S02]  /*3050*/  @!P2 PRMT R27, R25, 0x7610, R27 ;  /* 0x00007610191ba816 */ /* 0x020fc4000000001b */
[----:B------:R-:W-:Y:S02]  /*3060*/  @!P2 PRMT R142, R25, 0x7632, R142 ;  /* 0x00007632198ea816 */ /* 0x000fe4000000008e */
[C---:B---3--:R-:W-:Y:S02]  /*3070*/  @!P2 PRMT R143, R26.reuse, 0x7610, R143 ;  /* 0x000076101a8fa816 */ /* 0x048fe4000000008f */
[----:B------:R-:W-:Y:S02]  /*3080*/  @!P2 PRMT R144, R26, 0x7632, R144 ;  /* 0x000076321a90a816 */ /* 0x000fe40000000090 */
[----:B------:R-:W-:-:S13]  /*3090*/  LOP3.LUT P2, RZ, R151, 0x80000, RZ, 0xc0, !PT ;  /* 0x0008000097ff7812 */ /* 0x000fda000784c0ff */
[----:B------:R0:W3:Y:S02]  /*30a0*/  @!P2 LDG.E R149, desc[UR8][R36.64] ;  /* 0x000000082495a981 */ /* 0x0000e4000c1e1900 */
[----:B0-----:R-:W-:-:S06]  /*30b0*/  CS2R R36, SRZ ;  /* 0x0000000000247805 */ /* 0x001fcc000001ff00 */
[----:B------:R-:W5:Y:S01]  /*30c0*/  @!P4 LDG.E R37, desc[UR8][R40.64] ;  /* 0x000000082825c981 */ /* 0x000f62000c1e1900 */
[C---:B------:R-:W-:Y:S02]  /*30d0*/  @!P0 PRMT R13, R21.reuse, 0x7610, R13 ;  /* 0x00007610150d8816 */ /* 0x040fe4000000000d */
[----:B------:R-:W-:Y:S02]  /*30e0*/  @!P0 PRMT R14, R21, 0x7632, R14 ;  /* 0x00007632150e8816 */ /* 0x000fe4000000000e */
[----:B------:R-:W-:Y:S02]  /*30f0*/  MOV R145, RZ ;  /* 0x000000ff00917202 */ /* 0x000fe40000000f00 */
[----:B------:R-:W-:Y:S02]  /*3100*/  LOP3.LUT P6, RZ, R151, 0x20000, RZ, 0xc0, !PT ;  /* 0x0002000097ff7812 */ /* 0x000fe400078cc0ff */
[----:B------:R-:W-:Y:S02]  /*3110*/  CS2R R42, SRZ ;  /* 0x00000000002a7805 */ /* 0x000fe4000001ff00 */
[C---:B----4-:R-:W-:Y:S01]  /*3120*/  @!P0 PRMT R15, R23.reuse, 0x7610, R15 ;  /* 0x00007610170f8816 */ /* 0x050fe2000000000f */
[----:B------:R-:W4:Y:S01]  /*3130*/  @!P2 LDG.E R36, desc[UR8][R38.64] ;  /* 0x000000082624a981 */ /* 0x000f22000c1e1900 */
[----:B------:R-:W-:-:S02]  /*3140*/  @!P0 PRMT R16, R23, 0x7632, R16 ;  /* 0x0000763217108816 */ /* 0x000fc40000000010 */
[C---:B------:R-:W-:Y:S01]  /*3150*/  LOP3.LUT P0, RZ, R151.reuse, 0x100000, RZ, 0xc0, !PT ;  /* 0x0010000097ff7812 */ /* 0x040fe2000780c0ff */
[----:B------:R-:W3:Y:S01]  /*3160*/  @!P1 LDG.E R145, desc[UR8][R28.64] ;  /* 0x000000081c919981 */ /* 0x000ee2000c1e1900 */
[----:B------:R-:W-:-:S03]  /*3170*/  LOP3.LUT P5, RZ, R151, 0x10000, RZ, 0xc0, !PT ;  /* 0x0001000097ff7812 */ /* 0x000fc600078ac0ff */
[----:B------:R-:W4:Y:S04]  /*3180*/  @!P6 LDG.E R42, desc[UR8][R44.64] ;  /* 0x000000082c2ae981 */ /* 0x000f28000c1e1900 */
[----:B------:R-:W4:Y:S04]  /*3190*/  @!P6 LDG.E R43, desc[UR8][R46.64] ;  /* 0x000000082e2be981 */ /* 0x000f28000c1e1900 */
[----:B------:R0:W3:Y:S02]  /*31a0*/  @!P0 LDG.E R147, desc[UR8][R32.64] ;  /* 0x0000000820938981 */ /* 0x0000e4000c1e1900 */
[----:B0-----:R-:W-:-:S06]  /*31b0*/  MOV R32, RZ ;  /* 0x000000ff00207202 */ /* 0x001fcc0000000f00 */
[----:B------:R-:W4:Y:S01]  /*31c0*/  @!P0 LDG.E R32, desc[UR8][R34.64] ;  /* 0x0000000822208981 */ /* 0x000f22000c1e1900 */
[----:B------:R-:W-:-:S06]  /*31d0*/  MOV R28, RZ ;  /* 0x000000ff001c7202 */ /* 0x000fcc0000000f00 */
[----:B------:R-:W4:Y:S01]  /*31e0*/  @!P1 LDG.E R28, desc[UR8][R30.64] ;  /* 0x000000081e1c9981 */ /* 0x000f22000c1e1900 */
[----:B------:R-:W-:Y:S02]  /*31f0*/  MOV R44, RZ ;  /* 0x000000ff002c7202 */ /* 0x000fe40000000f00 */
[----:B------:R-:W-:Y:S02]  /*3200*/  PRMT R45, RZ, 0x7610, R45 ;  /* 0x00007610ff2d7816 */ /* 0x000fe4000000002d */
[----:B------:R-:W-:Y:S02]  /*3210*/  PRMT R46, RZ, 0x7610, R46 ;  /* 0x00007610ff2e7816 */ /* 0x000fe4000000002e */
[----:B------:R0:W4:Y:S01]  /*3220*/  @!P5 LDG.E R44, desc[UR8][R48.64] ;  /* 0x00000008302cd981 */ /* 0x000122000c1e1900 */
[----:B------:R-:W-:-:S04]  /*3230*/  PRMT R47, RZ, 0x7610, R47 ;  /* 0x00007610ff2f7816 */ /* 0x000fc8000000002f */
[----:B--2---:R-:W-:Y:S02]  /*3240*/  @!P4 PRMT R47, R153, 0x7610, R47 ;  /* 0x00007610992fc816 */ /* 0x004fe4000000002f */
[----:B0-----:R-:W-:-:S04]  /*3250*/  PRMT R48, RZ, 0x7610, R48 ;  /* 0x00007610ff307816 */ /* 0x001fc80000000030 */
[----:B------:R-:W-:Y:S02]  /*3260*/  @!P4 PRMT R48, R153, 0x7632, R48 ;  /* 0x000076329930c816 */ /* 0x000fe40000000030 */
[----:B------:R-:W-:Y:S02]  /*3270*/  LOP3.LUT R150, R150, 0xffffffdf, RZ, 0xc0, !PT ;  /* 0xffffffdf96967812 */ /* 0x000fe400078ec0ff */
[----:B------:R-:W-:Y:S02]  /*3280*/  MOV R49, RZ ;  /* 0x000000ff00317202 */ /* 0x000fe40000000f00 */
[----:B------:R-:W-:Y:S02]  /*3290*/  PRMT R33, RZ, 0x7610, R33 ;  /* 0x00007610ff217816 */ /* 0x000fe40000000021 */
[----:B------:R-:W-:Y:S02]  /*32a0*/  PRMT R34, RZ, 0x7610, R34 ;  /* 0x00007610ff227816 */ /* 0x000fe40000000022 */
[----:B------:R-:W-:-:S02]  /*32b0*/  PRMT R35, RZ, 0x7610, R35 ;  /* 0x00007610ff237816 */ /* 0x000fc40000000023 */
[----:B------:R-:W-:Y:S02]  /*32c0*/  PRMT R148, RZ, 0x7610, R148 ;  /* 0x00007610ff947816 */ /* 0x000fe40000000094 */
[C---:B-----5:R-:W-:Y:S02]  /*32d0*/  @!P4 PRMT R45, R37.reuse, 0x7610, R45 ;  /* 0x00007610252dc816 */ /* 0x060fe4000000002d */
[----:B------:R-:W-:Y:S02]  /*32e0*/  @!P4 PRMT R46, R37, 0x7632, R46 ;  /* 0x00007632252ec816 */ /* 0x000fe4000000002e */
[----:B------:R-:W-:-:S13]  /*32f0*/  LOP3.LUT P4, RZ, R151, 0x800, RZ, 0xc0, !PT ;  /* 0x0000080097ff7812 */ /* 0x000fda000788c0ff */
[----:B------:R-:W-:Y:S02]  /*3300*/  @P4 LOP3.LUT R150, R150, 0x20, RZ, 0xfc, !PT ;  /* 0x0000002096964812 */ /* 0x000fe400078efcff */
[----:B------:R-:W-:-:S13]  /*3310*/  LOP3.LUT P4, RZ, R151, 0x10000, RZ, 0xc0, !PT ;  /* 0x0001000097ff7812 */ /* 0x000fda000788c0ff */
[----:B------:R0:W2:Y:S01]  /*3320*/  @!P4 LDG.E R49, desc[UR8][R50.64] ;  /* 0x000000083231c981 */ /* 0x0000a2000c1e1900 */
[C---:B---3--:R-:W-:Y:S02]  /*3330*/  @!P0 PRMT R33, R147.reuse, 0x7610, R33 ;  /* 0x0000761093218816 */ /* 0x048fe40000000021 */
[----:B------:R-:W-:Y:S02]  /*3340*/  @!P0 PRMT R34, R147, 0x7632, R34 ;  /* 0x0000763293228816 */ /* 0x000fe40000000022 */
[C---:B----4-:R-:W-:Y:S02]  /*3350*/  @!P0 PRMT R35, R32.reuse, 0x7610, R35 ;  /* 0x0000761020238816 */ /* 0x050fe40000000023 */
[----:B------:R-:W-:Y:S02]  /*3360*/  @!P0 PRMT R148, R32, 0x7632, R148 ;  /* 0x0000763220948816 */ /* 0x000fe40000000094 */
[----:B------:R-:W-:Y:S02]  /*3370*/  LOP3.LUT P0, RZ, R151, 0x8000, RZ, 0xc0, !PT ;  /* 0x0000800097ff7812 */ /* 0x000fe4000780c0ff */
[----:B0-----:R-:W-:-:S11]  /*3380*/  CS2R R50, SRZ ;  /* 0x0000000000327805 */ /* 0x001fd6000001ff00 */
[----:B------:R0:W3:Y:S04]  /*3390*/  @!P0 LDG.E R50, desc[UR8][R52.64] ;  /* 0x0000000834328981 */ /* 0x0000e8000c1e1900 */
        /* <DEDUP_REMOVED lines=10> */
[----:B0-----:R-:W-:-:S02]  /*3440*/  MOV R52, RZ ;  /* 0x000000ff00347202 */ /* 0x001fc40000000f00 */
[----:B------:R-:W-:-:S09]  /*3450*/  PRMT R38, RZ, 0x7610, R38 ;  /* 0x00007610ff267816 */ /* 0x000fd20000000026 */
[----:B------:R0:W5:Y:S01]  /*3460*/  @!P1 LDG.E R52, desc[UR8][R56.64] ;  /* 0x0000000838349981 */ /* 0x000162000c1e1900 */
[----:B------:R-:W-:Y:S02]  /*3470*/  PRMT R39, RZ, 0x7610, R39 ;  /* 0x00007610ff277816 */ /* 0x000fe40000000027 */
[----:B------:R-:W-:Y:S02]  /*3480*/  PRMT R40, RZ, 0x7610, R40 ;  /* 0x00007610ff287816 */ /* 0x000fe40000000028 */
[----:B0-----:R-:W-:Y:S02]  /*3490*/  MOV R57, RZ ;  /* 0x000000ff00397202 */ /* 0x001fe40000000f00 */
[----:B------:R-:W-:-:S04]  /*34a0*/  PRMT R41, RZ, 0x7610, R41 ;  /* 0x00007610ff297816 */ /* 0x000fc80000000029 */
[----:B------:R0:W5:Y:S01]  /*34b0*/  @!P1 LDG.E R57, desc[UR8][R58.64] ;  /* 0x000000083a399981 */ /* 0x000162000c1e1900 */
[C---:B------:R-:W-:Y:S02]  /*34c0*/  @!P2 PRMT R38, R149.reuse, 0x7610, R38 ;  /* 0x000076109526a816 */ /* 0x040fe40000000026 */
[----:B------:R-:W-:Y:S02]  /*34d0*/  @!P2 PRMT R39, R149, 0x7632, R39 ;  /* 0x000076329527a816 */ /* 0x000fe40000000027 */
[C---:B------:R-:W-:Y:S02]  /*34e0*/  @!P2 PRMT R40, R36.reuse, 0x7610, R40 ;  /* 0x000076102428a816 */ /* 0x040fe40000000028 */
[----:B------:R-:W-:Y:S02]  /*34f0*/  @!P2 PRMT R41, R36, 0x7632, R41 ;  /* 0x000076322429a816 */ /* 0x000fe40000000029 */
[----:B------:R-:W-:Y:S02]  /*3500*/  LOP3.LUT P2, RZ, R151, 0x2000, RZ, 0xc0, !PT ;  /* 0x0000200097ff7812 */ /* 0x000fe4000784c0ff */
[----:B------:R-:W-:-:S02]  /*3510*/  PRMT R17, RZ, 0x7610, R17 ;  /* 0x00007610ff117816 */ /* 0x000fc40000000011 */
[----:B------:R-:W-:Y:S02]  /*3520*/  PRMT R18, RZ, 0x7610, R18 ;  /* 0x00007610ff127816 */ /* 0x000fe40000000012 */
[----:B------:R-:W-:Y:S02]  /*3530*/  PRMT R19, RZ, 0x7610, R19 ;  /* 0x00007610ff137816 */ /* 0x000fe40000000013 */
[----:B------:R-:W-:Y:S02]  /*3540*/  PRMT R20, RZ, 0x7610, R20 ;  /* 0x00007610ff147816 */ /* 0x000fe40000000014 */
[----:B0-----:R-:W-:Y:S02]  /*3550*/  CS2R R58, SRZ ;  /* 0x00000000003a7805 */ /* 0x001fe4000001ff00 */
[C---:B------:R-:W-:Y:S02]  /*3560*/  @!P3 PRMT R17, R22.reuse, 0x7610, R17 ;  /* 0x000076101611b816 */ /* 0x040fe40000000011 */
[----:B------:R-:W-:-:S02]  /*3570*/  @!P3 PRMT R18, R22, 0x7632, R18 ;  /* 0x000076321612b816 */ /* 0x000fc40000000012 */
[C---:B------:R-:W-:Y:S01]  /*3580*/  @!P3 PRMT R19, R24.reuse, 0x7610, R19 ;  /* 0x000076101813b816 */ /* 0x040fe20000000013 */
[----:B------:R0:W5:Y:S01]  /*3590*/  @!P2 LDG.E R58, desc[UR8][R60.64] ;  /* 0x000000083c3aa981 */ /* 0x000162000c1e1900 */
[----:B------:R-:W-:Y:S02]  /*35a0*/  @!P3 PRMT R20, R24, 0x7632, R20 ;  /* 0x000076321814b816 */ /* 0x000fe40000000014 */
[----:B------:R-:W-:Y:S01]  /*35b0*/  LOP3.LUT P3, RZ, R151, 0x1000, RZ, 0xc0, !PT ;  /* 0x0000100097ff7812 */ /* 0x000fe2000786c0ff */
[----:B------:R1:W5:Y:S01]  /*35c0*/  @!P2 LDG.E R59, desc[UR8][R62.64] ;  /* 0x000000083e3ba981 */ /* 0x000362000c1e1900 */
[----:B------:R-:W-:Y:S02]  /*35d0*/  LOP3.LUT R150, R150, 0xffffffef, RZ, 0xc0, !PT ;  /* 0xffffffef96967812 */ /* 0x000fe400078ec0ff */
[----:B0-----:R-:W-:Y:S02]  /*35e0*/  MOV R60, RZ ;  /* 0x000000ff003c7202 */ /* 0x001fe40000000f00 */
[----:B------:R-:W-:-:S02]  /*35f0*/  PRMT R61, RZ, 0x7610, R61 ;  /* 0x00007610ff3d7816 */ /* 0x000fc4000000003d */
[----:B-1----:R-:W-:-:S05]  /*3600*/  PRMT R62, RZ, 0x7610, R62 ;  /* 0x00007610ff3e7816 */ /* 0x002fca000000003e */
[----:B------:R0:W5:Y:S01]  /*3610*/  @!P3 LDG.E R60, desc[UR8][R64.64] ;  /* 0x00000008403cb981 */ /* 0x000162000c1e1900 */
[----:B------:R-:W-:Y:S02]  /*3620*/  PRMT R63, RZ, 0x7610, R63 ;  /* 0x00007610ff3f7816 */ /* 0x000fe4000000003f */
[----:B------:R-:W-:Y:S02]  /*3630*/  @P2 LOP3.LUT R150, R150, 0x10, RZ, 0xfc, !PT ;  /* 0x0000001096962812 */ /* 0x000fe400078efcff */
[C---:B------:R-:W-:Y:S02]  /*3640*/  @!P4 PRMT R61, R44.reuse, 0x7610, R61 ;  /* 0x000076102c3dc816 */ /* 0x040fe4000000003d */
[----:B0-----:R-:W-:Y:S02]  /*3650*/  PRMT R64, RZ, 0x7610, R64 ;  /* 0x00007610ff407816 */ /* 0x001fe40000000040 */
[----:B------:R-:W-:Y:S02]  /*3660*/  @!P4 PRMT R62, R44, 0x7632, R62 ;  /* 0x000076322c3ec816 */ /* 0x000fe4000000003e */
[----:B------:R-:W-:-:S02]  /*3670*/  MOV R65, RZ ;  /* 0x000000ff00417202 */ /* 0x000fc40000000f00 */
[----:B------:R-:W-:-:S04]  /*3680*/  LOP3.LUT P5, RZ, R151, 0x400, RZ, 0xc0, !PT ;  /* 0x0000040097ff7812 */ /* 0x000fc800078ac0ff */
[----:B------:R0:W5:Y:S01]  /*3690*/  @!P3 LDG.E R65, desc[UR8][R66.64] ;  /* 0x000000084241b981 */ /* 0x000162000c1e1900 */
[----:B------:R-:W-:Y:S02]  /*36a0*/  PRMT R53, RZ, 0x7610, R53 ;  /* 0x00007610ff357816 */ /* 0x000fe40000000035 */
[----:B0-----:R-:W-:Y:S02]  /*36b0*/  CS2R R66, SRZ ;  /* 0x0000000000427805 */ /* 0x001fe4000001ff00 */
[----:B------:R-:W-:Y:S02]  /*36c0*/  PRMT R54, RZ, 0x7610, R54 ;  /* 0x00007610ff367816 */ /* 0x000fe40000000036 */
[----:B------:R-:W-:Y:S02]  /*36d0*/  PRMT R55, RZ, 0x7610, R55 ;  /* 0x00007610ff377816 */ /* 0x000fe40000000037 */
[----:B------:R-:W-:Y:S02]  /*36e0*/  PRMT R56, RZ, 0x7610, R56 ;  /* 0x00007610ff387816 */ /* 0x000fe40000000038 */
[----:B------:R-:W-:-:S02]  /*36f0*/  @!P6 PRMT R53, R42, 0x7610, R53 ;  /* 0x000076102a35e816 */ /* 0x000fc40000000035 */
[----:B------:R-:W-:Y:S02]  /*3700*/  @!P6 PRMT R54, R42, 0x7632, R54 ;  /* 0x000076322a36e816 */ /* 0x000fe40000000036 */
[C---:B------:R-:W-:Y:S02]  /*3710*/  @!P6 PRMT R55, R43.reuse, 0x7610, R55 ;  /* 0x000076102b37e816 */ /* 0x040fe40000000037 */
[----:B------:R-:W-:Y:S02]  /*3720*/  @!P6 PRMT R56, R43, 0x7632, R56 ;  /* 0x000076322b38e816 */ /* 0x000fe40000000038 */
[C---:B------:R-:W-:Y:S02]  /*3730*/  LOP3.LUT P6, RZ, R151.reuse, 0x200, RZ, 0xc0, !PT ;  /* 0x0000020097ff7812 */ /* 0x040fe400078cc0ff */
[----:B------:R-:W-:Y:S01]  /*3740*/  LOP3.LUT P2, RZ, R151, 0x100, RZ, 0xc0, !PT ;  /* 0x0000010097ff7812 */ /* 0x000fe2000784c0ff */
[----:B------:R0:W-:Y:S02]  /*3750*/  STL [R1+0x90], R23 ;  /* 0x0000901701007387 */ /* 0x0001e40000100800 */
[----:B0-----:R-:W-:-:S02]  /*3760*/  MOV R23, RZ ;  /* 0x000000ff00177202 */ /* 0x001fc40000000f00 */
[----:B------:R0:W-:Y:S02]  /*3770*/  STL [R1+0x94], R24 ;  /* 0x0000941801007387 */ /* 0x0001e40000100800 */
[----:B0-----:R-:W-:Y:S02]  /*3780*/  MOV R24, RZ ;  /* 0x000000ff00187202 */ /* 0x001fe40000000f00 */
[C---:B--2---:R-:W-:Y:S02]  /*3790*/  @!P4 PRMT R63, R49.reuse, 0x7610, R63 ;  /* 0x00007610313fc816 */ /* 0x044fe4000000003f */
[----:B------:R-:W-:Y:S02]  /*37a0*/  @!P4 PRMT R64, R49, 0x7632, R64 ;  /* 0x000076323140c816 */ /* 0x000fe40000000040 */
[----:B------:R-:W-:-:S13]  /*37b0*/  LOP3.LUT P4, RZ, R150, 0x20, RZ, 0xc0, !PT ;  /* 0x0000002096ff7812 */ /* 0x000fda000788c0ff */
[----:B------:R0:W2:Y:S04]  /*37c0*/  @!P4 LDG.E R66, desc[UR8][R68.64] ;  /* 0x000000084442c981 */ /* 0x0000a8000c1e1900 */
[----:B------:R-:W2:Y:S01]  /*37d0*/  @!P4 LDG.E R67, desc[UR8][R70.64] ;  /* 0x000000084643c981 */ /* 0x000ea2000c1e1900 */
[----:B0-----:R-:W-:-:S06]  /*37e0*/  MOV R68, RZ ;  /* 0x000000ff00447202 */ /* 0x001fcc0000000f00 */
[----:B------:R0:W2:Y:S02]  /*37f0*/  @!P5 LDG.E R68, desc[UR8][R72.64] ;  /* 0x000000084844d981 */ /* 0x0000a4000c1e1900 */
[----:B0-----:R-:W-:-:S06]  /*3800*/  MOV R73, RZ ;  /* 0x000000ff00497202 */ /* 0x001fcc0000000f00 */
[----:B------:R0:W2:Y:S01]  /*3810*/  @!P5 LDG.E R73, desc[UR8][R74.64] ;  /* 0x000000084a49d981 */ /* 0x0000a2000c1e1900 */
[----:B------:R-:W-:Y:S02]  /*3820*/  LOP3.LUT R150, R150, 0xfffffff7, RZ, 0xc0, !PT ;  /* 0xfffffff796967812 */ /* 0x000fe400078ec0ff */
[----:B0-----:R-:W-:-:S06]  /*3830*/  CS2R R74, SRZ ;  /* 0x00000000004a7805 */ /* 0x001fcc000001ff00 */
[----:B------:R0:W2:Y:S01]  /*3840*/  @!P6 LDG.E R74, desc[UR8][R76.64] ;  /* 0x000000084c4ae981 */ /* 0x0000a2000c1e1900 */
[----:B------:R-:W-:Y:S02]  /*3850*/  @P3 LOP3.LUT R150, R150, 0x8, RZ, 0xfc, !PT ;  /* 0x0000000896963812 */ /* 0x000fe400078efcff */
[----:B------:R-:W-:Y:S01]  /*3860*/  LOP3.LUT P3, RZ, R151, 0x80, RZ, 0xc0, !PT ;  /* 0x0000008097ff7812 */ /* 0x000fe2000786c0ff */
[----:B------:R-:W2:Y:S01]  /*3870*/  @!P6 LDG.E R75, desc[UR8][R78.64] ;  /* 0x000000084e4be981 */ /* 0x000ea2000c1e1900 */
[----:B0-----:R-:W-:-:S06]  /*3880*/  MOV R76, RZ ;  /* 0x000000ff004c7202 */ /* 0x001fcc0000000f00 */
[----:B------:R0:W2:Y:S01]  /*3890*/  @!P2 LDG.E R76, desc[UR8][R80.64] ;  /* 0x00000008504ca981 */ /* 0x0000a2000c1e1900 */
[----:B------:R-:W-:Y:S02]  /*38a0*/  PRMT R69, RZ, 0x7610, R69 ;  /* 0x00007610ff457816 */ /* 0x000fe40000000045 */
[----:B------:R-:W-:Y:S02]  /*38b0*/  PRMT R70, RZ, 0x7610, R70 ;  /* 0x00007610ff467816 */ /* 0x000fe40000000046 */
[----:B------:R-:W2:Y:S01]  /*38c0*/  @!P3 LDG.E R23, desc[UR8][R86.64] ;  /* 0x000000085617b981 */ /* 0x000ea2000c1e1900 */
[----:B0-----:R-:W-:Y:S02]  /*38d0*/  MOV R81, RZ ;  /* 0x000000ff00517202 */ /* 0x001fe40000000f00 */
[----:B------:R-:W-:-:S04]  /*38e0*/  PRMT R71, RZ, 0x7610, R71 ;  /* 0x00007610ff477816 */ /* 0x000fc80000000047 */
[----:B------:R0:W2:Y:S01]  /*38f0*/  @!P2 LDG.E R81, desc[UR8][R82.64] ;  /* 0x000000085251a981 */ /* 0x0000a2000c1e1900 */
[----:B------:R-:W-:Y:S02]  /*3900*/  PRMT R72, RZ, 0x7610, R72 ;  /* 0x00007610ff487816 */ /* 0x000fe40000000048 */
[C---:B---3--:R-:W-:Y:S02]  /*3910*/  @!P0 PRMT R69, R50.reuse, 0x7610, R69 ;  /* 0x0000761032458816 */ /* 0x048fe40000000045 */
[----:B0-----:R-:W-:Y:S02]  /*3920*/  MOV R82, RZ ;  /* 0x000000ff00527202 */ /* 0x001fe40000000f00 */
[----:B------:R-:W-:Y:S02]  /*3930*/  @!P0 PRMT R70, R50, 0x7632, R70 ;  /* 0x0000763232468816 */ /* 0x000fe40000000046 */
[C---:B----4-:R-:W-:Y:S02]  /*3940*/  @!P0 PRMT R71, R51.reuse, 0x7610, R71 ;  /* 0x0000761033478816 */ /* 0x050fe40000000047 */
[----:B------:R-:W-:Y:S01]  /*3950*/  @!P0 PRMT R72, R51, 0x7632, R72 ;  /* 0x0000763233488816 */ /* 0x000fe20000000048 */
[----:B------:R-:W3:Y:S01]  /*3960*/  @!P3 LDG.E R82, desc[UR8][R84.64] ;  /* 0x000000085452b981 */ /* 0x000ee2000c1e1900 */
[----:B------:R-:W-:-:S02]  /*3970*/  LOP3.LUT P0, RZ, R151, 0x40, RZ, 0xc0, !PT ;  /* 0x0000004097ff7812 */ /* 0x000fc4000780c0ff */
[----:B------:R-:W-:-:S11]  /*3980*/  MOV R86, RZ ;  /* 0x000000ff00567202 */ /* 0x000fd60000000f00 */
[----:B------:R-:W4:Y:S04]  /*3990*/  @!P0 LDG.E R86, desc[UR8][R88.64] ;  /* 0x0000000858568981 */ /* 0x000f28000c1e1900 */
[----:B------:R0:W4:Y:S01]  /*39a0*/  @!P0 LDG.E R24, desc[UR8][R90.64] ;  /* 0x000000085a188981 */ /* 0x000122000c1e1900 */
[----:B------:R-:W-:Y:S02]  /*39b0*/  PRMT R77, RZ, 0x7610, R77 ;  /* 0x00007610ff4d7816 */ /* 0x000fe4000000004d */
[----:B------:R-:W-:Y:S02]  /*39c0*/  PRMT R78, RZ, 0x7610, R78 ;  /* 0x00007610ff4e7816 */ /* 0x000fe4000000004e */
[----:B------:R-:W-:Y:S02]  /*39d0*/  PRMT R79, RZ, 0x7610, R79 ;  /* 0x00007610ff4f7816 */ /* 0x000fe4000000004f */
[----:B------:R-:W-:-:S02]  /*39e0*/  PRMT R80, RZ, 0x7610, R80 ;  /* 0x00007610ff507816 */ /* 0x000fc40000000050 */
[C---:B-----5:R-:W-:Y:S02]  /*39f0*/  @!P1 PRMT R77, R52.reuse, 0x7610, R77 ;  /* 0x00007610344d9816 */ /* 0x060fe4000000004d */
[----:B------:R-:W-:Y:S02]  /*3a00*/  @!P1 PRMT R78, R52, 0x7632, R78 ;  /* 0x00007632344e9816 */ /* 0x000fe4000000004e */
[C---:B------:R-:W-:Y:S02]  /*3a10*/  @!P1 PRMT R79, R57.reuse, 0x7610, R79 ;  /* 0x00007610394f9816 */ /* 0x040fe4000000004f */
[----:B------:R-:W-:Y:S02]  /*3a20*/  @!P1 PRMT R80, R57, 0x7632, R80 ;  /* 0x0000763239509816 */ /* 0x000fe40000000050 */
[----:B------:R-:W-:Y:S01]  /*3a30*/  LOP3.LUT P1, RZ, R151, 0x20, RZ, 0xc0, !PT ;  /* 0x0000002097ff7812 */ /* 0x000fe2000782c0ff */
[----:B------:R1:W-:Y:S01]  /*3a40*/  STL [R1+0x98], R26 ;  /* 0x0000981a01007387 */ /* 0x0003e20000100800 */
[----:B------:R-:W-:-:S02]  /*3a50*/  LOP3.LUT P2, RZ, R150, 0x10, RZ, 0xc0, !PT ;  /* 0x0000001096ff7812 */ /* 0x000fc4000784c0ff */
[----:B0-----:R-:W-:Y:S01]  /*3a60*/  MOV R90, RZ ;  /* 0x000000ff005a7202 */ /* 0x001fe20000000f00 */
[----:B------:R0:W-:Y:S01]  /*3a70*/  STL [R1+0x10], R21 ;  /* 0x0000101501007387 */ /* 0x0001e20000100800 */
[----:B-1----:R-:W-:-:S07]  /*3a80*/  MOV R26, RZ ;  /* 0x000000ff001a7202 */ /* 0x002fce0000000f00 */
[----:B------:R-:W5:Y:S01]  /*3a90*/  @!P1 LDG.E R90, desc[UR8][R92.64] ;  /* 0x000000085c5a9981 */ /* 0x000f62000c1e1900 */
[----:B------:R-:W-:Y:S02]  /*3aa0*/  PRMT R83, RZ, 0x7610, R83 ;  /* 0x00007610ff537816 */ /* 0x000fe40000000053 */
[----:B0-----:R-:W-:Y:S01]  /*3ab0*/  PRMT R21, RZ, 0x7610, R21 ;  /* 0x00007610ff157816 */ /* 0x001fe20000000015 */
[----:B------:R0:W5:Y:S01]  /*3ac0*/  @!P1 LDG.E R26, desc[UR8][R94.64] ;  /* 0x000000085e1a9981 */ /* 0x000162000c1e1900 */
        /* <DEDUP_REMOVED lines=8> */
[----:B------:R-:W-:Y:S02]  /*3b50*/  LOP3.LUT P3, RZ, R150, 0x8, RZ, 0xc0, !PT ;  /* 0x0000000896ff7812 */ /* 0x000fe4000786c0ff */
        /* <DEDUP_REMOVED lines=16> */
[----:B------:R-:W-:Y:S01]  /*3c60*/  PRMT R91, RZ, 0x7610, R91 ;  /* 0x00007610ff5b7816 */ /* 0x000fe2000000005b */
[----:B------:R0:W-:Y:S01]  /*3c70*/  STL [R1+0x18], R25 ;  /* 0x0000181901007387 */ /* 0x0001e20000100800 */
[----:B-1----:R-:W-:-:S07]  /*3c80*/  MOV R32, RZ ;  /* 0x000000ff00207202 */ /* 0x002fce0000000f00 */
[----:B------:R-:W5:Y:S01]  /*3c90*/  @!P3 LDG.E R98, desc[UR8][R100.64] ;  /* 0x000000086462b981 */ /* 0x000f62000c1e1900 */
[----:B------:R-:W-:Y:S02]  /*3ca0*/  PRMT R92, RZ, 0x7610, R92 ;  /* 0x00007610ff5c7816 */ /* 0x000fe4000000005c */
[----:B0-----:R-:W-:Y:S01]  /*3cb0*/  PRMT R25, RZ, 0x7610, R25 ;  /* 0x00007610ff197816 */ /* 0x001fe20000000019 */
[----:B------:R0:W5:Y:S01]  /*3cc0*/  @!P3 LDG.E R32, desc[UR8][R102.64] ;  /* 0x000000086620b981 */ /* 0x000162000c1e1900 */
[----:B------:R-:W-:Y:S02]  /*3cd0*/  PRMT R93, RZ, 0x7610, R93 ;  /* 0x00007610ff5d7816 */ /* 0x000fe4000000005d */
[----:B------:R-:W-:Y:S01]  /*3ce0*/  PRMT R95, RZ, 0x7610, R95 ;  /* 0x00007610ff5f7816 */ /* 0x000fe2000000005f */
[----:B------:R1:W-:Y:S01]  /*3cf0*/  STL [R1+0x1c], R145 ;  /* 0x00001c9101007387 */ /* 0x0003e20000100800 */
[----:B------:R-:W-:Y:S02]  /*3d00*/  PRMT R96, RZ, 0x7610, R96 ;  /* 0x00007610ff607816 */ /* 0x000fe40000000060 */
[----:B------:R-:W-:-:S02]  /*3d10*/  PRMT R97, RZ, 0x7610, R97 ;  /* 0x00007610ff617816 */ /* 0x000fc40000000061 */
[----:B------:R-:W-:Y:S02]  /*3d20*/  MOV R154, RZ ;  /* 0x000000ff009a7202 */ /* 0x000fe40000000f00 */
[----:B0-----:R-:W-:Y:S02]  /*3d30*/  MOV R102, RZ ;  /* 0x000000ff00667202 */ /* 0x001fe40000000f00 */
[----:B-1----:R-:W-:Y:S02]  /*3d40*/  PRMT R145, RZ, 0x7610, R145 ;  /* 0x00007610ff917816 */ /* 0x002fe40000000091 */
[----:B------:R-:W-:-:S04]  /*3d50*/  LOP3.LUT R150, R150, 0xfffffffd, RZ, 0xc0, !PT ;  /* 0xfffffffd96967812 */ /* 0x000fc800078ec0ff */
[----:B------:R-:W-:Y:S02]  /*3d60*/  @P0 LOP3.LUT R150, R150, 0x2, RZ, 0xfc, !PT ;  /* 0x0000000296960812 */ /* 0x000fe400078efcff */
[----:B------:R-:W-:Y:S01]  /*3d70*/  LOP3.LUT P0, RZ, R151, 0x80, RZ, 0xc0, !PT ;  /* 0x0000008097ff7812 */ /* 0x000fe2000780c0ff */
[----:B------:R0:W-:Y:S01]  /*3d80*/  STL [R1+0x20], R147 ;  /* 0x0000209301007387 */ /* 0x0001e20000100800 */
[----:B------:R-:W-:Y:S02]  /*3d90*/  PRMT R99, RZ, 0x7610, R99 ;  /* 0x00007610ff637816 */ /* 0x000fe40000000063 */
[----:B------:R-:W-:Y:S02]  /*3da0*/  PRMT R100, RZ, 0x7610, R100 ;  /* 0x00007610ff647816 */ /* 0x000fe40000000064 */
[----:B------:R-:W-:Y:S02]  /*3db0*/  PRMT R101, RZ, 0x7610, R101 ;  /* 0x00007610ff657816 */ /* 0x000fe40000000065 */
[----:B------:R-:W-:-:S02]  /*3dc0*/  LOP3.LUT R150, R150, 0xfffffffb, RZ, 0xc0, !PT ;  /* 0xfffffffb96967812 */ /* 0x000fc400078ec0ff */
[----:B0-----:R-:W-:Y:S01]  /*3dd0*/  PRMT R147, RZ, 0x7610, R147 ;  /* 0x00007610ff937816 */ /* 0x001fe20000000093 */
[----:B------:R0:W-:Y:S01]  /*3de0*/  STL [R1+0xa8], R153 ;  /* 0x0000a89901007387 */ /* 0x0001e20000100800 */
[----:B------:R-:W-:Y:S02]  /*3df0*/  PRMT R155, RZ, 0x7610, R155 ;  /* 0x00007610ff9b7816 */ /* 0x000fe4000000009b */
[----:B------:R-:W-:Y:S02]  /*3e00*/  @P1 LOP3.LUT R150, R150, 0x4, RZ, 0xfc, !PT ;  /* 0x0000000496961812 */ /* 0x000fe400078efcff */
[----:B------:R-:W-:Y:S02]  /*3e10*/  LOP3.LUT P1, RZ, R151, 0x100, RZ, 0xc0, !PT ;  /* 0x0000010097ff7812 */ /* 0x000fe4000782c0ff */
[----:B0-----:R-:W-:Y:S01]  /*3e20*/  MOV R153, RZ ;  /* 0x000000ff00997202 */ /* 0x001fe20000000f00 */
[----:B------:R0:W-:Y:S01]  /*3e30*/  STL [R1+0x24], R149 ;  /* 0x0000249501007387 */ /* 0x0001e20000100800 */
[----:B------:R-:W-:-:S02]  /*3e40*/  PRMT R103, RZ, 0x7610, R103 ;  /* 0x00007610ff677816 */ /* 0x000fc40000000067 */
[----:B------:R-:W-:Y:S02]  /*3e50*/  PRMT R156, RZ, 0x7610, R156 ;  /* 0x00007610ff9c7816 */ /* 0x000fe4000000009c */
[C---:B--2---:R-:W-:Y:S02]  /*3e60*/  @!P4 PRMT R25, R66.reuse, 0x7610, R25 ;  /* 0x000076104219c816 */ /* 0x044fe40000000019 */
[----:B------:R-:W-:Y:S02]  /*3e70*/  @!P4 PRMT R91, R66, 0x7632, R91 ;  /* 0x00007632425bc816 */ /* 0x000fe4000000005b */
[C---:B------:R-:W-:Y:S02]  /*3e80*/  @!P4 PRMT R92, R67.reuse, 0x7610, R92 ;  /* 0x00007610435cc816 */ /* 0x040fe4000000005c */
[----:B------:R-:W-:Y:S02]  /*3e90*/  @!P4 PRMT R93, R67, 0x7632, R93 ;  /* 0x00007632435dc816 */ /* 0x000fe4000000005d */
[----:B------:R-:W-:-:S02]  /*3ea0*/  LOP3.LUT P4, RZ, R151, 0x4, RZ, 0xc0, !PT ;  /* 0x0000000497ff7812 */ /* 0x000fc4000788c0ff */
[C---:B------:R-:W-:Y:S02]  /*3eb0*/  @!P5 PRMT R95, R68.reuse, 0x7610, R95 ;  /* 0x00007610445fd816 */ /* 0x040fe4000000005f */
[----:B------:R-:W-:-:S09]  /*3ec0*/  @!P5 PRMT R96, R68, 0x7632, R96 ;  /* 0x000076324460d816 */ /* 0x000fd20000000060 */
[----:B------:R-:W2:Y:S04]  /*3ed0*/  @!P4 LDG.E R102, desc[UR8][R104.64] ;  /* 0x000000086866c981 */ /* 0x000ea8000c1e1900 */
[----:B------:R1:W2:Y:S01]  /*3ee0*/  @!P4 LDG.E R154, desc[UR8][R106.64] ;  /* 0x000000086a9ac981 */ /* 0x0002a2000c1e1900 */
[C---:B------:R-:W-:Y:S02]  /*3ef0*/  @!P5 PRMT R97, R73.reuse, 0x7610, R97 ;  /* 0x000076104961d816 */ /* 0x040fe40000000061 */
[----:B------:R-:W-:Y:S02]  /*3f00*/  @!P5 PRMT R145, R73, 0x7632, R145 ;  /* 0x000076324991d816 */ /* 0x000fe40000000091 */
[----:B------:R-:W-:Y:S02]  /*3f10*/  LOP3.LUT P5, RZ, R151, 0x2, RZ, 0xc0, !PT ;  /* 0x0000000297ff7812 */ /* 0x000fe400078ac0ff */
[----:B-1----:R-:W-:-:S02]  /*3f20*/  MOV R106, RZ ;  /* 0x000000ff006a7202 */ /* 0x002fc40000000f00 */
[----:B------:R-:W-:Y:S02]  /*3f30*/  PRMT R107, RZ, 0x7610, R107 ;  /* 0x00007610ff6b7816 */ /* 0x000fe4000000006b */
[----:B------:R-:W-:-:S07]  /*3f40*/  @!P6 PRMT R99, R74, 0x7610, R99 ;  /* 0x000076104a63e816 */ /* 0x000fce0000000063 */
[----:B------:R1:W2:Y:S01]  /*3f50*/  @!P5 LDG.E R106, desc[UR8][R108.64] ;  /* 0x000000086c6ad981 */ /* 0x0002a2000c1e1900 */
[----:B------:R-:W-:Y:S02]  /*3f60*/  @!P6 PRMT R100, R74, 0x7632, R100 ;  /* 0x000076324a64e816 */ /* 0x000fe40000000064 */
[C---:B------:R-:W-:Y:S01]  /*3f70*/  @!P6 PRMT R101, R75.reuse, 0x7610, R101 ;  /* 0x000076104b65e816 */ /* 0x040fe20000000065 */
[----:B------:R0:W2:Y:S01]  /*3f80*/  @!P5 LDG.E R153, desc[UR8][R110.64] ;  /* 0x000000086e99d981 */ /* 0x0000a2000c1e1900 */
[----:B------:R-:W-:Y:S02]  /*3f90*/  @!P6 PRMT R147, R75, 0x7632, R147 ;  /* 0x000076324b93e816 */ /* 0x000fe40000000093 */
[----:B------:R-:W-:Y:S02]  /*3fa0*/  LOP3.LUT P6, RZ, R151, 0x1, RZ, 0xc0, !PT ;  /* 0x0000000197ff7812 */ /* 0x000fe400078cc0ff */
[----:B-1----:R-:W-:Y:S02]  /*3fb0*/  PRMT R108, RZ, 0x7610, R108 ;  /* 0x00007610ff6c7816 */ /* 0x002fe4000000006c */
[----:B------:R-:W-:-:S02]  /*3fc0*/  PRMT R109, RZ, 0x7610, R109 ;  /* 0x00007610ff6d7816 */ /* 0x000fc4000000006d */
[----:B0-----:R-:W-:Y:S02]  /*3fd0*/  MOV R110, RZ ;  /* 0x000000ff006e7202 */ /* 0x001fe40000000f00 */
[----:B------:R-:W-:-:S05]  /*3fe0*/  @!P0 PRMT R109, R23, 0x7610, R109 ;  /* 0x00007610176d8816 */ /* 0x000fca000000006d */
[----:B------:R0:W2:Y:S01]  /*3ff0*/  @!P6 LDG.E R110, desc[UR8][R112.64] ;  /* 0x00000008706ee981 */ /* 0x0000a2000c1e1900 */
[----:B------:R-:W-:Y:S02]  /*4000*/  @!P0 PRMT R155, R23, 0x7632, R155 ;  /* 0x00007632179b8816 */ /* 0x000fe4000000009b */
[----:B------:R-:W-:Y:S02]  /*4010*/  PRMT R104, RZ, 0x7610, R104 ;  /* 0x00007610ff687816 */ /* 0x000fe40000000068 */
[----:B------:R-:W-:Y:S02]  /*4020*/  PRMT R105, RZ, 0x7610, R105 ;  /* 0x00007610ff697816 */ /* 0x000fe40000000069 */
[----:B------:R-:W-:Y:S02]  /*4030*/  PRMT R149, RZ, 0x7610, R149 ;  /* 0x00007610ff957816 */ /* 0x000fe40000000095 */
[----:B------:R-:W-:Y:S02]  /*4040*/  PRMT R111, RZ, 0x7610, R111 ;  /* 0x00007610ff6f7816 */ /* 0x000fe4000000006f */
[----:B0-----:R-:W-:-:S02]  /*4050*/  PRMT R113, RZ, 0x7610, R113 ;  /* 0x00007610ff717816 */ /* 0x001fc40000000071 */
[----:B------:R-:W-:Y:S02]  /*4060*/  PRMT R112, RZ, 0x7610, R112 ;  /* 0x00007610ff707816 */ /* 0x000fe40000000070 */
[C---:B---3--:R-:W-:Y:S02]  /*4070*/  @!P0 PRMT R107, R82.reuse, 0x7610, R107 ;  /* 0x00007610526b8816 */ /* 0x048fe4000000006b */
[----:B------:R-:W-:Y:S02]  /*4080*/  @!P0 PRMT R108, R82, 0x7632, R108 ;  /* 0x00007632526c8816 */ /* 0x000fe4000000006c */
[----:B------:R-:W-:Y:S02]  /*4090*/  LOP3.LUT P0, RZ, R150, 0x2, RZ, 0xc0, !PT ;  /* 0x0000000296ff7812 */ /* 0x000fe4000780c0ff */
[C---:B------:R-:W-:Y:S02]  /*40a0*/  @!P1 PRMT R103, R76.reuse, 0x7610, R103 ;  /* 0x000076104c679816 */ /* 0x040fe40000000067 */
[----:B------:R-:W-:-:S02]  /*40b0*/  @!P1 PRMT R104, R76, 0x7632, R104 ;  /* 0x000076324c689816 */ /* 0x000fc40000000068 */
[C---:B------:R-:W-:Y:S02]  /*40c0*/  @!P1 PRMT R105, R81.reuse, 0x7610, R105 ;  /* 0x0000761051699816 */ /* 0x040fe40000000069 */
[----:B------:R-:W-:Y:S02]  /*40d0*/  @!P1 PRMT R149, R81, 0x7632, R149 ;  /* 0x0000763251959816 */ /* 0x000fe40000000095 */
[----:B------:R-:W-:-:S03]  /*40e0*/  LOP3.LUT P1, RZ, R150, 0x4, RZ, 0xc0, !PT ;  /* 0x0000000496ff7812 */ /* 0x000fc6000782c0ff */
[C---:B----4-:R-:W-:Y:S02]  /*40f0*/  @!P0 PRMT R156, R86.reuse, 0x7610, R156 ;  /* 0x00007610569c8816 */ /* 0x050fe4000000009c */
[----:B------:R-:W-:Y:S02]  /*4100*/  @!P0 PRMT R113, R86, 0x7632, R113 ;  /* 0x0000763256718816 */ /* 0x000fe40000000071 */
[C---:B------:R-:W-:Y:S02]  /*4110*/  @!P0 PRMT R112, R24.reuse, 0x7610, R112 ;  /* 0x0000761018708816 */ /* 0x040fe40000000070 */
[----:B------:R-:W-:Y:S02]  /*4120*/  @!P0 PRMT R111, R24, 0x7632, R111 ;  /* 0x00007632186f8816 */ /* 0x000fe4000000006f */
[----:B------:R-:W-:Y:S02]  /*4130*/  LOP3.LUT P0, RZ, R150, 0x1, RZ, 0xc0, !PT ;  /* 0x0000000196ff7812 */ /* 0x000fe4000780c0ff */
[----:B------:R-:W-:-:S06]  /*4140*/  MOV R150, RZ ;  /* 0x000000ff00967202 */ /* 0x000fcc0000000f00 */
[----:B------:R0:W3:Y:S04]  /*4150*/  @!P6 LDG.E R150, desc[UR8][R114.64] ;  /* 0x000000087296e981 */ /* 0x0000e8000c1e1900 */
[----:B------:R1:W-:Y:S01]  /*4160*/  STL [R1+0xb0], R49 ;  /* 0x0000b03101007387 */ /* 0x0003e20000100800 */
[----:B0-----:R-:W-:Y:S02]  /*4170*/  MOV R114, RZ ;  /* 0x000000ff00727202 */ /* 0x001fe40000000f00 */
[----:B-1----:R-:W-:-:S04]  /*4180*/  MOV R49, RZ ;  /* 0x000000ff00317202 */ /* 0x002fc80000000f00 */
[----:B------:R0:W4:Y:S04]  /*4190*/  @!P0 LDG.E R114, desc[UR8][R116.64] ;  /* 0x0000000874728981 */ /* 0x000128000c1e1900 */
[----:B------:R1:W4:Y:S01]  /*41a0*/  @!P0 LDG.E R49, desc[UR8][R118.64] ;  /* 0x0000000876318981 */ /* 0x000322000c1e1900 */
[----:B------:R-:W-:-:S03]  /*41b0*/  PRMT R115, RZ, 0x7610, R115 ;  /* 0x00007610ff737816 */ /* 0x000fc60000000073 */
[----:B------:R1:W-:Y:S01]  /*41c0*/  STL [R1+0x30], R44 ;  /* 0x0000302c01007387 */ /* 0x0003e20000100800 */
[----:B0-----:R-:W-:Y:S02]  /*41d0*/  PRMT R116, RZ, 0x7610, R116 ;  /* 0x00007610ff747816 */ /* 0x001fe40000000074 */
[----:B------:R-:W-:Y:S02]  /*41e0*/  PRMT R117, RZ, 0x7610, R117 ;  /* 0x00007610ff757816 */ /* 0x000fe40000000075 */
[----:B-----5:R-:W-:Y:S02]  /*41f0*/  @!P1 PRMT R115, R90, 0x7632, R115 ;  /* 0x000076325a739816 */ /* 0x020fe40000000073 */
[----:B-1----:R-:W-:Y:S02]  /*4200*/  PRMT R44, RZ, 0x7610, R44 ;  /* 0x00007610ff2c7816 */ /* 0x002fe4000000002c */
[----:B------:R-:W-:Y:S02]  /*4210*/  @!P1 PRMT R116, R26, 0x7610, R116 ;  /* 0x000076101a749816 */ /* 0x000fe40000000074 */
[----:B------:R-:W-:-:S02]  /*4220*/  @!P1 PRMT R44, R90, 0x7610, R44 ;  /* 0x000076105a2c9816 */ /* 0x000fc4000000002c */
[----:B------:R-:W-:Y:S02]  /*4230*/  @!P1 PRMT R117, R26, 0x7632, R117 ;  /* 0x000076321a759816 */ /* 0x000fe40000000075 */
[----:B------:R-:W-:Y:S02]  /*4240*/  LOP3.LUT P1, RZ, R151, 0x80000000, RZ, 0xc0, !PT ;  /* 0x8000000097ff7812 */ /* 0x000fe4000782c0ff */
[----:B------:R-:W-:Y:S01]  /*4250*/  MOV R118, RZ ;  /* 0x000000ff00767202 */ /* 0x000fe20000000f00 */
        /* <DEDUP_REMOVED lines=8> */
[----:B-----5:R-:W-:Y:S02]  /*42e0*/  PRMT R120, RZ, 0x7610, R120 ;  /* 0x00007610ff787816 */ /* 0x020fe40000000078 */
[----:B------:R0:W5:Y:S01]  /*42f0*/  @!P1 LDG.E R51, desc[UR8][R122.64] ;  /* 0x000000087a339981 */ /* 0x000162000c1e1900 */
[----:B------:R-:W-:-:S02]  /*4300*/  PRMT R121, RZ, 0x7610, R121 ;  /* 0x00007610ff797816 */ /* 0x000fc40000000079 */
[C---:B------:R-:W-:Y:S02]  /*4310*/  @!P2 PRMT R120, R28.reuse, 0x7610, R120 ;  /* 0x000076101c78a816 */ /* 0x040fe40000000078 */
[----:B------:R-:W-:Y:S02]  /*4320*/  @!P2 PRMT R121, R28, 0x7632, R121 ;  /* 0x000076321c79a816 */ /* 0x000fe40000000079 */
[----:B------:R-:W-:Y:S02]  /*4330*/  LOP3.LUT P2, RZ, R151, 0x40000000, RZ, 0xc0, !PT ;  /* 0x4000000097ff7812 */ /* 0x000fe4000784c0ff */
[----:B0-----:R-:W-:Y:S01]  /*4340*/  MOV R122, RZ ;  /* 0x000000ff007a7202 */ /* 0x001fe20000000f00 */
[----:B------:R0:W-:Y:S01]  /*4350*/  STL [R1+0x38], R52 ;  /* 0x0000383401007387 */ /* 0x0001e20000100800 */
[----:B------:R-:W-:-:S03]  /*4360*/  PRMT R123, RZ, 0x7610, R123 ;  /* 0x00007610ff7b7816 */ /* 0x000fc6000000007b */
[----:B------:R1:W-:Y:S06]  /*4370*/  STL [R1+0xb8], R57 ;  /* 0x0000b83901007387 */ /* 0x0003ec0000100800 */
[----:B------:R1:W5:Y:S01]  /*4380*/  @!P2 LDG.E R122, desc[UR8][R124.64] ;  /* 0x000000087c7aa981 */ /* 0x000362000c1e1900 */
[----:B0-----:R-:W-:Y:S02]  /*4390*/  PRMT R52, RZ, 0x7610, R52 ;  /* 0x00007610ff347816 */ /* 0x001fe40000000034 */
[C---:B------:R-:W-:Y:S02]  /*43a0*/  @!P3 PRMT R123, R98.reuse, 0x7632, R123 ;  /* 0x00007632627bb816 */ /* 0x040fe4000000007b */
[----:B------:R-:W-:-:S02]  /*43b0*/  @!P3 PRMT R52, R98, 0x7610, R52 ;  /* 0x000076106234b816 */ /* 0x000fc40000000034 */
[----:B-1----:R-:W-:Y:S02]  /*43c0*/  PRMT R124, RZ, 0x7610, R124 ;  /* 0x00007610ff7c7816 */ /* 0x002fe4000000007c */
[----:B------:R-:W-:Y:S02]  /*43d0*/  PRMT R125, RZ, 0x7610, R125 ;  /* 0x00007610ff7d7816 */ /* 0x000fe4000000007d */
[C---:B------:R-:W-:Y:S02]  /*43e0*/  @!P3 PRMT R124, R32.reuse, 0x7610, R124 ;  /* 0x00007610207cb816 */ /* 0x040fe4000000007c */
[----:B------:R-:W-:Y:S02]  /*43f0*/  @!P3 PRMT R125, R32, 0x7632, R125 ;  /* 0x00007632207db816 */ /* 0x000fe4000000007d */
[----:B------:R-:W-:Y:S02]  /*4400*/  LOP3.LUT P3, RZ, R151, 0x20000000, RZ, 0xc0, !PT ;  /* 0x2000000097ff7812 */ /* 0x000fe4000786c0ff */
[----:B------:R-:W-:-:S06]  /*4410*/  MOV R57, RZ ;  /* 0x000000ff00397202 */ /* 0x000fcc0000000f00 */
[----:B------:R0:W5:Y:S04]  /*4420*/  @!P2 LDG.E R57, desc[UR8][R126.64] ;  /* 0x000000087e39a981 */ /* 0x000168000c1e1900 */
[----:B------:R1:W-:Y:S01]  /*4430*/  STL [R1+0x3c], R58 ;  /* 0x00003c3a01007387 */ /* 0x0003e20000100800 */
[----:B0-----:R-:W-:Y:S02]  /*4440*/  MOV R126, RZ ;  /* 0x000000ff007e7202 */ /* 0x001fe40000000f00 */
[----:B------:R-:W-:Y:S02]  /*4450*/  PRMT R127, RZ, 0x7610, R127 ;  /* 0x00007610ff7f7816 */ /* 0x000fe4000000007f */
[----:B-1----:R-:W-:Y:S02]  /*4460*/  PRMT R58, RZ, 0x7610, R58 ;  /* 0x00007610ff3a7816 */ /* 0x002fe4000000003a */
[----:B------:R0:W5:Y:S04]  /*4470*/  @!P3 LDG.E R126, desc[UR8][R128.64] ;  /* 0x00000008807eb981 */ /* 0x000168000c1e1900 */
[----:B------:R1:W-:Y:S01]  /*4480*/  STL [R1+0xbc], R59 ;  /* 0x0000bc3b01007387 */ /* 0x0003e20000100800 */
[----:B0-----:R-:W-:-:S02]  /*4490*/  PRMT R128, RZ, 0x7610, R128 ;  /* 0x00007610ff807816 */ /* 0x001fc40000000080 */
[----:B------:R-:W-:Y:S02]  /*44a0*/  PRMT R129, RZ, 0x7610, R129 ;  /* 0x00007610ff817816 */ /* 0x000fe40000000081 */
[----:B-1----:R-:W-:-:S06]  /*44b0*/  MOV R59, RZ ;  /* 0x000000ff003b7202 */ /* 0x002fcc0000000f00 */
[----:B------:R0:W5:Y:S04]  /*44c0*/  @!P3 LDG.E R59, desc[UR8][R130.64] ;  /* 0x00000008823bb981 */ /* 0x000168000c1e1900 */
[----:B------:R1:W-:Y:S01]  /*44d0*/  STL [R1+0x40], R60 ;  /* 0x0000403c01007387 */ /* 0x0003e20000100800 */
[----:B0-----:R-:W-:Y:S02]  /*44e0*/  MOV R130, RZ ;  /* 0x000000ff00827202 */ /* 0x001fe40000000f00 */
[----:B------:R-:W-:Y:S02]  /*44f0*/  PRMT R131, RZ, 0x7610, R131 ;  /* 0x00007610ff837816 */ /* 0x000fe40000000083 */
[----:B-1----:R-:W-:Y:S01]  /*4500*/  PRMT R60, RZ, 0x7610, R60 ;  /* 0x00007610ff3c7816 */ /* 0x002fe2000000003c */
[----:B------:R0:W-:Y:S01]  /*4510*/  STL [R1+0xc0], R65 ;  /* 0x0000c04101007387 */ /* 0x0001e20000100800 */
[----:B--2---:R-:W-:-:S02]  /*4520*/  @!P4 PRMT R58, R102, 0x7610, R58 ;  /* 0x00007610663ac816 */ /* 0x004fc4000000003a */
[----:B------:R-:W-:Y:S02]  /*4530*/  @!P4 PRMT R127, R102, 0x7632, R127 ;  /* 0x00007632667fc816 */ /* 0x000fe4000000007f */
[C---:B------:R-:W-:Y:S02]  /*4540*/  @!P4 PRMT R128, R154.reuse, 0x7610, R128 ;  /* 0x000076109a80c816 */ /* 0x040fe40000000080 */
[----:B------:R-:W-:Y:S02]  /*4550*/  @!P4 PRMT R129, R154, 0x7632, R129 ;  /* 0x000076329a81c816 */ /* 0x000fe40000000081 */
[----:B------:R-:W-:Y:S02]  /*4560*/  LOP3.LUT P4, RZ, R151, 0x10000000, RZ, 0xc0, !PT ;  /* 0x1000000097ff7812 */ /* 0x000fe4000788c0ff */
[----:B0-----:R-:W-:-:S11]  /*4570*/  MOV R65, RZ ;  /* 0x000000ff00417202 */ /* 0x001fd60000000f00 */
[----:B------:R0:W2:Y:S04]  /*4580*/  @!P4 LDG.E R130, desc[UR8][R132.64] ;  /* 0x000000088482c981 */ /* 0x0000a8000c1e1900 */
[----:B------:R1:W2:Y:S01]  /*4590*/  @!P4 LDG.E R65, desc[UR8][R134.64] ;  /* 0x000000088641c981 */ /* 0x0002a2000c1e1900 */
[----:B0-----:R-:W-:Y:S02]  /*45a0*/  PRMT R132, RZ, 0x7610, R132 ;  /* 0x00007610ff847816 */ /* 0x001fe40000000084 */
[----:B------:R-:W-:Y:S02]  /*45b0*/  PRMT R133, RZ, 0x7610, R133 ;  /* 0x00007610ff857816 */ /* 0x000fe40000000085 */
[C---:B------:R-:W-:Y:S02]  /*45c0*/  @!P5 PRMT R60, R106.reuse, 0x7610, R60 ;  /* 0x000076106a3cd816 */ /* 0x040fe4000000003c */
[----:B------:R-:W-:-:S02]  /*45d0*/  @!P5 PRMT R131, R106, 0x7632, R131 ;  /* 0x000076326a83d816 */ /* 0x000fc40000000083 */
[C---:B------:R-:W-:Y:S02]  /*45e0*/  @!P5 PRMT R132, R153.reuse, 0x7610, R132 ;  /* 0x000076109984d816 */ /* 0x040fe40000000084 */
[----:B------:R-:W-:Y:S02]  /*45f0*/  @!P5 PRMT R133, R153, 0x7632, R133 ;  /* 0x000076329985d816 */ /* 0x000fe40000000085 */
[----:B------:R-:W-:Y:S02]  /*4600*/  LOP3.LUT P5, RZ, R151, 0x8000000, RZ, 0xc0, !PT ;  /* 0x0800000097ff7812 */ /* 0x000fe400078ac0ff */
[----:B-1----:R-:W-:Y:S01]  /*4610*/  MOV R134, RZ ;  /* 0x000000ff00867202 */ /* 0x002fe20000000f00 */
[----:B------:R0:W-:Y:S01]  /*4620*/  STL [R1+0x44], R66 ;  /* 0x0000444201007387 */ /* 0x0001e20000100800 */
[----:B------:R-:W-:-:S09]  /*4630*/  PRMT R135, RZ, 0x7610, R135 ;  /* 0x00007610ff877816 */ /* 0x000fd20000000087 */
[----:B------:R1:W2:Y:S01]  /*4640*/  @!P5 LDG.E R134, desc[UR8][R136.64] ;  /* 0x000000088886d981 */ /* 0x0002a2000c1e1900 */
[----:B0-----:R-:W-:Y:S02]  /*4650*/  PRMT R66, RZ, 0x7610, R66 ;  /* 0x00007610ff427816 */ /* 0x001fe40000000042 */
[----:B-1----:R-:W-:Y:S02]  /*4660*/  PRMT R137, RZ, 0x7610, R137 ;  /* 0x00007610ff897816 */ /* 0x002fe40000000089 */
[----:B------:R-:W-:Y:S02]  /*4670*/  PRMT R136, RZ, 0x7610, R136 ;  /* 0x00007610ff887816 */ /* 0x000fe40000000088 */
[C---:B------:R-:W-:Y:S02]  /*4680*/  @!P6 PRMT R137, R110.reuse, 0x7610, R137 ;  /* 0x000076106e89e816 */ /* 0x040fe40000000089 */
[----:B------:R-:W-:Y:S01]  /*4690*/  @!P6 PRMT R136, R110, 0x7632, R136 ;  /* 0x000076326e88e816 */ /* 0x000fe20000000088 */
[----:B------:R-:W-:Y:S04]  /*46a0*/  STL [R1+0xa4], R36 ;  /* 0x0000a42401007387 */ /* 0x000fe80000100800 */
[----:B------:R-:W-:Y:S04]  /*46b0*/  STL [R1+0x28], R37 ;  /* 0x0000282501007387 */ /* 0x000fe80000100800 */
[----:B------:R-:W-:Y:S01]  /*46c0*/  STL [R1+0x2c], R42 ;  /* 0x00002c2a01007387 */ /* 0x000fe20000100800 */
[----:B---3--:R-:W-:-:S02]  /*46d0*/  @!P6 PRMT R135, R150, 0x7610, R135 ;  /* 0x000076109687e816 */ /* 0x008fc40000000087 */
[----:B------:R-:W-:Y:S02]  /*46e0*/  @!P6 PRMT R66, R150, 0x7632, R66 ;  /* 0x000076329642e816 */ /* 0x000fe40000000042 */
[----:B------:R-:W-:Y:S01]  /*46f0*/  LOP3.LUT P6, RZ, R151, 0x4000000, RZ, 0xc0, !PT ;  /* 0x0400000097ff7812 */ /* 0x000fe200078cc0ff */
[----:B------:R0:W-:Y:S04]  /*4700*/  STL [R1+0xac], R43 ;  /* 0x0000ac2b01007387 */ /* 0x0001e80000100800 */
[----:B------:R1:W-:Y:S01]  /*4710*/  STL [R1+0x48], R68 ;  /* 0x0000484401007387 */ /* 0x0003e20000100800 */
[----:B0-----:R-:W0:Y:S08]  /*4720*/  LDC.64 R42, c[0x0][0x3b8] ;  /* 0x0000ee00ff2a7b82 */ /* 0x001e300000000a00 */
[----:B------:R-:W3:Y:S01]  /*4730*/  @!P6 LDC.64 R36, c[0x0][0x398] ;  /* 0x0000e600ff24eb82 */ /* 0x000ee20000000a00 */
[----:B------:R1:W-:Y:S02]  /*4740*/  STL [R1+0xc8], R73 ;  /* 0x0000c84901007387 */ /* 0x0003e40000100800 */
[----:B-1----:R-:W-:-:S02]  /*4750*/  PRMT R68, RZ, 0x7610, R68 ;  /* 0x00007610ff447816 */ /* 0x002fc40000000044 */
[----:B------:R1:W-:Y:S04]  /*4760*/  STL [R1+0x4c], R74 ;  /* 0x00004c4a01007387 */ /* 0x0003e80000100800 */
[----:B------:R4:W-:Y:S01]  /*4770*/  STL [R1+0xcc], R75 ;  /* 0x0000cc4b01007387 */ /* 0x0009e20000100800 */
[----:B------:R-:W-:Y:S02]  /*4780*/  PRMT R73, RZ, 0x7610, R73 ;  /* 0x00007610ff497816 */ /* 0x000fe40000000049 */
[----:B-1----:R-:W-:Y:S01]  /*4790*/  PRMT R74, RZ, 0x7610, R74 ;  /* 0x00007610ff4a7816 */ /* 0x002fe2000000004a */
[----:B------:R1:W-:Y:S01]  /*47a0*/  STL [R1+0xc4], R67 ;  /* 0x0000c44301007387 */ /* 0x0003e20000100800 */
[----:B----4-:R-:W-:Y:S02]  /*47b0*/  PRMT R75, RZ, 0x7610, R75 ;  /* 0x00007610ff4b7816 */ /* 0x010fe4000000004b */
[----:B------:R-:W-:-:S02]  /*47c0*/  @!P0 PRMT R68, R114, 0x7610, R68 ;  /* 0x0000761072448816 */ /* 0x000fc40000000044 */
[----:B------:R-:W-:Y:S02]  /*47d0*/  @!P0 PRMT R73, R114, 0x7632, R73 ;  /* 0x0000763272498816 */ /* 0x000fe40000000049 */
[C---:B------:R-:W-:Y:S02]  /*47e0*/  @!P0 PRMT R74, R49.reuse, 0x7610, R74 ;  /* 0x00007610314a8816 */ /* 0x040fe4000000004a */
[----:B-1----:R-:W-:Y:S02]  /*47f0*/  MOV R67, RZ ;  /* 0x000000ff00437202 */ /* 0x002fe40000000f00 */
[----:B------:R-:W-:Y:S02]  /*4800*/  @!P0 PRMT R75, R49, 0x7632, R75 ;  /* 0x00007632314b8816 */ /* 0x000fe4000000004b */
[----:B---3--:R-:W-:Y:S02]  /*4810*/  @!P6 IADD3 R36, P0, PT, R152, R36, RZ ;  /* 0x000000249824e210 */ /* 0x008fe40007f1e0ff */
[----:B------:R1:W3:Y:S02]  /*4820*/  @!P5 LDG.E R67, desc[UR8][R138.64] ;  /* 0x000000088a43d981 */ /* 0x0002e4000c1e1900 */
[----:B------:R-:W-:-:S02]  /*4830*/  @!P6 IADD3.X R37, PT, PT, R157, R37, RZ, P0, !PT ;  /* 0x000000259d25e210 */ /* 0x000fc400007fe4ff */
[----:B------:R-:W-:Y:S02]  /*4840*/  ISETP.NE.AND P0, PT, RZ, UR10, PT ;  /* 0x0000000aff007c0c */ /* 0x000fe4000bf05270 */
[----:B-1----:R-:W-:-:S06]  /*4850*/  CS2R R138, SRZ ;  /* 0x00000000008a7805 */ /* 0x002fcc000001ff00 */
[----:B------:R0:W4:Y:S01]  /*4860*/  @!P6 LDG.E R139, desc[UR8][R36.64] ;  /* 0x00000008248be981 */ /* 0x000122000c1e1900 */
[----:B------:R-:W-:-:S03]  /*4870*/  IADD3 R158, PT, PT, R158, R162, RZ ;  /* 0x000000a29e9e7210 */ /* 0x000fc60007ffe0ff */
[----:B------:R-:W4:Y:S01]  /*4880*/  @!P6 LDG.E R138, desc[UR8][R140.64] ;  /* 0x000000088c8ae981 */ /* 0x000f22000c1e1900 */
[----:B0-----:R-:W-:Y:S02]  /*4890*/  IMAD.WIDE R36, R10, 0x8, R42 ;  /* 0x000000080a247825 */ /* 0x001fe400078e022a */
[----:B------:R-:W0:Y:S04]  /*48a0*/  @P0 LDC.64 R42, c[0x0][0x3b0] ;  /* 0x0000ec00ff2a0b82 */ /* 0x000e280000000a00 */
[----:B------:R-:W3:Y:S04]  /*48b0*/  LDG.E.64 R36, desc[UR8][R36.64] ;  /* 0x0000000824247981 */ /* 0x000ee8000c1e1b00 */
[----:B------:R1:W-:Y:S01]  /*48c0*/  STL [R1+0x50], R76 ;  /* 0x0000504c01007387 */ /* 0x0003e20000100800 */
[----:B0-----:R-:W-:-:S05]  /*48d0*/  @P0 IMAD.WIDE R42, R158, 0x2, R42 ;  /* 0x000000029e2a0825 */ /* 0x001fca00078e022a */
[----:B-1----:R-:W4:Y:S04]  /*48e0*/  @P0 LDG.E.U16 R76, desc[UR8][R42.64] ;  /* 0x000000082a4c0981 */ /* 0x002f28000c1e1500 */
[----:B------:R0:W4:Y:S02]  /*48f0*/  @P0 LDG.E.U16 R140, desc[UR8][R42.64+0x2] ;  /* 0x000002082a8c0981 */ /* 0x000124000c1e1500 */
[----:B0-----:R-:W0:Y:S02]  /*4900*/  LDC.64 R42, c[0x0][0x3a8] ;  /* 0x0000ea00ff2a7b82 */ /* 0x001e240000000a00 */
[----:B0-----:R-:W-:-:S05]  /*4910*/  IMAD.WIDE R42, R158, 0x2, R42 ;  /* 0x000000029e2a7825 */ /* 0x001fca00078e022a */
[----:B------:R-:W4:Y:S04]  /*4920*/  LDG.E.U16 R141, desc[UR8][R42.64] ;  /* 0x000000082a8d7981 */ /* 0x000f28000c1e1500 */
[----:B------:R0:W4:Y:S04]  /*4930*/  LDG.E.U16 R151, desc[UR8][R42.64+0x2] ;  /* 0x000002082a977981 */ /* 0x000128000c1e1500 */
[----:B------:R1:W-:Y:S04]  /*4940*/  STL [R1+0xd4], R23 ;  /* 0x0000d41701007387 */ /* 0x0003e80000100800 */
[----:B------:R5:W-:Y:S04]  /*4950*/  STL [R1+0xd8], R24 ;  /* 0x0000d81801007387 */ /* 0x000be80000100800 */
[----:B------:R0:W-:Y:S01]  /*4960*/  STL [R1+0xdc], R26 ;  /* 0x0000dc1a01007387 */ /* 0x0001e20000100800 */
[----:B-1----:R-:W-:-:S03]  /*4970*/  PRMT R23, RZ, 0x7610, R23 ;  /* 0x00007610ff177816 */ /* 0x002fc60000000017 */
[----:B------:R1:W-:Y:S01]  /*4980*/  STL [R1+0xe0], R28 ;  /* 0x0000e01c01007387 */ /* 0x0003e20000100800 */
[----:B-----5:R-:W-:-:S03]  /*4990*/  PRMT R24, RZ, 0x7610, R24 ;  /* 0x00007610ff187816 */ /* 0x020fc60000000018 */
[----:B------:R-:W-:Y:S01]  /*49a0*/  STL [R1+0xec], R153 ;  /* 0x0000ec9901007387 */ /* 0x000fe20000100800 */
[----:B0-----:R-:W-:Y:S02]  /*49b0*/  PRMT R26, RZ, 0x7610, R26 ;  /* 0x00007610ff1a7816 */ /* 0x001fe4000000001a */
[----:B-1----:R-:W-:Y:S02]  /*49c0*/  PRMT R28, RZ, 0x7610, R28 ;  /* 0x00007610ff1c7816 */ /* 0x002fe4000000001c */
[C---:B------:R-:W-:Y:S02]  /*49d0*/  @!P1 PRMT R23, R118.reuse, 0x7610, R23 ;  /* 0x0000761076179816 */ /* 0x040fe40000000017 */
[----:B------:R-:W-:Y:S02]  /*49e0*/  @!P1 PRMT R24, R118, 0x7632, R24 ;  /* 0x0000763276189816 */ /* 0x000fe40000000018 */
[C---:B------:R-:W-:Y:S02]  /*49f0*/  @!P1 PRMT R26, R51.reuse, 0x7610, R26 ;  /* 0x00007610331a9816 */ /* 0x040fe4000000001a */
[----:B------:R-:W-:Y:S01]  /*4a00*/  @!P1 PRMT R28, R51, 0x7632, R28 ;  /* 0x00007632331c9816 */ /* 0x000fe2000000001c */
[----:B------:R0:W-:Y:S04]  /*4a10*/  STL [R1+0x58], R86 ;  /* 0x0000585601007387 */ /* 0x0001e80000100800 */
[----:B------:R1:W-:Y:S01]  /*4a20*/  STL [R1+0xf8], R51 ;  /* 0x0000f83301007387 */ /* 0x0003e20000100800 */
[----:B0-----:R-:W-:-:S02]  /*4a30*/  PRMT R86, RZ, 0x7610, R86 ;  /* 0x00007610ff567816 */ /* 0x001fc40000000056 */
[----:B-1----:R-:W-:Y:S02]  /*4a40*/  PRMT R51, RZ, 0x7610, R51 ;  /* 0x00007610ff337816 */ /* 0x002fe40000000033 */
[C---:B--2---:R-:W-:Y:S01]  /*4a50*/  @!P4 PRMT R86, R130.reuse, 0x7610, R86 ;  /* 0x000076108256c816 */ /* 0x044fe20000000056 */
[----:B------:R-:W-:Y:S01]  /*4a60*/  STL [R1+0x84], R130 ;  /* 0x0000848201007387 */ /* 0x000fe20000100800 */
[----:B------:R-:W-:-:S03]  /*4a70*/  @!P4 PRMT R51, R130, 0x7632, R51 ;  /* 0x000076328233c816 */ /* 0x000fc60000000033 */
[----:B------:R0:W-:Y:S04]  /*4a80*/  STL [R1+0x5c], R90 ;  /* 0x00005c5a01007387 */ /* 0x0001e80000100800 */
[----:B------:R1:W-:Y:S01]  /*4a90*/  STL [R1+0x60], R94 ;  /* 0x0000605e01007387 */ /* 0x0003e20000100800 */
[----:B0-----:R-:W-:Y:S02]  /*4aa0*/  PRMT R90, RZ, 0x7610, R90 ;  /* 0x00007610ff5a7816 */ /* 0x001fe4000000005a */
[----:B-1----:R-:W-:Y:S01]  /*4ab0*/  PRMT R94, RZ, 0x7610, R94 ;  /* 0x00007610ff5e7816 */ /* 0x002fe2000000005e */
[----:B------:R0:W-:Y:S01]  /*4ac0*/  STL [R1+0x6c], R106 ;  /* 0x00006c6a01007387 */ /* 0x0001e20000100800 */
[C---:B------:R-:W-:Y:S02]  /*4ad0*/  @!P3 PRMT R90, R59.reuse, 0x7632, R90 ;  /* 0x000076323b5ab816 */ /* 0x040fe4000000005a */
[----:B------:R-:W-:Y:S01]  /*4ae0*/  @!P3 PRMT R94, R59, 0x7610, R94 ;  /* 0x000076103b5eb816 */ /* 0x000fe2000000005e */
[----:B------:R1:W-:Y:S01]  /*4af0*/  STL [R1+0x100], R59 ;  /* 0x0001003b01007387 */ /* 0x0003e20000100800 */
[----:B0-----:R-:W-:-:S02]  /*4b00*/  PRMT R106, RZ, 0x7610, R106 ;  /* 0x00007610ff6a7816 */ /* 0x001fc4000000006a */
[----:B-1----:R-:W-:Y:S01]  /*4b10*/  PRMT R59, RZ, 0x7610, R59 ;  /* 0x00007610ff3b7816 */ /* 0x002fe2000000003b */
[----:B------:R-:W-:Y:S04]  /*4b20*/  STL [R1+0xe8], R154 ;  /* 0x0000e89a01007387 */ /* 0x000fe80000100800 */
[----:B------:R-:W-:Y:S04]  /*4b30*/  STL [R1+0xf0], R150 ;  /* 0x0000f09601007387 */ /* 0x000fe80000100800 */
[----:B------:R-:W-:Y:S04]  /*4b40*/  STL [R1+0x88], R134 ;  /* 0x0000888601007387 */ /* 0x000fe80000100800 */
[----:B------:R0:W-:Y:S04]  /*4b50*/  STL [R1+0xd0], R81 ;  /* 0x0000d05101007387 */ /* 0x0001e80000100800 */
[----:B------:R1:W-:Y:S01]  /*4b60*/  STL [R1+0x54], R82 ;  /* 0x0000545201007387 */ /* 0x0003e20000100800 */
[----:B------:R-:W-:Y:S01]  /*4b70*/  UISETP.NE.AND UP0, UPT, UR10, URZ, UPT ;  /* 0x000000ff0a00728c */ /* 0x000fe2000bf05270 */
[----:B0-----:R-:W-:-:S02]  /*4b80*/  PRMT R81, RZ, 0x7610, R81 ;  /* 0x00007610ff517816 */ /* 0x001fc40000000051 */
[----:B-1----:R-:W-:Y:S01]  /*4b90*/  PRMT R82, RZ, 0x7610, R82 ;  /* 0x00007610ff527816 */ /* 0x002fe20000000052 */
[----:B------:R0:W-:Y:S01]  /*4ba0*/  STL [R1+0x64], R98 ;  /* 0x0000646201007387 */ /* 0x0001e20000100800 */
[C---:B------:R-:W-:Y:S02]  /*4bb0*/  @!P2 PRMT R81, R57.reuse, 0x7632, R81 ;  /* 0x000076323951a816 */ /* 0x040fe40000000051 */
[----:B------:R-:W-:Y:S01]  /*4bc0*/  @!P2 PRMT R82, R57, 0x7610, R82 ;  /* 0x000076103952a816 */ /* 0x000fe20000000052 */
[----:B------:R1:W-:Y:S01]  /*4bd0*/  STL [R1+0xfc], R57 ;  /* 0x0000fc3901007387 */ /* 0x0003e20000100800 */
[----:B------:R-:W-:-:S03]  /*4be0*/  PRMT R42, RZ, 0x7610, R42 ;  /* 0x00007610ff2a7816 */ /* 0x000fc6000000002a */
[----:B------:R2:W-:Y:S01]  /*4bf0*/  STL [R1+0xe4], R32 ;  /* 0x0000e42001007387 */ /* 0x0005e20000100800 */
[----:B0-----:R-:W-:Y:S02]  /*4c00*/  PRMT R98, RZ, 0x7610, R98 ;  /* 0x00007610ff627816 */ /* 0x001fe40000000062 */
[----:B-1----:R-:W-:Y:S01]  /*4c10*/  PRMT R57, RZ, 0x7610, R57 ;  /* 0x00007610ff397816 */ /* 0x002fe20000000039 */
[----:B------:R0:W-:Y:S01]  /*4c20*/  STL [R1+0xf4], R49 ;  /* 0x0000f43101007387 */ /* 0x0001e20000100800 */
[----:B------:R-:W-:Y:S02]  /*4c30*/  PRMT R43, RZ, 0x7610, R43 ;  /* 0x00007610ff2b7816 */ /* 0x000fe4000000002b */
[----:B--2---:R-:W-:Y:S01]  /*4c40*/  PRMT R32, RZ, 0x7610, R32 ;  /* 0x00007610ff207816 */ /* 0x004fe20000000020 */
[----:B------:R1:W-:Y:S01]  /*4c50*/  STL [R1+0x68], R102 ;  /* 0x0000686601007387 */ /* 0x0003e20000100800 */
[C---:B------:R-:W-:Y:S02]  /*4c60*/  @!P4 PRMT R57, R65.reuse, 0x7610, R57 ;  /* 0x000076104139c816 */ /* 0x040fe40000000039 */
[----:B------:R-:W-:Y:S01]  /*4c70*/  @!P4 PRMT R98, R65, 0x7632, R98 ;  /* 0x000076324162c816 */ /* 0x000fe20000000062 */
[----:B------:R2:W-:Y:S01]  /*4c80*/  STL [R1+0x70], R110 ;  /* 0x0000706e01007387 */ /* 0x0005e20000100800 */
[----:B0-----:R-:W-:-:S03]  /*4c90*/  PRMT R49, RZ, 0x7610, R49 ;  /* 0x00007610ff317816 */ /* 0x001fc60000000031 */
[----:B------:R0:W-:Y:S01]  /*4ca0*/  STL [R1+0x74], R114 ;  /* 0x0000747201007387 */ /* 0x0001e20000100800 */
[----:B-1----:R-:W-:-:S03]  /*4cb0*/  PRMT R102, RZ, 0x7610, R102 ;  /* 0x00007610ff667816 */ /* 0x002fc60000000066 */
[----:B------:R1:W-:Y:S01]  /*4cc0*/  STL [R1+0x78], R118 ;  /* 0x0000787601007387 */ /* 0x0003e20000100800 */
[----:B--2---:R-:W-:-:S03]  /*4cd0*/  PRMT R110, RZ, 0x7610, R110 ;  /* 0x00007610ff6e7816 */ /* 0x004fc6000000006e */
[----:B------:R2:W-:Y:S01]  /*4ce0*/  STL [R1+0x104], R65 ;  /* 0x0001044101007387 */ /* 0x0005e20000100800 */
[----:B0-----:R-:W-:Y:S02]  /*4cf0*/  PRMT R114, RZ, 0x7610, R114 ;  /* 0x00007610ff727816 */ /* 0x001fe40000000072 */
[C---:B------:R-:W-:Y:S02]  /*4d00*/  @!P2 PRMT R32, R122.reuse, 0x7610, R32 ;  /* 0x000076107a20a816 */ /* 0x040fe40000000020 */
[----:B-1----:R-:W-:Y:S01]  /*4d10*/  PRMT R118, RZ, 0x7610, R118 ;  /* 0x00007610ff767816 */ /* 0x002fe20000000076 */
[----:B------:R0:W-:Y:S01]  /*4d20*/  STL [R1+0x7c], R122 ;  /* 0x00007c7a01007387 */ /* 0x0001e20000100800 */
[----:B------:R-:W-:Y:S02]  /*4d30*/  @!P2 PRMT R42, R122, 0x7632, R42 ;  /* 0x000076327a2aa816 */ /* 0x000fe4000000002a */
[----:B--2---:R-:W-:Y:S01]  /*4d40*/  PRMT R65, RZ, 0x7610, R65 ;  /* 0x00007610ff417816 */ /* 0x004fe20000000041 */
[----:B------:R-:W-:Y:S01]  /*4d50*/  STL [R1+0x80], R126 ;  /* 0x0000807e01007387 */ /* 0x000fe20000100800 */
[----:B------:R-:W-:-:S02]  /*4d60*/  @!P3 PRMT R49, R126, 0x7610, R49 ;  /* 0x000076107e31b816 */ /* 0x000fc40000000031 */
[----:B------:R-:W-:Y:S02]  /*4d70*/  @!P3 PRMT R43, R126, 0x7632, R43 ;  /* 0x000076327e2bb816 */ /* 0x000fe4000000002b */
[----:B------:R-:W-:Y:S02]  /*4d80*/  @!P5 PRMT R102, R134, 0x7610, R102 ;  /* 0x000076108666d816 */ /* 0x000fe40000000066 */
[----:B0-----:R-:W-:Y:S01]  /*4d90*/  MOV R122, RZ ;  /* 0x000000ff007a7202 */ /* 0x001fe20000000f00 */
[----:B---3--:R-:W-:-:S05]  /*4da0*/  FFMA.FTZ R153, -R36, R36, R37 ;  /* 0x0000002424997223 */ /* 0x008fca0000010125 */
[----:B------:R-:W-:-:S13]  /*4db0*/  FSETP.GTU.FTZ.AND P1, PT, R153, RZ, PT ;  /* 0x000000ff9900720b */ /* 0x000fda0003f3c000 */
[----:B------:R-:W0:Y:S01]  /*4dc0*/  @P1 LDC R130, c[0x0][0x3c0] ;  /* 0x0000f000ff821b82 */ /* 0x000e220000000800 */
[C---:B------:R-:W-:Y:S01]  /*4dd0*/  @!P5 PRMT R106, R67.reuse, 0x7610, R106 ;  /* 0x00007610436ad816 */ /* 0x040fe2000000006a */
[----:B------:R1:W-:Y:S01]  /*4de0*/  STL [R1+0x108], R67 ;  /* 0x0001084301007387 */ /* 0x0003e20000100800 */
[----:B------:R-:W-:-:S03]  /*4df0*/  @!P5 PRMT R59, R67, 0x7632, R59 ;  /* 0x00007632433bd816 */ /* 0x000fc6000000003b */
[----:B----4-:R2:W-:Y:S04]  /*4e00*/  STL [R1+0x8c], R138 ;  /* 0x00008c8a01007387 */ /* 0x0105e80000100800 */
[----:B------:R2:W-:Y:S01]  /*4e10*/  STL [R1+0x10c], R139 ;  /* 0x00010c8b01007387 */ /* 0x0005e20000100800 */
[----:B-1----:R-:W-:Y:S01]  /*4e20*/  MOV R67, RZ ;  /* 0x000000ff00437202 */ /* 0x002fe20000000f00 */
[----:B------:R-:W-:Y:S01]  /*4e30*/  @P0 HADD2.F32 R67, -RZ, R76.H0_H0 ;  /* 0x2000004cff430230 */ /* 0x000fe20000004100 */
[----:B------:R-:W-:Y:S01]  /*4e40*/  MOV R76, 0x3f800000 ;  /* 0x3f800000004c7802 */ /* 0x000fe20000000f00 */
[----:B0-----:R-:W-:-:S05]  /*4e50*/  @P1 FADD.FTZ R130, R153, R130 ;  /* 0x0000008299821221 */ /* 0x001fca0000010000 */
[----:B------:R2:W0:Y:S01]  /*4e60*/  @P1 MUFU.RSQ R76, R130 ;  /* 0x00000082004c1308 */ /* 0x0004220000001400 */
[----:B------:R-:W-:Y:S01]  /*4e70*/  PRMT R37, RZ, 0x7610, R37 ;  /* 0x00007610ff257816 */ /* 0x000fe20000000025 */
[----:B------:R-:W-:Y:S01]  /*4e80*/  @P0 HADD2.F32 R122, -RZ, R140.H0_H0 ;  /* 0x2000008cff7a0230 */ /* 0x000fe20000004100 */
[----:B------:R-:W-:Y:S02]  /*4e90*/  @!P6 PRMT R65, R138, 0x7610, R65 ;  /* 0x000076108a41e816 */ /* 0x000fe40000000041 */
[----:B------:R-:W-:Y:S02]  /*4ea0*/  @!P5 PRMT R37, R134, 0x7632, R37 ;  /* 0x000076328625d816 */ /* 0x000fe40000000025 */
[----:B------:R-:W-:Y:S02]  /*4eb0*/  @!P6 PRMT R110, R138, 0x7632, R110 ;  /* 0x000076328a6ee816 */ /* 0x000fe4000000006e */
[C---:B------:R-:W-:Y:S02]  /*4ec0*/  @!P6 PRMT R118, R139.reuse, 0x7610, R118 ;  /* 0x000076108b76e816 */ /* 0x040fe40000000076 */
[----:B------:R-:W-:Y:S01]  /*4ed0*/  @!P6 PRMT R114, R139, 0x7632, R114 ;  /* 0x000076328b72e816 */ /* 0x000fe20000000072 */
[----:B------:R-:W-:-:S02]  /*4ee0*/  HADD2.F32 R126, -RZ, R141.H0_H0 ;  /* 0x2000008dff7e7230 */ /* 0x000fc40000004100 */
[----:B------:R-:W-:Y:S01]  /*4ef0*/  HADD2.F32 R151, -RZ, R151.H0_H0 ;  /* 0x20000097ff977230 */ /* 0x000fe20000004100 */
[----:B0-2---:R-:W-:Y:S06]  /*4f00*/  BRA.U UP0, `(.L_x_587) ;  /* 0x0000002500047547 */ /* 0x005fec000b800000 */
[----:B------:R-:W-:Y:S02]  /*4f10*/  SHF.L.U32 R13, R13, 0x10, RZ ;  /* 0x000000100d0d7819 */ /* 0x000fe400000006ff */
[----:B------:R-:W-:Y:S02]  /*4f20*/  SHF.L.U32 R15, R15, 0x10, RZ ;  /* 0x000000100f0f7819 */ /* 0x000fe400000006ff */
[----:B------:R-:W-:Y:S01]  /*4f30*/  SHF.L.U32 R139, R14, 0x10, RZ ;  /* 0x000000100e8b7819 */ /* 0x000fe200000006ff */
[----:B------:R-:W-:Y:S01]  /*4f40*/  FADD.FTZ R13, -R36, R13 ;  /* 0x0000000d240d7221 */ /* 0x000fe20000010100 */
[----:B------:R-:W-:Y:S01]  /*4f50*/  SHF.L.U32 R16, R16, 0x10, RZ ;  /* 0x0000001010107819 */ /* 0x000fe200000006ff */
[----:B------:R-:W-:Y:S01]  /*4f60*/  FMUL.FTZ R141, R126, R15 ;  /* 0x0000000f7e8d7220 */ /* 0x000fe20000410000 */
[----:B------:R-:W-:Y:S01]  /*4f70*/  SHF.L.U32 R153, R17, 0x10, RZ ;  /* 0x0000001011997819 */ /* 0x000fe200000006ff */
[----:B------:R-:W-:Y:S01]  /*4f80*/  FADD.FTZ R139, -R36, R139 ;  /* 0x0000008b248b7221 */ /* 0x000fe20000010100 */
[----:B------:R-:W-:Y:S01]  /*4f90*/  FMUL.FTZ R14, R13, R76 ;  /* 0x0000004c0d0e7220 */ /* 0x000fe20000410000 */
[----:B------:R-:W-:Y:S01]  /*4fa0*/  FADD.FTZ R17, RZ, R141 ;  /* 0x0000008dff117221 */ /* 0x000fe20000010000 */
[----:B------:R-:W-:Y:S01]  /*4fb0*/  FMUL.FTZ R130, R151, R16 ;  /* 0x0000001097827220 */ /* 0x000fe20000410000 */
[----:B------:R-:W-:Y:S01]  /*4fc0*/  FMUL.FTZ R13, R139, R76 ;  /* 0x0000004c8b0d7220 */ /* 0x000fe20000410000 */
[----:B------:R-:W-:Y:S01]  /*4fd0*/  FFMA.FTZ R134, R14, R141, RZ ;  /* 0x0000008d0e867223 */ /* 0x000fe200000100ff */
[----:B------:R-:W-:Y:S01]  /*4fe0*/  FADD.FTZ R153, -R36, R153 ;  /* 0x0000009924997221 */ /* 0x000fe20000010100 */
[----:B------:R-:W-:Y:S01]  /*4ff0*/  FADD.FTZ R17, R130, R17 ;  /* 0x0000001182117221 */ /* 0x000fe20000010000 */
[----:B------:R-:W-:Y:S01]  /*5000*/  SHF.L.U32 R19, R19, 0x10, RZ ;  /* 0x0000001013137819 */ /* 0x000fe200000006ff */
[----:B------:R-:W-:Y:S01]  /*5010*/  FFMA.FTZ R130, R13, R130, R134 ;  /* 0x000000820d827223 */ /* 0x000fe20000010086 */
[----:B------:R-:W-:Y:S01]  /*5020*/  FADD.FTZ R134, RZ, R15 ;  /* 0x0000000fff867221 */ /* 0x000fe20000010000 */
[----:B------:R-:W-:Y:S01]  /*5030*/  FFMA.FTZ R14, R15, R14, RZ ;  /* 0x0000000e0f0e7223 */ /* 0x000fe200000100ff */
[----:B------:R-:W-:Y:S01]  /*5040*/  FMUL.FTZ R153, R153, R76 ;  /* 0x0000004c99997220 */ /* 0x000fe20000410000 */
[----:B------:R-:W-:Y:S01]  /*5050*/  SHF.L.U32 R20, R20, 0x10, RZ ;  /* 0x0000001014147819 */ /* 0x000fe200000006ff */
[C---:B------:R-:W-:Y:S01]  /*5060*/  FADD.FTZ R15, R19.reuse, R134 ;  /* 0x00000086130f7221 */ /* 0x040fe20000010000 */
[----:B------:R-:W-:Y:S01]  /*5070*/  FMUL.FTZ R134, R126, R19 ;  /* 0x000000137e867220 */ /* 0x000fe20000410000 */
[----:B------:R-:W-:Y:S01]  /*5080*/  FFMA.FTZ R14, R19, R153, R14 ;  /* 0x00000099130e7223 */ /* 0x000fe2000001000e */
[----:B------:R-:W-:Y:S01]  /*5090*/  SHF.L.U32 R19, R18, 0x10, RZ ;  /* 0x0000001012137819 */ /* 0x000fe200000006ff */
[----:B------:R-:W-:Y:S01]  /*50a0*/  FFMA.FTZ R139, R16, R13, RZ ;  /* 0x0000000d108b7223 */ /* 0x000fe200000100ff */
[----:B------:R-:W-:Y:S01]  /*50b0*/  FADD.FTZ R13, RZ, R16 ;  /* 0x00000010ff0d7221 */ /* 0x000fe20000010000 */
[----:B------:R-:W-:Y:S01]  /*50c0*/  SHF.L.U32 R27, R27, 0x10, RZ ;  /* 0x000000101b1b7819 */ /* 0x000fe200000006ff */
[----:B------:R-:W-:Y:S01]  /*50d0*/  FFMA.FTZ R130, R153, R134, R130 ;  /* 0x0000008699827223 */ /* 0x000fe20000010082 */
[----:B------:R-:W-:Y:S01]  /*50e0*/  FADD.FTZ R19, -R36, R19 ;  /* 0x0000001324137221 */ /* 0x000fe20000010100 */
[----:B------:R-:W-:Y:S01]  /*50f0*/  FADD.FTZ R13, R20, R13 ;  /* 0x0000000d140d7221 */ /* 0x000fe20000010000 */
[----:B------:R-:W-:Y:S01]  /*5100*/  SHF.L.U32 R143, R143, 0x10, RZ ;  /* 0x000000108f8f7819 */ /* 0x000fe200000006ff */
[----:B------:R-:W-:Y:S01]  /*5110*/  FADD.FTZ R27, -R36, R27 ;  /* 0x0000001b241b7221 */ /* 0x000fe20000010100 */
[-C--:B------:R-:W-:Y:S01]  /*5120*/  FMUL.FTZ R19, R19, R76.reuse ;  /* 0x0000004c13137220 */ /* 0x080fe20000410000 */
[----:B------:R-:W-:Y:S01]  /*5130*/  FADD.FTZ R17, R17, R134 ;  /* 0x0000008611117221 */ /* 0x000fe20000010000 */
[----:B------:R-:W-:Y:S01]  /*5140*/  SHF.L.U32 R29, R29, 0x10, RZ ;  /* 0x000000101d1d7819 */ /* 0x000fe200000006ff */
[----:B------:R-:W-:Y:S01]  /*5150*/  FMUL.FTZ R27, R27, R76 ;  /* 0x0000004c1b1b7220 */ /* 0x000fe20000410000 */
[----:B------:R-:W-:Y:S01]  /*5160*/  FFMA.FTZ R16, R20, R19, R139 ;  /* 0x0000001314107223 */ /* 0x000fe2000001008b */
[----:B------:R-:W-:Y:S01]  /*5170*/  FMUL.FTZ R20, R151, R20 ;  /* 0x0000001497147220 */ /* 0x000fe20000410000 */
[----:B------:R-:W-:Y:S01]  /*5180*/  FMUL.FTZ R139, R126, R143 ;  /* 0x0000008f7e8b7220 */ /* 0x000fe20000410000 */
[----:B------:R-:W-:Y:S01]  /*5190*/  SHF.L.U32 R18, R31, 0x10, RZ ;  /* 0x000000101f127819 */ /* 0x000fe200000006ff */
[----:B------:R-:W-:Y:S01]  /*51a0*/  FADD.FTZ R15, R15, R143 ;  /* 0x0000008f0f0f7221 */ /* 0x000fe20000010000 */
[----:B------:R-:W-:Y:S01]  /*51b0*/  FFMA.FTZ R130, R19, R20, R130 ;  /* 0x0000001413827223 */ /* 0x000fe20000010082 */
[----:B------:R-:W-:Y:S01]  /*51c0*/  SHF.L.U32 R19, R142, 0x10, RZ ;  /* 0x000000108e137819 */ /* 0x000fe200000006ff */
[----:B------:R-:W-:Y:S01]  /*51d0*/  FADD.FTZ R20, R20, R17 ;  /* 0x0000001114147221 */ /* 0x000fe20000010000 */
[----:B------:R-:W-:Y:S01]  /*51e0*/  FFMA.FTZ R17, R143, R27, R14 ;  /* 0x0000001b8f117223 */ /* 0x000fe2000001000e */
[----:B------:R-:W-:Y:S01]  /*51f0*/  FFMA.FTZ R14, R27, R139, R130 ;  /* 0x0000008b1b0e7223 */ /* 0x000fe20000010082 */
[----:B------:R-:W-:Y:S01]  /*5200*/  FMUL.FTZ R31, R126, R18 ;  /* 0x000000127e1f7220 */ /* 0x000fe20000410000 */
[----:B------:R-:W-:Y:S01]  /*5210*/  FADD.FTZ R27, -R36, R19 ;  /* 0x00000013241b7221 */ /* 0x000fe20000010100 */
[----:B------:R-:W-:Y:S01]  /*5220*/  SHF.L.U32 R19, R144, 0x10, RZ ;  /* 0x0000001090137819 */ /* 0x000fe200000006ff */
[----:B------:R-:W-:Y:S01]  /*5230*/  FADD.FTZ R20, R20, R139 ;  /* 0x0000008b14147221 */ /* 0x000fe20000010000 */
[----:B------:R-:W-:Y:S01]  /*5240*/  FADD.FTZ R139, -R36, R29 ;  /* 0x0000001d248b7221 */ /* 0x000fe20000010100 */
[-C--:B------:R-:W-:Y:S01]  /*5250*/  FMUL.FTZ R27, R27, R76.reuse ;  /* 0x0000004c1b1b7220 */ /* 0x080fe20000410000 */
[----:B------:R-:W-:Y:S01]  /*5260*/  SHF.L.U32 R29, R30, 0x10, RZ ;  /* 0x000000101e1d7819 */ /* 0x000fe200000006ff */
[----:B------:R-:W-:Y:S01]  /*5270*/  FADD.FTZ R13, R13, R19 ;  /* 0x000000130d0d7221 */ /* 0x000fe20000010000 */
[-C--:B------:R-:W-:Y:S01]  /*5280*/  FMUL.FTZ R139, R139, R76.reuse ;  /* 0x0000004c8b8b7220 */ /* 0x080fe20000410000 */
[----:B------:R-:W-:Y:S01]  /*5290*/  FFMA.FTZ R16, R19, R27, R16 ;  /* 0x0000001b13107223 */ /* 0x000fe20000010010 */
[----:B------:R-:W-:Y:S01]  /*52a0*/  FMUL.FTZ R19, R151, R19 ;  /* 0x0000001397137220 */ /* 0x000fe20000410000 */
[----:B------:R-:W-:Y:S01]  /*52b0*/  FADD.FTZ R29, -R36, R29 ;  /* 0x0000001d241d7221 */ /* 0x000fe20000010100 */
[----:B------:R-:W-:Y:S01]  /*52c0*/  FADD.FTZ R15, R15, R18 ;  /* 0x000000120f0f7221 */ /* 0x000fe20000010000 */
[----:B------:R-:W-:Y:S01]  /*52d0*/  FFMA.FTZ R17, R18, R139, R17 ;  /* 0x0000008b12117223 */ /* 0x000fe20000010011 */
[----:B------:R-:W-:Y:S01]  /*52e0*/  FADD.FTZ R20, R19, R20 ;  /* 0x0000001413147221 */ /* 0x000fe20000010000 */
[----:B------:R-:W-:Y:S01]  /*52f0*/  FFMA.FTZ R14, R27, R19, R14 ;  /* 0x000000131b0e7223 */ /* 0x000fe2000001000e */
[----:B------:R-:W-:Y:S01]  /*5300*/  SHF.L.U32 R19, R146, 0x10, RZ ;  /* 0x0000001092137819 */ /* 0x000fe200000006ff */
[----:B------:R-:W-:Y:S01]  /*5310*/  FMUL.FTZ R29, R29, R76 ;  /* 0x0000004c1d1d7220 */ /* 0x000fe20000410000 */
[----:B------:R-:W-:Y:S01]  /*5320*/  SHF.L.U32 R33, R33, 0x10, RZ ;  /* 0x0000001021217819 */ /* 0x000fe200000006ff */
[----:B------:R-:W-:Y:S01]  /*5330*/  FFMA.FTZ R18, R139, R31, R14 ;  /* 0x0000001f8b127223 */ /* 0x000fe2000001000e */
[----:B------:R-:W-:Y:S01]  /*5340*/  FADD.FTZ R27, R20, R31 ;  /* 0x0000001f141b7221 */ /* 0x000fe20000010000 */
        /* <DEDUP_REMOVED lines=8> */
[----:B------:R-:W-:Y:S01]  /*53d0*/  FADD.FTZ R29, -R36, R19 ;  /* 0x00000013241d7221 */ /* 0x000fe20000010100 */
        /* <DEDUP_REMOVED lines=17> */
[----:B------:R-:W-:Y:S01]  /*54f0*/  FMUL.FTZ R31, R31, R76 ;  /* 0x0000004c1f1f7220 */ /* 0x000fe20000410000 */
[----:B------:R-:W-:Y:S01]  /*5500*/  FMUL.FTZ R16, R126, R40 ;  /* 0x000000287e107220 */ /* 0x000fe20000410000 */
[----:B------:R-:W-:Y:S01]  /*5510*/  SHF.L.U32 R45, R45, 0x10, RZ ;  /* 0x000000102d2d7819 */ /* 0x000fe200000006ff */
[C---:B------:R-:W-:Y:S01]  /*5520*/  FADD.FTZ R39, -R36.reuse, R39 ;  /* 0x0000002724277221 */ /* 0x040fe20000010100 */
[----:B------:R-:W-:Y:S01]  /*5530*/  SHF.L.U32 R20, R47, 0x10, RZ ;  /* 0x000000102f147819 */ /* 0x000fe200000006ff */
[----:B------:R-:W-:Y:S01]  /*5540*/  FADD.FTZ R27, R27, R16 ;  /* 0x000000101b1b7221 */ /* 0x000fe20000010000 */
[----:B------:R-:W-:Y:S01]  /*5550*/  FFMA.FTZ R18, R31, R16, R18 ;  /* 0x000000101f127223 */ /* 0x000fe20000010012 */
[----:B------:R-:W-:Y:S01]  /*5560*/  SHF.L.U32 R16, R41, 0x10, RZ ;  /* 0x0000001029107819 */ /* 0x000fe200000006ff */
[----:B------:R-:W-:Y:S01]  /*5570*/  FADD.FTZ R45, -R36, R45 ;  /* 0x0000002d242d7221 */ /* 0x000fe20000010100 */
[-C--:B------:R-:W-:Y:S01]  /*5580*/  FMUL.FTZ R39, R39, R76.reuse ;  /* 0x0000004c27277220 */ /* 0x080fe20000410000 */
[----:B------:R-:W-:Y:S01]  /*5590*/  FADD.FTZ R15, R15, R40 ;  /* 0x000000280f0f7221 */ /* 0x000fe20000010000 */
        /* <DEDUP_REMOVED lines=12> */
[C---:B------:R-:W-:Y:S01]  /*5660*/  FADD.FTZ R19, -R36.reuse, R19 ;  /* 0x0000001324137221 */ /* 0x040fe20000010100 */
[----:B------:R-:W-:Y:S01]  /*5670*/  SHF.L.U32 R53, R53, 0x10, RZ ;  /* 0x0000001035357819 */ /* 0x000fe200000006ff */
[----:B------:R-:W-:Y:S01]  /*5680*/  FADD.FTZ R27, R27, R20 ;  /* 0x000000141b1b7221 */ /* 0x000fe20000010000 */
[----:B------:R-:W-:Y:S01]  /*5690*/  FFMA.FTZ R18, R45, R20, R18 ;  /* 0x000000142d127223 */ /* 0x000fe20000010012 */
[----:B------:R-:W-:Y:S01]  /*56a0*/  FMUL.FTZ R19, R19, R76 ;  /* 0x0000004c13137220 */ /* 0x000fe20000410000 */
[----:B------:R-:W-:Y:S01]  /*56b0*/  FMUL.FTZ R16, R151, R48 ;  /* 0x0000003097107220 */ /* 0x000fe20000410000 */
[----:B------:R-:W-:Y:S01]  /*56c0*/  FADD.FTZ R53, -R36, R53 ;  /* 0x0000003524357221 */ /* 0x000fe20000010100 */
[----:B------:R-:W-:Y:S01]  /*56d0*/  SHF.L.U32 R29, R54, 0x10, RZ ;  /* 0x00000010361d7819 */ /* 0x000fe200000006ff */
[----:B------:R-:W-:Y:S01]  /*56e0*/  FFMA.FTZ R13, R48, R19, R13 ;  /* 0x00000013300d7223 */ /* 0x000fe2000001000d */
[----:B------:R-:W-:Y:S01]  /*56f0*/  FADD.FTZ R27, R16, R27 ;  /* 0x0000001b101b7221 */ /* 0x000fe20000010000 */
[----:B------:R-:W-:Y:S01]  /*5700*/  FFMA.FTZ R18, R19, R16, R18 ;  /* 0x0000001013127223 */ /* 0x000fe20000010012 */
[----:B------:R-:W-:Y:S01]  /*5710*/  SHF.L.U32 R16, R55, 0x10, RZ ;  /* 0x0000001037107819 */ /* 0x000fe200000006ff */
[----:B------:R-:W-:Y:S01]  /*5720*/  FMUL.FTZ R53, R53, R76 ;  /* 0x0000004c35357220 */ /* 0x000fe20000410000 */
[----:B------:R-:W-:Y:S01]  /*5730*/  FADD.FTZ R29, -R36, R29 ;  /* 0x0000001d241d7221 */ /* 0x000fe20000010100 */
[----:B------:R-:W-:Y:S01]  /*5740*/  SHF.L.U32 R61, R61, 0x10, RZ ;  /* 0x000000103d3d7819 */ /* 0x000fe200000006ff */
[----:B------:R-:W-:Y:S01]  /*5750*/  FADD.FTZ R14, R14, R48 ;  /* 0x000000300e0e7221 */ /* 0x000fe20000010000 */
[----:B------:R-:W-:Y:S01]  /*5760*/  FADD.FTZ R15, R15, R16 ;  /* 0x000000100f0f7221 */ /* 0x000fe20000010000 */
[----:B------:R-:W-:Y:S01]  /*5770*/  FFMA.FTZ R17, R16, R53, R17 ;  /* 0x0000003510117223 */ /* 0x000fe20000010011 */
[----:B------:R-:W-:Y:S01]  /*5780*/  SHF.L.U32 R56, R56, 0x10, RZ ;  /* 0x0000001038387819 */ /* 0x000fe200000006ff */
[----:B------:R-:W-:Y:S01]  /*5790*/  FMUL.FTZ R16, R126, R16 ;  /* 0x000000107e107220 */ /* 0x000fe20000410000 */
[----:B------:R-:W-:Y:S01]  /*57a0*/  SHF.L.U32 R19, R62, 0x10, RZ ;  /* 0x000000103e137819 */ /* 0x000fe200000006ff */
[----:B------:R-:W-:Y:S01]  /*57b0*/  FMUL.FTZ R29, R29, R76 ;  /* 0x0000004c1d1d7220 */ /* 0x000fe20000410000 */
[----:B------:R-:W-:Y:S01]  /*57c0*/  FADD.FTZ R61, -R36, R61 ;  /* 0x0000003d243d7221 */ /* 0x000fe20000010100 */
[----:B------:R-:W-:Y:S01]  /*57d0*/  FADD.FTZ R27, R27, R16 ;  /* 0x000000101b1b7221 */ /* 0x000fe20000010000 */
[----:B------:R-:W-:Y:S01]  /*57e0*/  FFMA.FTZ R18, R53, R16, R18 ;  /* 0x0000001035127223 */ /* 0x000fe20000010012 */
[----:B------:R-:W-:Y:S01]  /*57f0*/  SHF.L.U32 R69, R69, 0x10, RZ ;  /* 0x0000001045457819 */ /* 0x000fe200000006ff */
[----:B------:R-:W-:Y:S01]  /*5800*/  FADD.FTZ R14, R14, R56 ;  /* 0x000000380e0e7221 */ /* 0x000fe20000010000 */
[----:B------:R-:W-:Y:S01]  /*5810*/  FFMA.FTZ R13, R56, R29, R13 ;  /* 0x0000001d380d7223 */ /* 0x000fe2000001000d */
[----:B------:R-:W-:Y:S01]  /*5820*/  SHF.L.U32 R16, R63, 0x10, RZ ;  /* 0x000000103f107819 */ /* 0x000fe200000006ff */
[----:B------:R-:W-:Y:S01]  /*5830*/  FADD.FTZ R19, -R36, R19 ;  /* 0x0000001324137221 */ /* 0x000fe20000010100 */
[----:B------:R-:W-:Y:S01]  /*5840*/  FMUL.FTZ R56, R151, R56 ;  /* 0x0000003897387220 */ /* 0x000fe20000410000 */
[-C--:B------:R-:W-:Y:S01]  /*5850*/  FMUL.FTZ R61, R61, R76.reuse ;  /* 0x0000004c3d3d7220 */ /* 0x080fe20000410000 */
[----:B------:R-:W-:Y:S01]  /*5860*/  SHF.L.U32 R64, R64, 0x10, RZ ;  /* 0x0000001040407819 */ /* 0x000fe200000006ff */
[----:B------:R-:W-:Y:S01]  /*5870*/  FADD.FTZ R69, -R36, R69 ;  /* 0x0000004524457221 */ /* 0x000fe20000010100 */
        /* <DEDUP_REMOVED lines=61> */
[----:B------:R-:W-:Y:S01]  /*5c50*/  SHF.L.U32 R88, R88, 0x10, RZ ;  /* 0x0000001058587819 */ /* 0x000fe200000006ff */
        /* <DEDUP_REMOVED lines=9> */
[----:B------:R-:W-:Y:S01]  /*5cf0*/  FADD.FTZ R87, -R36, R87 ;  /* 0x0000005724577221 */ /* 0x000fe20000010100 */
[----:B------:R-:W-:Y:S01]  /*5d00*/  FMUL.FTZ R88, R126, R88 ;  /* 0x000000587e587220 */ /* 0x000fe20000410000 */
[----:B------:R-:W-:Y:S01]  /*5d10*/  FADD.FTZ R27, R16, R27 ;  /* 0x0000001b101b7221 */ /* 0x000fe20000010000 */
[----:B------:R-:W-:Y:S01]  /*5d20*/  FFMA.FTZ R18, R83, R16, R18 ;  /* 0x0000001053127223 */ /* 0x000fe20000010012 */
[----:B------:R-:W-:Y:S01]  /*5d30*/  SHF.L.U32 R91, R91, 0x10, RZ ;  /* 0x000000105b5b7819 */ /* 0x000fe200000006ff */
[----:B------:R-:W-:Y:S01]  /*5d40*/  FADD.FTZ R25, -R36, R25 ;  /* 0x0000001924197221 */ /* 0x000fe20000010100 */
[----:B------:R-:W-:Y:S01]  /*5d50*/  SHF.L.U32 R16, R89, 0x10, RZ ;  /* 0x0000001059107819 */ /* 0x000fe200000006ff */
[----:B------:R-:W-:Y:S01]  /*5d60*/  FMUL.FTZ R87, R87, R76 ;  /* 0x0000004c57577220 */ /* 0x000fe20000410000 */
[----:B------:R-:W-:Y:S01]  /*5d70*/  FADD.FTZ R27, R27, R88 ;  /* 0x000000581b1b7221 */ /* 0x000fe20000010000 */
[----:B------:R-:W-:Y:S01]  /*5d80*/  SHF.L.U32 R92, R92, 0x10, RZ ;  /* 0x000000105c5c7819 */ /* 0x000fe200000006ff */
[----:B------:R-:W-:Y:S01]  /*5d90*/  FFMA.FTZ R88, R19, R88, R18 ;  /* 0x0000005813587223 */ /* 0x000fe20000010012 */
[----:B------:R-:W-:Y:S01]  /*5da0*/  FADD.FTZ R91, -R36, R91 ;  /* 0x0000005b245b7221 */ /* 0x000fe20000010100 */
[----:B------:R-:W-:Y:S01]  /*5db0*/  FMUL.FTZ R25, R25, R76 ;  /* 0x0000004c19197220 */ /* 0x000fe20000410000 */
        /* <DEDUP_REMOVED lines=29> */
[-C--:B------:R-:W-:Y:S01]  /*5f90*/  FMUL.FTZ R19, R19, R76.reuse ;  /* 0x0000004c13137220 */ /* 0x080fe20000410000 */
[----:B------:R-:W-:Y:S01]  /*5fa0*/  FADD.FTZ R99, -R36, R99 ;  /* 0x0000006324637221 */ /* 0x000fe20000010100 */
[----:B------:R-:W-:Y:S01]  /*5fb0*/  FADD.FTZ R15, R15, R18 ;  /* 0x000000120f0f7221 */ /* 0x000fe20000010000 */
[----:B------:R-:W-:Y:S01]  /*5fc0*/  FFMA.FTZ R17, R18, R95, R17 ;  /* 0x0000005f12117223 */ /* 0x000fe20000010011 */
[----:B------:R-:W-:Y:S01]  /*5fd0*/  SHF.L.U32 R18, R101, 0x10, RZ ;  /* 0x0000001065127819 */ /* 0x000fe200000006ff */
[----:B------:R-:W-:Y:S01]  /*5fe0*/  FADD.FTZ R14, R14, R16 ;  /* 0x000000100e0e7221 */ /* 0x000fe20000010000 */
[----:B------:R-:W-:Y:S01]  /*5ff0*/  FFMA.FTZ R13, R16, R19, R13 ;  /* 0x00000013100d7223 */ /* 0x000fe2000001000d */
[----:B------:R-:W-:Y:S01]  /*6000*/  FMUL.FTZ R99, R99, R76 ;  /* 0x0000004c63637220 */ /* 0x000fe20000410000 */
        /* <DEDUP_REMOVED lines=22> */
[----:B------:R-:W-:Y:S01]  /*6170*/  SHF.L.U32 R18, R149, 0x10, RZ ;  /* 0x0000001095127819 */ /* 0x000fe200000006ff */
        /* <DEDUP_REMOVED lines=8> */
[----:B------:R-:W-:Y:S01]  /*6200*/  FFMA.FTZ R88, R103, R16, R88 ;  /* 0x0000001067587223 */ /* 0x000fe20000010058 */
[----:B------:R-:W-:Y:S01]  /*6210*/  FADD.FTZ R107, -R36, R107 ;  /* 0x0000006b246b7221 */ /* 0x000fe20000010100 */
[----:B------:R-:W-:Y:S01]  /*6220*/  FADD.FTZ R27, R27, R16 ;  /* 0x000000101b1b7221 */ /* 0x000fe20000010000 */
[----:B------:R-:W-:Y:S01]  /*6230*/  SHF.L.U32 R16, R109, 0x10, RZ ;  /* 0x000000106d107819 */ /* 0x000fe200000006ff */
[----:B------:R-:W-:Y:S01]  /*6240*/  FFMA.FTZ R88, R19, R18, R88 ;  /* 0x0000001213587223 */ /* 0x000fe20000010058 */
[----:B------:R-:W-:Y:S01]  /*6250*/  SHF.L.U32 R19, R108, 0x10, RZ ;  /* 0x000000106c137819 */ /* 0x000fe200000006ff */
[----:B------:R-:W-:Y:S01]  /*6260*/  FMUL.FTZ R107, R107, R76 ;  /* 0x0000004c6b6b7220 */ /* 0x000fe20000410000 */
[----:B------:R-:W-:Y:S01]  /*6270*/  FADD.FTZ R27, R18, R27 ;  /* 0x0000001b121b7221 */ /* 0x000fe20000010000 */
[----:B------:R-:W-:Y:S01]  /*6280*/  FMUL.FTZ R18, R126, R16 ;  /* 0x000000107e127220 */ /* 0x000fe20000410000 */
[----:B------:R-:W-:Y:S01]  /*6290*/  FADD.FTZ R15, R15, R16 ;  /* 0x000000100f0f7221 */ /* 0x000fe20000010000 */
[----:B------:R-:W-:Y:S01]  /*62a0*/  FADD.FTZ R19, -R36, R19 ;  /* 0x0000001324137221 */ /* 0x000fe20000010100 */
[----:B------:R-:W-:Y:S01]  /*62b0*/  FFMA.FTZ R17, R16, R107, R17 ;  /* 0x0000006b10117223 */ /* 0x000fe20000010011 */
[----:B------:R-:W-:Y:S01]  /*62c0*/  SHF.L.U32 R16, R155, 0x10, RZ ;  /* 0x000000109b107819 */ /* 0x000fe200000006ff */
[----:B------:R-:W-:Y:S01]  /*62d0*/  FFMA.FTZ R88, R107, R18, R88 ;  /* 0x000000126b587223 */ /* 0x000fe20000010058 */
[----:B------:R-:W-:Y:S01]  /*62e0*/  FMUL.FTZ R19, R19, R76 ;  /* 0x0000004c13137220 */ /* 0x000fe20000410000 */
[----:B------:R-:W-:Y:S01]  /*62f0*/  SHF.L.U32 R21, R156, 0x10, RZ ;  /* 0x000000109c157819 */ /* 0x000fe200000006ff */
[----:B------:R-:W-:Y:S01]  /*6300*/  FADD.FTZ R27, R27, R18 ;  /* 0x000000121b1b7221 */ /* 0x000fe20000010000 */
        /* <DEDUP_REMOVED lines=8> */
[----:B------:R-:W-:Y:S01]  /*6390*/  SHF.L.U32 R19, R44, 0x10, RZ ;  /* 0x000000102c137819 */ /* 0x000fe200000006ff */
[----:B------:R-:W-:Y:S01]  /*63a0*/  FADD.FTZ R113, -R36, R113 ;  /* 0x0000007124717221 */ /* 0x000fe20000010100 */
[----:B------:R-:W-:Y:S01]  /*63b0*/  FADD.FTZ R27, R16, R27 ;  /* 0x0000001b101b7221 */ /* 0x000fe20000010000 */
        /* <DEDUP_REMOVED lines=45> */
[----:B------:R-:W-:Y:S01]  /*6690*/  FMUL.FTZ R19, R19, R76 ;  /* 0x0000004c13137220 */ /* 0x000fe20000410000 */
[----:B------:R-:W-:Y:S01]  /*66a0*/  FADD.FTZ R14, R14, R16 ;  /* 0x000000100e0e7221 */ /* 0x000fe20000010000 */
[----:B------:R-:W-:Y:S01]  /*66b0*/  FFMA.FTZ R13, R16, R119, R13 ;  /* 0x00000077100d7223 */ /* 0x000fe2000001000d */
[----:B------:R-:W-:Y:S01]  /*66c0*/  FMUL.FTZ R16, R151, R16 ;  /* 0x0000001097107220 */ /* 0x000fe20000410000 */
[----:B------:R-:W-:Y:S01]  /*66d0*/  FADD.FTZ R15, R15, R124 ;  /* 0x0000007c0f0f7221 */ /* 0x000fe20000010000 */
[----:B------:R-:W-:Y:S01]  /*66e0*/  FFMA.FTZ R17, R124, R19, R17 ;  /* 0x000000137c117223 */ /* 0x000fe20000010011 */
[----:B------:R-:W-:Y:S01]  /*66f0*/  FMUL.FTZ R124, R126, R124 ;  /* 0x0000007c7e7c7220 */ /* 0x000fe20000410000 */
[----:B------:R-:W-:Y:S01]  /*6700*/  FFMA.FTZ R88, R119, R16, R88 ;  /* 0x0000001077587223 */ /* 0x000fe20000010058 */
[----:B------:R-:W-:Y:S01]  /*6710*/  SHF.L.U32 R123, R123, 0x10, RZ ;  /* 0x000000107b7b7819 */ /* 0x000fe200000006ff */
[----:B------:R-:W-:Y:S01]  /*6720*/  FADD.FTZ R27, R16, R27 ;  /* 0x0000001b101b7221 */ /* 0x000fe20000010000 */
[----:B------:R-:W-:Y:S01]  /*6730*/  SHF.L.U32 R127, R127, 0x10, RZ ;  /* 0x000000107f7f7819 */ /* 0x000fe200000006ff */
[----:B------:R-:W-:Y:S01]  /*6740*/  FFMA.FTZ R88, R19, R124, R88 ;  /* 0x0000007c13587223 */ /* 0x000fe20000010058 */
[----:B------:R-:W-:Y:S01]  /*6750*/  SHF.L.U32 R19, R58, 0x10, RZ ;  /* 0x000000103a137819 */ /* 0x000fe200000006ff */
[C---:B------:R-:W-:Y:S01]  /*6760*/  FADD.FTZ R123, -R36.reuse, R123 ;  /* 0x0000007b247b7221 */ /* 0x040fe20000010100 */
[----:B------:R-:W-:Y:S01]  /*6770*/  SHF.L.U32 R16, R125, 0x10, RZ ;  /* 0x000000107d107819 */ /* 0x000fe200000006ff */
[----:B------:R-:W-:Y:S01]  /*6780*/  FADD.FTZ R127, -R36, R127 ;  /* 0x0000007f247f7221 */ /* 0x000fe20000010100 */
[----:B------:R-:W-:Y:S01]  /*6790*/  SHF.L.U32 R128, R128, 0x10, RZ ;  /* 0x0000001080807819 */ /* 0x000fe200000006ff */
[----:B------:R-:W-:Y:S01]  /*67a0*/  FADD.FTZ R19, -R36, R19 ;  /* 0x0000001324137221 */ /* 0x000fe20000010100 */
[----:B------:R-:W-:Y:S01]  /*67b0*/  FMUL.FTZ R123, R123, R76 ;  /* 0x0000004c7b7b7220 */ /* 0x000fe20000410000 */
[----:B------:R-:W-:Y:S01]  /*67c0*/  FADD.FTZ R27, R27, R124 ;  /* 0x0000007c1b1b7221 */ /* 0x000fe20000010000 */
[----:B------:R-:W-:Y:S01]  /*67d0*/  FMUL.FTZ R18, R151, R16 ;  /* 0x0000001097127220 */ /* 0x000fe20000410000 */
[-C--:B------:R-:W-:Y:S01]  /*67e0*/  FMUL.FTZ R19, R19, R76.reuse ;  /* 0x0000004c13137220 */ /* 0x080fe20000410000 */
        /* <DEDUP_REMOVED lines=53> */
[----:B------:R-:W-:Y:S01]  /*6b40*/  FMUL.FTZ R21, R21, R76 ;  /* 0x0000004c15157220 */ /* 0x000fe20000410000 */
[----:B------:R-:W-:Y:S01]  /*6b50*/  FADD.FTZ R27, R16, R27 ;  /* 0x0000001b101b7221 */ /* 0x000fe20000010000 */
[----:B------:R-:W-:Y:S01]  /*6b60*/  FFMA.FTZ R88, R19, R16, R88 ;  /* 0x0000001013587223 */ /* 0x000fe20000010058 */
        /* <DEDUP_REMOVED lines=23> */
[----:B------:R-:W-:Y:S01]  /*6ce0*/  FFMA.FTZ R88, R23, R16, R88 ;  /* 0x0000001017587223 */ /* 0x000fe20000010058 */
[----:B------:R-:W-:Y:S01]  /*6cf0*/  SHF.L.U32 R28, R28, 0x10, RZ ;  /* 0x000000101c1c7819 */ /* 0x000fe200000006ff */
[----:B------:R-:W-:Y:S01]  /*6d00*/  FADD.FTZ R23, -R36, R21 ;  /* 0x0000001524177221 */ /* 0x000fe20000010100 */
[-C--:B------:R-:W-:Y:S01]  /*6d10*/  FMUL.FTZ R19, R19, R76.reuse ;  /* 0x0000004c13137220 */ /* 0x080fe20000410000 */
[----:B------:R-:W-:Y:S01]  /*6d20*/  SHF.L.U32 R21, R42, 0x10, RZ ;  /* 0x000000102a157819 */ /* 0x000fe200000006ff */
        /* <DEDUP_REMOVED lines=8> */
[----:B------:R-:W-:Y:S01]  /*6db0*/  SHF.L.U32 R43, R43, 0x10, RZ ;  /* 0x000000102b2b7819 */ /* 0x000fe200000006ff */
[----:B------:R-:W-:Y:S01]  /*6dc0*/  FADD.FTZ R15, R15, R82 ;  /* 0x000000520f0f7221 */ /* 0x000fe20000010000 */
[----:B------:R-:W-:Y:S01]  /*6dd0*/  FFMA.FTZ R17, R82, R23, R17 ;  /* 0x0000001752117223 */ /* 0x000fe20000010011 */
[C---:B------:R-:W-:Y:S01]  /*6de0*/  FADD.FTZ R21, -R36.reuse, R21 ;  /* 0x0000001524157221 */ /* 0x040fe20000010100 */
[----:B------:R-:W-:Y:S01]  /*6df0*/  SHF.L.U32 R16, R81, 0x10, RZ ;  /* 0x0000001051107819 */ /* 0x000fe200000006ff */
[----:B------:R-:W-:Y:S01]  /*6e00*/  FADD.FTZ R49, -R36, R49 ;  /* 0x0000003124317221 */ /* 0x000fe20000010100 */
[----:B------:R-:W-:Y:S01]  /*6e10*/  FMUL.FTZ R82, R126, R82 ;  /* 0x000000527e527220 */ /* 0x000fe20000410000 */
[----:B------:R-:W-:Y:S01]  /*6e20*/  FFMA.FTZ R88, R19, R28, R88 ;  /* 0x0000001c13587223 */ /* 0x000fe20000010058 */
[----:B------:R-:W-:Y:S01]  /*6e30*/  SHF.L.U32 R94, R94, 0x10, RZ ;  /* 0x000000105e5e7819 */ /* 0x000fe200000006ff */
[-C--:B------:R-:W-:Y:S01]  /*6e40*/  FMUL.FTZ R21, R21, R76.reuse ;  /* 0x0000004c15157220 */ /* 0x080fe20000410000 */
[----:B------:R-:W-:Y:S01]  /*6e50*/  FADD.FTZ R43, -R36, R43 ;  /* 0x0000002b242b7221 */ /* 0x000fe20000010100 */
[----:B------:R-:W-:Y:S01]  /*6e60*/  FMUL.FTZ R49, R49, R76 ;  /* 0x0000004c31317220 */ /* 0x000fe20000410000 */
[----:B------:R-:W-:Y:S01]  /*6e70*/  FFMA.FTZ R88, R23, R82, R88 ;  /* 0x0000005217587223 */ /* 0x000fe20000010058 */
[----:B------:R-:W-:Y:S01]  /*6e80*/  FMUL.FTZ R18, R151, R16 ;  /* 0x0000001097127220 */ /* 0x000fe20000410000 */
[----:B------:R-:W-:Y:S01]  /*6e90*/  FADD.FTZ R27, R28, R27 ;  /* 0x0000001b1c1b7221 */ /* 0x000fe20000010000 */
[----:B------:R-:W-:Y:S01]  /*6ea0*/  SHF.L.U32 R90, R90, 0x10, RZ ;  /* 0x000000105a5a7819 */ /* 0x000fe200000006ff */
[----:B------:R-:W-:Y:S01]  /*6eb0*/  FADD.FTZ R14, R14, R16 ;  /* 0x000000100e0e7221 */ /* 0x000fe20000010000 */
[----:B------:R-:W-:Y:S01]  /*6ec0*/  FFMA.FTZ R13, R16, R21, R13 ;  /* 0x00000015100d7223 */ /* 0x000fe2000001000d */
[----:B------:R-:W-:Y:S01]  /*6ed0*/  SHF.L.U32 R19, R86, 0x10, RZ ;  /* 0x0000001056137819 */ /* 0x000fe200000006ff */
[----:B------:R-:W-:Y:S01]  /*6ee0*/  FMUL.FTZ R43, R43, R76 ;  /* 0x0000004c2b2b7220 */ /* 0x000fe20000410000 */
[----:B------:R-:W-:Y:S01]  /*6ef0*/  FADD.FTZ R15, R15, R94 ;  /* 0x0000005e0f0f7221 */ /* 0x000fe20000010000 */
[----:B------:R-:W-:Y:S01]  /*6f00*/  FFMA.FTZ R17, R94, R49, R17 ;  /* 0x000000315e117223 */ /* 0x000fe20000010011 */
[----:B------:R-:W-:Y:S01]  /*6f10*/  FFMA.FTZ R88, R21, R18, R88 ;  /* 0x0000001215587223 */ /* 0x000fe20000010058 */
[----:B------:R-:W-:Y:S01]  /*6f20*/  FMUL.FTZ R94, R126, R94 ;  /* 0x0000005e7e5e7220 */ /* 0x000fe20000410000 */
[----:B------:R-:W-:Y:S01]  /*6f30*/  FADD.FTZ R27, R27, R82 ;  /* 0x000000521b1b7221 */ /* 0x000fe20000010000 */
[----:B------:R-:W-:Y:S01]  /*6f40*/  FADD.FTZ R14, R14, R90 ;  /* 0x0000005a0e0e7221 */ /* 0x000fe20000010000 */
[----:B------:R-:W-:Y:S01]  /*6f50*/  FFMA.FTZ R13, R90, R43, R13 ;  /* 0x0000002b5a0d7223 */ /* 0x000fe2000001000d */
[----:B------:R-:W-:Y:S01]  /*6f60*/  SHF.L.U32 R16, R57, 0x10, RZ ;  /* 0x0000001039107819 */ /* 0x000fe200000006ff */
[----:B------:R-:W-:Y:S01]  /*6f70*/  FMUL.FTZ R90, R151, R90 ;  /* 0x0000005a975a7220 */ /* 0x000fe20000410000 */
[----:B------:R-:W-:Y:S01]  /*6f80*/  FFMA.FTZ R88, R49, R94, R88 ;  /* 0x0000005e31587223 */ /* 0x000fe20000010058 */
        /* <DEDUP_REMOVED lines=10> */
[----:B------:R-:W-:Y:S01]  /*7030*/  FADD.FTZ R27, R90, R27 ;  /* 0x0000001b5a1b7221 */ /* 0x000fe20000010000 */
[----:B------:R-:W-:Y:S01]  /*7040*/  FADD.FTZ R51, -R36, R51 ;  /* 0x0000003324337221 */ /* 0x000fe20000010100 */
[----:B------:R-:W-:Y:S01]  /*7050*/  SHF.L.U32 R19, R102, 0x10, RZ ;  /* 0x0000001066137819 */ /* 0x000fe200000006ff */
[----:B------:R-:W-:Y:S01]  /*7060*/  FADD.FTZ R15, R15, R16 ;  /* 0x000000100f0f7221 */ /* 0x000fe20000010000 */
[----:B------:R-:W-:Y:S01]  /*7070*/  FADD.FTZ R27, R27, R18 ;  /* 0x000000121b1b7221 */ /* 0x000fe20000010000 */
[----:B------:R-:W-:Y:S01]  /*7080*/  SHF.L.U32 R106, R106, 0x10, RZ ;  /* 0x000000106a6a7819 */ /* 0x000fe200000006ff */
[----:B------:R-:W-:Y:S01]  /*7090*/  FMUL.FTZ R16, R151, R98 ;  /* 0x0000006297107220 */ /* 0x000fe20000410000 */
        /* <DEDUP_REMOVED lines=24> */
[----:B------:R-:W-:Y:S01]  /*7220*/  FFMA.FTZ R13, R98, R51, R13 ;  /* 0x00000033620d7223 */ /* 0x000fe2000001000d */
[----:B------:R-:W-:Y:S01]  /*7230*/  FADD.FTZ R27, R27, R18 ;  /* 0x000000121b1b7221 */ /* 0x000fe20000010000 */
[----:B------:R-:W-:Y:S01]  /*7240*/  FFMA.FTZ R88, R65, R18, R88 ;  /* 0x0000001241587223 */ /* 0x000fe20000010058 */
[----:B------:R-:W-:Y:S01]  /*7250*/  FFMA.FTZ R17, R106, R19, R17 ;  /* 0x000000136a117223 */ /* 0x000fe20000010011 */
[----:B------:R-:W-:Y:S01]  /*7260*/  FMUL.FTZ R18, R151, R114 ;  /* 0x0000007297127220 */ /* 0x000fe20000410000 */
[----:B------:R-:W-:Y:S01]  /*7270*/  FMUL.FTZ R21, R21, R76 ;  /* 0x0000004c15157220 */ /* 0x000fe20000410000 */
[----:B------:R-:W-:Y:S01]  /*7280*/  FADD.FTZ R15, R15, R106 ;  /* 0x0000006a0f0f7221 */ /* 0x000fe20000010000 */
        /* <DEDUP_REMOVED lines=9> */
.L_x_587:
        /* <DEDUP_REMOVED lines=9> */
[-C--:B------:R-:W-:Y:S01]  /*73b0*/  FMUL.FTZ R14, R139, R76.reuse ;  /* 0x0000004c8b0e7220 */ /* 0x080fe20000410000 */
[----:B------:R-:W-:Y:S01]  /*73c0*/  FADD.FTZ R157, -R36, R157 ;  /* 0x0000009d249d7221 */ /* 0x000fe20000010100 */
[--C-:B------:R-:W-:Y:S01]  /*73d0*/  FFMA.FTZ R130, R126, R13, R67.reuse ;  /* 0x0000000d7e827223 */ /* 0x100fe20000010043 */
[----:B------:R-:W-:Y:S01]  /*73e0*/  FMUL.FTZ R17, R17, R76 ;  /* 0x0000004c11117220 */ /* 0x000fe20000410000 */
[----:B------:R-:W-:Y:S01]  /*73f0*/  FFMA.FTZ R134, R151, R14, R122 ;  /* 0x0000000e97867223 */ /* 0x000fe2000001007a */
[----:B------:R-:W-:Y:S01]  /*7400*/  FMUL.FTZ R18, R157, R76 ;  /* 0x0000004c9d127220 */ /* 0x000fe20000410000 */
[----:B------:R-:W-:Y:S01]  /*7410*/  FMUL.FTZ R141, R130, -1.4426950216293334961 ;  /* 0xbfb8aa3b828d7820 */ /* 0x000fe20000410000 */
        /* <DEDUP_REMOVED lines=8> */
[----:B------:R-:W-:Y:S01]  /*74a0*/  SHF.L.U32 R142, R142, 0x10, RZ ;  /* 0x000000108e8e7819 */ /* 0x000fe200000006ff */
[----:B------:R-:W-:Y:S01]  /*74b0*/  FADD.FTZ R27, -R36, R27 ;  /* 0x0000001b241b7221 */ /* 0x000fe20000010100 */
[----:B------:R-:W-:Y:S01]  /*74c0*/  SHF.L.U32 R143, R143, 0x10, RZ ;  /* 0x000000108f8f7819 */ /* 0x000fe200000006ff */
[----:B------:R-:W2:Y:S01]  /*74d0*/  MUFU.EX2 R139, R139 ;  /* 0x0000008b008b7308 */ /* 0x000ea20000000800 */
[----:B------:R-:W-:Y:S01]  /*74e0*/  SHF.L.U32 R31, R31, 0x10, RZ ;  /* 0x000000101f1f7819 */ /* 0x000fe200000006ff */
[----:B------:R-:W-:Y:S01]  /*74f0*/  FMUL.FTZ R27, R27, R76 ;  /* 0x0000004c1b1b7220 */ /* 0x000fe20000410000 */
[----:B------:R-:W-:-:S02]  /*7500*/  SHF.L.U32 R33, R33, 0x10, RZ ;  /* 0x0000001021217819 */ /* 0x000fc400000006ff */
[----:B------:R-:W-:Y:S01]  /*7510*/  SHF.L.U32 R34, R34, 0x10, RZ ;  /* 0x0000001022227819 */ /* 0x000fe200000006ff */
[----:B0-----:R-:W-:Y:S01]  /*7520*/  FADD.FTZ R153, R141, 1 ;  /* 0x3f8000008d997421 */ /* 0x001fe20000010000 */
[----:B------:R-:W-:Y:S01]  /*7530*/  FFMA.FTZ R141, R151, R18, R122 ;  /* 0x00000012978d7223 */ /* 0x000fe2000001007a */
[----:B------:R-:W-:Y:S01]  /*7540*/  SHF.L.U32 R38, R38, 0x10, RZ ;  /* 0x0000001026267819 */ /* 0x000fe200000006ff */
[----:B-1----:R-:W-:Y:S02]  /*7550*/  FADD.FTZ R152, R140, 1 ;  /* 0x3f8000008c987421 */ /* 0x002fe40000010000 */
[----:B------:R-:W-:Y:S01]  /*7560*/  FMUL.FTZ R140, R141, -1.4426950216293334961 ;  /* 0xbfb8aa3b8d8c7820 */ /* 0x000fe20000410000 */
[----:B------:R-:W0:Y:S01]  /*7570*/  MUFU.RCP R153, R153 ;  /* 0x0000009900997308 */ /* 0x000e220000001000 */
[----:B------:R-:W-:Y:S01]  /*7580*/  FADD.FTZ R34, -R36, R34 ;  /* 0x0000002224227221 */ /* 0x000fe20000010100 */
[----:B--2---:R-:W-:Y:S01]  /*7590*/  FADD.FTZ R150, R139, 1 ;  /* 0x3f8000008b967421 */ /* 0x004fe20000010000 */
[----:B------:R-:W-:-:S02]  /*75a0*/  SHF.L.U32 R40, R40, 0x10, RZ ;  /* 0x0000001028287819 */ /* 0x000fc400000006ff */
[-C--:B------:R-:W-:Y:S01]  /*75b0*/  FMUL.FTZ R34, R34, R76.reuse ;  /* 0x0000004c22227220 */ /* 0x080fe20000410000 */
[----:B------:R-:W-:Y:S02]  /*75c0*/  SHF.L.U32 R45, R45, 0x10, RZ ;  /* 0x000000102d2d7819 */ /* 0x000fe400000006ff */
[----:B------:R-:W1:Y:S01]  /*75d0*/  MUFU.RCP R152, R152 ;  /* 0x0000009800987308 */ /* 0x000e620000001000 */
[----:B------:R-:W-:Y:S02]  /*75e0*/  SHF.L.U32 R41, R41, 0x10, RZ ;  /* 0x0000001029297819 */ /* 0x000fe400000006ff */
[----:B------:R-:W-:Y:S01]  /*75f0*/  FADD.FTZ R45, -R36, R45 ;  /* 0x0000002d242d7221 */ /* 0x000fe20000010100 */
[----:B------:R-:W-:Y:S02]  /*7600*/  SHF.L.U32 R48, R48, 0x10, RZ ;  /* 0x0000001030307819 */ /* 0x000fe400000006ff */
[----:B------:R-:W-:Y:S01]  /*7610*/  SHF.L.U32 R61, R61, 0x10, RZ ;  /* 0x000000103d3d7819 */ /* 0x000fe200000006ff */
[----:B------:R-:W-:Y:S01]  /*7620*/  FMUL.FTZ R45, R45, R76 ;  /* 0x0000004c2d2d7220 */ /* 0x000fe20000410000 */
[----:B------:R-:W2:Y:S01]  /*7630*/  MUFU.EX2 R140, R140 ;  /* 0x0000008c008c7308 */ /* 0x000ea20000000800 */
[----:B------:R-:W-:Y:S01]  /*7640*/  SHF.L.U32 R77, R77, 0x10, RZ ;  /* 0x000000104d4d7819 */ /* 0x000fe200000006ff */
[----:B0-----:R-:W-:Y:S01]  /*7650*/  FMUL.FTZ R139, R154, R153 ;  /* 0x000000999a8b7220 */ /* 0x001fe20000410000 */
[----:B------:R-:W-:Y:S01]  /*7660*/  FADD.FTZ R153, -R153, 1 ;  /* 0x3f80000099997421 */ /* 0x000fe20000010100 */
[----:B------:R-:W0:Y:S01]  /*7670*/  MUFU.RCP R150, R150 ;  /* 0x0000009600967308 */ /* 0x000e220000001000 */
[C---:B------:R-:W-:Y:S01]  /*7680*/  FADD.FTZ R61, -R36.reuse, R61 ;  /* 0x0000003d243d7221 */ /* 0x040fe20000010100 */
[----:B------:R-:W-:Y:S01]  /*7690*/  FADD.FTZ R77, -R36, R77 ;  /* 0x0000004d244d7221 */ /* 0x000fe20000010100 */
        /* <DEDUP_REMOVED lines=8> */
[----:B------:R-:W-:Y:S01]  /*7720*/  FFMA.FTZ R140, R126, R27, R67 ;  /* 0x0000001b7e8c7223 */ /* 0x000fe20000010043 */
[----:B------:R-:W-:-:S02]  /*7730*/  SHF.L.U32 R157, R20, 0x10, RZ ;  /* 0x00000010149d7819 */ /* 0x000fc400000006ff */
[----:B------:R-:W-:Y:S01]  /*7740*/  FMUL.FTZ R15, R15, R16 ;  /* 0x000000100f0f7220 */ /* 0x000fe20000410000 */
[----:B------:R-:W1:Y:S01]  /*7750*/  MUFU.RCP R152, R152 ;  /* 0x0000009800987308 */ /* 0x000e620000001000 */
[----:B------:R-:W-:Y:S01]  /*7760*/  FMUL.FTZ R153, R140, -1.4426950216293334961 ;  /* 0xbfb8aa3b8c997820 */ /* 0x000fe20000410000 */
[----:B0-----:R-:W-:Y:S01]  /*7770*/  FMUL.FTZ R134, R19, R150 ;  /* 0x0000009613867220 */ /* 0x001fe20000410000 */
[----:B------:R-:W-:Y:S01]  /*7780*/  FADD.FTZ R19, -R150, 1 ;  /* 0x3f80000096137421 */ /* 0x000fe20000010100 */
[----:B------:R-:W-:Y:S02]  /*7790*/  SHF.L.U32 R16, R35, 0x10, RZ ;  /* 0x0000001023107819 */ /* 0x000fe400000006ff */
[----:B------:R-:W-:Y:S01]  /*77a0*/  SHF.L.U32 R83, R83, 0x10, RZ ;  /* 0x0000001053537819 */ /* 0x000fe200000006ff */
[----:B------:R-:W-:Y:S01]  /*77b0*/  FFMA.FTZ R19, R138, R19, 1 ;  /* 0x3f8000008a137423 */ /* 0x000fe20000010013 */
[----:B------:R-:W-:Y:S01]  /*77c0*/  FADD.FTZ R138, -R36, R142 ;  /* 0x0000008e248a7221 */ /* 0x000fe20000010100 */
[----:B------:R-:W-:Y:S01]  /*77d0*/  SHF.L.U32 R88, R88, 0x10, RZ ;  /* 0x0000001058587819 */ /* 0x000fe200000006ff */
[----:B------:R-:W0:Y:S01]  /*77e0*/  MUFU.EX2 R142, R153 ;  /* 0x00000099008e7308 */ /* 0x000e220000000800 */
[----:B------:R-:W-:Y:S01]  /*77f0*/  FMUL.FTZ R19, R134, R19 ;  /* 0x0000001386137220 */ /* 0x000fe20000410000 */
[----:B------:R-:W-:Y:S01]  /*7800*/  FMUL.FTZ R138, R138, R76 ;  /* 0x0000004c8a8a7220 */ /* 0x000fe20000410000 */
[--C-:B------:R-:W-:Y:S01]  /*7810*/  FFMA.FTZ R134, R151, R34, R122.reuse ;  /* 0x0000002297867223 */ /* 0x100fe2000001007a */
[----:B------:R-:W-:Y:S01]  /*7820*/  FADD.FTZ R83, -R36, R83 ;  /* 0x0000005324537221 */ /* 0x000fe20000010100 */
[----:B------:R-:W-:Y:S01]  /*7830*/  SHF.L.U32 R87, R87, 0x10, RZ ;  /* 0x0000001057577819 */ /* 0x000fe200000006ff */
[----:B------:R-:W-:Y:S01]  /*7840*/  FFMA.FTZ R150, R151, R138, R122 ;  /* 0x0000008a97967223 */ /* 0x000fe2000001007a */
[----:B------:R-:W-:Y:S01]  /*7850*/  SHF.L.U32 R92, R92, 0x10, RZ ;  /* 0x000000105c5c7819 */ /* 0x000fe200000006ff */
[----:B-1----:R-:W-:Y:S01]  /*7860*/  FMUL.FTZ R20, R157, R152 ;  /* 0x000000989d147220 */ /* 0x002fe20000410000 */
[----:B------:R-:W-:Y:S01]  /*7870*/  FADD.FTZ R152, -R152, 1 ;  /* 0x3f80000098987421 */ /* 0x000fe20000010100 */
[----:B------:R-:W-:Y:S01]  /*7880*/  FMUL.FTZ R157, R150, -1.4426950216293334961 ;  /* 0xbfb8aa3b969d7820 */ /* 0x000fe20000410000 */
[----:B------:R-:W-:Y:S01]  /*7890*/  FADD.FTZ R87, -R36, R87 ;  /* 0x0000005724577221 */ /* 0x000fe20000010100 */
[----:B------:R-:W-:Y:S01]  /*78a0*/  SHF.L.U32 R91, R91, 0x10, RZ ;  /* 0x000000105b5b7819 */ /* 0x000fe200000006ff */
[----:B------:R-:W-:Y:S01]  /*78b0*/  FFMA.FTZ R141, R141, R152, 1 ;  /* 0x3f8000008d8d7423 */ /* 0x000fe20000010098 */
[----:B0-----:R-:W-:Y:S01]  /*78c0*/  FADD.FTZ R154, R142, 1 ;  /* 0x3f8000008e9a7421 */ /* 0x001fe20000010000 */
[----:B------:R-:W-:Y:S01]  /*78d0*/  SHF.L.U32 R95, R95, 0x10, RZ ;  /* 0x000000105f5f7819 */ /* 0x000fe200000006ff */
[----:B------:R-:W0:Y:S01]  /*78e0*/  MUFU.EX2 R157, R157 ;  /* 0x0000009d009d7308 */ /* 0x000e220000000800 */
[----:B------:R-:W-:Y:S01]  /*78f0*/  FMUL.FTZ R20, R20, R141 ;  /* 0x0000008d14147220 */ /* 0x000fe20000410000 */
[C---:B------:R-:W-:Y:S01]  /*7900*/  FADD.FTZ R91, -R36.reuse, R91 ;  /* 0x0000005b245b7221 */ /* 0x040fe20000010100 */
[----:B------:R-:W-:Y:S01]  /*7910*/  SHF.L.U32 R99, R99, 0x10, RZ ;  /* 0x0000001063637819 */ /* 0x000fe200000006ff */
[----:B------:R-:W1:Y:S01]  /*7920*/  MUFU.RCP R142, R154 ;  /* 0x0000009a008e7308 */ /* 0x000e620000001000 */
[----:B------:R-:W-:Y:S01]  /*7930*/  FADD.FTZ R95, -R36, R95 ;  /* 0x0000005f245f7221 */ /* 0x000fe20000010100 */
[----:B------:R-:W-:-:S02]  /*7940*/  SHF.L.U32 R107, R107, 0x10, RZ ;  /* 0x000000106b6b7819 */ /* 0x000fc400000006ff */
[C---:B------:R-:W-:Y:S01]  /*7950*/  FADD.FTZ R99, -R36.reuse, R99 ;  /* 0x0000006324637221 */ /* 0x040fe20000010100 */
[----:B------:R-:W-:Y:S02]  /*7960*/  SHF.L.U32 R113, R113, 0x10, RZ ;  /* 0x0000001071717819 */ /* 0x000fe400000006ff */
[----:B------:R-:W-:Y:S01]  /*7970*/  FADD.FTZ R107, -R36, R107 ;  /* 0x0000006b246b7221 */ /* 0x000fe20000010100 */
[----:B------:R-:W-:Y:S01]  /*7980*/  SHF.L.U32 R112, R112, 0x10, RZ ;  /* 0x0000001070707819 */ /* 0x000fe200000006ff */
[----:B0-----:R-:W-:Y:S01]  /*7990*/  FADD.FTZ R152, R157, 1 ;  /* 0x3f8000009d987421 */ /* 0x001fe20000010000 */
[----:B------:R-:W-:Y:S01]  /*79a0*/  SHF.L.U32 R157, R30, 0x10, RZ ;  /* 0x000000101e9d7819 */ /* 0x000fe200000006ff */
[----:B------:R-:W-:Y:S01]  /*79b0*/  FMUL.FTZ R107, R107, R76 ;  /* 0x0000004c6b6b7220 */ /* 0x000fe20000410000 */
[C---:B------:R-:W-:Y:S01]  /*79c0*/  FADD.FTZ R113, -R36.reuse, R113 ;  /* 0x0000007124717221 */ /* 0x040fe20000010100 */
[----:B------:R-:W-:Y:S02]  /*79d0*/  SHF.L.U32 R115, R115, 0x10, RZ ;  /* 0x0000001073737819 */ /* 0x000fe400000006ff */
[----:B------:R-:W0:Y:S01]  /*79e0*/  MUFU.RCP R152, R152 ;  /* 0x0000009800987308 */ /* 0x000e220000001000 */
[----:B------:R-:W-:Y:S01]  /*79f0*/  FADD.FTZ R157, -R36, R157 ;  /* 0x0000009d249d7221 */ /* 0x000fe20000010100 */
[----:B-1----:R-:W-:Y:S01]  /*7a00*/  FADD.FTZ R153, -R142, 1 ;  /* 0x3f8000008e997421 */ /* 0x002fe20000010100 */
[----:B------:R-:W-:Y:S01]  /*7a10*/  FMUL.FTZ R143, R143, R142 ;  /* 0x0000008e8f8f7220 */ /* 0x000fe20000410000 */
[----:B------:R-:W-:Y:S01]  /*7a20*/  FMUL.FTZ R113, R113, R76 ;  /* 0x0000004c71717220 */ /* 0x000fe20000410000 */
[----:B------:R-:W-:Y:S01]  /*7a30*/  FADD.FTZ R115, -R36, R115 ;  /* 0x0000007324737221 */ /* 0x000fe20000010100 */
[----:B------:R-:W-:Y:S01]  /*7a40*/  FFMA.FTZ R140, R140, R153, 1 ;  /* 0x3f8000008c8c7423 */ /* 0x000fe20000010099 */
[----:B------:R-:W-:-:S02]  /*7a50*/  SHF.L.U32 R153, R29, 0x10, RZ ;  /* 0x000000101d997819 */ /* 0x000fc400000006ff */
[----:B------:R-:W-:Y:S01]  /*7a60*/  SHF.L.U32 R29, R144, 0x10, RZ ;  /* 0x00000010901d7819 */ /* 0x000fe200000006ff */
[----:B------:R-:W-:Y:S01]  /*7a70*/  FMUL.FTZ R140, R143, R140 ;  /* 0x0000008c8f8c7220 */ /* 0x000fe20000410000 */
[-C--:B------:R-:W-:Y:S01]  /*7a80*/  FMUL.FTZ R115, R115, R76.reuse ;  /* 0x0000004c73737220 */ /* 0x080fe20000410000 */
[----:B------:R-:W-:Y:S01]  /*7a90*/  FADD.FTZ R153, -R36, R153 ;  /* 0x0000009924997221 */ /* 0x000fe20000010100 */
[----:B------:R-:W-:Y:S02]  /*7aa0*/  SHF.L.U32 R116, R116, 0x10, RZ ;  /* 0x0000001074747819 */ /* 0x000fe400000006ff */
[----:B------:R-:W-:Y:S01]  /*7ab0*/  SHF.L.U32 R120, R120, 0x10, RZ ;  /* 0x0000001078787819 */ /* 0x000fe200000006ff */
[----:B------:R-:W-:Y:S01]  /*7ac0*/  FMUL.FTZ R144, R153, R76 ;  /* 0x0000004c99907220 */ /* 0x000fe20000410000 */
[----:B------:R-:W-:Y:S01]  /*7ad0*/  SHF.L.U32 R52, R52, 0x10, RZ ;  /* 0x0000001034347819 */ /* 0x000fe200000006ff */
[----:B0-----:R-:W-:Y:S01]  /*7ae0*/  FMUL.FTZ R142, R29, R152 ;  /* 0x000000981d8e7220 */ /* 0x001fe20000410000 */
[----:B------:R-:W-:Y:S01]  /*7af0*/  FADD.FTZ R29, -R152, 1 ;  /* 0x3f800000981d7421 */ /* 0x000fe20000010100 */
[----:B------:R-:W-:-:S02]  /*7b00*/  SHF.L.U32 R124, R124, 0x10, RZ ;  /* 0x000000107c7c7819 */ /* 0x000fc400000006ff */
[----:B------:R-:W-:Y:S01]  /*7b10*/  SHF.L.U32 R127, R127, 0x10, RZ ;  /* 0x000000107f7f7819 */ /* 0x000fe200000006ff */
[----:B------:R-:W-:Y:S01]  /*7b20*/  FFMA.FTZ R29, R150, R29, 1 ;  /* 0x3f800000961d7423 */ /* 0x000fe2000001001d */
[--C-:B------:R-:W-:Y:S01]  /*7b30*/  FFMA.FTZ R150, R126, R144, R67.reuse ;  /* 0x000000907e967223 */ /* 0x100fe20000010043 */
[----:B------:R-:W-:Y:S02]  /*7b40*/  SHF.L.U32 R128, R128, 0x10, RZ ;  /* 0x0000001080807819 */ /* 0x000fe400000006ff */
[----:B------:R-:W-:Y:S01]  /*7b50*/  FMUL.FTZ R29, R142, R29 ;  /* 0x0000001d8e1d7220 */ /* 0x000fe20000410000 */
[----:B------:R-:W-:Y:S01]  /*7b60*/  FMUL.FTZ R153, R150, -1.4426950216293334961 ;  /* 0xbfb8aa3b96997820 */ /* 0x000fe20000410000 */
[----:B------:R-:W-:Y:S01]  /*7b70*/  FFMA.FTZ R142, R126, R45, R67 ;  /* 0x0000002d7e8e7223 */ /* 0x000fe20000010043 */
[----:B------:R-:W-:Y:S01]  /*7b80*/  FADD.FTZ R127, -R36, R127 ;  /* 0x0000007f247f7221 */ /* 0x000fe20000010100 */
[----:B------:R-:W-:Y:S02]  /*7b90*/  SHF.L.U32 R131, R131, 0x10, RZ ;  /* 0x0000001083837819 */ /* 0x000fe400000006ff */
[----:B------:R-:W-:Y:S01]  /*7ba0*/  SHF.L.U32 R132, R132, 0x10, RZ ;  /* 0x0000001084847819 */ /* 0x000fe200000006ff */
[----:B------:R-:W0:Y:S01]  /*7bb0*/  MUFU.EX2 R153, R153 ;  /* 0x0000009900997308 */ /* 0x000e220000000800 */
[----:B------:R-:W-:Y:S01]  /*7bc0*/  FMUL.FTZ R127, R127, R76 ;  /* 0x0000004c7f7f7220 */ /* 0x000fe20000410000 */
[----:B------:R-:W-:Y:S01]  /*7bd0*/  FADD.FTZ R131, -R36, R131 ;  /* 0x0000008324837221 */ /* 0x000fe20000010100 */
[----:B------:R-:W-:-:S02]  /*7be0*/  SHF.L.U32 R68, R68, 0x10, RZ ;  /* 0x0000001044447819 */ /* 0x000fc400000006ff */
[----:B------:R-:W-:Y:S01]  /*7bf0*/  SHF.L.U32 R66, R66, 0x10, RZ ;  /* 0x0000001042427819 */ /* 0x000fe200000006ff */
[-C--:B------:R-:W-:Y:S01]  /*7c00*/  FMUL.FTZ R131, R131, R76.reuse ;  /* 0x0000004c83837220 */ /* 0x080fe20000410000 */
[----:B------:R-:W-:Y:S01]  /*7c10*/  SHF.L.U32 R74, R74, 0x10, RZ ;  /* 0x000000104a4a7819 */ /* 0x000fe200000006ff */
[----:B------:R-:W-:Y:S01]  /*7c20*/  FADD.FTZ R68, -R36, R68 ;  /* 0x0000004424447221 */ /* 0x000fe20000010100 */
[----:B------:R-:W-:Y:S02]  /*7c30*/  SHF.L.U32 R23, R23, 0x10, RZ ;  /* 0x0000001017177819 */ /* 0x000fe400000006ff */
[----:B------:R-:W-:Y:S01]  /*7c40*/  SHF.L.U32 R26, R26, 0x10, RZ ;  /* 0x000000101a1a7819 */ /* 0x000fe200000006ff */
[----:B------:R-:W-:Y:S01]  /*7c50*/  FMUL.FTZ R68, R68, R76 ;  /* 0x0000004c44447220 */ /* 0x000fe20000410000 */
[----:B------:R-:W-:Y:S01]  /*7c60*/  SHF.L.U32 R32, R32, 0x10, RZ ;  /* 0x0000001020207819 */ /* 0x000fe200000006ff */
[----:B0-----:R-:W-:Y:S01]  /*7c70*/  FADD.FTZ R152, R153, 1 ;  /* 0x3f80000099987421 */ /* 0x001fe20000010000 */
[----:B------:R-:W-:-:S02]  /*7c80*/  SHF.L.U32 R28, R28, 0x10, RZ ;  /* 0x000000101c1c7819 */ /* 0x000fc400000006ff */
[----:B------:R-:W-:Y:S01]  /*7c90*/  SHF.L.U32 R94, R94, 0x10, RZ ;  /* 0x000000105e5e7819 */ /* 0x000fe200000006ff */
[----:B------:R-:W-:Y:S01]  /*7ca0*/  FADD.FTZ R32, -R36, R32 ;  /* 0x0000002024207221 */ /* 0x000fe20000010100 */
[----:B------:R-:W-:Y:S01]  /*7cb0*/  SHF.L.U32 R86, R86, 0x10, RZ ;  /* 0x0000001056567819 */ /* 0x000fe200000006ff */
[----:B------:R-:W0:Y:S01]  /*7cc0*/  MUFU.RCP R152, R152 ;  /* 0x0000009800987308 */ /* 0x000e220000001000 */
[----:B------:R-:W-:Y:S01]  /*7cd0*/  SHF.L.U32 R90, R90, 0x10, RZ ;  /* 0x000000105a5a7819 */ /* 0x000fe200000006ff */
[-C--:B------:R-:W-:Y:S01]  /*7ce0*/  FMUL.FTZ R32, R32, R76.reuse ;  /* 0x0000004c20207220 */ /* 0x080fe20000410000 */
[----:B------:R-:W-:Y:S01]  /*7cf0*/  SHF.L.U32 R102, R102, 0x10, RZ ;  /* 0x0000001066667819 */ /* 0x000fe200000006ff */
[----:B------:R-:W-:Y:S01]  /*7d00*/  FADD.FTZ R86, -R36, R86 ;  /* 0x0000005624567221 */ /* 0x000fe20000010100 */
[----:B------:R-:W-:Y:S02]  /*7d10*/  SHF.L.U32 R98, R98, 0x10, RZ ;  /* 0x0000001062627819 */ /* 0x000fe400000006ff */
[----:B------:R-:W-:Y:S01]  /*7d20*/  SHF.L.U32 R37, R37, 0x10, RZ ;  /* 0x0000001025257819 */ /* 0x000fe200000006ff */
[----:B------:R-:W-:Y:S01]  /*7d30*/  FMUL.FTZ R86, R86, R76 ;  /* 0x0000004c56567220 */ /* 0x000fe20000410000 */
[----:B------:R-:W-:Y:S01]  /*7d40*/  FADD.FTZ R102, -R36, R102 ;  /* 0x0000006624667221 */ /* 0x000fe20000010100 */
[----:B------:R-:W-:-:S02]  /*7d50*/  SHF.L.U32 R118, R118, 0x10, RZ ;  /* 0x0000001076767819 */ /* 0x000fc400000006ff */
[----:B------:R-:W-:Y:S01]  /*7d60*/  SHF.L.U32 R110, R110, 0x10, RZ ;  /* 0x000000106e6e7819 */ /* 0x000fe200000006ff */
[----:B------:R-:W-:Y:S01]  /*7d70*/  FMUL.FTZ R102, R102, R76 ;  /* 0x0000004c66667220 */ /* 0x000fe20000410000 */
[----:B0-----:R-:W-:Y:S01]  /*7d80*/  FMUL.FTZ R30, R31, R152 ;  /* 0x000000981f1e7220 */ /* 0x001fe20000410000 */
[----:B------:R-:W-:-:S04]  /*7d90*/  FADD.FTZ R31, -R152, 1 ;  /* 0x3f800000981f7421 */ /* 0x000fc80000010100 */
        /* <DEDUP_REMOVED lines=9> */
[----:B0-----:R-:W-:-:S06]  /*7e30*/  FMUL.FTZ R154, R134, -1.4426950216293334961 ;  /* 0xbfb8aa3b869a7820 */ /* 0x001fcc0000410000 */
[----:B------:R-:W-:Y:S01]  /*7e40*/  MUFU.EX2 R154, R154 ;  /* 0x0000009a009a7308 */ /* 0x000fe20000000800 */
[----:B-1----:R-:W-:Y:S01]  /*7e50*/  FMUL.FTZ R146, R157, R152 ;  /* 0x000000989d927220 */ /* 0x002fe20000410000 */
        /* <DEDUP_REMOVED lines=16> */
[----:B------:R-:W-:-:S03]  /*7f60*/  FMUL.FTZ R16, R16, R35 ;  /* 0x0000002310107220 */ /* 0x000fc60000410000 */
        /* <DEDUP_REMOVED lines=29> */
[----:B------:R-:W-:-:S02]  /*8140*/  SHF.L.U32 R152, R47, 0x10, RZ ;  /* 0x000000102f987819 */ /* 0x000fc400000006ff */
[----:B------:R-:W-:Y:S01]  /*8150*/  FFMA.FTZ R41, R143, R158, 1 ;  /* 0x3f8000008f297423 */ /* 0x000fe2000001009e */
[----:B-1----:R-:W-:Y:S01]  /*8160*/  FADD.FTZ R143, R154, 1 ;  /* 0x3f8000009a8f7421 */ /* 0x002fe20000010000 */
[----:B------:R-:W-:Y:S02]  /*8170*/  SHF.L.U32 R158, R63, 0x10, RZ ;  /* 0x000000103f9e7819 */ /* 0x000fe400000006ff */
        /* <DEDUP_REMOVED lines=19> */
[----:B------:R-:W-:Y:S01]  /*82b0*/  FFMA.FTZ R143, R126, R48, R67 ;  /* 0x000000307e8f7223 */ /* 0x000fe20000010043 */
[----:B------:R-:W-:Y:S02]  /*82c0*/  SHF.L.U32 R55, R54, 0x10, RZ ;  /* 0x0000001036377819 */ /* 0x000fe400000006ff */
[----:B------:R-:W-:Y:S01]  /*82d0*/  FMUL.FTZ R30, R53, R30 ;  /* 0x0000001e351e7220 */ /* 0x000fe20000410000 */
[----:B------:R-:W-:-:S06]  /*82e0*/  FMUL.FTZ R152, R143, -1.4426950216293334961 ;  /* 0xbfb8aa3b8f987820 */ /* 0x000fcc0000410000 */
[----:B------:R-:W0:Y:S02]  /*82f0*/  MUFU.EX2 R152, R152 ;  /* 0x0000009800987308 */ /* 0x000e240000000800 */
[----:B0-----:R-:W-:-:S06]  /*8300*/  FADD.FTZ R146, R152, 1 ;  /* 0x3f80000098927421 */ /* 0x001fcc0000010000 */
[----:B------:R-:W0:Y:S02]  /*8310*/  MUFU.RCP R146, R146 ;  /* 0x0000009200927308 */ /* 0x000e240000001000 */
[----:B0-----:R-:W-:Y:S01]  /*8320*/  FMUL.FTZ R54, R157, R146 ;  /* 0x000000929d367220 */ /* 0x001fe20000410000 */
[----:B------:R-:W-:Y:S01]  /*8330*/  FADD.FTZ R154, -R146, 1 ;  /* 0x3f800000929a7421 */ /* 0x000fe20000010100 */
[----:B------:R-:W-:Y:S01]  /*8340*/  FADD.FTZ R157, -R36, R55 ;  /* 0x00000037249d7221 */ /* 0x000fe20000010100 */
[----:B------:R-:W-:Y:S01]  /*8350*/  SHF.L.U32 R146, R56, 0x10, RZ ;  /* 0x0000001038927819 */ /* 0x000fe200000006ff */
[----:B------:R-:W-:Y:S01]  /*8360*/  FMUL.FTZ R56, R61, R76 ;  /* 0x0000004c3d387220 */ /* 0x000fe20000410000 */
        /* <DEDUP_REMOVED lines=25> */
[----:B------:R-:W-:Y:S01]  /*8500*/  SHF.L.U32 R64, R69, 0x10, RZ ;  /* 0x0000001045407819 */ /* 0x000fe200000006ff */
[----:B------:R-:W-:Y:S01]  /*8510*/  FFMA.FTZ R40, R151, R63, R122 ;  /* 0x0000003f97287223 */ /* 0x000fe2000001007a */
[----:B------:R-:W-:-:S03]  /*8520*/  FMUL.FTZ R61, R61, R62 ;  /* 0x0000003e3d3d7220 */ /* 0x000fc60000410000 */
[----:B------:R-:W-:Y:S01]  /*8530*/  FMUL.FTZ R154, R40, -1.4426950216293334961 ;  /* 0xbfb8aa3b289a7820 */ /* 0x000fe20000410000 */
[----:B------:R-:W-:-:S04]  /*8540*/  FADD.FTZ R64, -R36, R64 ;  /* 0x0000004024407221 */ /* 0x000fc80000010100 */
[----:B------:R-:W-:Y:S01]  /*8550*/  FMUL.FTZ R64, R64, R76 ;  /* 0x0000004c40407220 */ /* 0x000fe20000410000 */
[----:B------:R-:W0:Y:S02]  /*8560*/  MUFU.EX2 R154, R154 ;  /* 0x0000009a009a7308 */ /* 0x000e240000000800 */
[----:B0-----:R-:W-:-:S04]  /*8570*/  FADD.FTZ R153, R154, 1 ;  /* 0x3f8000009a997421 */ /* 0x001fc80000010000 */
[----:B------:R-:W0:Y:S02]  /*8580*/  MUFU.RCP R152, R153 ;  /* 0x0000009900987308 */ /* 0x000e240000001000 */
[----:B0-----:R-:W-:Y:S01]  /*8590*/  FMUL.FTZ R69, R157, R152 ;  /* 0x000000989d457220 */ /* 0x001fe20000410000 */
[----:B------:R-:W-:Y:S01]  /*85a0*/  FADD.FTZ R157, -R152, 1 ;  /* 0x3f800000989d7421 */ /* 0x000fe20000010100 */
[----:B------:R-:W-:-:S03]  /*85b0*/  FFMA.FTZ R152, R126, R64, R67 ;  /* 0x000000407e987223 */ /* 0x000fc60000010043 */
[----:B------:R-:W-:Y:S01]  /*85c0*/  FFMA.FTZ R40, R40, R157, 1 ;  /* 0x3f80000028287423 */ /* 0x000fe2000001009d */
[----:B------:R-:W-:Y:S01]  /*85d0*/  FMUL.FTZ R154, R152, -1.4426950216293334961 ;  /* 0xbfb8aa3b989a7820 */ /* 0x000fe20000410000 */
[----:B------:R-:W-:Y:S02]  /*85e0*/  SHF.L.U32 R157, R70, 0x10, RZ ;  /* 0x00000010469d7819 */ /* 0x000fe400000006ff */
[----:B------:R-:W-:-:S03]  /*85f0*/  FMUL.FTZ R40, R69, R40 ;  /* 0x0000002845287220 */ /* 0x000fc60000410000 */
[----:B------:R-:W0:Y:S01]  /*8600*/  MUFU.EX2 R154, R154 ;  /* 0x0000009a009a7308 */ /* 0x000e220000000800 */
[----:B------:R-:W-:Y:S01]  /*8610*/  FADD.FTZ R157, -R36, R157 ;  /* 0x0000009d249d7221 */ /* 0x000fe20000010100 */
        /* <DEDUP_REMOVED lines=10> */
[----:B------:R-:W-:Y:S01]  /*86c0*/  SHF.L.U32 R157, R21, 0x10, RZ ;  /* 0x00000010159d7819 */ /* 0x000fe200000006ff */
[----:B------:R-:W-:-:S02]  /*86d0*/  FMUL.FTZ R41, R41, R70 ;  /* 0x0000004629297220 */ /* 0x000fc40000410000 */
[----:B------:R-:W-:Y:S01]  /*86e0*/  FMUL.FTZ R154, R47, -1.4426950216293334961 ;  /* 0xbfb8aa3b2f9a7820 */ /* 0x000fe20000410000 */
[C---:B------:R-:W-:Y:S01]  /*86f0*/  FADD.FTZ R79, -R36.reuse, R79 ;  /* 0x0000004f244f7221 */ /* 0x040fe20000010100 */
[----:B------:R-:W-:-:S04]  /*8700*/  FADD.FTZ R157, -R36, R157 ;  /* 0x0000009d249d7221 */ /* 0x000fc80000010100 */
        /* <DEDUP_REMOVED lines=56> */
[----:B------:R-:W-:Y:S02]  /*8a90*/  SHF.L.U32 R154, R89, 0x10, RZ ;  /* 0x00000010599a7819 */ /* 0x000fe400000006ff */
[----:B------:R-:W-:-:S03]  /*8aa0*/  SHF.L.U32 R89, R25, 0x10, RZ ;  /* 0x0000001019597819 */ /* 0x000fc600000006ff */
[----:B------:R-:W0:Y:S02]  /*8ab0*/  MUFU.RCP R153, R153 ;  /* 0x0000009900997308 */ /* 0x000e240000001000 */
        /* <DEDUP_REMOVED lines=33> */
[----:B------:R-:W-:Y:S02]  /*8cd0*/  SHF.L.U32 R158, R97, 0x10, RZ ;  /* 0x00000010619e7819 */ /* 0x000fe400000006ff */
[----:B------:R-:W-:Y:S01]  /*8ce0*/  SHF.L.U32 R97, R96, 0x10, RZ ;  /* 0x0000001060617819 */ /* 0x000fe200000006ff */
[----:B------:R-:W-:Y:S01]  /*8cf0*/  FFMA.FTZ R78, R78, R89, 1 ;  /* 0x3f8000004e4e7423 */ /* 0x000fe20000010059 */
[----:B------:R-:W-:-:S03]  /*8d00*/  FMUL.FTZ R89, R95, R76 ;  /* 0x0000004c5f597220 */ /* 0x000fc60000410000 */
[----:B------:R-:W-:Y:S01]  /*8d10*/  FADD.FTZ R97, -R36, R97 ;  /* 0x0000006124617221 */ /* 0x000fe20000010100 */
        /* <DEDUP_REMOVED lines=37> */
[C-C-:B------:R-:W-:Y:S01]  /*8f70*/  FFMA.FTZ R88, R151.reuse, R99, R122.reuse ;  /* 0x0000006397587223 */ /* 0x140fe2000001007a */
[----:B------:R-:W-:Y:S01]  /*8f80*/  FFMA.FTZ R100, R151, R113, R122 ;  /* 0x0000007197647223 */ /* 0x000fe2000001007a */
[----:B------:R-:W-:-:S02]  /*8f90*/  FADD.FTZ R145, -R36, R145 ;  /* 0x0000009124917221 */ /* 0x000fc40000010100 */
        /* <DEDUP_REMOVED lines=12> */
[----:B------:R-:W-:Y:S02]  /*9060*/  FMUL.FTZ R88, R103, R88 ;  /* 0x0000005867587220 */ /* 0x000fe40000410000 */
[----:B------:R-:W-:Y:S01]  /*9070*/  FMUL.FTZ R105, R105, R76 ;  /* 0x0000004c69697220 */ /* 0x000fe20000410000 */
[----:B------:R-:W-:-:S03]  /*9080*/  FMUL.FTZ R153, R145, -1.4426950216293334961 ;  /* 0xbfb8aa3b91997820 */ /* 0x000fc60000410000 */
[----:B------:R-:W-:-:S03]  /*9090*/  FFMA.FTZ R92, R151, R105, R122 ;  /* 0x00000069975c7223 */ /* 0x000fc6000001007a */
[----:B------:R-:W0:Y:S02]  /*90a0*/  MUFU.EX2 R153, R153 ;  /* 0x0000009900997308 */ /* 0x000e240000000800 */
[----:B0-----:R-:W-:Y:S01]  /*90b0*/  FADD.FTZ R147, R153, 1 ;  /* 0x3f80000099937421 */ /* 0x001fe20000010000 */
[----:B------:R-:W-:-:S05]  /*90c0*/  FMUL.FTZ R153, R92, -1.4426950216293334961 ;  /* 0xbfb8aa3b5c997820 */ /* 0x000fca0000410000 */
[----:B------:R-:W0:Y:S08]  /*90d0*/  MUFU.RCP R147, R147 ;  /* 0x0000009300937308 */ /* 0x000e300000001000 */
[----:B------:R-:W1:Y:S01]  /*90e0*/  MUFU.EX2 R153, R153 ;  /* 0x0000009900997308 */ /* 0x000e620000000800 */
[----:B0-----:R-:W-:Y:S01]  /*90f0*/  FMUL.FTZ R25, R158, R147 ;  /* 0x000000939e197220 */ /* 0x001fe20000410000 */
[----:B------:R-:W-:Y:S01]  /*9100*/  FADD.FTZ R104, -R147, 1 ;  /* 0x3f80000093687421 */ /* 0x000fe20000010100 */
[----:B------:R-:W-:Y:S01]  /*9110*/  SHF.L.U32 R158, R149, 0x10, RZ ;  /* 0x00000010959e7819 */ /* 0x000fe200000006ff */
[----:B-1----:R-:W-:-:S02]  /*9120*/  FADD.FTZ R157, R153, 1 ;  /* 0x3f800000999d7421 */ /* 0x002fc40000010000 */
[----:B------:R-:W-:Y:S02]  /*9130*/  FFMA.FTZ R104, R145, R104, 1 ;  /* 0x3f80000091687423 */ /* 0x000fe40000010068 */
[----:B------:R-:W0:Y:S02]  /*9140*/  MUFU.RCP R147, R157 ;  /* 0x0000009d00937308 */ /* 0x000e240000001000 */
[----:B------:R-:W-:Y:S01]  /*9150*/  FMUL.FTZ R25, R25, R104 ;  /* 0x0000006819197220 */ /* 0x000fe20000410000 */
[----:B------:R-:W-:Y:S01]  /*9160*/  FFMA.FTZ R104, R151, R115, R122 ;  /* 0x0000007397687223 */ /* 0x000fe2000001007a */
[----:B0-----:R-:W-:Y:S01]  /*9170*/  FMUL.FTZ R145, R158, R147 ;  /* 0x000000939e917220 */ /* 0x001fe20000410000 */
[----:B------:R-:W-:Y:S01]  /*9180*/  FADD.FTZ R147, -R147, 1 ;  /* 0x3f80000093937421 */ /* 0x000fe20000010100 */
[----:B------:R-:W-:Y:S02]  /*9190*/  SHF.L.U32 R158, R109, 0x10, RZ ;  /* 0x000000106d9e7819 */ /* 0x000fe400000006ff */
[----:B------:R-:W-:Y:S01]  /*91a0*/  SHF.L.U32 R109, R108, 0x10, RZ ;  /* 0x000000106c6d7819 */ /* 0x000fe200000006ff */
[----:B------:R-:W-:Y:S01]  /*91b0*/  FFMA.FTZ R92, R92, R147, 1 ;  /* 0x3f8000005c5c7423 */ /* 0x000fe20000010093 */
[----:B------:R-:W-:-:S03]  /*91c0*/  FFMA.FTZ R147, R126, R107, R67 ;  /* 0x0000006b7e937223 */ /* 0x000fc60000010043 */
[----:B------:R-:W-:Y:S01]  /*91d0*/  FADD.FTZ R109, -R36, R109 ;  /* 0x0000006d246d7221 */ /* 0x000fe20000010100 */
[----:B------:R-:W-:Y:S01]  /*91e0*/  FMUL.FTZ R153, R147, -1.4426950216293334961 ;  /* 0xbfb8aa3b93997820 */ /* 0x000fe20000410000 */
[----:B------:R-:W-:Y:S02]  /*91f0*/  FMUL.FTZ R92, R145, R92 ;  /* 0x0000005c915c7220 */ /* 0x000fe40000410000 */
[----:B------:R-:W-:-:S03]  /*9200*/  FMUL.FTZ R109, R109, R76 ;  /* 0x0000004c6d6d7220 */ /* 0x000fc60000410000 */
[----:B------:R-:W0:Y:S01]  /*9210*/  MUFU.EX2 R153, R153 ;  /* 0x0000009900997308 */ /* 0x000e220000000800 */
[----:B------:R-:W-:Y:S01]  /*9220*/  FFMA.FTZ R96, R151, R109, R122 ;  /* 0x0000006d97607223 */ /* 0x000fe2000001007a */
[----:B0-----:R-:W-:-:S03]  /*9230*/  FADD.FTZ R149, R153, 1 ;  /* 0x3f80000099957421 */ /* 0x001fc60000010000 */
[----:B------:R-:W-:-:S03]  /*9240*/  FMUL.FTZ R153, R96, -1.4426950216293334961 ;  /* 0xbfb8aa3b60997820 */ /* 0x000fc60000410000 */
[----:B------:R-:W0:Y:S08]  /*9250*/  MUFU.RCP R149, R149 ;  /* 0x0000009500957308 */ /* 0x000e300000001000 */
[----:B------:R-:W1:Y:S01]  /*9260*/  MUFU.EX2 R153, R153 ;  /* 0x0000009900997308 */ /* 0x000e620000000800 */
[----:B0-----:R-:W-:Y:S01]  /*9270*/  FADD.FTZ R108, -R149, 1 ;  /* 0x3f800000956c7421 */ /* 0x001fe20000010100 */
[----:B------:R-:W-:Y:S01]  /*9280*/  FMUL.FTZ R91, R158, R149 ;  /* 0x000000959e5b7220 */ /* 0x000fe20000410000 */
[----:B------:R-:W-:Y:S01]  /*9290*/  SHF.L.U32 R158, R155, 0x10, RZ ;  /* 0x000000109b9e7819 */ /* 0x000fe200000006ff */
[----:B-1----:R-:W-:Y:S01]  /*92a0*/  FADD.FTZ R157, R153, 1 ;  /* 0x3f800000999d7421 */ /* 0x002fe20000010000 */
[----:B------:R-:W-:Y:S01]  /*92b0*/  FFMA.FTZ R108, R147, R108, 1 ;  /* 0x3f800000936c7423 */ /* 0x000fe2000001006c */
[----:B------:R-:W-:-:S02]  /*92c0*/  SHF.L.U32 R155, R156, 0x10, RZ ;  /* 0x000000109c9b7819 */ /* 0x000fc400000006ff */
[----:B------:R0:W1:Y:S01]  /*92d0*/  MUFU.RCP R147, R157 ;  /* 0x0000009d00937308 */ /* 0x0000620000001000 */
[----:B------:R-:W-:Y:S02]  /*92e0*/  FMUL.FTZ R91, R91, R108 ;  /* 0x0000006c5b5b7220 */ /* 0x000fe40000410000 */
[----:B------:R-:W-:Y:S01]  /*92f0*/  FADD.FTZ R155, -R36, R155 ;  /* 0x0000009b249b7221 */ /* 0x000fe20000010100 */
[----:B0-----:R-:W-:-:S05]  /*9300*/  SHF.L.U32 R157, R44, 0x10, RZ ;  /* 0x000000102c9d7819 */ /* 0x001fca00000006ff */
[----:B------:R-:W-:Y:S01]  /*9310*/  FADD.FTZ R157, -R36, R157 ;  /* 0x0000009d249d7221 */ /* 0x000fe20000010100 */
[----:B-1----:R-:W-:Y:S01]  /*9320*/  FMUL.FTZ R149, R158, R147 ;  /* 0x000000939e957220 */ /* 0x002fe20000410000 */
        /* <DEDUP_REMOVED lines=18> */
[----:B0-----:R-:W-:Y:S01]  /*9450*/  FMUL.FTZ R111, R158, R153 ;  /* 0x000000999e6f7220 */ /* 0x001fe20000410000 */
[----:B------:R-:W-:Y:S01]  /*9460*/  FADD.FTZ R153, -R153, 1 ;  /* 0x3f80000099997421 */ /* 0x000fe20000010100 */
[----:B------:R-:W-:-:S03]  /*9470*/  SHF.L.U32 R158, R117, 0x10, RZ ;  /* 0x00000010759e7819 */ /* 0x000fc600000006ff */
        /* <DEDUP_REMOVED lines=17> */
[----:B------:R-:W-:Y:S01]  /*9590*/  FMUL.FTZ R103, R103, R116 ;  /* 0x0000007467677220 */ /* 0x000fe20000410000 */
[----:B------:R-:W-:Y:S02]  /*95a0*/  FFMA.FTZ R116, R151, R127, R122 ;  /* 0x0000007f97747223 */ /* 0x000fe4000001007a */
[----:B------:R-:W0:Y:S02]  /*95b0*/  MUFU.RCP R153, R153 ;  /* 0x0000009900997308 */ /* 0x000e240000001000 */
[----:B0-----:R-:W-:Y:S01]  /*95c0*/  FADD.FTZ R155, -R153, 1 ;  /* 0x3f800000999b7421 */ /* 0x001fe20000010100 */
[----:B------:R-:W-:Y:S01]  /*95d0*/  FMUL.FTZ R117, R158, R153 ;  /* 0x000000999e757220 */ /* 0x000fe20000410000 */
[----:B------:R-:W-:-:S02]  /*95e0*/  SHF.L.U32 R158, R125, 0x10, RZ ;  /* 0x000000107d9e7819 */ /* 0x000fc400000006ff */
        /* <DEDUP_REMOVED lines=67> */
[----:B------:R-:W-:Y:S01]  /*9a20*/  SHF.L.U32 R128, R75, 0x10, RZ ;  /* 0x000000104b807819 */ /* 0x000fe200000006ff */
[----:B------:R-:W-:-:S04]  /*9a30*/  FADD.FTZ R75, -R36, R23 ;  /* 0x00000017244b7221 */ /* 0x000fc80000010100 */
[-C--:B------:R-:W-:Y:S01]  /*9a40*/  FMUL.FTZ R75, R75, R76.reuse ;  /* 0x0000004c4b4b7220 */ /* 0x080fe20000410000 */
        /* <DEDUP_REMOVED lines=30> */
[----:B------:R-:W-:Y:S01]  /*9c30*/  FMUL.FTZ R120, R137, R120 ;  /* 0x0000007889787220 */ /* 0x000fe20000410000 */
[----:B------:R-:W-:Y:S01]  /*9c40*/  FFMA.FTZ R137, R126, R32, R67 ;  /* 0x000000207e897223 */ /* 0x000fe20000010043 */
[----:B------:R-:W-:-:S03]  /*9c50*/  FMUL.FTZ R135, R135, R76 ;  /* 0x0000004c87877220 */ /* 0x000fc60000410000 */
[----:B------:R-:W0:Y:S01]  /*9c60*/  MUFU.EX2 R156, R156 ;  /* 0x0000009c009c7308 */ /* 0x000e220000000800 */
[----:B------:R-:W-:Y:S01]  /*9c70*/  FFMA.FTZ R124, R151, R135, R122 ;  /* 0x00000087977c7223 */ /* 0x000fe2000001007a */
[----:B0-----:R-:W-:-:S03]  /*9c80*/  FADD.FTZ R155, R156, 1 ;  /* 0x3f8000009c9b7421 */ /* 0x001fc60000010000 */
[----:B------:R-:W-:-:S03]  /*9c90*/  FMUL.FTZ R156, R124, -1.4426950216293334961 ;  /* 0xbfb8aa3b7c9c7820 */ /* 0x000fc60000410000 */
[----:B------:R-:W0:Y:S08]  /*9ca0*/  MUFU.RCP R155, R155 ;  /* 0x0000009b009b7308 */ /* 0x000e300000001000 */
[----:B------:R-:W1:Y:S01]  /*9cb0*/  MUFU.EX2 R156, R156 ;  /* 0x0000009c009c7308 */ /* 0x000e620000000800 */
[----:B0-----:R-:W-:Y:S01]  /*9cc0*/  FMUL.FTZ R121, R158, R155 ;  /* 0x0000009b9e797220 */ /* 0x001fe20000410000 */
[----:B------:R-:W-:Y:S01]  /*9cd0*/  FADD.FTZ R136, -R155, 1 ;  /* 0x3f8000009b887421 */ /* 0x000fe20000010100 */
[----:B-1----:R-:W-:-:S03]  /*9ce0*/  FADD.FTZ R155, R156, 1 ;  /* 0x3f8000009c9b7421 */ /* 0x002fc60000010000 */
[----:B------:R-:W-:-:S04]  /*9cf0*/  FFMA.FTZ R136, R153, R136, 1 ;  /* 0x3f80000099887423 */ /* 0x000fc80000010088 */
[----:B------:R-:W-:Y:S01]  /*9d00*/  FMUL.FTZ R121, R121, R136 ;  /* 0x0000008879797220 */ /* 0x000fe20000410000 */
[----:B------:R-:W0:Y:S02]  /*9d10*/  MUFU.RCP R155, R155 ;  /* 0x0000009b009b7308 */ /* 0x000e240000001000 */
[----:B0-----:R-:W-:Y:S01]  /*9d20*/  FADD.FTZ R157, -R155, 1 ;  /* 0x3f8000009b9d7421 */ /* 0x001fe20000010100 */
[----:B------:R-:W-:-:S03]  /*9d30*/  FMUL.FTZ R153, R66, R155 ;  /* 0x0000009b42997220 */ /* 0x000fc60000410000 */
[----:B------:R-:W-:Y:S01]  /*9d40*/  FFMA.FTZ R66, R124, R157, 1 ;  /* 0x3f8000007c427423 */ /* 0x000fe2000001009d */
[----:B------:R-:W-:Y:S01]  /*9d50*/  FFMA.FTZ R124, R126, R68, R67 ;  /* 0x000000447e7c7223 */ /* 0x000fe20000010043 */
[----:B------:R-:W-:Y:S02]  /*9d60*/  SHF.L.U32 R157, R73, 0x10, RZ ;  /* 0x00000010499d7819 */ /* 0x000fe400000006ff */
[----:B------:R-:W-:Y:S01]  /*9d70*/  FMUL.FTZ R66, R153, R66 ;  /* 0x0000004299427220 */ /* 0x000fe20000410000 */
[----:B------:R-:W-:Y:S02]  /*9d80*/  FMUL.FTZ R156, R124, -1.4426950216293334961 ;  /* 0xbfb8aa3b7c9c7820 */ /* 0x000fe40000410000 */
[----:B------:R-:W-:-:S04]  /*9d90*/  FADD.FTZ R157, -R36, R157 ;  /* 0x0000009d249d7221 */ /* 0x000fc80000010100 */
[----:B------:R-:W0:Y:S02]  /*9da0*/  MUFU.EX2 R156, R156 ;  /* 0x0000009c009c7308 */ /* 0x000e240000000800 */
[----:B0-----:R-:W-:-:S04]  /*9db0*/  FADD.FTZ R155, R156, 1 ;  /* 0x3f8000009c9b7421 */ /* 0x001fc80000010000 */
        /* <DEDUP_REMOVED lines=15> */
[----:B------:R-:W-:Y:S01]  /*9eb0*/  FFMA.FTZ R125, R126, R75, R67 ;  /* 0x0000004b7e7d7223 */ /* 0x000fe20000010043 */
[----:B------:R-:W-:Y:S01]  /*9ec0*/  SHF.L.U32 R158, R59, 0x10, RZ ;  /* 0x000000103b9e7819 */ /* 0x000fe200000006ff */
[----:B------:R-:W-:Y:S01]  /*9ed0*/  FADD.FTZ R155, -R36, R155 ;  /* 0x0000009b249b7221 */ /* 0x000fe20000010100 */
[----:B------:R-:W-:Y:S01]  /*9ee0*/  FMUL.FTZ R23, R128, R23 ;  /* 0x0000001780177220 */ /* 0x000fe20000410000 */
[----:B------:R-:W-:Y:S01]  /*9ef0*/  FMUL.FTZ R156, R125, -1.4426950216293334961 ;  /* 0xbfb8aa3b7d9c7820 */ /* 0x000fe20000410000 */
[----:B------:R-:W-:-:S05]  /*9f00*/  FFMA.FTZ R128, R126, R86, R67 ;  /* 0x000000567e807223 */ /* 0x000fca0000010043 */
        /* <DEDUP_REMOVED lines=20> */
[----:B------:R-:W-:Y:S01]  /*a050*/  SHF.L.U32 R157, R82, 0x10, RZ ;  /* 0x00000010529d7819 */ /* 0x000fe200000006ff */
[----:B------:R-:W-:Y:S01]  /*a060*/  FADD.FTZ R155, -R36, R155 ;  /* 0x0000009b249b7221 */ /* 0x000fe20000010100 */
        /* <DEDUP_REMOVED lines=9> */
[----:B------:R-:W-:Y:S01]  /*a100*/  SHF.L.U32 R157, R43, 0x10, RZ ;  /* 0x000000102b9d7819 */ /* 0x000fe200000006ff */
[----:B------:R-:W-:Y:S01]  /*a110*/  FFMA.FTZ R136, R151, R82, R122 ;  /* 0x0000005297887223 */ /* 0x000fe2000001007a */
[----:B------:R-:W-:Y:S01]  /*a120*/  FMUL.FTZ R137, R42, R137 ;  /* 0x000000892a897220 */ /* 0x000fe20000410000 */
[----:B------:R-:W-:Y:S02]  /*a130*/  FADD.FTZ R81, -R36, R81 ;  /* 0x0000005124517221 */ /* 0x000fe40000010100 */
[----:B------:R-:W-:Y:S01]  /*a140*/  FMUL.FTZ R156, R136, -1.4426950216293334961 ;  /* 0xbfb8aa3b889c7820 */ /* 0x000fe20000410000 */
[----:B------:R-:W-:Y:S01]  /*a150*/  FADD.FTZ R157, -R36, R157 ;  /* 0x0000009d249d7221 */ /* 0x000fe20000010100 */
[----:B------:R-:W-:-:S04]  /*a160*/  FMUL.FTZ R81, R81, R76 ;  /* 0x0000004c51517220 */ /* 0x000fc80000410000 */
        /* <DEDUP_REMOVED lines=27> */
[----:B-1----:R-:W-:Y:S01]  /*a320*/  FADD.FTZ R155, R156, 1 ;  /* 0x3f8000009c9b7421 */ /* 0x002fe20000010000 */
[----:B------:R-:W-:Y:S01]  /*a330*/  SHF.L.U32 R57, R51, 0x10, RZ ;  /* 0x0000001033397819 */ /* 0x000fe200000006ff */
[----:B------:R-:W-:-:S04]  /*a340*/  FFMA.FTZ R74, R74, R157, 1 ;  /* 0x3f8000004a4a7423 */ /* 0x000fc8000001009d */
[----:B------:R-:W0:Y:S01]  /*a350*/  MUFU.RCP R155, R155 ;  /* 0x0000009b009b7308 */ /* 0x000e220000001000 */
[----:B------:R-:W-:Y:S01]  /*a360*/  FADD.FTZ R57, -R36, R57 ;  /* 0x0000003924397221 */ /* 0x000fe20000010100 */
[----:B------:R-:W-:-:S03]  /*a370*/  FMUL.FTZ R74, R153, R74 ;  /* 0x0000004a994a7220 */ /* 0x000fc60000410000 */
[----:B------:R-:W-:Y:S01]  /*a380*/  FMUL.FTZ R57, R57, R76 ;  /* 0x0000004c39397220 */ /* 0x000fe20000410000 */
[----:B0-----:R-:W-:Y:S01]  /*a390*/  FADD.FTZ R51, -R155, 1 ;  /* 0x3f8000009b337421 */ /* 0x001fe20000010100 */
[----:B------:R-:W-:-:S03]  /*a3a0*/  FMUL.FTZ R90, R90, R155 ;  /* 0x0000009b5a5a7220 */ /* 0x000fc60000410000 */
[----:B------:R-:W-:Y:S01]  /*a3b0*/  FFMA.FTZ R51, R128, R51, 1 ;  /* 0x3f80000080337423 */ /* 0x000fe20000010033 */
[----:B------:R-:W-:-:S03]  /*a3c0*/  FFMA.FTZ R128, R151, R57, R122 ;  /* 0x0000003997807223 */ /* 0x000fc6000001007a */
[----:B------:R-:W-:Y:S01]  /*a3d0*/  FMUL.FTZ R51, R90, R51 ;  /* 0x000000335a337220 */ /* 0x000fe20000410000 */
[----:B------:R-:W-:Y:S01]  /*a3e0*/  FMUL.FTZ R156, R128, -1.4426950216293334961 ;  /* 0xbfb8aa3b809c7820 */ /* 0x000fe20000410000 */
[----:B------:R-:W-:-:S05]  /*a3f0*/  FMUL.FTZ R90, R126, R130 ;  /* 0x000000827e5a7220 */ /* 0x000fca0000410000 */
        /* <DEDUP_REMOVED lines=10> */
[----:B------:R-:W-:Y:S02]  /*a4a0*/  FADD.FTZ R157, -R36, R37 ;  /* 0x00000025249d7221 */ /* 0x000fe40000010100 */
[----:B------:R-:W-:Y:S01]  /*a4b0*/  FMUL.FTZ R98, R125, R98 ;  /* 0x000000627d627220 */ /* 0x000fe20000410000 */
[----:B------:R-:W0:Y:S01]  /*a4c0*/  MUFU.RCP R155, R155 ;  /* 0x0000009b009b7308 */ /* 0x000e220000001000 */
[----:B------:R-:W-:Y:S01]  /*a4d0*/  FFMA.FTZ R125, R13, R90, RZ ;  /* 0x0000005a0d7d7223 */ /* 0x000fe200000100ff */
[----:B0-----:R-:W-:Y:S01]  /*a4e0*/  FADD.FTZ R106, -R155, 1 ;  /* 0x3f8000009b6a7421 */ /* 0x001fe20000010100 */
[----:B------:R-:W-:Y:S01]  /*a4f0*/  FMUL.FTZ R128, R128, R155 ;  /* 0x0000009b80807220 */ /* 0x000fe20000410000 */
[----:B------:R-:W-:Y:S02]  /*a500*/  SHF.L.U32 R155, R65, 0x10, RZ ;  /* 0x00000010419b7819 */ /* 0x000fe400000006ff */
[----:B------:R-:W-:Y:S01]  /*a510*/  FFMA.FTZ R37, R129, R106, 1 ;  /* 0x3f80000081257423 */ /* 0x000fe2000001006a */
[----:B------:R-:W-:-:S02]  /*a520*/  FMUL.FTZ R106, R157, R76 ;  /* 0x0000004c9d6a7220 */ /* 0x000fc40000410000 */
[----:B------:R-:W-:Y:S01]  /*a530*/  FADD.FTZ R155, -R36, R155 ;  /* 0x0000009b249b7221 */ /* 0x000fe20000010100 */
        /* <DEDUP_REMOVED lines=11> */
[----:B------:R-:W-:Y:S01]  /*a5f0*/  FFMA.FTZ R132, R126, R59, R67 ;  /* 0x0000003b7e847223 */ /* 0x000fe20000010043 */
[----:B------:R-:W-:-:S03]  /*a600*/  FMUL.FTZ R65, R151, R15 ;  /* 0x0000000f97417220 */ /* 0x000fc60000410000 */
[----:B------:R-:W-:-:S06]  /*a610*/  FMUL.FTZ R156, R132, -1.4426950216293334961 ;  /* 0xbfb8aa3b849c7820 */ /* 0x000fcc0000410000 */
[----:B------:R-:W0:Y:S02]  /*a620*/  MUFU.EX2 R156, R156 ;  /* 0x0000009c009c7308 */ /* 0x000e240000000800 */
[----:B0-----:R-:W-:-:S06]  /*a630*/  FADD.FTZ R155, R156, 1 ;  /* 0x3f8000009c9b7421 */ /* 0x001fcc0000010000 */
[----:B------:R-:W0:Y:S02]  /*a640*/  MUFU.RCP R155, R155 ;  /* 0x0000009b009b7308 */ /* 0x000e240000001000 */
[----:B0-----:R-:W-:Y:S01]  /*a650*/  FMUL.FTZ R129, R118, R155 ;  /* 0x0000009b76817220 */ /* 0x001fe20000410000 */
[----:B------:R-:W-:Y:S01]  /*a660*/  FADD.FTZ R157, -R155, 1 ;  /* 0x3f8000009b9d7421 */ /* 0x000fe20000010100 */
[----:B------:R-:W-:Y:S01]  /*a670*/  SHF.L.U32 R155, R114, 0x10, RZ ;  /* 0x00000010729b7819 */ /* 0x000fe200000006ff */
[----:B------:R-:W-:Y:S01]  /*a680*/  FADD.FTZ R114, RZ, R90 ;  /* 0x0000005aff727221 */ /* 0x000fe20000010000 */
[C---:B------:R-:W-:Y:S01]  /*a690*/  FFMA.FTZ R90, R14.reuse, R65, R125 ;  /* 0x000000410e5a7223 */ /* 0x040fe2000001007d */
[----:B------:R-:W-:Y:S01]  /*a6a0*/  FFMA.FTZ R125, R14, R15, RZ ;  /* 0x0000000f0e7d7223 */ /* 0x000fe200000100ff */
[----:B------:R-:W-:Y:S01]  /*a6b0*/  FADD.FTZ R15, RZ, R15 ;  /* 0x0000000fff0f7221 */ /* 0x000fe20000010000 */
[----:B------:R-:W-:Y:S01]  /*a6c0*/  FADD.FTZ R65, R65, R114 ;  /* 0x0000007241417221 */ /* 0x000fe20000010000 */
[----:B------:R-:W-:Y:S01]  /*a6d0*/  FFMA.FTZ R114, R13, R130, RZ ;  /* 0x000000820d727223 */ /* 0x000fe200000100ff */
[----:B------:R-:W-:Y:S01]  /*a6e0*/  FADD.FTZ R130, RZ, R130 ;  /* 0x00000082ff827221 */ /* 0x000fe20000010000 */
[----:B------:R-:W-:Y:S01]  /*a6f0*/  FADD.FTZ R118, -R36, R110 ;  /* 0x0000006e24767221 */ /* 0x000fe20000010100 */
[----:B------:R-:W-:Y:S01]  /*a700*/  FFMA.FTZ R110, R132, R157, 1 ;  /* 0x3f800000846e7423 */ /* 0x000fe2000001009d */
[-C--:B------:R-:W-:Y:S01]  /*a710*/  FFMA.FTZ R14, R17, R19.reuse, R114 ;  /* 0x00000013110e7223 */ /* 0x080fe20000010072 */
[----:B------:R-:W-:Y:S01]  /*a720*/  FADD.FTZ R13, R130, R19 ;  /* 0x00000013820d7221 */ /* 0x000fe20000010000 */
[----:B------:R-:W-:Y:S01]  /*a730*/  FMUL.FTZ R19, R126, R19 ;  /* 0x000000137e137220 */ /* 0x000fe20000410000 */
[----:B------:R-:W-:Y:S01]  /*a740*/  FMUL.FTZ R118, R118, R76 ;  /* 0x0000004c76767220 */ /* 0x000fe20000410000 */
[----:B------:R-:W-:-:S02]  /*a750*/  FMUL.FTZ R110, R129, R110 ;  /* 0x0000006e816e7220 */ /* 0x000fc40000410000 */
[----:B------:R-:W-:Y:S01]  /*a760*/  FFMA.FTZ R114, R17, R19, R90 ;  /* 0x0000001311727223 */ /* 0x000fe2000001005a */
[-C--:B------:R-:W-:Y:S01]  /*a770*/  FMUL.FTZ R17, R151, R20.reuse ;  /* 0x0000001497117220 */ /* 0x080fe20000410000 */
[----:B------:R-:W-:Y:S01]  /*a780*/  FADD.FTZ R90, R15, R20 ;  /* 0x000000140f5a7221 */ /* 0x000fe20000010000 */
[C---:B------:R-:W-:Y:S01]  /*a790*/  FFMA.FTZ R15, R18.reuse, R20, R125 ;  /* 0x00000014120f7223 */ /* 0x040fe2000001007d */
[----:B------:R-:W-:Y:S01]  /*a7a0*/  FADD.FTZ R20, R65, R19 ;  /* 0x0000001341147221 */ /* 0x000fe20000010000 */
[----:B------:R-:W-:Y:S01]  /*a7b0*/  FFMA.FTZ R114, R18, R17, R114 ;  /* 0x0000001112727223 */ /* 0x000fe20000010072 */
[-C--:B------:R-:W-:Y:S01]  /*a7c0*/  FMUL.FTZ R19, R126, R140.reuse ;  /* 0x0000008c7e137220 */ /* 0x080fe20000410000 */
[----:B------:R-:W-:Y:S01]  /*a7d0*/  FADD.FTZ R18, R13, R140 ;  /* 0x0000008c0d127221 */ /* 0x000fe20000010000 */
[----:B------:R-:W-:Y:S01]  /*a7e0*/  FADD.FTZ R20, R17, R20 ;  /* 0x0000001411147221 */ /* 0x000fe20000010000 */
[----:B------:R-:W-:Y:S01]  /*a7f0*/  FMUL.FTZ R17, R151, R29 ;  /* 0x0000001d97117220 */ /* 0x000fe20000410000 */
[C---:B------:R-:W-:Y:S01]  /*a800*/  FFMA.FTZ R114, R27.reuse, R19, R114 ;  /* 0x000000131b727223 */ /* 0x040fe20000010072 */
[----:B------:R-:W-:Y:S01]  /*a810*/  FFMA.FTZ R13, R27, R140, R14 ;  /* 0x0000008c1b0d7223 */ /* 0x000fe2000001000e */
[----:B------:R-:W-:Y:S01]  /*a820*/  FADD.FTZ R20, R20, R19 ;  /* 0x0000001314147221 */ /* 0x000fe20000010000 */
[C---:B------:R-:W-:Y:S01]  /*a830*/  FFMA.FTZ R15, R138.reuse, R29, R15 ;  /* 0x0000001d8a0f7223 */ /* 0x040fe2000001000f */
[----:B------:R-:W-:Y:S01]  /*a840*/  FFMA.FTZ R19, R138, R17, R114 ;  /* 0x000000118a137223 */ /* 0x000fe20000010072 */
[-C--:B------:R-:W-:Y:S01]  /*a850*/  FMUL.FTZ R114, R126, R31.reuse ;  /* 0x0000001f7e727220 */ /* 0x080fe20000410000 */
[C---:B------:R-:W-:Y:S01]  /*a860*/  FFMA.FTZ R14, R144.reuse, R31, R13 ;  /* 0x0000001f900e7223 */ /* 0x040fe2000001000d */
[----:B------:R-:W-:Y:S01]  /*a870*/  FADD.FTZ R20, R17, R20 ;  /* 0x0000001411147221 */ /* 0x000fe20000010000 */
[-C--:B------:R-:W-:Y:S01]  /*a880*/  FMUL.FTZ R13, R151, R33.reuse ;  /* 0x00000021970d7220 */ /* 0x080fe20000410000 */
[----:B------:R-:W-:Y:S01]  /*a890*/  FFMA.FTZ R144, R144, R114, R19 ;  /* 0x0000007290907223 */ /* 0x000fe20000010013 */
[----:B------:R-:W-:Y:S01]  /*a8a0*/  FMUL.FTZ R17, R126, R16 ;  /* 0x000000107e117220 */ /* 0x000fe20000410000 */
[----:B------:R-:W-:Y:S01]  /*a8b0*/  FADD.FTZ R20, R20, R114 ;  /* 0x0000007214147221 */ /* 0x000fe20000010000 */
[C---:B------:R-:W-:Y:S01]  /*a8c0*/  FFMA.FTZ R15, R150.reuse, R33, R15 ;  /* 0x00000021960f7223 */ /* 0x040fe2000001000f */
[----:B------:R-:W-:Y:S01]  /*a8d0*/  FFMA.FTZ R144, R150, R13, R144 ;  /* 0x0000000d96907223 */ /* 0x000fe20000010090 */
[----:B------:R-:W-:Y:S01]  /*a8e0*/  FADD.FTZ R90, R90, R29 ;  /* 0x0000001d5a5a7221 */ /* 0x000fe20000010000 */
[----:B------:R-:W-:Y:S01]  /*a8f0*/  FADD.FTZ R20, R13, R20 ;  /* 0x000000140d147221 */ /* 0x000fe20000010000 */
[----:B------:R-:W-:Y:S01]  /*a900*/  FMUL.FTZ R19, R151, R38 ;  /* 0x0000002697137220 */ /* 0x000fe20000410000 */
[C---:B------:R-:W-:Y:S01]  /*a910*/  FFMA.FTZ R144, R139.reuse, R17, R144 ;  /* 0x000000118b907223 */ /* 0x040fe20000010090 */
[----:B------:R-:W-:Y:S01]  /*a920*/  FFMA.FTZ R13, R139, R16, R14 ;  /* 0x000000108b0d7223 */ /* 0x000fe2000001000e */
[----:B------:R-:W-:Y:S01]  /*a930*/  FFMA.FTZ R14, R34, R38, R15 ;  /* 0x00000026220e7223 */ /* 0x000fe2000001000f */
[----:B------:R-:W-:Y:S01]  /*a940*/  FADD.FTZ R33, R90, R33 ;  /* 0x000000215a217221 */ /* 0x000fe20000010000 */
[----:B------:R-:W-:Y:S01]  /*a950*/  FADD.FTZ R20, R20, R17 ;  /* 0x0000001114147221 */ /* 0x000fe20000010000 */
[----:B------:R-:W-:Y:S01]  /*a960*/  FFMA.FTZ R15, R34, R19, R144 ;  /* 0x00000013220f7223 */ /* 0x000fe20000010090 */
[-C--:B------:R-:W-:Y:S01]  /*a970*/  FMUL.FTZ R34, R126, R39.reuse ;  /* 0x000000277e227220 */ /* 0x080fe20000410000 */
[----:B------:R-:W-:Y:S01]  /*a980*/  FADD.FTZ R31, R18, R31 ;  /* 0x0000001f121f7221 */ /* 0x000fe20000010000 */
[----:B------:R-:W-:Y:S01]  /*a990*/  FADD.FTZ R33, R33, R38 ;  /* 0x0000002621217221 */ /* 0x000fe20000010000 */
[----:B------:R-:W-:Y:S01]  /*a9a0*/  FADD.FTZ R20, R19, R20 ;  /* 0x0000001413147221 */ /* 0x000fe20000010000 */
[C---:B------:R-:W-:Y:S01]  /*a9b0*/  FFMA.FTZ R15, R134.reuse, R34, R15 ;  /* 0x00000022860f7223 */ /* 0x040fe2000001000f */
[-C--:B------:R-:W-:Y:S01]  /*a9c0*/  FMUL.FTZ R38, R151, R148.reuse ;  /* 0x0000009497267220 */ /* 0x080fe20000410000 */
[----:B------:R-:W-:Y:S01]  /*a9d0*/  FFMA.FTZ R18, R134, R39, R13 ;  /* 0x0000002786127223 */ /* 0x000fe2000001000d */
[----:B------:R-:W-:Y:S01]  /*a9e0*/  FADD.FTZ R16, R31, R16 ;  /* 0x000000101f107221 */ /* 0x000fe20000010000 */
[----:B------:R-:W-:Y:S01]  /*a9f0*/  FADD.FTZ R17, R20, R34 ;  /* 0x0000002214117221 */ /* 0x000fe20000010000 */
[C---:B------:R-:W-:Y:S01]  /*aa00*/  FFMA.FTZ R13, R141.reuse, R148, R14 ;  /* 0x000000948d0d7223 */ /* 0x040fe2000001000e */
[----:B------:R-:W-:Y:S01]  /*aa10*/  FFMA.FTZ R14, R141, R38, R15 ;  /* 0x000000268d0e7223 */ /* 0x000fe2000001000f */
[----:B------:R-:W-:Y:S01]  /*aa20*/  FMUL.FTZ R19, R126, R46 ;  /* 0x0000002e7e137220 */ /* 0x000fe20000410000 */
        /* <DEDUP_REMOVED lines=9> */
[----:B------:R-:W-:Y:S01]  /*aac0*/  FADD.FTZ R18, R27, R18 ;  /* 0x000000121b127221 */ /* 0x000fe20000010000 */
[C---:B------:R-:W-:Y:S01]  /*aad0*/  FMUL.FTZ R20, R151.reuse, R146 ;  /* 0x0000009297147220 */ /* 0x040fe20000410000 */
[C---:B------:R-:W-:Y:S01]  /*aae0*/  FFMA.FTZ R15, R48.reuse, R55, R15 ;  /* 0x00000037300f7223 */ /* 0x040fe2000001000f */
[----:B------:R-:W-:Y:S01]  /*aaf0*/  FFMA.FTZ R13, R48, R16, R13 ;  /* 0x00000010300d7223 */ /* 0x000fe2000001000d */
[----:B------:R-:W-:Y:S01]  /*ab00*/  FADD.FTZ R17, R18, R16 ;  /* 0x0000001012117221 */ /* 0x000fe20000010000 */
[-C--:B------:R-:W-:Y:S01]  /*ab10*/  FMUL.FTZ R16, R126, R61.reuse ;  /* 0x0000003d7e107220 */ /* 0x080fe20000410000 */
[----:B------:R-:W-:Y:S01]  /*ab20*/  FMUL.FTZ R18, R151, R40 ;  /* 0x0000002897127220 */ /* 0x000fe20000410000 */
[----:B------:R-:W-:Y:S01]  /*ab30*/  FFMA.FTZ R13, R143, R20, R13 ;  /* 0x000000148f0d7223 */ /* 0x000fe2000001000d */
[----:B------:R-:W-:Y:S01]  /*ab40*/  FADD.FTZ R17, R20, R17 ;  /* 0x0000001114117221 */ /* 0x000fe20000010000 */
[----:B------:R-:W-:Y:S01]  /*ab50*/  FFMA.FTZ R15, R56, R61, R15 ;  /* 0x0000003d380f7223 */ /* 0x000fe2000001000f */
        /* <DEDUP_REMOVED lines=8> */
[-C--:B------:R-:W-:Y:S01]  /*abe0*/  FFMA.FTZ R15, R72, R53.reuse, R15 ;  /* 0x00000035480f7223 */ /* 0x080fe2000001000f */
        /* <DEDUP_REMOVED lines=34> */
[----:B------:R-:W-:Y:S01]  /*ae10*/  FFMA.FTZ R14, R79, R22, R14 ;  /* 0x000000164f0e7223 */ /* 0x000fe2000001000e */
[----:B------:R-:W-:Y:S01]  /*ae20*/  FFMA.FTZ R16, R95, R83, R16 ;  /* 0x000000535f107223 */ /* 0x000fe20000010010 */
[----:B------:R-:W-:Y:S01]  /*ae30*/  FFMA.FTZ R20, R87, R18, R13 ;  /* 0x0000001257147223 */ /* 0x000fe2000001000d */
[----:B------:R-:W-:Y:S01]  /*ae40*/  FMUL.FTZ R13, R126, R21 ;  /* 0x000000157e0d7220 */ /* 0x000fe20000410000 */
        /* <DEDUP_REMOVED lines=102> */
[----:B------:R-:W-:Y:S01]  /*b4b0*/  FMUL.FTZ R132, R94, -1.4426950216293334961 ;  /* 0xbfb8aa3b5e847820 */ /* 0x000fe20000410000 */
[----:B------:R-:W-:Y:S01]  /*b4c0*/  FFMA.FTZ R133, R133, R15, R18 ;  /* 0x0000000f85857223 */ /* 0x000fe20000010012 */
[----:B------:R-:W-:Y:S01]  /*b4d0*/  FMUL.FTZ R16, R151, R66 ;  /* 0x0000004297107220 */ /* 0x000fe20000410000 */
[----:B------:R-:W-:Y:S01]  /*b4e0*/  FADD.FTZ R17, R17, R15 ;  /* 0x0000000f11117221 */ /* 0x000fe20000010000 */
[----:B------:R-:W-:Y:S01]  /*b4f0*/  FADD.FTZ R46, R46, R25 ;  /* 0x000000192e2e7221 */ /* 0x000fe20000010000 */
[----:B------:R-:W-:Y:S01]  /*b500*/  FADD.FTZ R33, R33, R92 ;  /* 0x0000005c21217221 */ /* 0x000fe20000010000 */
[----:B------:R-:W-:Y:S01]  /*b510*/  FFMA.FTZ R14, R131, R120, R14 ;  /* 0x00000078830e7223 */ /* 0x000fe2000001000e */
[----:B------:R-:W-:Y:S01]  /*b520*/  FFMA.FTZ R133, R135, R16, R133 ;  /* 0x0000001087857223 */ /* 0x000fe20000010085 */
[-C--:B------:R-:W-:Y:S01]  /*b530*/  FMUL.FTZ R18, R126, R73.reuse ;  /* 0x000000497e127220 */ /* 0x080fe20000410000 */
[----:B------:R-:W-:Y:S01]  /*b540*/  FADD.FTZ R17, R16, R17 ;  /* 0x0000001110117221 */ /* 0x000fe20000010000 */
[----:B------:R-:W0:Y:S01]  /*b550*/  MUFU.EX2 R132, R132 ;  /* 0x0000008400847308 */ /* 0x000e220000000800 */
[----:B------:R-:W-:Y:S01]  /*b560*/  FADD.FTZ R46, R46, R91 ;  /* 0x0000005b2e2e7221 */ /* 0x000fe20000010000 */
[----:B------:R-:W-:Y:S01]  /*b570*/  FADD.FTZ R33, R33, R96 ;  /* 0x0000006021217221 */ /* 0x000fe20000010000 */
[----:B------:R-:W-:Y:S01]  /*b580*/  FFMA.FTZ R15, R135, R66, R14 ;  /* 0x00000042870f7223 */ /* 0x000fe2000001000e */
        /* <DEDUP_REMOVED lines=17> */
[----:B0-----:R-:W-:Y:S01]  /*b6a0*/  FADD.FTZ R156, R132, 1 ;  /* 0x3f800000849c7421 */ /* 0x001fe20000010000 */
[----:B------:R-:W-:Y:S01]  /*b6b0*/  FFMA.FTZ R17, R26, R19, R68 ;  /* 0x000000131a117223 */ /* 0x000fe20000010044 */
[----:B------:R-:W-:Y:S01]  /*b6c0*/  FMUL.FTZ R16, R126, R137 ;  /* 0x000000897e107220 */ /* 0x000fe20000410000 */
[----:B------:R-:W-:Y:S01]  /*b6d0*/  FADD.FTZ R18, R19, R18 ;  /* 0x0000001213127221 */ /* 0x000fe20000010000 */
[----:B------:R-:W-:Y:S01]  /*b6e0*/  FADD.FTZ R46, R46, R123 ;  /* 0x0000007b2e2e7221 */ /* 0x000fe20000010000 */
[----:B------:R-:W-:Y:S01]  /*b6f0*/  FADD.FTZ R33, R33, R58 ;  /* 0x0000003a21217221 */ /* 0x000fe20000010000 */
[----:B------:R-:W-:Y:S01]  /*b700*/  FFMA.FTZ R15, R124, R23, R15 ;  /* 0x000000177c0f7223 */ /* 0x000fe2000001000f */
[C---:B------:R-:W-:Y:S01]  /*b710*/  FFMA.FTZ R14, R32.reuse, R137, R13 ;  /* 0x00000089200e7223 */ /* 0x040fe2000001000d */
[----:B------:R-:W-:Y:S01]  /*b720*/  FFMA.FTZ R32, R32, R16, R17 ;  /* 0x0000001020207223 */ /* 0x000fe20000010011 */
[----:B------:R-:W-:Y:S01]  /*b730*/  FMUL.FTZ R13, R151, R49 ;  /* 0x00000031970d7220 */ /* 0x000fe20000410000 */
[----:B------:R-:W-:Y:S01]  /*b740*/  FADD.FTZ R18, R18, R16 ;  /* 0x0000001012127221 */ /* 0x000fe20000010000 */
[----:B------:R-:W0:Y:S01]  /*b750*/  MUFU.RCP R156, R156 ;  /* 0x0000009c009c7308 */ /* 0x000e220000001000 */
        /* <DEDUP_REMOVED lines=21> */
[----:B------:R-:W-:Y:S01]  /*b8b0*/  FFMA.FTZ R15, R86, R20, R15 ;  /* 0x00000014560f7223 */ /* 0x000fe2000001000f */
[-C--:B------:R-:W-:Y:S01]  /*b8c0*/  FMUL.FTZ R22, R151, R98.reuse ;  /* 0x0000006297167220 */ /* 0x080fe20000410000 */
[----:B------:R-:W-:Y:S01]  /*b8d0*/  FADD.FTZ R17, R18, R20 ;  /* 0x0000001412117221 */ /* 0x000fe20000010000 */
[----:B------:R-:W-:Y:S01]  /*b8e0*/  FADD.FTZ R24, R73, R24 ;  /* 0x0000001849187221 */ /* 0x000fe20000010000 */
[----:B------:R-:W-:Y:S01]  /*b8f0*/  FADD.FTZ R28, R23, R28 ;  /* 0x0000001c171c7221 */ /* 0x000fe20000010000 */
[----:B------:R-:W-:Y:S01]  /*b900*/  FFMA.FTZ R16, R86, R51, R13 ;  /* 0x0000003356107223 */ /* 0x000fe2000001000d */
[C---:B------:R-:W-:Y:S01]  /*b910*/  FFMA.FTZ R13, R57.reuse, R98, R14 ;  /* 0x00000062390d7223 */ /* 0x040fe2000001000e */
[----:B0-----:R-:W-:Y:S01]  /*b920*/  FADD.FTZ R157, -R156, 1 ;  /* 0x3f8000009c9d7421 */ /* 0x001fe20000010100 */
[----:B------:R-:W-:Y:S01]  /*b930*/  FFMA.FTZ R15, R57, R22, R15 ;  /* 0x00000016390f7223 */ /* 0x000fe2000001000f */
[----:B------:R-:W-:Y:S01]  /*b940*/  FMUL.FTZ R14, R126, R37 ;  /* 0x000000257e0e7220 */ /* 0x000fe20000410000 */
[----:B------:R-:W-:Y:S01]  /*b950*/  FADD.FTZ R17, R22, R17 ;  /* 0x0000001116117221 */ /* 0x000fe20000010000 */
[----:B------:R-:W-:Y:S01]  /*b960*/  FADD.FTZ R24, R24, R137 ;  /* 0x0000008918187221 */ /* 0x000fe20000010000 */
[----:B------:R-:W-:Y:S01]  /*b970*/  FADD.FTZ R49, R28, R49 ;  /* 0x000000311c317221 */ /* 0x000fe20000010000 */
[----:B------:R-:W-:Y:S01]  /*b980*/  FMUL.FTZ R155, R155, R156 ;  /* 0x0000009c9b9b7220 */ /* 0x000fe20000410000 */
[----:B------:R-:W-:Y:S01]  /*b990*/  FFMA.FTZ R94, R94, R157, 1 ;  /* 0x3f8000005e5e7423 */ /* 0x000fe2000001009d */
[----:B------:R-:W-:Y:S01]  /*b9a0*/  FMUL.FTZ R19, R151, R42 ;  /* 0x0000002a97137220 */ /* 0x000fe20000410000 */
[----:B------:R-:W-:Y:S01]  /*b9b0*/  FFMA.FTZ R15, R102, R14, R15 ;  /* 0x0000000e660f7223 */ /* 0x000fe2000001000f */
[----:B------:R-:W-:Y:S01]  /*b9c0*/  FADD.FTZ R18, R17, R14 ;  /* 0x0000000e11127221 */ /* 0x000fe20000010000 */
[----:B------:R-:W-:Y:S01]  /*b9d0*/  FADD.FTZ R24, R24, R43 ;  /* 0x0000002b18187221 */ /* 0x000fe20000010000 */
[----:B------:R-:W-:Y:S01]  /*b9e0*/  FADD.FTZ R49, R49, R74 ;  /* 0x0000004a31317221 */ /* 0x000fe20000010000 */
[----:B------:R-:W-:Y:S01]  /*b9f0*/  FMUL.FTZ R94, R155, R94 ;  /* 0x0000005e9b5e7220 */ /* 0x000fe20000410000 */
[----:B------:R-:W-:Y:S01]  /*ba00*/  FMUL.FTZ R17, R126, R110 ;  /* 0x0000006e7e117220 */ /* 0x000fe20000410000 */
[----:B------:R-:W-:Y:S01]  /*ba10*/  FFMA.FTZ R14, R106, R19, R15 ;  /* 0x000000136a0e7223 */ /* 0x000fe2000001000f */
[----:B------:R-:W-:Y:S01]  /*ba20*/  FADD.FTZ R18, R19, R18 ;  /* 0x0000001213127221 */ /* 0x000fe20000010000 */
        /* <DEDUP_REMOVED lines=15> */
.L_x_588:
[----:B------:R-:W0:Y:S01]  /*bb20*/  SHFL.DOWN PT, R13, R88, 0x1, 0x1f ;  /* 0x08201f00580d7f89 */ /* 0x000e2200000e0000 */
[C---:B------:R-:W-:Y:S01]  /*bb30*/  ISETP.GT.AND P0, PT, R165.reuse, 0x1e, PT ;  /* 0x0000001ea500780c */ /* 0x040fe20003f04270 */
[----:B------:R-:W-:Y:S01]  /*bb40*/  BSSY.RECONVERGENT B0, `(.L_x_589) ;  /* 0x0000027000007945 */ /* 0x000fe20003800200 */
[C---:B------:R-:W-:Y:S01]  /*bb50*/  ISETP.GT.AND P3, PT, R165.reuse, 0xf, PT ;  /* 0x0000000fa500780c */ /* 0x040fe20003f64270 */
[----:B------:R-:W1:Y:S01]  /*bb60*/  SHFL.DOWN PT, R14, R27, 0x1, 0x1f ;  /* 0x08201f001b0e7f89 */ /* 0x000e6200000e0000 */
[----:B------:R-:W-:Y:S02]  /*bb70*/  ISETP.GT.AND P2, PT, R165, 0x17, PT ;  /* 0x00000017a500780c */ /* 0x000fe40003f44270 */
[----:B------:R-:W-:Y:S01]  /*bb80*/  ISETP.GT.U32.AND P4, PT, R0, 0x17, PT ;  /* 0x000000170000780c */ /* 0x000fe20003f84070 */
[----:B------:R-:W-:Y:S01]  /*bb90*/  STS.128 [R11], R16 ;  /* 0x000000100b007388 */ /* 0x000fe20000000c00 */
[----:B------:R-:W-:-:S05]  /*bba0*/  ISETP.GE.U32.AND P1, PT, R7, 0x2, PT ;  /* 0x000000020700780c */ /* 0x000fca0003f26070 */
        /* <DEDUP_REMOVED lines=23> */
[----:B01----:R-:W-:-:S12]  /*bd20*/  FADD.FTZ R14, R21, R24 ;  /* 0x00000018150e7221 */ /* 0x003fd80000010000 */
[----:B------:R-:W0:Y:S01]  /*bd30*/  @!P2 S2R R15, SR_CgaCtaId ;  /* 0x00000000000fa919 */ /* 0x000e220000008800 */
[----:B------:R-:W-:Y:S02]  /*bd40*/  @!P2 MOV R20, 0x400 ;  /* 0x000004000014a802 */ /* 0x000fe40000000f00 */
[----:B------:R-:W-:-:S04]  /*bd50*/  @!P2 SHF.R.U32.HI R13, RZ, 0x2, R0 ;  /* 0x00000002ff0da819 */ /* 0x000fc80000011600 */
[----:B------:R-:W-:Y:S02]  /*bd60*/  @!P2 LOP3.LUT R13, R13, 0xf8, RZ, 0xc0, !PT ;  /* 0x000000f80d0da812 */ /* 0x000fe400078ec0ff */
[----:B0-----:R-:W-:Y:S01]  /*bd70*/  @!P2 LEA R20, R15, R20, 0x18 ;  /* 0x000000140f14a211 */ /* 0x001fe200078ec0ff */
[----:B--2---:R-:W-:-:S03]  /*bd80*/  FADD.FTZ R15, R22, R23 ;  /* 0x00000017160f7221 */ /* 0x004fc60000010000 */
[----:B------:R-:W-:-:S05]  /*bd90*/  @!P2 IADD3 R13, PT, PT, R13, R20, RZ ;  /* 0x000000140d0da210 */ /* 0x000fca0007ffe0ff */
[----:B------:R3:W-:Y:S02]  /*bda0*/  @!P2 STS.64 [R13+0x10], R14 ;  /* 0x0000100e0d00a388 */ /* 0x0007e40000000a00 */
.L_x_590:
[----:B------:R-:W-:Y:S05]  /*bdb0*/  BSYNC.RECONVERGENT B0 ;  /* 0x0000000000007941 */ /* 0x000fea0003800200 */
.L_x_589:
[----:B------:R-:W-:Y:S06]  /*bdc0*/  BAR.SYNC.DEFER_BLOCKING 0x0 ;  /* 0x0000000000007b1d */ /* 0x000fec0000010000 */
[----:B------:R-:W-:Y:S04]  /*bdd0*/  BSSY.RECONVERGENT B0, `(.L_x_591) ;  /* 0x0000021000007945 */ /* 0x000fe80003800200 */
[----:B------:R-:W-:Y:S05]  /*bde0*/  @P0 BRA `(.L_x_592) ;  /* 0x00000000007c0947 */ /* 0x000fea0003800000 */
[----:B------:R-:W4:Y:S01]  /*bdf0*/  S2UR UR6, SR_CgaCtaId ;  /* 0x00000000000679c3 */ /* 0x000f220000008800 */
[----:B------:R-:W-:Y:S02]  /*be00*/  UMOV UR5, 0x400 ;  /* 0x0000040000057882 */ /* 0x000fe40000000000 */
[----:B----4-:R-:W-:-:S09]  /*be10*/  ULEA UR5, UR6, UR5, 0x18 ;  /* 0x0000000506057291 */ /* 0x010fd2000f8ec0ff */
[----:B------:R-:W3:Y:S04]  /*be20*/  LDS.64 R38, [UR5+0x18] ;  /* 0x00001805ff267984 */ /* 0x000ee80008000a00 */
[----:B------:R-:W4:Y:S04]  /*be30*/  LDS.128 R40, [UR5+0x20] ;  /* 0x00002005ff287984 */ /* 0x000f280008000c00 */
[----:B------:R-:W5:Y:S04]  /*be40*/  LDS.128 R32, [UR5+0x30] ;  /* 0x00003005ff207984 */ /* 0x000f680008000c00 */
[----:B------:R-:W5:Y:S04]  /*be50*/  LDS.128 R28, [UR5+0x40] ;  /* 0x00004005ff1c7984 */ /* 0x000f680008000c00 */
[----:B-1----:R-:W1:Y:S04]  /*be60*/  LDS.128 R24, [UR5+0x50] ;  /* 0x00005005ff187984 */ /* 0x002e680008000c00 */
[----:B--2---:R-:W2:Y:S01]  /*be70*/  LDS.128 R20, [UR5+0x60] ;  /* 0x00006005ff147984 */ /* 0x004ea20008000c00 */
        /* <DEDUP_REMOVED lines=22> */
.L_x_592:
[----:B------:R-:W-:Y:S05]  /*bfe0*/  BSYNC.RECONVERGENT B0 ;  /* 0x0000000000007941 */ /* 0x000fea0003800200 */
.L_x_591:
[----:B------:R-:W-:Y:S06]  /*bff0*/  BAR.SYNC.DEFER_BLOCKING 0x0 ;  /* 0x0000000000007b1d */ /* 0x000fec0000010000 */
[----:B------:R-:W-:Y:S04]  /*c000*/  BSSY.RECONVERGENT B0, `(.L_x_593) ;  /* 0x000004d000007945 */ /* 0x000fe80003800200 */
[----:B------:R-:W-:Y:S05]  /*c010*/  @P4 BRA `(.L_x_594) ;  /* 0x00000004002c4947 */ /* 0x000fea0003800000 */
[----:B------:R-:W3:Y:S04]  /*c020*/  LDS.128 R60, [R11+0x180] ;  /* 0x000180000b3c7984 */ /* 0x000ee80000000c00 */
[----:B------:R-:W4:Y:S04]  /*c030*/  LDS.128 R56, [R11+0x300] ;  /* 0x000300000b387984 */ /* 0x000f280000000c00 */
[----:B------:R-:W5:Y:S04]  /*c040*/  LDS.128 R52, [R11+0x480] ;  /* 0x000480000b347984 */ /* 0x000f680000000c00 */
[----:B------:R-:W0:Y:S04]  /*c050*/  LDS.128 R48, [R11+0x600] ;  /* 0x000600000b307984 */ /* 0x000e280000000c00 */
[----:B--2---:R-:W2:Y:S04]  /*c060*/  LDS.128 R20, [R11+0x780] ;  /* 0x000780000b147984 */ /* 0x004ea80000000c00 */
[----:B------:R-:W2:Y:S04]  /*c070*/  LDS.128 R44, [R11+0x900] ;  /* 0x000900000b2c7984 */ /* 0x000ea80000000c00 */
[----:B------:R-:W2:Y:S04]  /*c080*/  LDS.128 R40, [R11+0xa80] ;  /* 0x000a80000b287984 */ /* 0x000ea80000000c00 */
[----:B------:R-:W2:Y:S04]  /*c090*/  LDS.128 R32, [R11+0xc00] ;  /* 0x000c00000b207984 */ /* 0x000ea80000000c00 */
[----:B------:R-:W2:Y:S04]  /*c0a0*/  LDS.128 R28, [R11+0xd80] ;  /* 0x000d80000b1c7984 */ /* 0x000ea80000000c00 */
[----:B-1----:R-:W1:Y:S01]  /*c0b0*/  LDS.128 R24, [R11+0xf00] ;  /* 0x000f00000b187984 */ /* 0x002e620000000c00 */
[----:B---3--:R-:W-:Y:S01]  /*c0c0*/  FADD.FTZ R13, R16, R60 ;  /* 0x0000003c100d7221 */ /* 0x008fe20000010000 */
[----:B------:R-:W-:Y:S01]  /*c0d0*/  FADD.FTZ R38, R17, R61 ;  /* 0x0000003d11267221 */ /* 0x000fe20000010000 */
[----:B------:R-:W-:Y:S01]  /*c0e0*/  FADD.FTZ R37, R18, R62 ;  /* 0x0000003e12257221 */ /* 0x000fe20000010000 */
[----:B------:R-:W-:Y:S01]  /*c0f0*/  FADD.FTZ R60, R19, R63 ;  /* 0x0000003f133c7221 */ /* 0x000fe20000010000 */
[----:B----4-:R-:W-:Y:S01]  /*c100*/  FADD.FTZ R13, R13, R56 ;  /* 0x000000380d0d7221 */ /* 0x010fe20000010000 */
[----:B------:R-:W3:Y:S01]  /*c110*/  LDS.128 R16, [R11+0x1080] ;  /* 0x001080000b107984 */ /* 0x000ee20000000c00 */
[----:B------:R-:W-:Y:S01]  /*c120*/  FADD.FTZ R38, R38, R57 ;  /* 0x0000003926267221 */ /* 0x000fe20000010000 */
[----:B------:R-:W-:Y:S01]  /*c130*/  FADD.FTZ R37, R37, R58 ;  /* 0x0000003a25257221 */ /* 0x000fe20000010000 */
[----:B------:R-:W-:Y:S01]  /*c140*/  FADD.FTZ R64, R60, R59 ;  /* 0x0000003b3c407221 */ /* 0x000fe20000010000 */
[----:B-----5:R-:W-:Y:S01]  /*c150*/  FADD.FTZ R13, R13, R52 ;  /* 0x000000340d0d7221 */ /* 0x020fe20000010000 */
[----:B------:R-:W4:Y:S01]  /*c160*/  LDS.128 R56, [R11+0x1200] ;  /* 0x001200000b387984 */ /* 0x000f220000000c00 */
[----:B------:R-:W-:Y:S01]  /*c170*/  FADD.FTZ R38, R38, R53 ;  /* 0x0000003526267221 */ /* 0x000fe20000010000 */
[----:B------:R-:W-:Y:S01]  /*c180*/  FADD.FTZ R37, R37, R54 ;  /* 0x0000003625257221 */ /* 0x000fe20000010000 */
[----:B------:R-:W-:Y:S01]  /*c190*/  FADD.FTZ R64, R64, R55 ;  /* 0x0000003740407221 */ /* 0x000fe20000010000 */
[----:B------:R-:W5:Y:S01]  /*c1a0*/  LDS.128 R60, [R11+0x1380] ;  /* 0x001380000b3c7984 */ /* 0x000f620000000c00 */
[----:B0-----:R-:W-:Y:S01]  /*c1b0*/  FADD.FTZ R13, R13, R48 ;  /* 0x000000300d0d7221 */ /* 0x001fe20000010000 */
[----:B------:R-:W-:Y:S01]  /*c1c0*/  FADD.FTZ R38, R38, R49 ;  /* 0x0000003126267221 */ /* 0x000fe20000010000 */
[----:B------:R-:W-:Y:S01]  /*c1d0*/  FADD.FTZ R37, R37, R50 ;  /* 0x0000003225257221 */ /* 0x000fe20000010000 */
[----:B------:R-:W0:Y:S01]  /*c1e0*/  LDS.128 R52, [R11+0x1500] ;  /* 0x001500000b347984 */ /* 0x000e220000000c00 */
[----:B------:R-:W-:Y:S01]  /*c1f0*/  FADD.FTZ R64, R64, R51 ;  /* 0x0000003340407221 */ /* 0x000fe20000010000 */
[----:B--2---:R-:W-:Y:S01]  /*c200*/  FADD.FTZ R13, R13, R20 ;  /* 0x000000140d0d7221 */ /* 0x004fe20000010000 */
[----:B------:R-:W-:Y:S01]  /*c210*/  FADD.FTZ R38, R38, R21 ;  /* 0x0000001526267221 */ /* 0x000fe20000010000 */
[----:B------:R-:W2:Y:S01]  /*c220*/  LDS.128 R48, [R11+0x1680] ;  /* 0x001680000b307984 */ /* 0x000ea20000000c00 */
        /* <DEDUP_REMOVED lines=18> */
[----:B-1----:R-:W-:Y:S01]  /*c350*/  FADD.FTZ R13, R13, R24 ;  /* 0x000000180d0d7221 */ /* 0x002fe20000010000 */
        /* <DEDUP_REMOVED lines=19> */
[----:B--2---:R-:W-:Y:S01]  /*c490*/  FADD.FTZ R16, R13, R48 ;  /* 0x000000300d107221 */ /* 0x004fe20000010000 */
[----:B------:R-:W-:Y:S01]  /*c4a0*/  FADD.FTZ R17, R38, R49 ;  /* 0x0000003126117221 */ /* 0x000fe20000010000 */
[----:B------:R-:W-:Y:S01]  /*c4b0*/  FADD.FTZ R18, R37, R50 ;  /* 0x0000003225127221 */ /* 0x000fe20000010000 */
[----:B------:R-:W-:-:S07]  /*c4c0*/  FADD.FTZ R19, R64, R51 ;  /* 0x0000003340137221 */ /* 0x000fce0000010000 */
.L_x_594:
[----:B------:R-:W-:Y:S05]  /*c4d0*/  BSYNC.RECONVERGENT B0 ;  /* 0x0000000000007941 */ /* 0x000fea0003800200 */
.L_x_593:
[----:B------:R-:W-:Y:S04]  /*c4e0*/  BSSY.RECONVERGENT B0, `(.L_x_595) ;  /* 0x000001d000007945 */ /* 0x000fe80003800200 */
[----:B------:R-:W-:Y:S05]  /*c4f0*/  @P4 BRA `(.L_x_596) ;  /* 0x00000000006c4947 */ /* 0x000fea0003800000 */
[----:B------:R-:W4:Y:S01]  /*c500*/  LDC.64 R30, c[0x0][0x3f8] ;  /* 0x0000fe00ff1e7b82 */ /* 0x000f220000000a00 */
[----:B---3--:R-:W-:-:S07]  /*c510*/  IMAD R13, R12, 0x18, R0 ;  /* 0x000000180c0d7824 */ /* 0x008fce00078e0200 */
[----:B--2---:R-:W2:Y:S01]  /*c520*/  LDC.64 R22, c[0x0][0x3d8] ;  /* 0x0000f600ff167b82 */ /* 0x004ea20000000a00 */
[----:B----4-:R-:W-:Y:S01]  /*c530*/  IMAD.WIDE.U32 R20, R30, 0x3, RZ ;  /* 0x000000031e147825 */ /* 0x010fe200078e00ff */
[C---:B------:R-:W-:Y:S02]  /*c540*/  LEA R27, R31.reuse, R31, 0x1 ;  /* 0x0000001f1f1b7211 */ /* 0x040fe400078e08ff */
[----:B------:R-:W-:Y:S02]  /*c550*/  LEA.HI R29, P2, R31, R30, RZ, 0x1 ;  /* 0x0000001e1f1d7211 */ /* 0x000fe400078508ff */
[----:B------:R-:W-:Y:S01]  /*c560*/  IADD3 R27, PT, PT, R21, R27, RZ ;  /* 0x0000001b151b7210 */ /* 0x000fe20007ffe0ff */
[----:B--2---:R-:W-:Y:S01]  /*c570*/  IMAD.WIDE R12, R13, 0x4, R22 ;  /* 0x000000040d0c7825 */ /* 0x004fe200078e0216 */
[----:B------:R-:W-:Y:S02]  /*c580*/  IADD3.X R22, PT, PT, RZ, R31, RZ, P2, !PT ;  /* 0x0000001fff167210 */ /* 0x000fe400017fe4ff */
[----:B------:R-:W-:-:S02]  /*c590*/  LEA.HI R21, P2, R27, R20, RZ, 0x1 ;  /* 0x000000141b157211 */ /* 0x000fc400078508ff */
[----:B------:R-:W-:Y:S01]  /*c5a0*/  SHF.L.U32 R23, R29, 0x1, RZ ;  /* 0x000000011d177819 */ /* 0x000fe200000006ff */
[----:B------:R4:W-:Y:S01]  /*c5b0*/  REDG.E.ADD.F32.FTZ.RN.STRONG.GPU desc[UR8][R12.64], R16 ;  /* 0x000000100c0079a6 */ /* 0x0009e2000c12f308 */
[----:B------:R-:W-:Y:S02]  /*c5c0*/  SHF.L.U32 R25, R21, 0x1, RZ ;  /* 0x0000000115197819 */ /* 0x000fe400000006ff */
[----:B------:R-:W-:Y:S02]  /*c5d0*/  SHF.L.U64.HI R29, R29, 0x1, R22 ;  /* 0x000000011d1d7819 */ /* 0x000fe40000010216 */
[----:B------:R-:W-:Y:S02]  /*c5e0*/  LOP3.LUT R23, R23, 0xfffffffc, RZ, 0xc0, !PT ;  /* 0xfffffffc17177812 */ /* 0x000fe400078ec0ff */
[----:B------:R-:W-:Y:S02]  /*c5f0*/  LEA R22, P3, R30, R12, 0x2 ;  /* 0x0000000c1e167211 */ /* 0x000fe400078610ff */
[----:B-1----:R-:W-:-:S02]  /*c600*/  IADD3.X R24, PT, PT, RZ, R27, RZ, P2, !PT ;  /* 0x0000001bff187210 */ /* 0x002fc400017fe4ff */
        /* <DEDUP_REMOVED lines=10> */
.L_x_596:
[----:B------:R-:W-:Y:S05]  /*c6b0*/  BSYNC.RECONVERGENT B0 ;  /* 0x0000000000007941 */ /* 0x000fea0003800200 */
.L_x_595:
[----:B------:R-:W-:Y:S05]  /*c6c0*/  @!P1 BRA `(.L_x_597) ;  /* 0x0000000800e09947 */ /* 0x000fea0003800000 */
[----:B----4-:R-:W4:Y:S01]  /*c6d0*/  LDC.64 R16, c[0x0][0x3d0] ;  /* 0x0000f400ff107b82 */ /* 0x010f220000000a00 */
[----:B---3--:R-:W-:Y:S01]  /*c6e0*/  LOP3.LUT R13, R9, 0x1, RZ, 0xc0, !PT ;  /* 0x00000001090d7812 */ /* 0x008fe200078ec0ff */
[----:B------:R-:W-:Y:S04]  /*c6f0*/  BSSY.RECONVERGENT B0, `(.L_x_598) ;  /* 0x000001d000007945 */ /* 0x000fe80003800200 */
[----:B------:R-:W-:-:S04]  /*c700*/  IMAD R18, R13, R6, RZ ;  /* 0x000000060d127224 */ /* 0x000fc800078e02ff */
[----:B------:R-:W-:-:S05]  /*c710*/  IMAD R12, R18, R7, RZ ;  /* 0x00000007120c7224 */ /* 0x000fca00078e02ff */
[----:B------:R-:W-:-:S05]  /*c720*/  SHF.L.U32 R13, R12, 0x1, RZ ;  /* 0x000000010c0d7819 */ /* 0x000fca00000006ff */
[----:B----4-:R-:W-:Y:S01]  /*c730*/  IMAD.WIDE R16, R13, 0x4, R16 ;  /* 0x000000040d107825 */ /* 0x010fe200078e0210 */
[----:B------:R-:W-:Y:S06]  /*c740*/  @P0 BRA `(.L_x_599) ;  /* 0x00000000005c0947 */ /* 0x000fec0003800000 */
[----:B------:R-:W3:Y:S01]  /*c750*/  LDC.64 R12, c[0x0][0x3c8] ;  /* 0x0000f200ff0c7b82 */ /* 0x000ee20000000a00 */
[----:B------:R-:W-:Y:S01]  /*c760*/  IADD3 R21, PT, PT, R18, R163, RZ ;  /* 0x000000a312157210 */ /* 0x000fe20007ffe0ff */
[----:B------:R-:W-:Y:S01]  /*c770*/  IMAD R19, R6, UR7, R163 ;  /* 0x0000000706137c24 */ /* 0x000fe2000f8e02a3 */
[----:B------:R-:W-:-:S03]  /*c780*/  LOP3.LUT P0, R22, R9, 0x2, RZ, 0xc0, !PT ;  /* 0x0000000209167812 */ /* 0x000fc6000780c0ff */
[----:B------:R-:W-:Y:S01]  /*c790*/  IMAD.WIDE.U32 R18, R19, 0x8, R16 ;  /* 0x0000000813127825 */ /* 0x000fe200078e0010 */
[----:B--2---:R-:W-:-:S04]  /*c7a0*/  IADD3 R23, PT, PT, -R22, 0x1, RZ ;  /* 0x0000000116177810 */ /* 0x004fc80007ffe1ff */
[----:B------:R4:W-:Y:S01]  /*c7b0*/  STG.E.64 desc[UR8][R18.64], R14 ;  /* 0x0000000e12007986 */ /* 0x0009e2000c101b08 */
[----:B------:R-:W-:Y:S01]  /*c7c0*/  UMOV UR5, 0xffffffff ;  /* 0xffffffff00057882 */ /* 0x000fe20000000000 */
[----:B---3--:R-:W-:Y:S01]  /*c7d0*/  IMAD.WIDE.U32 R20, R21, 0x4, R12 ;  /* 0x0000000415147825 */ /* 0x008fe200078e000c */
[----:B------:R-:W-:Y:S02]  /*c7e0*/  MOV R12, 0xffffffff ;  /* 0xffffffff000c7802 */ /* 0x000fe40000000f00 */
[----:B------:R-:W-:Y:S01]  /*c7f0*/  SEL R13, R7, RZ, !P0 ;  /* 0x000000ff070d7207 */ /* 0x000fe20004000000 */
[----:B------:R-:W-:Y:S06]  /*c800*/  MEMBAR.ALL.GPU ;  /* 0x0000000000007992 */ /* 0x000fec000000a000 */
[----:B------:R-:W-:-:S00]  /*c810*/  ERRBAR ;  /* 0x00000000000079ab */ /* 0x000fc00000000000 */
[----:B------:R-:W-:Y:S06]  /*c820*/  CGAERRBAR ;  /* 0x00000000000075ab */ /* 0x000fec0000000000 */
[----:B------:R4:W-:Y:S01]  /*c830*/  REDG.E.ADD.S32.STRONG.GPU desc[UR8][R20.64], R23 ;  /* 0x000000171400798e */ /* 0x0009e2000c12e308 */
[----:B------:R-:W-:-:S03]  /*c840*/  ISETP.NE.AND P0, PT, R13, UR5, PT ;  /* 0x000000050d007c0c */ /* 0x000fc6000bf05270 */
[----:B------:R4:W-:Y:S10]  /*c850*/  STL [R1], R12 ;  /* 0x0000000c01007387 */ /* 0x0009f40000100800 */
[----:B----4-:R-:W-:Y:S05]  /*c860*/  @!P0 BRA `(.L_x_599) ;  /* 0x0000000000148947 */ /* 0x010fea0003800000 */
.L_x_600:
[----:B------:R-:W2:Y:S04]  /*c870*/  LDG.E.STRONG.GPU R12, desc[UR8][R20.64] ;  /* 0x00000008140c7981 */ /* 0x000ea8000c1ef900 */
[----:B--2---:R-:W-:Y:S04]  /*c880*/  CCTL.IVALL ;  /* 0x00000000ff00798f */ /* 0x004fe80002000000 */
[----:B------:R3:W-:Y:S01]  /*c890*/  STL [R1], R12 ;  /* 0x0000000c01007387 */ /* 0x0007e20000100800 */
[----:B------:R-:W-:-:S13]  /*c8a0*/  ISETP.NE.AND P0, PT, R12, R13, PT ;  /* 0x0000000d0c00720c */ /* 0x000fda0003f05270 */
[----:B---3--:R-:W-:Y:S05]  /*c8b0*/  @P0 BRA `(.L_x_600) ;  /* 0xfffffffc00ec0947 */ /* 0x008fea000383ffff */
.L_x_599:
[----:B------:R-:W-:Y:S05]  /*c8c0*/  BSYNC.RECONVERGENT B0 ;  /* 0x0000000000007941 */ /* 0x000fea0003800200 */
.L_x_598:
[----:B------:R-:W-:Y:S01]  /*c8d0*/  BAR.SYNC.DEFER_BLOCKING 0x0 ;  /* 0x0000000000007b1d */ /* 0x000fe20000010000 */
[----:B------:R-:W-:Y:S01]  /*c8e0*/  ISETP.GE.U32.AND P0, PT, R7, 0x8, PT ;  /* 0x000000080700780c */ /* 0x000fe20003f06070 */
[----:B-1----:R-:W-:-:S12]  /*c8f0*/  HFMA2 R24, -RZ, RZ, 0, 0 ;  /* 0x00000000ff187431 */ /* 0x002fd800000001ff */
[----:B------:R-:W-:Y:S05]  /*c900*/  @!P0 BRA `(.L_x_601) ;  /* 0x00000004003c8947 */ /* 0x000fea0003800000 */
[CC--:B------:R-:W-:Y:S01]  /*c910*/  LEA R29, R6.reuse, R163.reuse, 0x2 ;  /* 0x000000a3061d7211 */ /* 0x0c0fe200078e10ff */
[C-C-:B------:R-:W-:Y:S01]  /*c920*/  IMAD R31, R6.reuse, 0x3, R163.reuse ;  /* 0x00000003061f7824 */ /* 0x140fe200078e02a3 */
[CC--:B------:R-:W-:Y:S01]  /*c930*/  LEA R33, R6.reuse, R163.reuse, 0x1 ;  /* 0x000000a306217211 */ /* 0x0c0fe200078e08ff */
[C-C-:B------:R-:W-:Y:S01]  /*c940*/  IMAD R35, R6.reuse, 0x6, R163.reuse ;  /* 0x0000000606237824 */ /* 0x140fe200078e02a3 */
[----:B------:R-:W-:Y:S01]  /*c950*/  IADD3 R41, PT, PT, R163, R6, RZ ;  /* 0x00000006a3297210 */ /* 0x000fe20007ffe0ff */
[C-C-:B------:R-:W-:Y:S01]  /*c960*/  IMAD R37, R6.reuse, 0x7, R163.reuse ;  /* 0x0000000706257824 */ /* 0x140fe200078e02a3 */
[----:B------:R-:W-:Y:S01]  /*c970*/  MOV R28, RZ ;  /* 0x000000ff001c7202 */ /* 0x000fe20000000f00 */
[----:B------:R-:W-:Y:S01]  /*c980*/  IMAD R39, R6, 0x5, R163 ;  /* 0x0000000506277824 */ /* 0x000fe200078e02a3 */
[----:B------:R-:W-:Y:S01]  /*c990*/  MOV R43, R163 ;  /* 0x000000a3002b7202 */ /* 0x000fe20000000f00 */
[----:B------:R-:W-:Y:S01]  /*c9a0*/  UIADD3 UR5, UPT, UPT, -UR7, URZ, URZ ;  /* 0x000000ff07057290 */ /* 0x000fe2000fffe1ff */
[----:B------:R-:W-:-:S11]  /*c9b0*/  LOP3.LUT R47, R7, 0x7ffffff8, RZ, 0xc0, !PT ;  /* 0x7ffffff8072f7812 */ /* 0x000fd600078ec0ff */
.L_x_602:
[----:B------:R-:W-:-:S04]  /*c9c0*/  ISETP.NE.AND P5, PT, RZ, UR5, PT ;  /* 0x00000005ff007c0c */ /* 0x000fc8000bfa5270 */
[----:B------:R-:W-:-:S13]  /*c9d0*/  ISETP.NE.OR P5, PT, R0, RZ, !P5 ;  /* 0x000000ff0000720c */ /* 0x000fda0006fa5670 */
[----:B------:R-:W-:-:S05]  /*c9e0*/  @!P5 IMAD.WIDE.U32 R12, R43, 0x8, R16 ;  /* 0x000000082b0cd825 */ /* 0x000fca00078e0010 */
[----:B------:R1:W0:Y:S01]  /*c9f0*/  @!P5 LDG.E.64 R18, desc[UR8][R12.64] ;  /* 0x000000080c12d981 */ /* 0x000222000c1e1b00 */
[C---:B------:R-:W-:Y:S02]  /*ca00*/  IADD3 R20, PT, PT, R28.reuse, 0x1, RZ ;  /* 0x000000011c147810 */ /* 0x040fe40007ffe0ff */
        /* <DEDUP_REMOVED lines=63> */
.L_x_601:
[----:B------:R-:W-:-:S13]  /*ce00*/  ISETP.NE.AND P0, PT, R164, RZ, PT ;  /* 0x000000ffa400720c */ /* 0x000fda0003f05270 */
[----:B------:R-:W-:Y:S05]  /*ce10*/  @!P0 BRA `(.L_x_597) ;  /* 0x00000004000c8947 */ /* 0x000fea0003800000 */
        /* <DEDUP_REMOVED lines=15> */
[----:B------:R-:W-:-:S04]  /*cf10*/  @!P0 IMAD R13, R24, R6, R163 ;  /* 0x00000006180d8224 */ /* 0x000fc800078e02a3 */
[----:B------:R-:W-:-:S04]  /*cf20*/  @!P0 IMAD.WIDE.U32 R12, R13, 0x8, R16 ;  /* 0x000000080d0c8825 */ /* 0x000fc800078e0010 */
[-CC-:B------:R-:W-:Y:S02]  /*cf30*/  @!P1 IMAD R19, R19, R6.reuse, R163.reuse ;  /* 0x0000000613139224 */ /* 0x180fe400078e02a3 */
[----:B------:R-:W-:Y:S01]  /*cf40*/  @!P2 IMAD R21, R21, R6, R163 ;  /* 0x000000061515a224 */ /* 0x000fe200078e02a3 */
[----:B------:R-:W0:Y:S01]  /*cf50*/  @!P0 LDG.E.64 R12, desc[UR8][R12.64] ;  /* 0x000000080c0c8981 */ /* 0x000e22000c1e1b00 */
[----:B------:R-:W-:-:S04]  /*cf60*/  @!P1 IMAD.WIDE.U32 R18, R19, 0x8, R16 ;  /* 0x0000000813129825 */ /* 0x000fc800078e0010 */
[----:B------:R-:W-:Y:S02]  /*cf70*/  @!P3 IMAD R23, R23, R6, R163 ;  /* 0x000000061717b224 */ /* 0x000fe400078e02a3 */
[--C-:B------:R-:W-:Y:S01]  /*cf80*/  @!P2 IMAD.WIDE.U32 R20, R21, 0x8, R16.reuse ;  /* 0x000000081514a825 */ /* 0x100fe200078e0010 */
        /* <DEDUP_REMOVED lines=13> */
.L_x_603:
        /* <DEDUP_REMOVED lines=8> */
[-CC-:B------:R-:W-:Y:S02]  /*d0e0*/  @!P1 IMAD R19, R24, R6.reuse, R163.reuse ;  /* 0x0000000618139224 */ /* 0x180fe400078e02a3 */
        /* <DEDUP_REMOVED lines=10> */
.L_x_604:
[----:B------:R-:W-:Y:S01]  /*d190*/  ISETP.NE.AND P0, PT, R24, UR7, PT ;  /* 0x0000000718007c0c */ /* 0x000fe2000bf05270 */
[----:B------:R-:W-:Y:S01]  /*d1a0*/  BSSY.RECONVERGENT B0, `(.L_x_597) ;  /* 0x000000a000007945 */ /* 0x000fe20003800200 */
[----:B------:R-:W-:Y:S02]  /*d1b0*/  LOP3.LUT R12, R7, 0x1, RZ, 0xc0, !PT ;  /* 0x00000001070c7812 */ /* 0x000fe400078ec0ff */
[----:B------:R-:W-:-:S04]  /*d1c0*/  ISETP.NE.OR P0, PT, R0, RZ, !P0 ;  /* 0x000000ff0000720c */ /* 0x000fc80004705670 */
[----:B------:R-:W-:-:S13]  /*d1d0*/  ISETP.NE.U32.OR P0, PT, R12, 0x1, P0 ;  /* 0x000000010c00780c */ /* 0x000fda0000705470 */
[----:B------:R-:W-:Y:S05]  /*d1e0*/  @P0 BRA `(.L_x_605) ;  /* 0x0000000000140947 */ /* 0x000fea0003800000 */
[----:B------:R-:W-:-:S04]  /*d1f0*/  IMAD R13, R6, R24, R163 ;  /* 0x00000018060d7224 */ /* 0x000fc800078e02a3 */
[----:B------:R-:W-:-:S06]  /*d200*/  IMAD.WIDE.U32 R16, R13, 0x8, R16 ;  /* 0x000000080d107825 */ /* 0x000fcc00078e0010 */
[----:B------:R-:W0:Y:S02]  /*d210*/  LDG.E.64 R16, desc[UR8][R16.64] ;  /* 0x0000000810107981 */ /* 0x000e24000c1e1b00 */
[----:B0-----:R-:W-:Y:S01]  /*d220*/  FADD.FTZ R14, R14, R16 ;  /* 0x000000100e0e7221 */ /* 0x001fe20000010000 */
[----:B------:R-:W-:-:S07]  /*d230*/  FADD.FTZ R15, R15, R17 ;  /* 0x000000110f0f7221 */ /* 0x000fce0000010000 */
.L_x_605:
[----:B------:R-:W-:Y:S05]  /*d240*/  BSYNC.RECONVERGENT B0 ;  /* 0x0000000000007941 */ /* 0x000fea0003800200 */
.L_x_597:
        /* <DEDUP_REMOVED lines=12> */
[----:B---3--:R-:W3:Y:S01]  /*d310*/  LDS.64 R12, [UR5+0x78] ;  /* 0x00007805ff0c7984 */ /* 0x008ee20008000a00 */
[----:B------:R-:W3:Y:S02]  /*d320*/  LDCU UR5, c[0x0][0x42c] ;  /* 0x00008580ff0577ac */ /* 0x000ee40008000800 */
[----:B---3--:R-:W-:Y:S01]  /*d330*/  FMUL.FTZ R16, R12, UR5 ;  /* 0x000000050c107c20 */ /* 0x008fe20008410000 */
[----:B0---4-:R-:W-:-:S07]  /*d340*/  FMUL.FTZ R17, R13, UR5 ;  /* 0x000000050d117c20 */ /* 0x011fce0008410000 */
.L_x_611:
[----:B------:R-:W-:-:S05]  /*d350*/  LEA R22, R18, R1, 0x2 ;  /* 0x0000000112167211 */ /* 0x000fca00078e10ff */
[----:B------:R-:W3:Y:S04]  /*d360*/  LDL.64 R12, [R22+0x10] ;  /* 0x00001000160c7983 */ /* 0x000ee80000100a00 */
[----:B------:R-:W4:Y:S01]  /*d370*/  LDL.64 R20, [R22+0x90] ;  /* 0x0000900016147983 */ /* 0x000f220000100a00 */
[----:B------:R-:W-:Y:S01]  /*d380*/  LEA R29, R18, R8, 0x4 ;  /* 0x00000008121d7211 */ /* 0x000fe200078e20ff */
[----:B------:R-:W-:Y:S03]  /*d390*/  BSSY.RECONVERGENT B0, `(.L_x_606) ;  /* 0x0000035000007945 */ /* 0x000fe60003800200 */
[C---:B------:R-:W-:Y:S02]  /*d3a0*/  ISETP.GE.U32.AND P0, PT, R29.reuse, UR14, PT ;  /* 0x0000000e1d007c0c */ /* 0x040fe4000bf06070 */
[----:B------:R-:W-:-:S02]  /*d3b0*/  IADD3 R31, PT, PT, R29, 0x10, RZ ;  /* 0x000000101d1f7810 */ /* 0x000fc40007ffe0ff */
[C---:B0--3--:R-:W-:Y:S02]  /*d3c0*/  SHF.L.U32 R15, R12.reuse, 0x10, RZ ;  /* 0x000000100c0f7819 */ /* 0x049fe400000006ff */
[----:B------:R-:W-:-:S03]  /*d3d0*/  PRMT R12, R12, 0x7632, R12 ;  /* 0x000076320c0c7816 */ /* 0x000fc6000000000c */
[----:B------:R-:W-:Y:S01]  /*d3e0*/  FADD.FTZ R19, -R36, R15 ;  /* 0x0000000f24137221 */ /* 0x000fe20000010100 */
[----:B------:R-:W-:-:S03]  /*d3f0*/  SHF.L.U32 R15, R12, 0x10, RZ ;  /* 0x000000100c0f7819 */ /* 0x000fc600000006ff */
[----:B------:R-:W-:Y:S02]  /*d400*/  FMUL.FTZ R26, R19, R76 ;  /* 0x0000004c131a7220 */ /* 0x000fe40000410000 */
[----:B------:R-:W-:Y:S02]  /*d410*/  FADD.FTZ R15, -R36, R15 ;  /* 0x0000000f240f7221 */ /* 0x000fe40000010100 */
[----:B------:R-:W-:Y:S02]  /*d420*/  @P1 FFMA.FTZ R12, R126, R26, R67 ;  /* 0x0000001a7e0c1223 */ /* 0x000fe40000010043 */
[----:B------:R-:W-:Y:S01]  /*d430*/  FMUL.FTZ R28, R15, R76 ;  /* 0x0000004c0f1c7220 */ /* 0x000fe20000410000 */
[----:B----4-:R-:W-:Y:S01]  /*d440*/  SHF.L.U32 R15, R20, 0x10, RZ ;  /* 0x00000010140f7819 */ /* 0x010fe200000006ff */
[----:B------:R-:W-:Y:S01]  /*d450*/  @P1 FMUL.FTZ R19, R12, -1.4426950216293334961 ;  /* 0xbfb8aa3b0c131820 */ /* 0x000fe20000410000 */
[----:B------:R-:W-:Y:S01]  /*d460*/  PRMT R20, R20, 0x7632, R20 ;  /* 0x0000763214147816 */ /* 0x000fe20000000014 */
[----:B------:R-:W-:-:S03]  /*d470*/  @P1 FFMA.FTZ R14, R151, R28, R122 ;  /* 0x0000001c970e1223 */ /* 0x000fc6000001007a */
[----:B------:R-:W-:Y:S01]  /*d480*/  SHF.L.U32 R20, R20, 0x10, RZ ;  /* 0x0000001014147819 */ /* 0x000fe200000006ff */
[----:B------:R-:W0:Y:S01]  /*d490*/  @P1 MUFU.EX2 R19, R19 ;  /* 0x0000001300131308 */ /* 0x000e220000000800 */
[----:B--2---:R-:W-:-:S06]  /*d4a0*/  @P1 FMUL.FTZ R23, R14, -1.4426950216293334961 ;  /* 0xbfb8aa3b0e171820 */ /* 0x004fcc0000410000 */
[----:B------:R-:W1:Y:S01]  /*d4b0*/  @P1 MUFU.EX2 R23, R23 ;  /* 0x0000001700171308 */ /* 0x000e620000000800 */
[----:B0-----:R-:W-:-:S06]  /*d4c0*/  @P1 FADD.FTZ R22, R19, 1 ;  /* 0x3f80000013161421 */ /* 0x001fcc0000010000 */
[----:B------:R-:W0:Y:S01]  /*d4d0*/  @P1 MUFU.RCP R22, R22 ;  /* 0x0000001600161308 */ /* 0x000e220000001000 */
[----:B-1----:R-:W-:Y:S01]  /*d4e0*/  @P1 FADD.FTZ R24, R23, 1 ;  /* 0x3f80000017181421 */ /* 0x002fe20000010000 */
[----:B------:R-:W-:-:S06]  /*d4f0*/  SHF.L.U32 R23, R13, 0x10, RZ ;  /* 0x000000100d177819 */ /* 0x000fcc00000006ff */
[----:B------:R-:W1:Y:S01]  /*d500*/  @P1 MUFU.RCP R25, R24 ;  /* 0x0000001800191308 */ /* 0x000e620000001000 */
[----:B0-----:R-:W-:-:S04]  /*d510*/  @P1 FADD.FTZ R27, -R22, 1 ;  /* 0x3f800000161b1421 */ /* 0x001fc80000010100 */
[----:B------:R-:W-:Y:S01]  /*d520*/  @P1 FFMA.FTZ R27, R12, R27, 1 ;  /* 0x3f8000000c1b1423 */ /* 0x000fe2000001001b */
[----:B------:R-:W-:Y:S01]  /*d530*/  @P1 FMUL.FTZ R12, R15, R22 ;  /* 0x000000160f0c1220 */ /* 0x000fe20000410000 */
[----:B------:R-:W-:Y:S01]  /*d540*/  SHF.R.S32.HI R22, RZ, 0x1f, R29 ;  /* 0x0000001fff167819 */ /* 0x000fe2000001141d */
[----:B-1----:R-:W-:Y:S01]  /*d550*/  @P1 FADD.FTZ R19, -R25, 1 ;  /* 0x3f80000019131421 */ /* 0x002fe20000010100 */
[----:B------:R-:W-:Y:S02]  /*d560*/  @P1 FMUL.FTZ R25, R20, R25 ;  /* 0x0000001914191220 */ /* 0x000fe40000410000 */
[----:B------:R-:W-:Y:S01]  /*d570*/  ISETP.GE.AND.EX P0, PT, R22, UR15, PT, P0 ;  /* 0x0000000f16007c0c */ /* 0x000fe2000bf06300 */
[----:B------:R-:W-:Y:S01]  /*d580*/  @P1 FMUL.FTZ R15, R12, R27 ;  /* 0x0000001b0c0f1220 */ /* 0x000fe20000410000 */
[----:B------:R-:W-:Y:S01]  /*d590*/  @P1 FFMA.FTZ R14, R14, R19, 1 ;  /* 0x3f8000000e0e1423 */ /* 0x000fe20000010013 */
[C-C-:B------:R-:W-:Y:S01]  /*d5a0*/  FFMA.FTZ R19, R16.reuse, R26, R17.reuse ;  /* 0x0000001a10137223 */ /* 0x140fe20000010011 */
[----:B------:R-:W-:-:S02]  /*d5b0*/  FFMA.FTZ R12, R16, R28, R17 ;  /* 0x0000001c100c7223 */ /* 0x000fc40000010011 */
[----:B------:R-:W-:Y:S01]  /*d5c0*/  @P1 FMUL.FTZ R20, R25, R14 ;  /* 0x0000000e19141220 */ /* 0x000fe20000410000 */
[----:B------:R-:W-:Y:S01]  /*d5d0*/  PRMT R14, R13, 0x7632, R14 ;  /* 0x000076320d0e7816 */ /* 0x000fe2000000000e */
[----:B------:R-:W-:Y:S02]  /*d5e0*/  FFMA.FTZ R19, R126, R15, -R19 ;  /* 0x0000000f7e137223 */ /* 0x000fe40000010813 */
[----:B------:R-:W-:Y:S01]  /*d5f0*/  FFMA.FTZ R27, R151, R20, -R12 ;  /* 0x00000014971b7223 */ /* 0x000fe2000001080c */
[----:B------:R-:W-:Y:S02]  /*d600*/  SHF.L.U32 R25, R14, 0x10, RZ ;  /* 0x000000100e197819 */ /* 0x000fe400000006ff */
        /* <DEDUP_REMOVED lines=13> */
.L_x_607:
[----:B------:R-:W-:Y:S05]  /*d6e0*/  BSYNC.RECONVERGENT B0 ;  /* 0x0000000000007941 */ /* 0x000fea0003800200 */
.L_x_606:
[----:B------:R-:W-:Y:S01]  /*d6f0*/  ISETP.NE.AND P1, PT, RZ, UR10, PT ;  /* 0x0000000aff007c0c */ /* 0x000fe2000bf25270 */
[C---:B------:R-:W-:Y:S01]  /*d700*/  FADD.FTZ R23, -R36.reuse, R23 ;  /* 0x0000001724177221 */ /* 0x040fe20000010100 */
[----:B------:R-:W-:Y:S01]  /*d710*/  FADD.FTZ R25, -R36, R25 ;  /* 0x0000001924197221 */ /* 0x000fe20000010100 */
[----:B------:R-:W-:Y:S02]  /*d720*/  ISETP.GE.U32.AND P0, PT, R31, UR14, PT ;  /* 0x0000000e1f007c0c */ /* 0x000fe4000bf06070 */
[----:B------:R-:W-:Y:S01]  /*d730*/  SHF.R.S32.HI R28, RZ, 0x1f, R31 ;  /* 0x0000001fff1c7819 */ /* 0x000fe2000001141f */
[-C--:B------:R-:W-:Y:S01]  /*d740*/  FMUL.FTZ R23, R23, R76.reuse ;  /* 0x0000004c17177220 */ /* 0x080fe20000410000 */
[----:B0-----:R-:W-:Y:S01]  /*d750*/  FMUL.FTZ R14, R25, R76 ;  /* 0x0000004c190e7220 */ /* 0x001fe20000410000 */
[C---:B------:R-:W-:Y:S02]  /*d760*/  PRMT R12, R21.reuse, 0x7632, R12 ;  /* 0x00007632150c7816 */ /* 0x040fe4000000000c */
[----:B------:R-:W-:Y:S01]  /*d770*/  ISETP.GE.AND.EX P0, PT, R28, UR15, PT, P0 ;  /* 0x0000000f1c007c0c */ /* 0x000fe2000bf06300 */
[C-C-:B------:R-:W-:Y:S01]  /*d780*/  FFMA.FTZ R27, R16.reuse, R23, R17.reuse ;  /* 0x00000017101b7223 */ /* 0x140fe20000010011 */
[----:B------:R-:W-:Y:S01]  /*d790*/  SHF.L.U32 R21, R21, 0x10, RZ ;  /* 0x0000001015157819 */ /* 0x000fe200000006ff */
        /* <DEDUP_REMOVED lines=21> */
.L_x_608:
        /* <DEDUP_REMOVED lines=16> */
.L_x_610:
[----:B------:R-:W-:Y:S05]  /*d9f0*/  BSYNC.RECONVERGENT B0 ;  /* 0x0000000000007941 */ /* 0x000fea0003800200 */
.L_x_609:
[----:B------:R-:W-:-:S04]  /*da00*/  IADD3 R18, PT, PT, R18, 0x2, RZ ;  /* 0x0000000212127810 */ /* 0x000fc80007ffe0ff */
[----:B------:R-:W-:-:S13]  /*da10*/  ISETP.NE.AND P0, PT, R18, 0x20, PT ;  /* 0x000000201200780c */ /* 0x000fda0003f05270 */
[----:B------:R-:W-:Y:S05]  /*da20*/  @P0 BRA `(.L_x_611) ;  /* 0xfffffff800480947 */ /* 0x000fea000383ffff */
[----:B------:R-:W-:Y:S02]  /*da30*/  IADD3 R10, PT, PT, R6, R10, RZ ;  /* 0x0000000a060a7210 */ /* 0x000fe40007ffe0ff */
[----:B------:R-:W-:Y:S02]  /*da40*/  IADD3 R9, PT, PT, R9, 0x1, RZ ;  /* 0x0000000109097810 */ /* 0x000fe40007ffe0ff */
[----:B------:R-:W-:-:S13]  /*da50*/  ISETP.GE.AND P0, PT, R10, UR4, PT ;  /* 0x000000040a007c0c */ /* 0x000fda000bf06270 */
[----:B------:R-:W-:Y:S05]  /*da60*/  @!P0 BRA `(.L_x_612) ;  /* 0xffffff2400fc8947 */ /* 0x000fea000383ffff */
.L_x_586:
[----:B------:R-:W1:Y:S01]  /*da70*/  LDC R6, c[0x0][0x370] ;  /* 0x0000dc00ff067b82 */ /* 0x000e620000000800 */
[----:B------:R-:W-:Y:S01]  /*da80*/  ISETP.NE.AND P2, PT, R0, RZ, PT ;  /* 0x000000ff0000720c */ /* 0x000fe20003f45270 */
[----:B------:R-:W-:Y:S06]  /*da90*/  BSSY.RECONVERGENT B0, `(.L_x_613) ;  /* 0x0000011000007945 */ /* 0x000fec0003800200 */
[----:B------:R-:W2:Y:S08]  /*daa0*/  LDC R7, c[0x0][0x374] ;  /* 0x0000dd00ff077b82 */ /* 0x000eb00000000800 */
[----:B------:R-:W3:Y:S01]  /*dab0*/  LDC.64 R2, c[0x0][0x3c8] ;  /* 0x0000f200ff027b82 */ /* 0x000ee20000000a00 */
[----:B-1----:R-:W-:-:S02]  /*dac0*/  IADD3 R5, PT, PT, R6, -0x1, RZ ;  /* 0xffffffff06057810 */ /* 0x002fc40007ffe0ff */
[----:B------:R-:W-:Y:S02]  /*dad0*/  ISETP.NE.AND P1, PT, R6, 0x1, PT ;  /* 0x000000010600780c */ /* 0x000fe40003f25270 */
[----:B--2---:R-:W-:-:S04]  /*dae0*/  IADD3 R4, PT, PT, R7, -0x1, RZ ;  /* 0xffffffff07047810 */ /* 0x004fc80007ffe0ff */
[----:B------:R-:W-:Y:S02]  /*daf0*/  ISETP.NE.AND P0, PT, R163, R4, PT ;  /* 0x00000004a300720c */ /* 0x000fe40003f05270 */
        /* <DEDUP_REMOVED lines=10> */
.L_x_614:
[----:B------:R-:W-:Y:S05]  /*dba0*/  BSYNC.RECONVERGENT B0 ;  /* 0x0000000000007941 */ /* 0x000fea0003800200 */
.L_x_613:
[----:B------:R-:W-:Y:S05]  /*dbb0*/  @P0 EXIT ;  /* 0x000000000000094d */ /* 0x000fea0003800000 */
[----:B------:R-:W-:Y:S05]  /*dbc0*/  @P2 BRA `(.L_x_615) ;  /* 0x0000000000202947 */ /* 0x000fea0003800000 */
[----:B------:R-:W-:-:S05]  /*dbd0*/  IMAD R4, R6, R7, RZ ;  /* 0x0000000706047224 */ /* 0x000fca00078e02ff */
[----:B------:R-:W-:-:S13]  /*dbe0*/  ISETP.NE.AND P0, PT, R4, -0x1, PT ;  /* 0xffffffff0400780c */ /* 0x000fda0003f05270 */
[----:B------:R-:W-:Y:S05]  /*dbf0*/  @!P0 BRA `(.L_x_615) ;  /* 0x0000000000148947 */ /* 0x000fea0003800000 */
.L_x_616:
[----:B-1----:R-:W2:Y:S04]  /*dc00*/  LDG.E.STRONG.GPU R5, desc[UR8][R2.64] ;  /* 0x0000000802057981 */ /* 0x002ea8000c1ef900 */
[----:B--2---:R-:W-:Y:S01]  /*dc10*/  CCTL.IVALL ;  /* 0x00000000ff00798f */ /* 0x004fe20002000000 */
[----:B------:R-:W-:Y:S05]  /*dc20*/  YIELD ;  /* 0x0000000000007946 */ /* 0x000fea0003800000 */
[----:B------:R-:W-:-:S13]  /*dc30*/  ISETP.NE.AND P0, PT, R5, R4, PT ;  /* 0x000000040500720c */ /* 0x000fda0003f05270 */
[----:B------:R-:W-:Y:S05]  /*dc40*/  @P0 BRA `(.L_x_616) ;  /* 0xfffffffc00ec0947 */ /* 0x000fea000383ffff */
.L_x_615:
        /* <DEDUP_REMOVED lines=61> */
[----:B------:R-:W-:Y:S02]  /*e020*/  SHF.L.U64.HI R27, R33, 0x2, R26 ;  /* 0x00000002211b7819 */ /* 0x000fe4000001021a */
[C---:B-1----:R-:W-:Y:S02]  /*e030*/  IADD3 R21, P1, PT, R16.reuse, UR6, RZ ;  /* 0x0000000610157c10 */ /* 0x042fe4000ff3e0ff */
[----:B------:R-:W-:Y:S02]  /*e040*/  IADD3 R24, PT, PT, R3, UR4, RZ ;  /* 0x0000000403187c10 */ /* 0x000fe4000fffe0ff */
[----:B--2---:R-:W-:Y:S02]  /*e050*/  IADD3 R18, P2, PT, R16, UR10, RZ ;  /* 0x0000000a10127c10 */ /* 0x004fe4000ff5e0ff */
[----:B------:R-:W-:Y:S01]  /*e060*/  MOV R31, R2 ;  /* 0x00000002001f7202 */ /* 0x000fe20000000f00 */
[----:B------:R-:W-:Y:S01]  /*e070*/  IMAD.WIDE.U32 R2, R34, 0x4, RZ ;  /* 0x0000000422027825 */ /* 0x000fe200078e00ff */
[----:B------:R-:W-:-:S02]  /*e080*/  IADD3.X R20, PT, PT, R17, UR7, RZ, P1, !PT ;  /* 0x0000000711147c10 */ /* 0x000fc40008ffe4ff */
[C---:B0-----:R-:W-:Y:S02]  /*e090*/  IADD3.X R19, PT, PT, R17.reuse, UR11, RZ, P2, !PT ;  /* 0x0000000b11137c10 */ /* 0x041fe400097fe4ff */
[----:B---3--:R-:W-:Y:S02]  /*e0a0*/  IADD3 R16, P1, PT, R16, UR12, RZ ;  /* 0x0000000c10107c10 */ /* 0x008fe4000ff3e0ff */
[----:B------:R-:W-:Y:S02]  /*e0b0*/  IADD3 R12, P2, PT, RZ, -R5, RZ ;  /* 0x80000005ff0c7210 */ /* 0x000fe40007f5e0ff */
[----:B------:R-:W-:Y:S02]  /*e0c0*/  IADD3.X R17, PT, PT, R17, UR13, RZ, P1, !PT ;  /* 0x0000000d11117c10 */ /* 0x000fe40008ffe4ff */
[----:B------:R-:W-:Y:S02]  /*e0d0*/  SHF.L.U64.HI R23, R22, 0x2, R29 ;  /* 0x0000000216177819 */ /* 0x000fe4000001021d */
[----:B------:R-:W-:-:S02]  /*e0e0*/  IADD3 R25, PT, PT, R3, R25, RZ ;  /* 0x0000001903197210 */ /* 0x000fc40007ffe0ff */
[----:B------:R-:W-:-:S07]  /*e0f0*/  IADD3.X R14, PT, PT, RZ, -0x1, RZ, P2, !PT ;  /* 0xffffffffff0e7810 */ /* 0x000fce00017fe4ff */
.L_x_619:
[-C--:B-1----:R-:W-:Y:S02]  /*e100*/  LEA R6, P1, R33, R21.reuse, 0x2 ;  /* 0x0000001521067211 */ /* 0x082fe400078210ff */
        /* <DEDUP_REMOVED lines=30> */
.L_x_618:
[----:B------:R-:W-:Y:S05]  /*e2f0*/  BSYNC.RECONVERGENT B0 ;  /* 0x0000000000007941 */ /* 0x000fea0003800200 */
.L_x_617:
        /* <DEDUP_REMOVED lines=10> */
.L_x_620:
[C---:B------:R-:W-:Y:S02]  /*e3a0*/  SHF.L.U32 R20, R31.reuse, 0x2, RZ ;  /* 0x000000021f147819 */ /* 0x040fe400000006ff */
[----:B------:R-:W-:Y:S02]  /*e3b0*/  SHF.L.U64.HI R22, R31, 0x2, R24 ;  /* 0x000000021f167819 */ /* 0x000fe40000010218 */
[----:B--2---:R-:W-:-:S04]  /*e3c0*/  IADD3 R2, P0, PT, R20, UR4, RZ ;  /* 0x0000000414027c10 */ /* 0x004fc8000ff1e0ff */
[----:B-1----:R-:W-:Y:S02]  /*e3d0*/  IADD3.X R3, PT, PT, R22, UR5, RZ, P0, !PT ;  /* 0x0000000516037c10 */ /* 0x002fe400087fe4ff */
[C---:B-1----:R-:W-:Y:S02]  /*e3e0*/  IADD3 R4, P0, PT, R2.reuse, R35, RZ ;  /* 0x0000002302047210 */ /* 0x042fe40007f1e0ff */
[C---:B------:R-:W-:Y:S01]  /*e3f0*/  IADD3 R8, P2, PT, R2.reuse, R39, RZ ;  /* 0x0000002702087210 */ /* 0x040fe20007f5e0ff */
[----:B------:R1:W2:Y:S01]  /*e400*/  LDG.E R0, desc[UR8][R2.64] ;  /* 0x0000000802007981 */ /* 0x0002a2000c1e1900 */
[C---:B------:R-:W-:Y:S02]  /*e410*/  IADD3.X R5, PT, PT, R3.reuse, R29, RZ, P0, !PT ;  /* 0x0000001d03057210 */ /* 0x040fe400007fe4ff */
[----:B------:R-:W-:Y:S02]  /*e420*/  IADD3 R6, P1, PT, R2, R25, RZ ;  /* 0x0000001902067210 */ /* 0x000fe40007f3e0ff */
[----:B------:R-:W-:-:S02]  /*e430*/  IADD3.X R9, PT, PT, R3, R37, RZ, P2, !PT ;  /* 0x0000002503097210 */ /* 0x000fc400017fe4ff */
[----:B------:R-:W-:Y:S01]  /*e440*/  IADD3.X R7, PT, PT, R3, R27, RZ, P1, !PT ;  /* 0x0000001b03077210 */ /* 0x000fe20000ffe4ff */
[----:B------:R-:W2:Y:S04]  /*e450*/  LDG.E R5, desc[UR8][R4.64] ;  /* 0x0000000804057981 */ /* 0x000ea8000c1e1900 */
[----:B------:R-:W5:Y:S04]  /*e460*/  LDG.E R6, desc[UR8][R6.64] ;  /* 0x0000000806067981 */ /* 0x000f68000c1e1900 */
[----:B------:R-:W5:Y:S01]  /*e470*/  LDG.E R9, desc[UR8][R8.64] ;  /* 0x0000000808097981 */ /* 0x000f62000c1e1900 */
[----:B0-----:R-:W-:-:S02]  /*e480*/  LOP3.LUT R14, R20, 0xfffffffc, RZ, 0xc0, !PT ;  /* 0xfffffffc140e7812 */ /* 0x001fc400078ec0ff */
[----:B------:R-:W-:Y:S02]  /*e490*/  LOP3.LUT R13, R22, 0x1, RZ, 0xc0, !PT ;  /* 0x00000001160d7812 */ /* 0x000fe400078ec0ff */
[----:B---3--:R-:W-:-:S04]  /*e4a0*/  IADD3 R10, P0, PT, R14, UR6, RZ ;  /* 0x000000060e0a7c10 */ /* 0x008fc8000ff1e0ff */
[C---:B------:R-:W-:Y:S02]  /*e4b0*/  IADD3.X R11, PT, PT, R13.reuse, UR7, RZ, P0, !PT ;  /* 0x000000070d0b7c10 */ /* 0x040fe400087fe4ff */
[C---:B----4-:R-:W-:Y:S02]  /*e4c0*/  IADD3 R12, P0, PT, R14.reuse, UR10, RZ ;  /* 0x0000000a0e0c7c10 */ /* 0x050fe4000ff1e0ff */
[----:B------:R-:W-:Y:S02]  /*e4d0*/  IADD3 R14, P1, PT, R14, UR4, RZ ;  /* 0x000000040e0e7c10 */ /* 0x000fe4000ff3e0ff */
[----:B------:R-:W-:Y:S02]  /*e4e0*/  IADD3.X R13, PT, PT, R13, UR11, RZ, P0, !PT ;  /* 0x0000000b0d0d7c10 */ /* 0x000fe400087fe4ff */
[----:B-1----:R-:W-:Y:S02]  /*e4f0*/  IADD3 R2, P0, PT, R14, R35, RZ ;  /* 0x000000230e027210 */ /* 0x002fe40007f1e0ff */
[----:B--2---:R-:W-:-:S02]  /*e500*/  F2FP.F16.F32.PACK_AB R17, R5, R0 ;  /* 0x000000000511723e */ /* 0x004fc400000000ff */
        /* <DEDUP_REMOVED lines=44> */
[----:B------:R-:W4:Y:S04]  /*e7d0*/  LDG.E R4, desc[UR8][R4.64+0x1200] ;  /* 0x0012000804047981 */ /* 0x000f28000c1e1900 */
[----:B------:R-:W4:Y:S01]  /*e7e0*/  LDG.E R7, desc[UR8][R6.64+0x1200] ;  /* 0x0012000806077981 */ /* 0x000f22000c1e1900 */
        /* <DEDUP_REMOVED lines=13> */
[----:B----4-:R-:W-:-:S03]  /*e8c0*/  F2FP.F16.F32.PACK_AB R5, R7, R4 ;  /* 0x000000040705723e */ /* 0x010fc600000000ff */
[----:B------:R1:W-:Y:S04]  /*e8d0*/  STG.E desc[UR8][R10.64], R3 ;  /* 0x000000030a007986 */ /* 0x0003e8000c101908 */
[----:B------:R1:W-:Y:S02]  /*e8e0*/  STG.E desc[UR8][R12.64], R5 ;  /* 0x000000050c007986 */ /* 0x0003e4000c101908 */
[----:B------:R-:W-:Y:S05]  /*e8f0*/  @P0 BRA `(.L_x_620) ;  /* 0xfffffff800a80947 */ /* 0x000fea000383ffff */
[----:B------:R-:W-:Y:S05]  /*e900*/  EXIT ;  /* 0x000000000000794d */ /* 0x000fea0003800000 */
.L_x_621:
        /* <DEDUP_REMOVED lines=15> */
.L_x_4504:


//--------------------- .text._Z35group_norm_nhwc_bwd_one_pass_kernelI11Fp16IOFp32WLi64ELi48ELi384EEv26Group_norm_nhwc_bwd_params --------------------------
	.section	.text._Z35group_norm_nhwc_bwd_one_pass_kernelI11Fp16IOFp32WLi64ELi48ELi384EEv26Group_norm_nhwc_bwd_params,"ax",@progbits
	.align	128
        .global         _Z35group_norm_nhwc_bwd_one_pass_kernelI11Fp16IOFp32WLi64ELi48ELi384EEv26Group_norm_nhwc_bwd_params
        .type           _Z35group_norm_nhwc_bwd_one_pass_kernelI11Fp16IOFp32WLi64ELi48ELi384EEv26Group_norm_nhwc_bwd_params,@function
        .size           _Z35group_norm_nhwc_bwd_one_pass_kernelI11Fp16IOFp32WLi64ELi48ELi384EEv26Group_norm_nhwc_bwd_params,(.L_x_4505 - _Z35group_norm_nhwc_bwd_one_pass_kernelI11Fp16IOFp32WLi64ELi48ELi384EEv26Group_norm_nhwc_bwd_params)
        .other          _Z35group_norm_nhwc_bwd_one_pass_kernelI11Fp16IOFp32WLi64ELi48ELi384EEv26Group_norm_nhwc_bwd_params,@"STO_CUDA_ENTRY STV_DEFAULT"
_Z35group_norm_nhwc_bwd_one_pass_kernelI11Fp16IOFp32WLi64ELi48ELi384EEv26Group_norm_nhwc_bwd_params:
.text._Z35group_norm_nhwc_bwd_one_pass_kernelI11Fp16IOFp32WLi64ELi48ELi384EEv26Group_norm_nhwc_bwd_params:
        /* <DEDUP_REMOVED lines=28> */
[----:B------:R-:W-:Y:S02]  /*01c0*/  SHF.L.U32 R43, R43, 0x1, RZ ;  /* 0x000000012b2b7819 */ /* 0x000fe400000006ff */
[----:B------:R-:W-:-:S02]  /*01d0*/  SHF.R.S32.HI R3, RZ, 0x1f, R45 ;  /* 0x0000001fff037819 */ /* 0x000fc4000001142d */
[----:B------:R-:W-:Y:S02]  /*01e0*/  SHF.R.S32.HI R4, RZ, 0x1f, R44 ;  /* 0x0000001fff047819 */ /* 0x000fe4000001142c */
[----:B-1234-:R-:W-:-:S07]  /*01f0*/  LOP3.LUT R5, R43, 0xffff, RZ, 0xc0, !PT ;  /* 0x0000ffff2b057812 */ /* 0x01efce00078ec0ff */
.L_x_653:
[----:B0-----:R-:W0:Y:S01]  /*0200*/  LDC R12, c[0x0][0x410] ;  /* 0x00010400ff0c7b82 */ /* 0x001e220000000800 */
[----:B------:R-:W1:Y:S01]  /*0210*/  LDCU.128 UR12, c[0x0][0x400] ;  /* 0x00008000ff0c77ac */ /* 0x000e620008000c00 */
[----:B------:R-:W-:Y:S02]  /*0220*/  ISETP.GE.AND P2, PT, R41, RZ, PT ;  /* 0x000000ff2900720c */ /* 0x000fe40003f46270 */
        /* <DEDUP_REMOVED lines=15> */
[----:B------:R-:W-:-:S04]  /*0320*/  LOP3.LUT R8, R41, R12, RZ, 0x3c, !PT ;  /* 0x0000000c29087212 */ /* 0x000fc800078e3cff */
[----:B------:R-:W-:Y:S02]  /*0330*/  ISETP.GT.U32.AND P4, PT, R9, R6, PT ;  /* 0x000000060900720c */ /* 0x000fe40003f84070 */
[----:B------:R-:W-:Y:S01]  /*0340*/  ISETP.GE.AND P3, PT, R8, RZ, PT ;  /* 0x000000ff0800720c */ /* 0x000fe20003f66270 */
[----:B0-----:R-:W-:Y:S01]  /*0350*/  IMAD R23, R11, UR10, R46 ;  /* 0x0000000a0b177c24 */ /* 0x001fe2000f8e022e */
[----:B------:R-:W-:-:S04]  /*0360*/  LOP3.LUT R11, RZ, R12, RZ, 0x33, !PT ;  /* 0x0000000cff0b7212 */ /* 0x000fc800078e33ff */
[----:B-1----:R-:W-:Y:S02]  /*0370*/  ISETP.GE.U32.AND P1, PT, R23, UR12, PT ;  /* 0x0000000c17007c0c */ /* 0x002fe4000bf26070 */
[----:B------:R-:W-:-:S03]  /*0380*/  SHF.R.S32.HI R19, RZ, 0x1f, R23 ;  /* 0x0000001fff137819 */ /* 0x000fc60000011417 */
[-C--:B------:R-:W-:Y:S02]  /*0390*/  @!P4 IADD3 R6, PT, PT, R6, -R9.reuse, RZ ;  /* 0x800000090606c210 */ /* 0x080fe40007ffe0ff */
[----:B------:R-:W-:Y:S02]  /*03a0*/  ISETP.GE.AND.EX P1, PT, R19, UR13, PT, P1 ;  /* 0x0000000d13007c0c */ /* 0x000fe4000bf26310 */
[CC--:B------:R-:W-:Y:S02]  /*03b0*/  ISETP.GE.U32.AND P0, PT, R6.reuse, R9.reuse, PT ;  /* 0x000000090600720c */ /* 0x0c0fe40003f06070 */
[----:B------:R-:W-:Y:S02]  /*03c0*/  ISETP.GT.U32.AND P5, PT, R9, R6, PT ;  /* 0x000000060900720c */ /* 0x000fe40003fa4070 */
[----:B------:R-:W-:Y:S02]  /*03d0*/  IADD3 R9, PT, PT, R6, -R9, RZ ;  /* 0x8000000906097210 */ /* 0x000fe40007ffe0ff */
[----:B------:R-:W-:-:S02]  /*03e0*/  @!P4 IADD3 R7, PT, PT, R7, 0x1, RZ ;  /* 0x000000010707c810 */ /* 0x000fc40007ffe0ff */
[----:B------:R-:W-:Y:S02]  /*03f0*/  SEL R6, R9, R6, !P5 ;  /* 0x0000000609067207 */ /* 0x000fe40006800000 */
[----:B------:R-:W-:Y:S01]  /*0400*/  ISETP.NE.AND P4, PT, R12, RZ, PT ;  /* 0x000000ff0c00720c */ /* 0x000fe20003f85270 */
[----:B------:R-:W0:Y:S01]  /*0410*/  @!P1 LDC.64 R8, c[0x0][0x3f8] ;  /* 0x0000fe00ff089b82 */ /* 0x000e220000000a00 */
[----:B------:R-:W-:Y:S02]  /*0420*/  @!P2 IADD3 R6, PT, PT, -R6, RZ, RZ ;  /* 0x000000ff0606a210 */ /* 0x000fe40007ffe1ff */
[----:B------:R-:W-:Y:S02]  /*0430*/  @P0 IADD3 R7, PT, PT, R7, 0x1, RZ ;  /* 0x0000000107070810 */ /* 0x000fe40007ffe0ff */
[----:B------:R-:W-:Y:S02]  /*0440*/  SEL R47, R11, R6, !P4 ;  /* 0x000000060b2f7207 */ /* 0x000fe40006000000 */
[----:B------:R-:W-:Y:S01]  /*0450*/  @!P3 IADD3 R7, PT, PT, -R7, RZ, RZ ;  /* 0x000000ff0707b210 */ /* 0x000fe20007ffe1ff */
[----:B------:R-:W1:Y:S01]  /*0460*/  @!P1 LDC.64 R20, c[0x0][0x3a0] ;  /* 0x0000e800ff149b82 */ /* 0x000e620000000a00 */
[----:B------:R-:W-:Y:S01]  /*0470*/  IADD3 R17, PT, PT, R23, 0x10, RZ ;  /* 0x0000001017117810 */ /* 0x000fe20007ffe0ff */
[----:B------:R-:W-:Y:S01]  /*0480*/  IMAD R6, R47, 0x30, RZ ;  /* 0x000000302f067824 */ /* 0x000fe200078e02ff */
[----:B------:R-:W-:-:S02]  /*0490*/  SEL R7, R11, R7, !P4 ;  /* 0x000000070b077207 */ /* 0x000fc40006000000 */
[----:B------:R-:W-:Y:S02]  /*04a0*/  ISETP.GE.U32.AND P2, PT, R17, UR12, PT ;  /* 0x0000000c11007c0c */ /* 0x000fe4000bf46070 */
[C---:B------:R-:W-:Y:S01]  /*04b0*/  IADD3 R50, P0, PT, R6.reuse, R5, RZ ;  /* 0x0000000506327210 */ /* 0x040fe20007f1e0ff */
[----:B------:R-:W2:Y:S01]  /*04c0*/  @!P1 LDC.64 R10, c[0x0][0x398] ;  /* 0x0000e600ff0a9b82 */ /* 0x000ea20000000a00 */
[----:B------:R-:W-:Y:S02]  /*04d0*/  SHF.R.S32.HI R15, RZ, 0x1f, R17 ;  /* 0x0000001fff0f7819 */ /* 0x000fe40000011411 */
[----:B------:R-:W-:Y:S02]  /*04e0*/  SHF.R.S32.HI R5, RZ, 0x1f, R7 ;  /* 0x0000001fff057819 */ /* 0x000fe40000011407 */
[----:B------:R-:W-:Y:S02]  /*04f0*/  ISETP.GE.AND.EX P2, PT, R15, UR13, PT, P2 ;  /* 0x0000000d0f007c0c */ /* 0x000fe4000bf46320 */
[----:B------:R-:W-:Y:S01]  /*0500*/  LEA.HI.X.SX32 R51, R6, RZ, 0x1, P0 ;  /* 0x000000ff06337211 */ /* 0x000fe200000f0eff */
[----:B------:R-:W-:Y:S01]  /*0510*/  IMAD R6, R5, UR14, RZ ;  /* 0x0000000e05067c24 */ /* 0x000fe2000f8e02ff */
[----:B------:R-:W-:-:S02]  /*0520*/  ISETP.GE.U32.AND P0, PT, R45, UR12, PT ;  /* 0x0000000c2d007c0c */ /* 0x000fc4000bf06070 */
[----:B------:R-:W-:Y:S01]  /*0530*/  ISETP.GE.U32.AND P3, PT, R44, UR12, PT ;  /* 0x0000000c2c007c0c */ /* 0x000fe2000bf66070 */
[----:B------:R-:W-:Y:S01]  /*0540*/  IMAD R53, R7, UR15, R6 ;  /* 0x0000000f07357c24 */ /* 0x000fe2000f8e0206 */
[----:B------:R-:W-:Y:S01]  /*0550*/  ISETP.GE.AND.EX P0, PT, R3, UR13, PT, P0 ;  /* 0x0000000d03007c0c */ /* 0x000fe2000bf06300 */
[----:B0-----:R-:W-:Y:S01]  /*0560*/  @!P1 IMAD R6, R19, R8, RZ ;  /* 0x0000000813069224 */ /* 0x001fe200078e02ff */
[----:B------:R-:W-:Y:S01]  /*0570*/  ISETP.GE.AND.EX P3, PT, R4, UR13, PT, P3 ;  /* 0x0000000d04007c0c */ /* 0x000fe2000bf66330 */
[----:B------:R-:W-:Y:S02]  /*0580*/  IMAD.WIDE.U32 R50, R7, UR14, R50 ;  /* 0x0000000e07327c25 */ /* 0x000fe4000f8e0032 */
[----:B------:R-:W0:Y:S02]  /*0590*/  @!P2 LDC.64 R12, c[0x0][0x3f8] ;  /* 0x0000fe00ff0cab82 */ /* 0x000e240000000a00 */
[----:B------:R-:W-:Y:S01]  /*05a0*/  @!P1 IMAD R5, R23, R9, R6 ;  /* 0x0000000917059224 */ /* 0x000fe200078e0206 */
[----:B------:R-:W-:-:S02]  /*05b0*/  IADD3 R53, PT, PT, R51, R53, RZ ;  /* 0x0000003533357210 */ /* 0x000fc40007ffe0ff */
[----:B------:R-:W-:-:S03]  /*05c0*/  @!P1 MOV R52, R50 ;  /* 0x0000003200349202 */ /* 0x000fc60000000f00 */
[----:B------:R-:W3:Y:S02]  /*05d0*/  LDC.64 R6, c[0x0][0x3b8] ;  /* 0x0000ee00ff067b82 */ /* 0x000ee40000000a00 */
[----:B------:R-:W-:-:S05]  /*05e0*/  @!P1 IMAD.WIDE.U32 R8, R23, R8, R52 ;  /* 0x0000000817089225 */ /* 0x000fca00078e0034 */
[----:B------:R-:W-:Y:S01]  /*05f0*/  @!P1 IADD3 R9, PT, PT, R9, R5, RZ ;  /* 0x0000000509099210 */ /* 0x000fe20007ffe0ff */
[----:B------:R-:W4:Y:S01]  /*0600*/  @!P0 LDC.64 R18, c[0x0][0x3f8] ;  /* 0x0000fe00ff128b82 */ /* 0x000f220000000a00 */
[C---:B------:R-:W-:Y:S02]  /*0610*/  @!P1 SHF.L.U32 R5, R8.reuse, 0x1, RZ ;  /* 0x0000000108059819 */ /* 0x040fe400000006ff */
[----:B------:R-:W-:Y:S02]  /*0620*/  @!P1 SHF.L.U64.HI R22, R8, 0x1, R9 ;  /* 0x0000000108169819 */ /* 0x000fe40000010209 */
[----:B-1----:R-:W-:-:S03]  /*0630*/  @!P1 IADD3 R20, P4, PT, R5, R20, RZ ;  /* 0x0000001405149210 */ /* 0x002fc60007f9e0ff */
[----:B------:R-:W1:Y:S01]  /*0640*/  @!P2 LDC.64 R8, c[0x0][0x3a0] ;  /* 0x0000e800ff08ab82 */ /* 0x000e620000000a00 */
[----:B0-----:R-:W-:Y:S01]  /*0650*/  @!P2 IMAD R14, R15, R12, RZ ;  /* 0x0000000c0f0ea224 */ /* 0x001fe200078e02ff */
[----:B------:R-:W-:Y:S02]  /*0660*/  @!P2 MOV R15, R53 ;  /* 0x00000035000fa202 */ /* 0x000fe40000000f00 */
[----:B------:R-:W-:Y:S01]  /*0670*/  @!P1 IADD3.X R21, PT, PT, R22, R21, RZ, P4, !PT ;  /* 0x0000001516159210 */ /* 0x000fe200027fe4ff */
[----:B------:R-:W-:Y:S01]  /*0680*/  @!P2 IMAD R23, R17, R13, R14 ;  /* 0x0000000d1117a224 */ /* 0x000fe200078e020e */
[----:B------:R-:W-:Y:S01]  /*0690*/  @!P2 MOV R14, R50 ;  /* 0x00000032000ea202 */ /* 0x000fe20000000f00 */
[----:B---3--:R-:W-:Y:S01]  /*06a0*/  IMAD.WIDE R6, R41, 0x8, R6 ;  /* 0x0000000829067825 */ /* 0x008fe200078e0206 */
[----:B------:R-:W0:Y:S01]  /*06b0*/  @!P2 LDC.64 R24, c[0x0][0x398] ;  /* 0x0000e600ff18ab82 */ /* 0x000e220000000a00 */
[----:B--2---:R-:W-:Y:S02]  /*06c0*/  @!P1 IADD3 R10, P4, PT, R5, R10, RZ ;  /* 0x0000000a050a9210 */ /* 0x004fe40007f9e0ff */
[----:B------:R-:W-:Y:S01]  /*06d0*/  CS2R R38, SRZ ;  /* 0x0000000000267805 */ /* 0x000fe2000001ff00 */
[----:B------:R-:W-:Y:S01]  /*06e0*/  @!P2 IMAD.WIDE.U32 R12, R17, R12, R14 ;  /* 0x0000000c110ca225 */ /* 0x000fe200078e000e */
[----:B------:R-:W5:Y:S04]  /*06f0*/  @!P1 LDG.E R40, desc[UR8][R20.64] ;  /* 0x0000000814289981 */ /* 0x000f68000c1e1900 */
[----:B------:R-:W2:Y:S01]  /*0700*/  LDG.E.64 R6, desc[UR8][R6.64] ;  /* 0x0000000806067981 */ /* 0x000ea2000c1e1b00 */
[----:B------:R-:W3:Y:S01]  /*0710*/  @!P3 LDC.64 R16, c[0x0][0x3f8] ;  /* 0x0000fe00ff10bb82 */ /* 0x000ee20000000a00 */
[----:B------:R-:W-:-:S02]  /*0720*/  @!P2 IADD3 R13, PT, PT, R13, R23, RZ ;  /* 0x000000170d0da210 */ /* 0x000fc40007ffe0ff */
[----:B------:R-:W-:Y:S02]  /*0730*/  @!P1 IADD3.X R11, PT, PT, R22, R11, RZ, P4, !PT ;  /* 0x0000000b160b9210 */ /* 0x000fe400027fe4ff */
[C---:B------:R-:W-:Y:S02]  /*0740*/  @!P2 SHF.L.U32 R5, R12.reuse, 0x1, RZ ;  /* 0x000000010c05a819 */ /* 0x040fe400000006ff */
[----:B------:R-:W-:Y:S01]  /*0750*/  @!P2 SHF.L.U64.HI R22, R12, 0x1, R13 ;  /* 0x000000010c16a819 */ /* 0x000fe2000001020d */
[----:B----4-:R-:W-:Y:S01]  /*0760*/  @!P0 IMAD R12, R3, R18, RZ ;  /* 0x00000012030c8224 */ /* 0x010fe200078e02ff */
[----:B------:R-:W4:Y:S01]  /*0770*/  @!P0 LDC.64 R14, c[0x0][0x3a0] ;  /* 0x0000e800ff0e8b82 */ /* 0x000f220000000a00 */
[C---:B-1----:R-:W-:Y:S01]  /*0780*/  @!P2 IADD3 R8, P4, PT, R5.reuse, R8, RZ ;  /* 0x000000080508a210 */ /* 0x042fe20007f9e0ff */
[----:B------:R1:W5:Y:S01]  /*0790*/  @!P1 LDG.E R39, desc[UR8][R10.64] ;  /* 0x000000080a279981 */ /* 0x000362000c1e1900 */
[----:B0-----:R-:W-:Y:S01]  /*07a0*/  @!P2 IADD3 R24, P1, PT, R5, R24, RZ ;  /* 0x000000180518a210 */ /* 0x001fe20007f3e0ff */
[----:B------:R-:W-:Y:S01]  /*07b0*/  @!P0 IMAD R5, R45, R19, R12 ;  /* 0x000000132d058224 */ /* 0x000fe200078e020c */
[----:B------:R-:W-:-:S03]  /*07c0*/  @!P2 IADD3.X R9, PT, PT, R22, R9, RZ, P4, !PT ;  /* 0x000000091609a210 */ /* 0x000fc600027fe4ff */
[----:B------:R-:W0:Y:S01]  /*07d0*/  @!P0 LDC.64 R12, c[0x0][0x398] ;  /* 0x0000e600ff0c8b82 */ /* 0x000e220000000a00 */
[----:B-1----:R-:W-:Y:S01]  /*07e0*/  @!P0 MOV R10, R50 ;  /* 0x00000032000a8202 */ /* 0x002fe20000000f00 */
[----:B------:R1:W5:Y:S01]  /*07f0*/  @!P2 LDG.E R38, desc[UR8][R8.64] ;  /* 0x000000080826a981 */ /* 0x000362000c1e1900 */
[----:B------:R-:W-:Y:S02]  /*0800*/  @!P0 MOV R11, R53 ;  /* 0x00000035000b8202 */ /* 0x000fe40000000f00 */
[----:B------:R-:W-:Y:S01]  /*0810*/  ISETP.NE.AND P4, PT, RZ, UR11, PT ;  /* 0x0000000bff007c0c */ /* 0x000fe2000bf85270 */
[----:B------:R-:W-:-:S03]  /*0820*/  @!P0 IMAD.WIDE.U32 R18, R45, R18, R10 ;  /* 0x000000122d128225 */ /* 0x000fc600078e000a */
[----:B------:R-:W0:Y:S01]  /*0830*/  @!P3 LDC.64 R10, c[0x0][0x398] ;  /* 0x0000e600ff0abb82 */ /* 0x000e220000000a00 */
[----:B---3--:R-:W-:Y:S01]  /*0840*/  @!P3 IMAD R20, R4, R16, RZ ;  /* 0x000000100414b224 */ /* 0x008fe200078e02ff */
[----:B------:R-:W-:-:S06]  /*0850*/  @!P0 IADD3 R19, PT, PT, R19, R5, RZ ;  /* 0x0000000513138210 */ /* 0x000fcc0007ffe0ff */
[----:B-1----:R-:W1:Y:S01]  /*0860*/  @!P3 LDC.64 R8, c[0x0][0x3a0] ;  /* 0x0000e800ff08bb82 */ /* 0x002e620000000a00 */
[----:B------:R-:W-:Y:S01]  /*0870*/  @!P0 SHF.L.U32 R5, R18, 0x1, RZ ;  /* 0x0000000112058819 */ /* 0x000fe200000006ff */
[----:B------:R-:W-:Y:S01]  /*0880*/  @!P3 IMAD R29, R44, R17, R20 ;  /* 0x000000112c1db224 */ /* 0x000fe200078e0214 */
[----:B------:R-:W-:Y:S02]  /*0890*/  @!P0 SHF.L.U64.HI R28, R18, 0x1, R19 ;  /* 0x00000001121c8819 */ /* 0x000fe40000010213 */
[----:B------:R-:W-:-:S03]  /*08a0*/  @!P2 IADD3.X R25, PT, PT, R22, R25, RZ, P1, !PT ;  /* 0x000000191619a210 */ /* 0x000fc60000ffe4ff */
[----:B------:R-:W3:Y:S01]  /*08b0*/  LDC.64 R20, c[0x0][0x3a8] ;  /* 0x0000ea00ff147b82 */ /* 0x000ee20000000a00 */
[----:B----4-:R-:W-:Y:S02]  /*08c0*/  @!P0 IADD3 R22, P1, PT, R5, R14, RZ ;  /* 0x0000000e05168210 */ /* 0x010fe40007f3e0ff */
[----:B------:R-:W-:-:S05]  /*08d0*/  @!P3 MOV R26, R50 ;  /* 0x00000032001ab202 */ /* 0x000fca0000000f00 */
[----:B------:R-:W4:Y:S01]  /*08e0*/  @P4 LDC.64 R18, c[0x0][0x3b0] ;  /* 0x0000ec00ff124b82 */ /* 0x000f220000000a00 */
[----:B------:R-:W-:Y:S02]  /*08f0*/  @!P3 MOV R27, R53 ;  /* 0x00000035001bb202 */ /* 0x000fe40000000f00 */
[----:B------:R-:W-:Y:S02]  /*0900*/  @!P0 IADD3.X R23, PT, PT, R28, R15, RZ, P1, !PT ;  /* 0x0000000f1c178210 */ /* 0x000fe40000ffe4ff */
[----:B0-----:R-:W-:Y:S01]  /*0910*/  @!P0 IADD3 R14, P1, PT, R5, R12, RZ ;  /* 0x0000000c050e8210 */ /* 0x001fe20007f3e0ff */
[----:B------:R-:W-:Y:S01]  /*0920*/  @!P3 IMAD.WIDE.U32 R16, R44, R16, R26 ;  /* 0x000000102c10b225 */ /* 0x000fe200078e001a */
[----:B------:R-:W-:Y:S02]  /*0930*/  CS2R R36, SRZ ;  /* 0x0000000000247805 */ /* 0x000fe4000001ff00 */
[----:B------:R-:W-:Y:S02]  /*0940*/  @!P0 IADD3.X R15, PT, PT, R28, R13, RZ, P1, !PT ;  /* 0x0000000d1c0f8210 */ /* 0x000fe40000ffe4ff */
[----:B------:R-:W-:-:S02]  /*0950*/  @!P3 IADD3 R17, PT, PT, R17, R29, RZ ;  /* 0x0000001d1111b210 */ /* 0x000fc40007ffe0ff */
[C---:B------:R-:W-:Y:S01]  /*0960*/  @!P3 SHF.L.U32 R13, R16.reuse, 0x1, RZ ;  /* 0x00000001100db819 */ /* 0x040fe200000006ff */
[----:B------:R-:W5:Y:S01]  /*0970*/  @!P2 LDG.E R37, desc[UR8][R24.64] ;  /* 0x000000081825a981 */ /* 0x000f62000c1e1900 */
[----:B------:R-:W-:Y:S02]  /*0980*/  LOP3.LUT R5, R43, 0xffff, RZ, 0xc0, !PT ;  /* 0x0000ffff2b057812 */ /* 0x000fe400078ec0ff */
[----:B------:R-:W-:Y:S02]  /*0990*/  @!P3 SHF.L.U64.HI R16, R16, 0x1, R17 ;  /* 0x000000011010b819 */ /* 0x000fe40000010211 */
[----:B------:R-:W-:Y:S02]  /*09a0*/  CS2R R34, SRZ ;  /* 0x0000000000227805 */ /* 0x000fe4000001ff00 */
[----:B-1----:R-:W-:Y:S01]  /*09b0*/  @!P3 IADD3 R12, P1, PT, R13, R8, RZ ;  /* 0x000000080d0cb210 */ /* 0x002fe20007f3e0ff */
[----:B------:R-:W-:Y:S01]  /*09c0*/  IMAD R17, R47, 0x30, R5 ;  /* 0x000000302f117824 */ /* 0x000fe200078e0205 */
[----:B------:R-:W-:Y:S01]  /*09d0*/  @!P3 IADD3 R10, P2, PT, R13, R10, RZ ;  /* 0x0000000a0d0ab210 */ /* 0x000fe20007f5e0ff */
[----:B------:R-:W5:Y:S01]  /*09e0*/  @!P0 LDG.E R36, desc[UR8][R22.64] ;  /* 0x0000000816248981 */ /* 0x000f62000c1e1900 */
[----:B------:R-:W-:-:S02]  /*09f0*/  @!P3 IADD3.X R13, PT, PT, R16, R9, RZ, P1, !PT ;  /* 0x00000009100db210 */ /* 0x000fc40000ffe4ff */
[----:B------:R-:W-:Y:S02]  /*0a00*/  CS2R R8, SRZ ;  /* 0x0000000000087805 */ /* 0x000fe4000001ff00 */
[----:B------:R-:W-:Y:S01]  /*0a10*/  MOV R33, RZ ;  /* 0x000000ff00217202 */ /* 0x000fe20000000f00 */
[C---:B---3--:R-:W-:Y:S01]  /*0a20*/  IMAD.WIDE R20, R17.reuse, 0x4, R20 ;  /* 0x0000000411147825 */ /* 0x048fe200078e0214 */
[----:B------:R-:W-:Y:S01]  /*0a30*/  @!P3 IADD3.X R11, PT, PT, R16, R11, RZ, P2, !PT ;  /* 0x0000000b100bb210 */ /* 0x000fe200017fe4ff */
[----:B------:R-:W5:Y:S02]  /*0a40*/  @!P3 LDG.E R34, desc[UR8][R12.64] ;  /* 0x000000080c22b981 */ /* 0x000f64000c1e1900 */
[----:B----4-:R-:W-:Y:S02]  /*0a50*/  @P4 IMAD.WIDE R18, R17, 0x4, R18 ;  /* 0x0000000411124825 */ /* 0x010fe400078e0212 */
[----:B------:R-:W5:Y:S04]  /*0a60*/  @!P3 LDG.E R33, desc[UR8][R10.64] ;  /* 0x000000080a21b981 */ /* 0x000f68000c1e1900 */
[----:B------:R-:W5:Y:S04]  /*0a70*/  @P4 LDG.E.64 R8, desc[UR8][R18.64] ;  /* 0x0000000812084981 */ /* 0x000f68000c1e1b00 */
[----:B------:R0:W5:Y:S04]  /*0a80*/  @!P0 LDG.E R35, desc[UR8][R14.64] ;  /* 0x000000080e238981 */ /* 0x000168000c1e1900 */
[----:B------:R1:W5:Y:S01]  /*0a90*/  LDG.E.64 R10, desc[UR8][R20.64] ;  /* 0x00000008140a7981 */ /* 0x000362000c1e1b00 */
[----:B------:R-:W-:Y:S01]  /*0aa0*/  UISETP.NE.AND UP0, UPT, UR11, URZ, UPT ;  /* 0x000000ff0b00728c */ /* 0x000fe2000bf05270 */
[----:B--2---:R-:W-:-:S05]  /*0ab0*/  FFMA.FTZ R7, -R6, R6, R7 ;  /* 0x0000000606077223 */ /* 0x004fca0000010107 */
[----:B------:R-:W-:-:S13]  /*0ac0*/  FSETP.GTU.FTZ.AND P1, PT, R7, RZ, PT ;  /* 0x000000ff0700720b */ /* 0x000fda0003f3c000 */
[----:B0-----:R-:W0:Y:S02]  /*0ad0*/  @P1 LDC R14, c[0x0][0x3c0] ;  /* 0x0000f000ff0e1b82 */ /* 0x001e240000000800 */
[----:B0-----:R-:W-:Y:S01]  /*0ae0*/  @P1 FADD.FTZ R14, R7, R14 ;  /* 0x0000000e070e1221 */ /* 0x001fe20000010000 */
[----:B------:R-:W-:-:S06]  /*0af0*/  MOV R7, 0x3f800000 ;  /* 0x3f80000000077802 */ /* 0x000fcc0000000f00 */
[----:B------:R1:W0:Y:S01]  /*0b00*/  @P1 MUFU.RSQ R7, R14 ;  /* 0x0000000e00071308 */ /* 0x0002220000001400 */
[----:B------:R-:W-:Y:S05]  /*0b10*/  BRA.U UP0, `(.L_x_623) ;  /* 0x0000000500247547 */ /* 0x000fea000b800000 */
[--C-:B-----5:R-:W-:Y:S02]  /*0b20*/  HADD2.F32 R15, -RZ, R40.reuse.H0_H0 ;  /* 0x20000028ff0f7230 */ /* 0x120fe40000004100 */
[----:B------:R-:W-:Y:S02]  /*0b30*/  HADD2.F32 R17, -RZ, R40.H1_H1 ;  /* 0x30000028ff117230 */ /* 0x000fe40000004100 */
[--C-:B------:R-:W-:Y:S02]  /*0b40*/  HADD2.F32 R13, -RZ, R39.reuse.H0_H0 ;  /* 0x20000027ff0d7230 */ /* 0x100fe40000004100 */
[C---:B-1----:R-:W-:Y:S01]  /*0b50*/  FADD.FTZ R14, -R6.reuse, R15 ;  /* 0x0000000f060e7221 */ /* 0x042fe20000010100 */
[----:B------:R-:W-:Y:S02]  /*0b60*/  HADD2.F32 R12, -RZ, R39.H1_H1 ;  /* 0x30000027ff0c7230 */ /* 0x000fe40000004100 */
[----:B------:R-:W-:Y:S01]  /*0b70*/  FADD.FTZ R16, -R6, R17 ;  /* 0x0000001106107221 */ /* 0x000fe20000010100 */
[----:B------:R-:W-:-:S02]  /*0b80*/  HADD2.F32 R21, -RZ, R38.H0_H0 ;  /* 0x20000026ff157230 */ /* 0x000fc40000004100 */
[----:B------:R-:W-:Y:S01]  /*0b90*/  FMUL.FTZ R15, R10, R13 ;  /* 0x0000000d0a0f7220 */ /* 0x000fe20000410000 */
[-C--:B0-----:R-:W-:Y:S01]  /*0ba0*/  FMUL.FTZ R14, R14, R7.reuse ;  /* 0x000000070e0e7220 */ /* 0x081fe20000410000 */
[----:B------:R-:W-:Y:S01]  /*0bb0*/  FMUL.FTZ R17, R16, R7 ;  /* 0x0000000710117220 */ /* 0x000fe20000410000 */
[----:B------:R-:W-:Y:S01]  /*0bc0*/  FMUL.FTZ R18, R11, R12 ;  /* 0x0000000c0b127220 */ /* 0x000fe20000410000 */
[----:B------:R-:W-:Y:S01]  /*0bd0*/  FADD.FTZ R19, RZ, R15 ;  /* 0x0000000fff137221 */ /* 0x000fe20000010000 */
[----:B------:R-:W-:Y:S01]  /*0be0*/  FFMA.FTZ R16, R14, R15, RZ ;  /* 0x0000000f0e107223 */ /* 0x000fe200000100ff */
[----:B------:R-:W-:Y:S02]  /*0bf0*/  HADD2.F32 R23, -RZ, R37.H0_H0 ;  /* 0x20000025ff177230 */ /* 0x000fe40000004100 */
[----:B------:R-:W-:Y:S01]  /*0c00*/  FADD.FTZ R22, RZ, R13 ;  /* 0x0000000dff167221 */ /* 0x000fe20000010000 */
[----:B------:R-:W-:Y:S01]  /*0c10*/  FADD.FTZ R15, R18, R19 ;  /* 0x00000013120f7221 */ /* 0x000fe20000010000 */
[----:B------:R-:W-:Y:S01]  /*0c20*/  FFMA.FTZ R16, R17, R18, R16 ;  /* 0x0000001211107223 */ /* 0x000fe20000010010 */
[----:B------:R-:W-:Y:S01]  /*0c30*/  FADD.FTZ R18, -R6, R21 ;  /* 0x0000001506127221 */ /* 0x000fe20000010100 */
[----:B------:R-:W-:-:S02]  /*0c40*/  HADD2.F32 R19, -RZ, R38.H1_H1 ;  /* 0x30000026ff137230 */ /* 0x000fc40000004100 */
[----:B------:R-:W-:Y:S01]  /*0c50*/  FFMA.FTZ R14, R13, R14, RZ ;  /* 0x0000000e0d0e7223 */ /* 0x000fe200000100ff */
[C---:B------:R-:W-:Y:S01]  /*0c60*/  FADD.FTZ R13, R23.reuse, R22 ;  /* 0x00000016170d7221 */ /* 0x040fe20000010000 */
[----:B------:R-:W-:Y:S01]  /*0c70*/  FMUL.FTZ R21, R18, R7 ;  /* 0x0000000712157220 */ /* 0x000fe20000410000 */
[----:B------:R-:W-:Y:S01]  /*0c80*/  FMUL.FTZ R22, R10, R23 ;  /* 0x000000170a167220 */ /* 0x000fe20000410000 */
[----:B------:R-:W-:Y:S01]  /*0c90*/  FADD.FTZ R20, -R6, R19 ;  /* 0x0000001306147221 */ /* 0x000fe20000010100 */
[----:B------:R-:W-:Y:S02]  /*0ca0*/  HADD2.F32 R18, -RZ, R37.H1_H1 ;  /* 0x30000025ff127230 */ /* 0x000fe40000004100 */
[----:B------:R-:W-:Y:S01]  /*0cb0*/  FFMA.FTZ R14, R23, R21, R14 ;  /* 0x00000015170e7223 */ /* 0x000fe2000001000e */
[----:B------:R-:W-:Y:S01]  /*0cc0*/  FFMA.FTZ R17, R12, R17, RZ ;  /* 0x000000110c117223 */ /* 0x000fe200000100ff */
[----:B------:R-:W-:Y:S01]  /*0cd0*/  FADD.FTZ R23, RZ, R12 ;  /* 0x0000000cff177221 */ /* 0x000fe20000010000 */
[----:B------:R-:W-:Y:S01]  /*0ce0*/  FMUL.FTZ R19, R20, R7 ;  /* 0x0000000714137220 */ /* 0x000fe20000410000 */
[----:B------:R-:W-:Y:S01]  /*0cf0*/  FFMA.FTZ R16, R21, R22, R16 ;  /* 0x0000001615107223 */ /* 0x000fe20000010010 */
[----:B------:R-:W-:Y:S01]  /*0d00*/  FADD.FTZ R25, R15, R22 ;  /* 0x000000160f197221 */ /* 0x000fe20000010000 */
[----:B------:R-:W-:-:S02]  /*0d10*/  HADD2.F32 R21, -RZ, R36.H0_H0 ;  /* 0x20000024ff157230 */ /* 0x000fc40000004100 */
[C---:B------:R-:W-:Y:S01]  /*0d20*/  FADD.FTZ R12, R18.reuse, R23 ;  /* 0x00000017120c7221 */ /* 0x040fe20000010000 */
[----:B------:R-:W-:Y:S01]  /*0d30*/  FFMA.FTZ R15, R18, R19, R17 ;  /* 0x00000013120f7223 */ /* 0x000fe20000010011 */
[----:B------:R-:W-:Y:S01]  /*0d40*/  FMUL.FTZ R18, R11, R18 ;  /* 0x000000120b127220 */ /* 0x000fe20000410000 */
[--C-:B------:R-:W-:Y:S02]  /*0d50*/  HADD2.F32 R17, -RZ, R35.reuse.H0_H0 ;  /* 0x20000023ff117230 */ /* 0x100fe40000004100 */
[----:B------:R-:W-:Y:S01]  /*0d60*/  FADD.FTZ R20, -R6, R21 ;  /* 0x0000001506147221 */ /* 0x000fe20000010100 */
[----:B------:R-:W-:Y:S02]  /*0d70*/  HADD2.F32 R23, -RZ, R36.H1_H1 ;  /* 0x30000024ff177230 */ /* 0x000fe40000004100 */
[----:B------:R-:W-:Y:S01]  /*0d80*/  FADD.FTZ R25, R18, R25 ;  /* 0x0000001912197221 */ /* 0x000fe20000010000 */
[----:B------:R-:W-:Y:S01]  /*0d90*/  FFMA.FTZ R18, R19, R18, R16 ;  /* 0x0000001213127223 */ /* 0x000fe20000010010 */
[----:B------:R-:W-:-:S02]  /*0da0*/  HADD2.F32 R16, -RZ, R35.H1_H1 ;  /* 0x30000023ff107230 */ /* 0x000fc40000004100 */
[----:B------:R-:W-:Y:S01]  /*0db0*/  FMUL.FTZ R22, R10, R17 ;  /* 0x000000110a167220 */ /* 0x000fe20000410000 */
[-C--:B------:R-:W-:Y:S01]  /*0dc0*/  FMUL.FTZ R19, R20, R7.reuse ;  /* 0x0000000714137220 */ /* 0x080fe20000410000 */
[----:B------:R-:W-:Y:S01]  /*0dd0*/  FADD.FTZ R20, -R6, R23 ;  /* 0x0000001706147221 */ /* 0x000fe20000010100 */
[----:B------:R-:W-:Y:S02]  /*0de0*/  HADD2.F32 R27, -RZ, R34.H0_H0 ;  /* 0x20000022ff1b7230 */ /* 0x000fe40000004100 */
[----:B------:R-:W-:Y:S01]  /*0df0*/  FADD.FTZ R24, R25, R22 ;  /* 0x0000001619187221 */ /* 0x000fe20000010000 */
[----:B------:R-:W-:Y:S01]  /*0e00*/  FMUL.FTZ R21, R11, R16 ;  /* 0x000000100b157220 */ /* 0x000fe20000410000 */
[----:B------:R-:W-:Y:S01]  /*0e10*/  FFMA.FTZ R23, R19, R22, R18 ;  /* 0x0000001613177223 */ /* 0x000fe20000010012 */
[----:B------:R-:W-:Y:S01]  /*0e20*/  FMUL.FTZ R20, R20, R7 ;  /* 0x0000000714147220 */ /* 0x000fe20000410000 */
[----:B------:R-:W-:Y:S01]  /*0e30*/  FFMA.FTZ R18, R17, R19, R14 ;  /* 0x0000001311127223 */ /* 0x000fe2000001000e */
[----:B------:R-:W-:Y:S01]  /*0e40*/  FADD.FTZ R25, R21, R24 ;  /* 0x0000001815197221 */ /* 0x000fe20000010000 */
[----:B------:R-:W-:-:S02]  /*0e50*/  HADD2.F32 R19, -RZ, R33.H0_H0 ;  /* 0x20000021ff137230 */ /* 0x000fc40000004100 */
[----:B------:R-:W-:Y:S01]  /*0e60*/  FFMA.FTZ R24, R20, R21, R23 ;  /* 0x0000001514187223 */ /* 0x000fe20000010017 */
[----:B------:R-:W-:Y:S02]  /*0e70*/  HADD2.F32 R23, -RZ, R34.H1_H1 ;  /* 0x30000022ff177230 */ /* 0x000fe40000004100 */
[----:B------:R-:W-:Y:S01]  /*0e80*/  FADD.FTZ R14, -R6, R27 ;  /* 0x0000001b060e7221 */ /* 0x000fe20000010100 */
[----:B------:R-:W-:Y:S02]  /*0e90*/  HADD2.F32 R22, -RZ, R33.H1_H1 ;  /* 0x30000021ff167230 */ /* 0x000fe40000004100 */
[----:B------:R-:W-:Y:S01]  /*0ea0*/  FMUL.FTZ R28, R10, R19 ;  /* 0x000000130a1c7220 */ /* 0x000fe20000410000 */
[-C--:B------:R-:W-:Y:S01]  /*0eb0*/  FMUL.FTZ R21, R14, R7.reuse ;  /* 0x000000070e157220 */ /* 0x080fe20000410000 */
        /* <DEDUP_REMOVED lines=15> */
.L_x_623:
[--C-:B-----5:R-:W-:Y:S02]  /*0fb0*/  HADD2.F32 R13, -RZ, R40.reuse.H0_H0 ;  /* 0x20000028ff0d7230 */ /* 0x120fe40000004100 */
[----:B------:R-:W-:Y:S02]  /*0fc0*/  HADD2.F32 R15, -RZ, R40.H1_H1 ;  /* 0x30000028ff0f7230 */ /* 0x000fe40000004100 */
[--C-:B------:R-:W-:Y:S02]  /*0fd0*/  HADD2.F32 R17, -RZ, R38.reuse.H0_H0 ;  /* 0x20000026ff117230 */ /* 0x100fe40000004100 */
[----:B------:R-:W-:Y:S01]  /*0fe0*/  FADD.FTZ R12, -R6, R13 ;  /* 0x0000000d060c7221 */ /* 0x000fe20000010100 */
[----:B------:R-:W-:Y:S02]  /*0ff0*/  HADD2.F32 R23, -RZ, R38.H1_H1 ;  /* 0x30000026ff177230 */ /* 0x000fe40000004100 */
[----:B------:R-:W-:Y:S02]  /*1000*/  HADD2.F32 R25, -RZ, R36.H0_H0 ;  /* 0x20000024ff197230 */ /* 0x000fe40000004100 */
[----:B0-----:R-:W-:Y:S01]  /*1010*/  FMUL.FTZ R13, R12, R7 ;  /* 0x000000070c0d7220 */ /* 0x001fe20000410000 */
[C---:B------:R-:W-:Y:S01]  /*1020*/  FADD.FTZ R12, -R6.reuse, R15 ;  /* 0x0000000f060c7221 */ /* 0x040fe20000010100 */
[C---:B-1----:R-:W-:Y:S01]  /*1030*/  FADD.FTZ R14, -R6.reuse, R17 ;  /* 0x00000011060e7221 */ /* 0x042fe20000010100 */
[----:B------:R-:W-:Y:S01]  /*1040*/  FADD.FTZ R18, -R6, R23 ;  /* 0x0000001706127221 */ /* 0x000fe20000010100 */
[--C-:B------:R-:W-:Y:S01]  /*1050*/  FFMA.FTZ R20, R10, R13, R8.reuse ;  /* 0x0000000d0a147223 */ /* 0x100fe20000010008 */
[-C--:B------:R-:W-:Y:S01]  /*1060*/  FMUL.FTZ R12, R12, R7.reuse ;  /* 0x000000070c0c7220 */ /* 0x080fe20000410000 */
[----:B------:R-:W-:Y:S01]  /*1070*/  FMUL.FTZ R15, R14, R7 ;  /* 0x000000070e0f7220 */ /* 0x000fe20000410000 */
[----:B------:R-:W-:Y:S01]  /*1080*/  FADD.FTZ R24, -R6, R25 ;  /* 0x0000001906187221 */ /* 0x000fe20000010100 */
[----:B------:R-:W-:Y:S01]  /*1090*/  FMUL.FTZ R17, R20, -1.4426950216293334961 ;  /* 0xbfb8aa3b14117820 */ /* 0x000fe20000410000 */
[----:B------:R-:W-:Y:S01]  /*10a0*/  FFMA.FTZ R14, R11, R12, R9 ;  /* 0x0000000c0b0e7223 */ /* 0x000fe20000010009 */
[----:B------:R-:W-:Y:S01]  /*10b0*/  FFMA.FTZ R16, R10, R15, R8 ;  /* 0x0000000f0a107223 */ /* 0x000fe20000010008 */
[----:B------:R-:W-:Y:S01]  /*10c0*/  FMUL.FTZ R18, R18, R7 ;  /* 0x0000000712127220 */ /* 0x000fe20000410000 */
[----:B------:R-:W-:-:S02]  /*10d0*/  HADD2.F32 R28, -RZ, R39.H0_H0 ;  /* 0x20000027ff1c7230 */ /* 0x000fc40000004100 */
[----:B------:R-:W-:Y:S01]  /*10e0*/  FMUL.FTZ R21, R14, -1.4426950216293334961 ;  /* 0xbfb8aa3b0e157820 */ /* 0x000fe20000410000 */
[----:B------:R-:W0:Y:S01]  /*10f0*/  MUFU.EX2 R17, R17 ;  /* 0x0000001100117308 */ /* 0x000e220000000800 */
[----:B------:R-:W-:Y:S01]  /*1100*/  FMUL.FTZ R19, R16, -1.4426950216293334961 ;  /* 0xbfb8aa3b10137820 */ /* 0x000fe20000410000 */
[----:B------:R-:W-:-:S03]  /*1110*/  FFMA.FTZ R22, R11, R18, R9 ;  /* 0x000000120b167223 */ /* 0x000fc60000010009 */
[----:B------:R-:W1:Y:S01]  /*1120*/  MUFU.EX2 R21, R21 ;  /* 0x0000001500157308 */ /* 0x000e620000000800 */
[----:B------:R-:W-:-:S03]  /*1130*/  FMUL.FTZ R26, R22, -1.4426950216293334961 ;  /* 0xbfb8aa3b161a7820 */ /* 0x000fc60000410000 */
[----:B------:R-:W2:Y:S04]  /*1140*/  MUFU.EX2 R19, R19 ;  /* 0x0000001300137308 */ /* 0x000ea80000000800 */
[----:B------:R-:W3:Y:S01]  /*1150*/  MUFU.EX2 R26, R26 ;  /* 0x0000001a001a7308 */ /* 0x000ee20000000800 */
[----:B0-----:R-:W-:Y:S01]  /*1160*/  FADD.FTZ R23, R17, 1 ;  /* 0x3f80000011177421 */ /* 0x001fe20000010000 */
[----:B------:R-:W-:Y:S01]  /*1170*/  FMUL.FTZ R17, R24, R7 ;  /* 0x0000000718117220 */ /* 0x000fe20000410000 */
[----:B-1----:R-:W-:-:S04]  /*1180*/  FADD.FTZ R25, R21, 1 ;  /* 0x3f80000015197421 */ /* 0x002fc80000010000 */
[----:B------:R-:W0:Y:S01]  /*1190*/  MUFU.RCP R23, R23 ;  /* 0x0000001700177308 */ /* 0x000e220000001000 */
[----:B------:R-:W-:Y:S01]  /*11a0*/  FFMA.FTZ R21, R10, R17, R8 ;  /* 0x000000110a157223 */ /* 0x000fe20000010008 */
[----:B--2---:R-:W-:-:S03]  /*11b0*/  FADD.FTZ R19, R19, 1 ;  /* 0x3f80000013137421 */ /* 0x004fc60000010000 */
[----:B------:R-:W-:-:S03]  /*11c0*/  FMUL.FTZ R24, R21, -1.4426950216293334961 ;  /* 0xbfb8aa3b15187820 */ /* 0x000fc60000410000 */
[----:B------:R-:W1:Y:S08]  /*11d0*/  MUFU.RCP R25, R25 ;  /* 0x0000001900197308 */ /* 0x000e700000001000 */
[----:B------:R-:W2:Y:S01]  /*11e0*/  MUFU.EX2 R24, R24 ;  /* 0x0000001800187308 */ /* 0x000ea20000000800 */
[----:B0-----:R-:W-:-:S03]  /*11f0*/  FADD.FTZ R27, -R23, 1 ;  /* 0x3f800000171b7421 */ /* 0x001fc60000010100 */
[----:B------:R-:W0:Y:S01]  /*1200*/  MUFU.RCP R19, R19 ;  /* 0x0000001300137308 */ /* 0x000e220000001000 */
[----:B------:R-:W-:Y:S01]  /*1210*/  FFMA.FTZ R20, R20, R27, 1 ;  /* 0x3f80000014147423 */ /* 0x000fe2000001001b */
[----:B------:R-:W-:Y:S01]  /*1220*/  FMUL.FTZ R27, R28, R23 ;  /* 0x000000171c1b7220 */ /* 0x000fe20000410000 */
[----:B------:R-:W-:Y:S02]  /*1230*/  HADD2.F32 R28, -RZ, R39.H1_H1 ;  /* 0x30000027ff1c7230 */ /* 0x000fe40000004100 */
[----:B---3--:R-:W-:Y:S01]  /*1240*/  FADD.FTZ R23, R26, 1 ;  /* 0x3f8000001a177421 */ /* 0x008fe20000010000 */
[----:B-1----:R-:W-:Y:S01]  /*1250*/  FADD.FTZ R29, -R25, 1 ;  /* 0x3f800000191d7421 */ /* 0x002fe20000010100 */
[----:B------:R-:W-:Y:S01]  /*1260*/  FMUL.FTZ R20, R27, R20 ;  /* 0x000000141b147220 */ /* 0x000fe20000410000 */
[----:B------:R-:W-:Y:S02]  /*1270*/  HADD2.F32 R27, -RZ, R36.H1_H1 ;  /* 0x30000024ff1b7230 */ /* 0x000fe40000004100 */
[----:B--2---:R-:W-:Y:S01]  /*1280*/  FADD.FTZ R26, R24, 1 ;  /* 0x3f800000181a7421 */ /* 0x004fe20000010000 */
[----:B------:R-:W-:Y:S01]  /*1290*/  FFMA.FTZ R29, R14, R29, 1 ;  /* 0x3f8000000e1d7423 */ /* 0x000fe2000001001d */
[----:B------:R-:W-:Y:S01]  /*12a0*/  FMUL.FTZ R14, R28, R25 ;  /* 0x000000191c0e7220 */ /* 0x000fe20000410000 */
[----:B------:R-:W-:Y:S01]  /*12b0*/  HADD2.F32 R28, -RZ, R37.H0_H0 ;  /* 0x20000025ff1c7230 */ /* 0x000fe20000004100 */
[----:B------:R-:W1:Y:S01]  /*12c0*/  MUFU.RCP R23, R23 ;  /* 0x0000001700177308 */ /* 0x000e620000001000 */
[----:B------:R-:W-:Y:S01]  /*12d0*/  FADD.FTZ R48, -R6, R27 ;  /* 0x0000001b06307221 */ /* 0x000fe20000010100 */
[----:B------:R-:W-:Y:S01]  /*12e0*/  FMUL.FTZ R14, R14, R29 ;  /* 0x0000001d0e0e7220 */ /* 0x000fe20000410000 */
[----:B------:R-:W-:-:S02]  /*12f0*/  HADD2.F32 R29, -RZ, R34.H0_H0 ;  /* 0x20000022ff1d7230 */ /* 0x000fc40000004100 */
[----:B0-----:R-:W-:Y:S01]  /*1300*/  FADD.FTZ R25, -R19, 1 ;  /* 0x3f80000013197421 */ /* 0x001fe20000010100 */
[----:B------:R-:W-:Y:S01]  /*1310*/  FMUL.FTZ R19, R28, R19 ;  /* 0x000000131c137220 */ /* 0x000fe20000410000 */
[----:B------:R-:W-:Y:S01]  /*1320*/  HADD2.F32 R28, -RZ, R37.H1_H1 ;  /* 0x30000025ff1c7230 */ /* 0x000fe20000004100 */
[----:B------:R-:W0:Y:S01]  /*1330*/  MUFU.RCP R26, R26 ;  /* 0x0000001a001a7308 */ /* 0x000e220000001000 */
[----:B------:R-:W-:Y:S01]  /*1340*/  FFMA.FTZ R24, R16, R25, 1 ;  /* 0x3f80000010187423 */ /* 0x000fe20000010019 */
[----:B------:R-:W-:Y:S01]  /*1350*/  FMUL.FTZ R16, R48, R7 ;  /* 0x0000000730107220 */ /* 0x000fe20000410000 */
[----:B------:R-:W-:Y:S02]  /*1360*/  FFMA.FTZ R48, R13, R20, RZ ;  /* 0x000000140d307223 */ /* 0x000fe400000100ff */
[----:B------:R-:W-:Y:S01]  /*1370*/  FMUL.FTZ R19, R19, R24 ;  /* 0x0000001813137220 */ /* 0x000fe20000410000 */
[----:B------:R-:W-:-:S03]  /*1380*/  FFMA.FTZ R24, R11, R16, R9 ;  /* 0x000000100b187223 */ /* 0x000fc60000010009 */
[----:B------:R-:W-:Y:S01]  /*1390*/  FFMA.FTZ R48, R15, R19, R48 ;  /* 0x000000130f307223 */ /* 0x000fe20000010030 */
[----:B------:R-:W-:Y:S01]  /*13a0*/  FMUL.FTZ R27, R24, -1.4426950216293334961 ;  /* 0xbfb8aa3b181b7820 */ /* 0x000fe20000410000 */
[----:B-1----:R-:W-:Y:S01]  /*13b0*/  FADD.FTZ R25, -R23, 1 ;  /* 0x3f80000017197421 */ /* 0x002fe20000010100 */
[----:B------:R-:W-:-:S03]  /*13c0*/  FMUL.FTZ R23, R28, R23 ;  /* 0x000000171c177220 */ /* 0x000fc60000410000 */
[----:B------:R-:W-:Y:S01]  /*13d0*/  FFMA.FTZ R22, R22, R25, 1 ;  /* 0x3f80000016167423 */ /* 0x000fe20000010019 */
[----:B------:R-:W1:Y:S01]  /*13e0*/  MUFU.EX2 R27, R27 ;  /* 0x0000001b001b7308 */ /* 0x000e620000000800 */
[----:B0-----:R-:W-:Y:S02]  /*13f0*/  FADD.FTZ R28, -R26, 1 ;  /* 0x3f8000001a1c7421 */ /* 0x001fe40000010100 */
[----:B------:R-:W-:Y:S02]  /*1400*/  FMUL.FTZ R22, R23, R22 ;  /* 0x0000001617167220 */ /* 0x000fe40000410000 */
[----:B------:R-:W-:Y:S01]  /*1410*/  FFMA.FTZ R25, R21, R28, 1 ;  /* 0x3f80000015197423 */ /* 0x000fe2000001001c */
[----:B------:R-:W-:-:S05]  /*1420*/  HADD2.F32 R21, -RZ, R35.H0_H0 ;  /* 0x20000023ff157230 */ /* 0x000fca0000004100 */
[----:B------:R-:W-:Y:S01]  /*1430*/  FMUL.FTZ R28, R21, R26 ;  /* 0x0000001a151c7220 */ /* 0x000fe20000410000 */
[----:B------:R-:W-:Y:S01]  /*1440*/  FADD.FTZ R26, -R6, R29 ;  /* 0x0000001d061a7221 */ /* 0x000fe20000010100 */
[----:B-1----:R-:W-:Y:S02]  /*1450*/  FADD.FTZ R29, R27, 1 ;  /* 0x3f8000001b1d7421 */ /* 0x002fe40000010000 */
[----:B------:R-:W-:Y:S01]  /*1460*/  FMUL.FTZ R23, R28, R25 ;  /* 0x000000191c177220 */ /* 0x000fe20000410000 */
[----:B------:R-:W-:Y:S01]  /*1470*/  FMUL.FTZ R21, R26, R7 ;  /* 0x000000071a157220 */ /* 0x000fe20000410000 */
[----:B------:R-:W-:Y:S02]  /*1480*/  HADD2.F32 R28, -RZ, R35.H1_H1 ;  /* 0x30000023ff1c7230 */ /* 0x000fe40000004100 */
[----:B------:R-:W0:Y:S01]  /*1490*/  MUFU.RCP R29, R29 ;  /* 0x0000001d001d7308 */ /* 0x000e220000001000 */
[----:B------:R-:W-:Y:S01]  /*14a0*/  FFMA.FTZ R26, R10, R21, R8 ;  /* 0x000000150a1a7223 */ /* 0x000fe20000010008 */
[----:B------:R-:W-:-:S03]  /*14b0*/  FFMA.FTZ R48, R17, R23, R48 ;  /* 0x0000001711307223 */ /* 0x000fc60000010030 */
[----:B------:R-:W-:-:S06]  /*14c0*/  FMUL.FTZ R27, R26, -1.4426950216293334961 ;  /* 0xbfb8aa3b1a1b7820 */ /* 0x000fcc0000410000 */
[----:B------:R-:W1:Y:S01]  /*14d0*/  MUFU.EX2 R27, R27 ;  /* 0x0000001b001b7308 */ /* 0x000e620000000800 */
[----:B0-----:R-:W-:-:S04]  /*14e0*/  FADD.FTZ R25, -R29, 1 ;  /* 0x3f8000001d197421 */ /* 0x001fc80000010100 */
[----:B------:R-:W-:Y:S01]  /*14f0*/  FFMA.FTZ R24, R24, R25, 1 ;  /* 0x3f80000018187423 */ /* 0x000fe20000010019 */
[----:B------:R-:W-:Y:S01]  /*1500*/  FMUL.FTZ R25, R28, R29 ;  /* 0x0000001d1c197220 */ /* 0x000fe20000410000 */
[----:B------:R-:W-:Y:S01]  /*1510*/  FMUL.FTZ R29, R11, R14 ;  /* 0x0000000e0b1d7220 */ /* 0x000fe20000410000 */
[----:B-1----:R-:W-:Y:S02]  /*1520*/  FADD.FTZ R28, R27, 1 ;  /* 0x3f8000001b1c7421 */ /* 0x002fe40000010000 */
[----:B------:R-:W-:Y:S01]  /*1530*/  FMUL.FTZ R25, R25, R24 ;  /* 0x0000001819197220 */ /* 0x000fe20000410000 */
[----:B------:R-:W-:-:S03]  /*1540*/  FMUL.FTZ R24, R10, R20 ;  /* 0x000000140a187220 */ /* 0x000fc60000410000 */
[----:B------:R-:W0:Y:S01]  /*1550*/  MUFU.RCP R28, R28 ;  /* 0x0000001c001c7308 */ /* 0x000e220000001000 */
[----:B------:R-:W-:Y:S01]  /*1560*/  FFMA.FTZ R27, R13, R24, RZ ;  /* 0x000000180d1b7223 */ /* 0x000fe200000100ff */
[----:B------:R-:W-:Y:S01]  /*1570*/  FADD.FTZ R24, RZ, R24 ;  /* 0x00000018ff187221 */ /* 0x000fe20000010000 */
[----:B------:R-:W-:Y:S02]  /*1580*/  HADD2.F32 R13, -RZ, R34.H1_H1 ;  /* 0x30000022ff0d7230 */ /* 0x000fe40000004100 */
[----:B------:R-:W-:Y:S01]  /*1590*/  FFMA.FTZ R27, R12, R29, R27 ;  /* 0x0000001d0c1b7223 */ /* 0x000fe2000001001b */
[----:B------:R-:W-:Y:S01]  /*15a0*/  FADD.FTZ R24, R29, R24 ;  /* 0x000000181d187221 */ /* 0x000fe20000010000 */
[----:B------:R-:W-:-:S05]  /*15b0*/  HADD2.F32 R29, -RZ, R33.H0_H0 ;  /* 0x20000021ff1d7230 */ /* 0x000fca0000004100 */
[----:B0-----:R-:W-:Y:S01]  /*15c0*/  FMUL.FTZ R29, R29, R28 ;  /* 0x0000001c1d1d7220 */ /* 0x001fe20000410000 */
[----:B------:R-:W-:Y:S01]  /*15d0*/  FADD.FTZ R49, -R28, 1 ;  /* 0x3f8000001c317421 */ /* 0x000fe20000010100 */
[----:B------:R-:W-:Y:S01]  /*15e0*/  FADD.FTZ R28, RZ, R20 ;  /* 0x00000014ff1c7221 */ /* 0x000fe20000010000 */
[----:B------:R-:W-:Y:S02]  /*15f0*/  FADD.FTZ R20, -R6, R13 ;  /* 0x0000000d06147221 */ /* 0x000fe40000010100 */
[----:B------:R-:W-:Y:S01]  /*1600*/  FFMA.FTZ R26, R26, R49, 1 ;  /* 0x3f8000001a1a7423 */ /* 0x000fe20000010031 */
[----:B------:R-:W-:Y:S01]  /*1610*/  FADD.FTZ R28, R28, R19 ;  /* 0x000000131c1c7221 */ /* 0x000fe20000010000 */
[----:B------:R-:W-:Y:S01]  /*1620*/  FMUL.FTZ R20, R20, R7 ;  /* 0x0000000714147220 */ /* 0x000fe20000410000 */
[----:B------:R-:W-:Y:S01]  /*1630*/  FMUL.FTZ R19, R10, R19 ;  /* 0x000000130a137220 */ /* 0x000fe20000410000 */
[----:B------:R-:W-:Y:S02]  /*1640*/  FMUL.FTZ R26, R29, R26 ;  /* 0x0000001a1d1a7220 */ /* 0x000fe40000410000 */
[----:B------:R-:W-:Y:S01]  /*1650*/  FFMA.FTZ R13, R11, R20, R9 ;  /* 0x000000140b0d7223 */ /* 0x000fe20000010009 */
[----:B------:R-:W-:Y:S01]  /*1660*/  FFMA.FTZ R27, R15, R19, R27 ;  /* 0x000000130f1b7223 */ /* 0x000fe2000001001b */
[----:B------:R-:W-:-:S02]  /*1670*/  HADD2.F32 R15, -RZ, R33.H1_H1 ;  /* 0x30000021ff0f7230 */ /* 0x000fc40000004100 */
[----:B------:R-:W-:Y:S01]  /*1680*/  FADD.FTZ R24, R24, R19 ;  /* 0x0000001318187221 */ /* 0x000fe20000010000 */
[----:B------:R-:W-:Y:S01]  /*1690*/  FMUL.FTZ R49, R13, -1.4426950216293334961 ;  /* 0xbfb8aa3b0d317820 */ /* 0x000fe20000410000 */
[----:B------:R-:W-:-:S05]  /*16a0*/  FFMA.FTZ R19, R12, R14, RZ ;  /* 0x0000000e0c137223 */ /* 0x000fca00000100ff */
[----:B------:R-:W0:Y:S02]  /*16b0*/  MUFU.EX2 R49, R49 ;  /* 0x0000003100317308 */ /* 0x000e240000000800 */
[----:B0-----:R-:W-:-:S06]  /*16c0*/  FADD.FTZ R29, R49, 1 ;  /* 0x3f800000311d7421 */ /* 0x001fcc0000010000 */
[----:B------:R-:W0:Y:S02]  /*16d0*/  MUFU.RCP R29, R29 ;  /* 0x0000001d001d7308 */ /* 0x000e240000001000 */
[----:B0-----:R-:W-:Y:S01]  /*16e0*/  FMUL.FTZ R15, R15, R29 ;  /* 0x0000001d0f0f7220 */ /* 0x001fe20000410000 */
[----:B------:R-:W-:Y:S01]  /*16f0*/  FADD.FTZ R49, -R29, 1 ;  /* 0x3f8000001d317421 */ /* 0x000fe20000010100 */
[----:B------:R-:W-:-:S03]  /*1700*/  FADD.FTZ R29, RZ, R14 ;  /* 0x0000000eff1d7221 */ /* 0x000fc60000010000 */
[----:B------:R-:W-:Y:S01]  /*1710*/  FFMA.FTZ R14, R13, R49, 1 ;  /* 0x3f8000000d0e7423 */ /* 0x000fe20000010031 */
[----:B------:R-:W-:Y:S01]  /*1720*/  FADD.FTZ R12, R29, R22 ;  /* 0x000000161d0c7221 */ /* 0x000fe20000010000 */
[-C--:B------:R-:W-:Y:S01]  /*1730*/  FFMA.FTZ R13, R18, R22.reuse, R19 ;  /* 0x00000016120d7223 */ /* 0x080fe20000010013 */
[----:B------:R-:W-:Y:S01]  /*1740*/  FMUL.FTZ R22, R11, R22 ;  /* 0x000000160b167220 */ /* 0x000fe20000410000 */
[----:B------:R-:W-:Y:S01]  /*1750*/  FMUL.FTZ R19, R10, R23 ;  /* 0x000000170a137220 */ /* 0x000fe20000410000 */
[----:B------:R-:W-:Y:S01]  /*1760*/  FMUL.FTZ R15, R15, R14 ;  /* 0x0000000e0f0f7220 */ /* 0x000fe20000410000 */
        /* <DEDUP_REMOVED lines=8> */
[-C--:B------:R-:W-:Y:S01]  /*17f0*/  FMUL.FTZ R17, R10, R26.reuse ;  /* 0x0000001a0a117220 */ /* 0x080fe20000410000 */
        /* <DEDUP_REMOVED lines=8> */
[----:B------:R-:W-:-:S02]  /*1880*/  FADD.FTZ R14, R23, R26 ;  /* 0x0000001a170e7221 */ /* 0x000fc40000010000 */
[----:B------:R-:W-:Y:S01]  /*1890*/  FFMA.FTZ R17, R20, R19, R27 ;  /* 0x0000001314117223 */ /* 0x000fe2000001001b */
[----:B------:R-:W-:-:S07]  /*18a0*/  FADD.FTZ R16, R19, R24 ;  /* 0x0000001813107221 */ /* 0x000fce0000010000 */
.L_x_624:
        /* <DEDUP_REMOVED lines=46> */
.L_x_626:
[----:B------:R-:W-:Y:S05]  /*1b90*/  BSYNC.RECONVERGENT B0 ;  /* 0x0000000000007941 */ /* 0x000fea0003800200 */
.L_x_625:
        /* <DEDUP_REMOVED lines=32> */
.L_x_628:
[----:B------:R-:W-:Y:S05]  /*1da0*/  BSYNC.RECONVERGENT B0 ;  /* 0x0000000000007941 */ /* 0x000fea0003800200 */
.L_x_627:
        /* <DEDUP_REMOVED lines=78> */
.L_x_630:
[----:B------:R-:W-:Y:S05]  /*2290*/  BSYNC.RECONVERGENT B0 ;  /* 0x0000000000007941 */ /* 0x000fea0003800200 */
.L_x_629:
        /* <DEDUP_REMOVED lines=29> */
.L_x_632:
[----:B------:R-:W-:Y:S05]  /*2470*/  BSYNC.RECONVERGENT B0 ;  /* 0x0000000000007941 */ /* 0x000fea0003800200 */
.L_x_631:
        /* <DEDUP_REMOVED lines=24> */
.L_x_635:
[----:B----4-:R-:W3:Y:S04]  /*2600*/  LDG.E.STRONG.GPU R14, desc[UR8][R12.64] ;  /* 0x000000080c0e7981 */ /* 0x010ee8000c1ef900 */
[----:B---3--:R-:W-:Y:S01]  /*2610*/  CCTL.IVALL ;  /* 0x00000000ff00798f */ /* 0x008fe20002000000 */
[----:B------:R-:W-:Y:S05]  /*2620*/  YIELD ;  /* 0x0000000000007946 */ /* 0x000fea0003800000 */
[----:B------:R-:W-:-:S13]  /*2630*/  ISETP.NE.AND P1, PT, R14, R19, PT ;  /* 0x000000130e00720c */ /* 0x000fda0003f25270 */
[----:B------:R-:W-:Y:S05]  /*2640*/  @P1 BRA `(.L_x_635) ;  /* 0xfffffffc00ec1947 */ /* 0x000fea000383ffff */
.L_x_634:
        /* <DEDUP_REMOVED lines=15> */
.L_x_637:
        /* <DEDUP_REMOVED lines=59> */
.L_x_636:
        /* <DEDUP_REMOVED lines=34> */
.L_x_638:
        /* <DEDUP_REMOVED lines=18> */
.L_x_639:
        /* <DEDUP_REMOVED lines=9> */
.L_x_640:
[----:B------:R-:W-:Y:S05]  /*2ec0*/  BSYNC.RECONVERGENT B0 ;  /* 0x0000000000007941 */ /* 0x000fea0003800200 */
.L_x_633:
[----:B------:R-:W5:Y:S01]  /*2ed0*/  S2UR UR6, SR_CgaCtaId ;  /* 0x00000000000679c3 */ /* 0x000f620000008800 */
[----:B------:R-:W-:Y:S01]  /*2ee0*/  UMOV UR5, 0x400 ;  /* 0x0000040000057882 */ /* 0x000fe20000000000 */
[----:B------:R-:W0:Y:S01]  /*2ef0*/  LDCU.64 UR12, c[0x0][0x400] ;  /* 0x00008000ff0c77ac */ /* 0x000e220008000a00 */
[----:B-1--4-:R-:W-:Y:S02]  /*2f00*/  HADD2.F32 R19, -RZ, R40.H1_H1 ;  /* 0x30000028ff137230 */ /* 0x012fe40000004100 */
[----:B------:R-:W-:Y:S02]  /*2f10*/  HADD2.F32 R21, -RZ, R38.H0_H0 ;  /* 0x20000026ff157230 */ /* 0x000fe40000004100 */
[----:B------:R-:W-:Y:S01]  /*2f20*/  HADD2.F32 R25, -RZ, R36.H0_H0 ;  /* 0x20000024ff197230 */ /* 0x000fe20000004100 */
[----:B------:R-:W1:Y:S01]  /*2f30*/  LDC R15, c[0x0][0x41c] ;  /* 0x00010700ff0f7b82 */ /* 0x000e620000000800 */
[----:B------:R-:W-:Y:S02]  /*2f40*/  HADD2.F32 R23, -RZ, R38.H1_H1 ;  /* 0x30000026ff177230 */ /* 0x000fe40000004100 */
[----:B------:R-:W-:Y:S01]  /*2f50*/  FADD.FTZ R24, -R6, R21 ;  /* 0x0000001506187221 */ /* 0x000fe20000010100 */
[----:B------:R-:W-:-:S02]  /*2f60*/  HADD2.F32 R27, -RZ, R36.H1_H1 ;  /* 0x30000024ff1b7230 */ /* 0x000fc40000004100 */
[C---:B------:R-:W-:Y:S01]  /*2f70*/  FADD.FTZ R22, -R6.reuse, R25 ;  /* 0x0000001906167221 */ /* 0x040fe20000010100 */
[----:B------:R-:W-:Y:S02]  /*2f80*/  HADD2.F32 R47, -RZ, R34.H1_H1 ;  /* 0x30000022ff2f7230 */ /* 0x000fe40000004100 */
[C---:B------:R-:W-:Y:S01]  /*2f90*/  FADD.FTZ R14, -R6.reuse, R23 ;  /* 0x00000017060e7221 */ /* 0x040fe20000010100 */
[----:B------:R-:W-:Y:S01]  /*2fa0*/  FADD.FTZ R20, -R6, R27 ;  /* 0x0000001b06147221 */ /* 0x000fe20000010100 */
[----:B------:R-:W-:Y:S01]  /*2fb0*/  HADD2.F32 R27, -RZ, R39.H0_H0 ;  /* 0x20000027ff1b7230 */ /* 0x000fe20000004100 */
[----:B0-----:R-:W-:Y:S01]  /*2fc0*/  ISETP.GE.U32.AND P1, PT, R44, UR12, PT ;  /* 0x0000000c2c007c0c */ /* 0x001fe2000bf26070 */
[----:B-----5:R-:W-:Y:S01]  /*2fd0*/  ULEA UR5, UR6, UR5, 0x18 ;  /* 0x0000000506057291 */ /* 0x020fe2000f8ec0ff */
[----:B-1----:R-:W-:-:S08]  /*2fe0*/  IMAD R15, R15, UR10, R46 ;  /* 0x0000000a0f0f7c24 */ /* 0x002fd0000f8e022e */
[----:B------:R3:W-:Y:S01]  /*2ff0*/  @!P2 STS.64 [UR5+0x78], R28 ;  /* 0x0000781cff00a988 */ /* 0x0007e20008000a05 */
[----:B------:R-:W-:Y:S01]  /*3000*/  BAR.SYNC.DEFER_BLOCKING 0x0 ;  /* 0x0000000000007b1d */ /* 0x000fe20000010000 */
[C---:B------:R-:W-:Y:S01]  /*3010*/  ISETP.GE.U32.AND P2, PT, R15.reuse, UR12, PT ;  /* 0x0000000c0f007c0c */ /* 0x040fe2000bf46070 */
[----:B---3--:R-:W-:Y:S01]  /*3020*/  FADD.FTZ R28, -R6, R19 ;  /* 0x00000013061c7221 */ /* 0x008fe20000010100 */
[----:B------:R-:W-:Y:S01]  /*3030*/  IADD3 R19, PT, PT, R15, 0x10, RZ ;  /* 0x000000100f137810 */ /* 0x000fe20007ffe0ff */
[----:B------:R-:W-:Y:S02]  /*3040*/  HADD2.F32 R29, -RZ, R34.H0_H0 ;  /* 0x20000022ff1d7230 */ /* 0x000fe40000004100 */
[----:B------:R-:W-:Y:S01]  /*3050*/  FMUL.FTZ R28, R28, R7 ;  /* 0x000000071c1c7220 */ /* 0x000fe20000410000 */
[----:B------:R-:W-:Y:S02]  /*3060*/  ISETP.GE.U32.AND P3, PT, R19, UR12, PT ;  /* 0x0000000c13007c0c */ /* 0x000fe4000bf66070 */
[----:B------:R-:W-:Y:S01]  /*3070*/  SHF.R.S32.HI R21, RZ, 0x1f, R19 ;  /* 0x0000001fff157819 */ /* 0x000fe20000011413 */
[----:B--2---:R-:W-:-:S03]  /*3080*/  FADD.FTZ R18, -R6, R29 ;  /* 0x0000001d06127221 */ /* 0x004fc60000010100 */
[----:B------:R-:W-:Y:S01]  /*3090*/  ISETP.GE.AND.EX P3, PT, R21, UR13, PT, P3 ;  /* 0x0000000d15007c0c */ /* 0x000fe2000bf66330 */
[----:B------:R-:W0:Y:S01]  /*30a0*/  LDS.64 R12, [UR5+0x78] ;  /* 0x00007805ff0c7984 */ /* 0x000e220008000a00 */
[----:B------:R-:W0:Y:S02]  /*30b0*/  LDCU UR5, c[0x0][0x42c] ;  /* 0x00008580ff0577ac */ /* 0x000e240008000800 */
[----:B0-----:R-:W-:Y:S01]  /*30c0*/  FMUL.FTZ R17, R13, UR5 ;  /* 0x000000050d117c20 */ /* 0x001fe20008410000 */
[----:B------:R-:W-:Y:S02]  /*30d0*/  HADD2.F32 R13, -RZ, R40.H0_H0 ;  /* 0x20000028ff0d7230 */ /* 0x000fe40000004100 */
[----:B------:R-:W-:Y:S01]  /*30e0*/  FMUL.FTZ R16, R12, UR5 ;  /* 0x000000050c107c20 */ /* 0x000fe20008410000 */
[----:B------:R-:W-:Y:S02]  /*30f0*/  SHF.R.S32.HI R12, RZ, 0x1f, R15 ;  /* 0x0000001fff0c7819 */ /* 0x000fe4000001140f */
[----:B------:R-:W-:-:S02]  /*3100*/  FADD.FTZ R26, -R6, R13 ;  /* 0x0000000d061a7221 */ /* 0x000fc40000010100 */
[----:B------:R-:W-:Y:S01]  /*3110*/  ISETP.GE.AND.EX P2, PT, R12, UR13, PT, P2 ;  /* 0x0000000d0c007c0c */ /* 0x000fe2000bf46320 */
[----:B------:R-:W-:Y:S01]  /*3120*/  FADD.FTZ R6, -R6, R47 ;  /* 0x0000002f06067221 */ /* 0x000fe20000010100 */
[----:B------:R-:W-:Y:S01]  /*3130*/  FMUL.FTZ R25, R26, R7 ;  /* 0x000000071a197220 */ /* 0x000fe20000410000 */
[----:B------:R-:W-:-:S03]  /*3140*/  HADD2.F32 R26, -RZ, R39.H1_H1 ;  /* 0x30000027ff1a7230 */ /* 0x000fc60000004100 */
        /* <DEDUP_REMOVED lines=20> */
.L_x_641:
[----:B------:R-:W-:Y:S01]  /*3290*/  FFMA.FTZ R34, R16, R28, R17 ;  /* 0x0000001c10227223 */ /* 0x000fe20000010011 */
[----:B------:R-:W-:Y:S01]  /*32a0*/  BSSY.RECONVERGENT B0, `(.L_x_642) ;  /* 0x0000014000007945 */ /* 0x000fe20003800200 */
[----:B------:R-:W-:Y:S01]  /*32b0*/  FMUL.FTZ R23, R24, R7 ;  /* 0x0000000718177220 */ /* 0x000fe20000410000 */
[----:B------:R-:W-:Y:S01]  /*32c0*/  FFMA.FTZ R28, R10, R27, -R13 ;  /* 0x0000001b0a1c7223 */ /* 0x000fe2000001080d */
        /* <DEDUP_REMOVED lines=8> */
[----:B------:R-:W-:Y:S01]  /*3350*/  F2FP.F16.F32.PACK_AB R25, R25, R28 ;  /* 0x0000001c1919723e */ /* 0x000fe200000000ff */
        /* <DEDUP_REMOVED lines=8> */
.L_x_643:
[----:B------:R-:W-:Y:S05]  /*33e0*/  BSYNC.RECONVERGENT B0 ;  /* 0x0000000000007941 */ /* 0x000fea0003800200 */
.L_x_642:
[--C-:B0-----:R-:W-:Y:S02]  /*33f0*/  HADD2.F32 R14, -RZ, R37.reuse.H0_H0 ;  /* 0x20000025ff0e7230 */ /* 0x101fe40000004100 */
[C-C-:B------:R-:W-:Y:S01]  /*3400*/  FFMA.FTZ R13, R16.reuse, R23, R17.reuse ;  /* 0x00000017100d7223 */ /* 0x140fe20000010011 */
[----:B------:R-:W-:Y:S01]  /*3410*/  FFMA.FTZ R12, R16, R24, R17 ;  /* 0x00000018100c7223 */ /* 0x000fe20000010011 */
[----:B------:R-:W-:Y:S01]  /*3420*/  HADD2.F32 R37, -RZ, R37.H1_H1 ;  /* 0x30000025ff257230 */ /* 0x000fe20000004100 */
        /* <DEDUP_REMOVED lines=19> */
.L_x_644:
[----:B------:R-:W-:Y:S01]  /*3560*/  BSSY.RECONVERGENT B0, `(.L_x_645) ;  /* 0x0000012000007945 */ /* 0x000fe20003800200 */
[----:B------:R-:W-:Y:S01]  /*3570*/  FFMA.FTZ R14, R10, R14, -R13 ;  /* 0x0000000e0a0e7223 */ /* 0x000fe2000001080d */
[----:B------:R-:W-:Y:S02]  /*3580*/  FFMA.FTZ R26, R11, R37, -R12 ;  /* 0x000000250b1a7223 */ /* 0x000fe4000001080c */
[----:B------:R-:W-:Y:S05]  /*3590*/  @P3 BRA `(.L_x_646) ;  /* 0x0000000000383947 */ /* 0x000fea0003800000 */
[----:B------:R-:W0:Y:S01]  /*35a0*/  LDCU.64 UR6, c[0x0][0x3f8] ;  /* 0x00007f00ff0677ac */ /* 0x000e220008000a00 */
[----:B------:R-:W-:Y:S02]  /*35b0*/  MOV R12, R50 ;  /* 0x00000032000c7202 */ /* 0x000fe40000000f00 */
[----:B------:R-:W-:Y:S01]  /*35c0*/  MOV R13, R53 ;  /* 0x00000035000d7202 */ /* 0x000fe20000000f00 */
[----:B------:R-:W1:Y:S01]  /*35d0*/  LDCU.64 UR14, c[0x0][0x380] ;  /* 0x00007000ff0e77ac */ /* 0x000e620008000a00 */
[----:B0-----:R-:W-:Y:S02]  /*35e0*/  IMAD R24, R21, UR6, RZ ;  /* 0x0000000615187c24 */ /* 0x001fe4000f8e02ff */
[----:B------:R-:W-:-:S04]  /*35f0*/  IMAD.WIDE.U32 R12, R19, UR6, R12 ;  /* 0x00000006130c7c25 */ /* 0x000fc8000f8e000c */
[----:B------:R-:W-:Y:S02]  /*3600*/  IMAD R15, R19, UR7, R24 ;  /* 0x00000007130f7c24 */ /* 0x000fe4000f8e0218 */
[-C--:B------:R-:W-:Y:S01]  /*3610*/  FMUL.FTZ R24, R14, R7.reuse ;  /* 0x000000070e187220 */ /* 0x080fe20000410000 */
[----:B------:R-:W-:Y:S01]  /*3620*/  FMUL.FTZ R19, R26, R7 ;  /* 0x000000071a137220 */ /* 0x000fe20000410000 */
[C---:B-1----:R-:W-:Y:S02]  /*3630*/  LEA R14, P2, R12.reuse, UR14, 0x1 ;  /* 0x0000000e0c0e7c11 */ /* 0x042fe4000f8408ff */
[----:B------:R-:W-:Y:S02]  /*3640*/  IADD3 R15, PT, PT, R13, R15, RZ ;  /* 0x0000000f0d0f7210 */ /* 0x000fe40007ffe0ff */
[----:B------:R-:W-:Y:S02]  /*3650*/  F2FP.F16.F32.PACK_AB R19, R19, R24 ;  /* 0x000000181313723e */ /* 0x000fe400000000ff */
[----:B------:R-:W-:-:S05]  /*3660*/  LEA.HI.X R15, R12, UR15, R15, 0x1, P2 ;  /* 0x0000000f0c0f7c11 */ /* 0x000fca00090f0c0f */
[----:B------:R0:W-:Y:S02]  /*3670*/  STG.E desc[UR8][R14.64], R19 ;  /* 0x000000130e007986 */ /* 0x0001e4000c101908 */
.L_x_646:
[----:B------:R-:W-:Y:S05]  /*3680*/  BSYNC.RECONVERGENT B0 ;  /* 0x0000000000007941 */ /* 0x000fea0003800200 */
.L_x_645:
[--C-:B0-----:R-:W-:Y:S02]  /*3690*/  HADD2.F32 R15, -RZ, R35.reuse.H0_H0 ;  /* 0x20000023ff0f7230 */ /* 0x101fe40000004100 */
[-C--:B------:R-:W-:Y:S01]  /*36a0*/  FMUL.FTZ R29, R22, R7.reuse ;  /* 0x00000007161d7220 */ /* 0x080fe20000410000 */
[----:B------:R-:W-:Y:S02]  /*36b0*/  HADD2.F32 R12, -RZ, R35.H1_H1 ;  /* 0x30000023ff0c7230 */ /* 0x000fe40000004100 */
        /* <DEDUP_REMOVED lines=22> */
.L_x_647:
[----:B------:R-:W-:Y:S04]  /*3820*/  BSSY.RECONVERGENT B0, `(.L_x_648) ;  /* 0x0000014000007945 */ /* 0x000fe80003800200 */
[----:B------:R-:W-:Y:S05]  /*3830*/  @P0 BRA `(.L_x_649) ;  /* 0x0000000000480947 */ /* 0x000fea0003800000 */
[----:B------:R-:W0:Y:S01]  /*3840*/  LDCU.64 UR6, c[0x0][0x3f8] ;  /* 0x00007f00ff0677ac */ /* 0x000e220008000a00 */
[C-C-:B------:R-:W-:Y:S01]  /*3850*/  FFMA.FTZ R19, R16.reuse, R29, R17.reuse ;  /* 0x0000001d10137223 */ /* 0x140fe20000010011 */
[----:B------:R-:W-:Y:S01]  /*3860*/  FFMA.FTZ R14, R16, R24, R17 ;  /* 0x00000018100e7223 */ /* 0x000fe20000010011 */
[----:B------:R-:W1:Y:S02]  /*3870*/  LDCU.64 UR14, c[0x0][0x380] ;  /* 0x00007000ff0e77ac */ /* 0x000e640008000a00 */
[----:B------:R-:W-:Y:S01]  /*3880*/  FFMA.FTZ R18, R10, R15, -R19 ;  /* 0x0000000f0a127223 */ /* 0x000fe20000010813 */
[----:B------:R-:W-:Y:S01]  /*3890*/  FFMA.FTZ R12, R11, R12, -R14 ;  /* 0x0000000c0b0c7223 */ /* 0x000fe2000001080e */
[----:B------:R-:W-:Y:S02]  /*38a0*/  MOV R14, R50 ;  /* 0x00000032000e7202 */ /* 0x000fe40000000f00 */
[----:B------:R-:W-:Y:S01]  /*38b0*/  MOV R15, R53 ;  /* 0x00000035000f7202 */ /* 0x000fe20000000f00 */
[-C--:B------:R-:W-:Y:S01]  /*38c0*/  FMUL.FTZ R21, R18, R7.reuse ;  /* 0x0000000712157220 */ /* 0x080fe20000410000 */
[----:B------:R-:W-:Y:S01]  /*38d0*/  FMUL.FTZ R12, R12, R7 ;  /* 0x000000070c0c7220 */ /* 0x000fe20000410000 */
[----:B0-----:R-:W-:-:S02]  /*38e0*/  IMAD R20, R3, UR6, RZ ;  /* 0x0000000603147c24 */ /* 0x001fc4000f8e02ff */
[----:B------:R-:W-:-:S04]  /*38f0*/  IMAD.WIDE.U32 R14, R45, UR6, R14 ;  /* 0x000000062d0e7c25 */ /* 0x000fc8000f8e000e */
[----:B------:R-:W-:Y:S01]  /*3900*/  IMAD R19, R45, UR7, R20 ;  /* 0x000000072d137c24 */ /* 0x000fe2000f8e0214 */
[----:B-1----:R-:W-:-:S04]  /*3910*/  LEA R18, P0, R14, UR14, 0x1 ;  /* 0x0000000e0e127c11 */ /* 0x002fc8000f8008ff */
[----:B------:R-:W-:Y:S02]  /*3920*/  IADD3 R19, PT, PT, R15, R19, RZ ;  /* 0x000000130f137210 */ /* 0x000fe40007ffe0ff */
[----:B------:R-:W-:Y:S02]  /*3930*/  F2FP.F16.F32.PACK_AB R15, R12, R21 ;  /* 0x000000150c0f723e */ /* 0x000fe400000000ff */
[----:B------:R-:W-:-:S05]  /*3940*/  LEA.HI.X R19, R14, UR15, R19, 0x1, P0 ;  /* 0x0000000f0e137c11 */ /* 0x000fca00080f0c13 */
[----:B------:R0:W-:Y:S02]  /*3950*/  STG.E desc[UR8][R18.64], R15 ;  /* 0x0000000f12007986 */ /* 0x0001e4000c101908 */
.L_x_649:
[----:B------:R-:W-:Y:S05]  /*3960*/  BSYNC.RECONVERGENT B0 ;  /* 0x0000000000007941 */ /* 0x000fea0003800200 */
.L_x_648:
[----:B------:R-:W-:Y:S01]  /*3970*/  UISETP.NE.AND UP0, UPT, UR11, URZ, UPT ;  /* 0x000000ff0b00728c */ /* 0x000fe2000bf05270 */
[C-C-:B------:R-:W-:Y:S01]  /*3980*/  FFMA.FTZ R23, R16.reuse, R13, R17.reuse ;  /* 0x0000000d10177223 */ /* 0x140fe20000010011 */
[----:B0-----:R-:W-:Y:S01]  /*3990*/  FFMA.FTZ R18, R16, R6, R17 ;  /* 0x0000000610127223 */ /* 0x001fe20000010011 */
[--C-:B------:R-:W-:Y:S02]  /*39a0*/  HADD2.F32 R15, -RZ, R33.reuse.H0_H0 ;  /* 0x20000021ff0f7230 */ /* 0x100fe40000004100 */
[----:B------:R-:W-:-:S04]  /*39b0*/  HADD2.F32 R12, -RZ, R33.H1_H1 ;  /* 0x30000021ff0c7230 */ /* 0x000fc80000004100 */
        /* <DEDUP_REMOVED lines=19> */
.L_x_650:
        /* <DEDUP_REMOVED lines=9> */
[----:B------:R-:W-:Y:S01]  /*3b80*/  F2FP.F16.F32.PACK_AB R9, R18, R9 ;  /* 0x000000091209723e */ /* 0x000fe200000000ff */
        /* <DEDUP_REMOVED lines=8> */
.L_x_652:
[----:B------:R-:W-:Y:S05]  /*3c10*/  BSYNC.RECONVERGENT B0 ;  /* 0x0000000000007941 */ /* 0x000fea0003800200 */
.L_x_651:
[----:B------:R-:W-:Y:S02]  /*3c20*/  IADD3 R41, PT, PT, R30, R41, RZ ;  /* 0x000000291e297210 */ /* 0x000fe40007ffe0ff */
[----:B------:R-:W-:Y:S02]  /*3c30*/  IADD3 R42, PT, PT, R42, 0x1, RZ ;  /* 0x000000012a2a7810 */ /* 0x000fe40007ffe0ff */
[----:B------:R-:W-:-:S13]  /*3c40*/  ISETP.GE.AND P0, PT, R41, UR4, PT ;  /* 0x0000000429007c0c */ /* 0x000fda000bf06270 */
[----:B------:R-:W-:Y:S05]  /*3c50*/  @!P0 BRA `(.L_x_653) ;  /* 0xffffffc400688947 */ /* 0x000fea000383ffff */
.L_x_622:
[----:B------:R-:W1:Y:S01]  /*3c60*/  LDC R4, c[0x0][0x370] ;  /* 0x0000dc00ff047b82 */ /* 0x000e620000000800 */
[----:B------:R-:W-:Y:S01]  /*3c70*/  ISETP.NE.AND P2, PT, R32, RZ, PT ;  /* 0x000000ff2000720c */ /* 0x000fe20003f45270 */
[----:B------:R-:W-:Y:S06]  /*3c80*/  BSSY.RECONVERGENT B0, `(.L_x_654) ;  /* 0x0000011000007945 */ /* 0x000fec0003800200 */
[----:B0-----:R-:W0:Y:S08]  /*3c90*/  LDC R7, c[0x0][0x374] ;  /* 0x0000dd00ff077b82 */ /* 0x001e300000000800 */
[----:B------:R-:W2:Y:S01]  /*3ca0*/  LDC.64 R2, c[0x0][0x3c8] ;  /* 0x0000f200ff027b82 */ /* 0x000ea20000000a00 */
[----:B-1----:R-:W-:-:S02]  /*3cb0*/  IADD3 R5, PT, PT, R4, -0x1, RZ ;  /* 0xffffffff04057810 */ /* 0x002fc40007ffe0ff */
[----:B------:R-:W-:Y:S02]  /*3cc0*/  ISETP.NE.AND P1, PT, R4, 0x1, PT ;  /* 0x000000010400780c */ /* 0x000fe40003f25270 */
        /* <DEDUP_REMOVED lines=12> */
.L_x_655:
[----:B------:R-:W-:Y:S05]  /*3d90*/  BSYNC.RECONVERGENT B0 ;  /* 0x0000000000007941 */ /* 0x000fea0003800200 */
.L_x_654:
[----:B------:R-:W-:Y:S05]  /*3da0*/  @P0 EXIT ;  /* 0x000000000000094d */ /* 0x000fea0003800000 */
[----:B------:R-:W-:Y:S05]  /*3db0*/  @P2 BRA `(.L_x_656) ;  /* 0x0000000000202947 */ /* 0x000fea0003800000 */
[----:B------:R-:W-:-:S05]  /*3dc0*/  IMAD R0, R4, R7, RZ ;  /* 0x0000000704007224 */ /* 0x000fca00078e02ff */
[----:B------:R-:W-:-:S13]  /*3dd0*/  ISETP.NE.AND P0, PT, R0, -0x1, PT ;  /* 0xffffffff0000780c */ /* 0x000fda0003f05270 */
[----:B------:R-:W-:Y:S05]  /*3de0*/  @!P0 BRA `(.L_x_656) ;  /* 0x0000000000148947 */ /* 0x000fea0003800000 */
.L_x_657:
[----:B0-----:R-:W2:Y:S04]  /*3df0*/  LDG.E.STRONG.GPU R5, desc[UR8][R2.64] ;  /* 0x0000000802057981 */ /* 0x001ea8000c1ef900 */
[----:B--2---:R-:W-:Y:S01]  /*3e00*/  CCTL.IVALL ;  /* 0x00000000ff00798f */ /* 0x004fe20002000000 */
[----:B------:R-:W-:Y:S05]  /*3e10*/  YIELD ;  /* 0x0000000000007946 */ /* 0x000fea0003800000 */
[----:B------:R-:W-:-:S13]  /*3e20*/  ISETP.NE.AND P0, PT, R5, R0, PT ;  /* 0x000000000500720c */ /* 0x000fda0003f05270 */
[----:B------:R-:W-:Y:S05]  /*3e30*/  @P0 BRA `(.L_x_657) ;  /* 0xfffffffc00ec0947 */ /* 0x000fea000383ffff */
.L_x_656:
        /* <DEDUP_REMOVED lines=72> */
.L_x_660:
        /* <DEDUP_REMOVED lines=29> */
.L_x_659:
[----:B------:R-:W-:Y:S05]  /*4490*/  BSYNC.RECONVERGENT B0 ;  /* 0x0000000000007941 */ /* 0x000fea0003800200 */
.L_x_658:
        /* <DEDUP_REMOVED lines=10> */
.L_x_661:
        /* <DEDUP_REMOVED lines=82> */
.L_x_662:
        /* <DEDUP_REMOVED lines=10> */
.L_x_4505:


//--------------------- .text._Z35group_norm_nhwc_bwd_one_pass_kernelI11Fp16IOFp32WLi128ELi48ELi384EEv26Group_norm_nhwc_bwd_params --------------------------
	.section	.text._Z35group_norm_nhwc_bwd_one_pass_kernelI11Fp16IOFp32WLi128ELi48ELi384EEv26Group_norm_nhwc_bwd_params,"ax",@progbits
	.align	128
        .global         _Z35group_norm_nhwc_bwd_one_pass_kernelI11Fp16IOFp32WLi128ELi48ELi384EEv26Group_norm_nhwc_bwd_params
        .type           _Z35group_norm_nhwc_bwd_one_pass_kernelI11Fp16IOFp32WLi128ELi48ELi384EEv26Group_norm_nhwc_bwd_params,@function
        .size           _Z35group_norm_nhwc_bwd_one_pass_kernelI11Fp16IOFp32WLi128ELi48ELi384EEv26Group_norm_nhwc_bwd_params,(.L_x_4506 - _Z35group_norm_nhwc_bwd_one_pass_kernelI11Fp16IOFp32WLi128ELi48ELi384EEv26Group_norm_nhwc_bwd_params)
        .other          _Z35group_norm_nhwc_bwd_one_pass_kernelI11Fp16IOFp32WLi128ELi48ELi384EEv26Group_norm_nhwc_bwd_params,@"STO_CUDA_ENTRY STV_DEFAULT"
_Z35group_norm_nhwc_bwd_one_pass_kernelI11Fp16IOFp32WLi128ELi48ELi384EEv26Group_norm_nhwc_bwd_params:
.text._Z35group_norm_nhwc_bwd_one_pass_kernelI11Fp16IOFp32WLi128ELi48ELi384EEv26Group_norm_nhwc_bwd_params:
        /* <DEDUP_REMOVED lines=10> */
[----:B------:R-:W-:Y:S02]  /*00a0*/  MOV R48, UR8 ;  /* 0x0000000800307c02 */ /* 0x000fe40008000f00 */
        /* <DEDUP_REMOVED lines=9> */
[----:B------:R-:W-:-:S07]  /*0140*/  LOP3.LUT R52, R53, 0xffff, RZ, 0xc0, !PT ;  /* 0x0000ffff35347812 */ /* 0x000fce00078ec0ff */
.L_x_706:
[----:B-1----:R-:W0:Y:S01]  /*0150*/  LDC R9, c[0x0][0x410] ;  /* 0x00010400ff097b82 */ /* 0x002e220000000800 */
[----:B------:R-:W1:Y:S01]  /*0160*/  S2R R50, SR_CTAID.X ;  /* 0x0000000000327919 */ /* 0x000e620000002500 */
[----:B------:R-:W1:Y:S01]  /*0170*/  LDCU UR4, c[0x0][0x41c] ;  /* 0x00008380ff0477ac */ /* 0x000e620008000800 */
[----:B------:R-:W-:Y:S02]  /*0180*/  ISETP.GE.AND P2, PT, R48, RZ, PT ;  /* 0x000000ff3000720c */ /* 0x000fe40003f46270 */
[----:B------:R-:W-:Y:S01]  /*0190*/  CS2R R46, SRZ ;  /* 0x00000000002e7805 */ /* 0x000fe2000001ff00 */
[----:B--2---:R-:W2:Y:S01]  /*01a0*/  LDCU.128 UR8, c[0x0][0x400] ;  /* 0x00008000ff0877ac */ /* 0x004ea20008000c00 */
[----:B0-----:R-:W-:-:S04]  /*01b0*/  IABS R5, R9 ;  /* 0x0000000900057213 */ /* 0x001fc80000000000 */
[----:B------:R-:W0:Y:S01]  /*01c0*/  I2F.RP R0, R5 ;  /* 0x0000000500007306 */ /* 0x000e220000209400 */
[----:B-1----:R-:W-:Y:S01]  /*01d0*/  IMAD R13, R50, UR4, R49 ;  /* 0x00000004320d7c24 */ /* 0x002fe2000f8e0231 */
[----:B------:R-:W-:Y:S02]  /*01e0*/  CS2R R38, SRZ ;  /* 0x0000000000267805 */ /* 0x000fe4000001ff00 */
[----:B------:R-:W-:Y:S02]  /*01f0*/  CS2R R44, SRZ ;  /* 0x00000000002c7805 */ /* 0x000fe4000001ff00 */
[----:B------:R-:W-:Y:S01]  /*0200*/  CS2R R36, SRZ ;  /* 0x0000000000247805 */ /* 0x000fe2000001ff00 */
[----:B------:R-:W1:Y:S01]  /*0210*/  LDCU.U8 UR4, c[0x0][0x414] ;  /* 0x00008280ff0477ac */ /* 0x000e620008000000 */
[----:B--2---:R-:W-:Y:S02]  /*0220*/  ISETP.GE.U32.AND P0, PT, R13, UR8, PT ;  /* 0x000000080d007c0c */ /* 0x004fe4000bf06070 */
[----:B------:R-:W-:-:S02]  /*0230*/  SHF.R.S32.HI R15, RZ, 0x1f, R13 ;  /* 0x0000001fff0f7819 */ /* 0x000fc4000001140d */
[----:B------:R-:W-:Y:S01]  /*0240*/  IADD3 R12, PT, PT, R13, 0x10, RZ ;  /* 0x000000100d0c7810 */ /* 0x000fe20007ffe0ff */
[----:B0-----:R-:W0:Y:S01]  /*0250*/  MUFU.RCP R0, R0 ;  /* 0x0000000000007308 */ /* 0x001e220000001000 */
[----:B------:R-:W-:Y:S02]  /*0260*/  ISETP.GE.AND.EX P0, PT, R15, UR9, PT, P0 ;  /* 0x000000090f007c0c */ /* 0x000fe4000bf06300 */
[----:B------:R-:W-:Y:S02]  /*0270*/  SHF.R.S32.HI R19, RZ, 0x1f, R12 ;  /* 0x0000001fff137819 */ /* 0x000fe4000001140c */
[----:B------:R-:W-:-:S09]  /*0280*/  IADD3 R29, PT, PT, R13, 0x30, RZ ;  /* 0x000000300d1d7810 */ /* 0x000fd20007ffe0ff */
[----:B------:R-:W2:Y:S01]  /*0290*/  @!P0 LDC.64 R16, c[0x0][0x3a0] ;  /* 0x0000e800ff108b82 */ /* 0x000ea20000000a00 */
[----:B0-----:R-:W-:-:S04]  /*02a0*/  IADD3 R2, PT, PT, R0, 0xffffffe, RZ ;  /* 0x0ffffffe00027810 */ /* 0x001fc80007ffe0ff */
[----:B------:R0:W3:Y:S03]  /*02b0*/  F2I.FTZ.U32.TRUNC.NTZ R3, R2 ;  /* 0x0000000200037305 */ /* 0x0000e6000021f000 */
[----:B------:R-:W4:Y:S01]  /*02c0*/  @!P0 LDC.64 R22, c[0x0][0x398] ;  /* 0x0000e600ff168b82 */ /* 0x000f220000000a00 */
[----:B0-----:R-:W-:Y:S02]  /*02d0*/  MOV R2, RZ ;  /* 0x000000ff00027202 */ /* 0x001fe40000000f00 */
[----:B---3--:R-:W-:-:S05]  /*02e0*/  IADD3 R4, PT, PT, RZ, -R3, RZ ;  /* 0x80000003ff047210 */ /* 0x008fca0007ffe0ff */
[----:B------:R-:W-:Y:S01]  /*02f0*/  IMAD R7, R4, R5, RZ ;  /* 0x0000000504077224 */ /* 0x000fe200078e02ff */
[----:B------:R-:W-:-:S03]  /*0300*/  IABS R4, R48 ;  /* 0x0000003000047213 */ /* 0x000fc60000000000 */
[----:B------:R-:W-:Y:S01]  /*0310*/  IMAD.HI.U32 R3, R3, R7, R2 ;  /* 0x0000000703037227 */ /* 0x000fe200078e0002 */
[----:B------:R-:W-:-:S04]  /*0320*/  LOP3.LUT R2, R48, R9, RZ, 0x3c, !PT ;  /* 0x0000000930027212 */ /* 0x000fc800078e3cff */
        /* <DEDUP_REMOVED lines=8> */
[----:B------:R-:W-:Y:S02]  /*03b0*/  ISETP.GT.U32.AND P5, PT, R5, R0, PT ;  /* 0x000000000500720c */ /* 0x000fe40003fa4070 */
[----:B------:R-:W-:Y:S02]  /*03c0*/  IADD3 R5, PT, PT, R0, -R5, RZ ;  /* 0x8000000500057210 */ /* 0x000fe40007ffe0ff */
[----:B------:R-:W-:-:S02]  /*03d0*/  ISETP.GE.U32.AND P3, PT, R12, UR8, PT ;  /* 0x000000080c007c0c */ /* 0x000fc4000bf66070 */
[----:B------:R-:W-:Y:S02]  /*03e0*/  SEL R0, R5, R0, !P5 ;  /* 0x0000000005007207 */ /* 0x000fe40006800000 */
[----:B------:R-:W-:Y:S02]  /*03f0*/  ISETP.NE.AND P5, PT, R9, RZ, PT ;  /* 0x000000ff0900720c */ /* 0x000fe40003fa5270 */
[----:B------:R-:W-:Y:S02]  /*0400*/  LOP3.LUT R5, RZ, R9, RZ, 0x33, !PT ;  /* 0x00000009ff057212 */ /* 0x000fe400078e33ff */
[----:B------:R-:W0:Y:S01]  /*0410*/  @!P0 LDC.64 R8, c[0x0][0x3f8] ;  /* 0x0000fe00ff088b82 */ /* 0x000e220000000a00 */
[----:B------:R-:W-:Y:S02]  /*0420*/  @!P2 IADD3 R0, PT, PT, -R0, RZ, RZ ;  /* 0x000000ff0000a210 */ /* 0x000fe40007ffe1ff */
[----:B------:R-:W-:Y:S02]  /*0430*/  @P4 IADD3 R3, PT, PT, R3, 0x1, RZ ;  /* 0x0000000103034810 */ /* 0x000fe40007ffe0ff */
[----:B------:R-:W-:-:S02]  /*0440*/  SEL R20, R5, R0, !P5 ;  /* 0x0000000005147207 */ /* 0x000fc40006800000 */
[----:B------:R-:W-:Y:S02]  /*0450*/  @!P1 IADD3 R3, PT, PT, -R3, RZ, RZ ;  /* 0x000000ff03039210 */ /* 0x000fe40007ffe1ff */
[----:B------:R-:W-:Y:S01]  /*0460*/  ISETP.GE.AND.EX P3, PT, R19, UR9, PT, P3 ;  /* 0x0000000913007c0c */ /* 0x000fe2000bf66330 */
[----:B------:R-:W-:Y:S01]  /*0470*/  IMAD R11, R20, 0x30, RZ ;  /* 0x00000030140b7824 */ /* 0x000fe200078e02ff */
[----:B------:R-:W-:-:S04]  /*0480*/  SEL R7, R5, R3, !P5 ;  /* 0x0000000305077207 */ /* 0x000fc80006800000 */
[----:B------:R-:W-:Y:S02]  /*0490*/  SHF.R.S32.HI R0, RZ, 0x1f, R7 ;  /* 0x0000001fff007819 */ /* 0x000fe40000011407 */
[----:B------:R-:W-:-:S03]  /*04a0*/  IADD3 R4, P1, PT, R11, R52, RZ ;  /* 0x000000340b047210 */ /* 0x000fc60007f3e0ff */
[----:B------:R-:W-:Y:S01]  /*04b0*/  IMAD R6, R0, UR10, RZ ;  /* 0x0000000a00067c24 */ /* 0x000fe2000f8e02ff */
[----:B------:R-:W-:Y:S01]  /*04c0*/  LEA.HI.X.SX32 R5, R11, RZ, 0x1, P1 ;  /* 0x000000ff0b057211 */ /* 0x000fe200008f0eff */
[----:B------:R-:W3:Y:S01]  /*04d0*/  @!P3 LDC.64 R2, c[0x0][0x3f8] ;  /* 0x0000fe00ff02bb82 */ /* 0x000ee20000000a00 */
[----:B------:R-:W-:Y:S01]  /*04e0*/  IADD3 R0, PT, PT, R13, 0x20, RZ ;  /* 0x000000200d007810 */ /* 0x000fe20007ffe0ff */
[----:B------:R-:W-:Y:S01]  /*04f0*/  IMAD R11, R7, UR11, R6 ;  /* 0x0000000b070b7c24 */ /* 0x000fe2000f8e0206 */
[----:B------:R-:W-:Y:S01]  /*0500*/  ISETP.GE.U32.AND P1, PT, R29, UR8, PT ;  /* 0x000000081d007c0c */ /* 0x000fe2000bf26070 */
[----:B------:R-:W-:Y:S01]  /*0510*/  IMAD.WIDE.U32 R4, R7, UR10, R4 ;  /* 0x0000000a07047c25 */ /* 0x000fe2000f8e0004 */
[----:B------:R-:W-:Y:S02]  /*0520*/  ISETP.GE.U32.AND P2, PT, R0, UR8, PT ;  /* 0x0000000800007c0c */ /* 0x000fe4000bf46070 */
[----:B------:R-:W-:Y:S01]  /*0530*/  SHF.R.S32.HI R27, RZ, 0x1f, R0 ;  /* 0x0000001fff1b7819 */ /* 0x000fe20000011400 */
[----:B0-----:R-:W-:Y:S01]  /*0540*/  @!P0 IMAD R6, R15, R8, RZ ;  /* 0x000000080f068224 */ /* 0x001fe200078e02ff */
[----:B------:R-:W-:Y:S01]  /*0550*/  IADD3 R7, PT, PT, R5, R11, RZ ;  /* 0x0000000b05077210 */ /* 0x000fe20007ffe0ff */
[----:B------:R-:W0:Y:S01]  /*0560*/  @!P3 LDC.64 R14, c[0x0][0x398] ;  /* 0x0000e600ff0ebb82 */ /* 0x000e220000000a00 */
[----:B------:R-:W-:Y:S01]  /*0570*/  ISETP.GE.AND.EX P2, PT, R27, UR9, PT, P2 ;  /* 0x000000091b007c0c */ /* 0x000fe2000bf46320 */
[----:B------:R-:W-:Y:S01]  /*0580*/  @!P0 IMAD R21, R13, R9, R6 ;  /* 0x000000090d158224 */ /* 0x000fe200078e0206 */
[----:B------:R-:W-:-:S02]  /*0590*/  @!P0 MOV R6, R4 ;  /* 0x0000000400068202 */ /* 0x000fc40000000f00 */
[----:B------:R-:W-:-:S03]  /*05a0*/  @!P3 MOV R18, R4 ;  /* 0x000000040012b202 */ /* 0x000fc60000000f00 */
[----:B------:R-:W-:Y:S02]  /*05b0*/  @!P0 IMAD.WIDE.U32 R10, R13, R8, R6 ;  /* 0x000000080d0a8225 */ /* 0x000fe400078e0006 */
[----:B------:R-:W1:Y:S03]  /*05c0*/  @!P3 LDC.64 R8, c[0x0][0x3a0] ;  /* 0x0000e800ff08bb82 */ /* 0x000e660000000a00 */
[----:B------:R-:W-:Y:S01]  /*05d0*/  @!P0 IADD3 R11, PT, PT, R11, R21, RZ ;  /* 0x000000150b0b8210 */ /* 0x000fe20007ffe0ff */
[----:B---3--:R-:W-:Y:S01]  /*05e0*/  @!P3 IMAD R19, R19, R2, RZ ;  /* 0x000000021313b224 */ /* 0x008fe200078e02ff */
[----:B------:R-:W-:Y:S02]  /*05f0*/  SHF.R.S32.HI R21, RZ, 0x1f, R29 ;  /* 0x0000001fff157819 */ /* 0x000fe4000001141d */
[----:B------:R-:W-:Y:S01]  /*0600*/  @!P0 SHF.L.U32 R25, R10, 0x1, RZ ;  /* 0x000000010a198819 */ /* 0x000fe200000006ff */
[----:B------:R-:W-:Y:S01]  /*0610*/  @!P3 IMAD R33, R12, R3, R19 ;  /* 0x000000030c21b224 */ /* 0x000fe200078e0213 */
[----:B------:R-:W-:-:S02]  /*0620*/  ISETP.GE.AND.EX P1, PT, R21, UR9, PT, P1 ;  /* 0x0000000915007c0c */ /* 0x000fc4000bf26310 */
[----:B------:R-:W-:Y:S02]  /*0630*/  @!P0 SHF.L.U64.HI R24, R10, 0x1, R11 ;  /* 0x000000010a188819 */ /* 0x000fe4000001020b */
[----:B------:R-:W3:Y:S01]  /*0640*/  @!P2 LDC.64 R10, c[0x0][0x3f8] ;  /* 0x0000fe00ff0aab82 */ /* 0x000ee20000000a00 */
[C---:B--2---:R-:W-:Y:S02]  /*0650*/  @!P0 IADD3 R30, P4, PT, R25.reuse, R16, RZ ;  /* 0x00000010191e8210 */ /* 0x044fe40007f9e0ff */
[----:B------:R-:W-:Y:S02]  /*0660*/  @!P3 MOV R19, R7 ;  /* 0x000000070013b202 */ /* 0x000fe40000000f00 */
[----:B------:R-:W-:Y:S02]  /*0670*/  @!P0 IADD3.X R31, PT, PT, R24, R17, RZ, P4, !PT ;  /* 0x00000011181f8210 */ /* 0x000fe400027fe4ff */
[----:B----4-:R-:W-:Y:S01]  /*0680*/  @!P0 IADD3 R22, P4, PT, R25, R22, RZ ;  /* 0x0000001619168210 */ /* 0x010fe20007f9e0ff */
[----:B------:R-:W-:-:S02]  /*0690*/  @!P3 IMAD.WIDE.U32 R2, R12, R2, R18 ;  /* 0x000000020c02b225 */ /* 0x000fc400078e0012 */
[----:B------:R-:W2:Y:S01]  /*06a0*/  @!P2 LDC.64 R18, c[0x0][0x3a0] ;  /* 0x0000e800ff12ab82 */ /* 0x000ea20000000a00 */
[----:B------:R-:W-:Y:S01]  /*06b0*/  @!P0 IADD3.X R23, PT, PT, R24, R23, RZ, P4, !PT ;  /* 0x0000001718178210 */ /* 0x000fe200027fe4ff */
[----:B------:R-:W5:Y:S01]  /*06c0*/  @!P0 LDG.E R47, desc[UR6][R30.64] ;  /* 0x000000061e2f8981 */ /* 0x000f62000c1e1900 */
[----:B------:R-:W-:Y:S02]  /*06d0*/  @!P3 IADD3 R17, PT, PT, R3, R33, RZ ;  /* 0x000000210311b210 */ /* 0x000fe40007ffe0ff */
[C---:B------:R-:W-:Y:S01]  /*06e0*/  @!P3 SHF.L.U32 R3, R2.reuse, 0x1, RZ ;  /* 0x000000010203b819 */ /* 0x040fe200000006ff */
[----:B------:R-:W5:Y:S02]  /*06f0*/  @!P0 LDG.E R39, desc[UR6][R22.64] ;  /* 0x0000000616278981 */ /* 0x000f64000c1e1900 */
[----:B------:R-:W4:Y:S01]  /*0700*/  @!P1 LDC.64 R24, c[0x0][0x3f8] ;  /* 0x0000fe00ff189b82 */ /* 0x000f220000000a00 */
[----:B------:R-:W-:Y:S02]  /*0710*/  @!P3 SHF.L.U64.HI R12, R2, 0x1, R17 ;  /* 0x00000001020cb819 */ /* 0x000fe40000010211 */
[----:B-1----:R-:W-:-:S02]  /*0720*/  @!P3 IADD3 R16, P4, PT, R3, R8, RZ ;  /* 0x000000080310b210 */ /* 0x002fc40007f9e0ff */
[----:B0-----:R-:W-:Y:S02]  /*0730*/  @!P3 IADD3 R8, P5, PT, R3, R14, RZ ;  /* 0x0000000e0308b210 */ /* 0x001fe40007fbe0ff */
[C---:B------:R-:W-:Y:S01]  /*0740*/  @!P3 IADD3.X R17, PT, PT, R12.reuse, R9, RZ, P4, !PT ;  /* 0x000000090c11b210 */ /* 0x040fe200027fe4ff */
[----:B------:R-:W0:Y:S01]  /*0750*/  @!P2 LDC.64 R2, c[0x0][0x398] ;  /* 0x0000e600ff02ab82 */ /* 0x000e220000000a00 */
[----:B------:R-:W-:Y:S01]  /*0760*/  @!P3 IADD3.X R9, PT, PT, R12, R15, RZ, P5, !PT ;  /* 0x0000000f0c09b210 */ /* 0x000fe20002ffe4ff */
[----:B---3--:R-:W-:Y:S01]  /*0770*/  @!P2 IMAD R27, R27, R10, RZ ;  /* 0x0000000a1b1ba224 */ /* 0x008fe200078e02ff */
[----:B------:R-:W-:Y:S01]  /*0780*/  @!P2 MOV R14, R4 ;  /* 0x00000004000ea202 */ /* 0x000fe20000000f00 */
[----:B------:R-:W5:Y:S01]  /*0790*/  @!P3 LDG.E R46, desc[UR6][R16.64] ;  /* 0x00000006102eb981 */ /* 0x000f62000c1e1900 */
[----:B------:R-:W-:Y:S01]  /*07a0*/  @!P2 MOV R15, R7 ;  /* 0x00000007000fa202 */ /* 0x000fe20000000f00 */
[C---:B------:R-:W-:Y:S01]  /*07b0*/  @!P2 IMAD R27, R0.reuse, R11, R27 ;  /* 0x0000000b001ba224 */ /* 0x040fe200078e021b */
[----:B------:R-:W-:Y:S01]  /*07c0*/  IADD3 R26, PT, PT, R13, 0x40, RZ ;  /* 0x000000400d1a7810 */ /* 0x000fe20007ffe0ff */
[----:B------:R1:W5:Y:S01]  /*07d0*/  @!P3 LDG.E R38, desc[UR6][R8.64] ;  /* 0x000000060826b981 */ /* 0x000362000c1e1900 */
[----:B------:R-:W-:-:S02]  /*07e0*/  @!P2 IMAD.WIDE.U32 R10, R0, R10, R14 ;  /* 0x0000000a000aa225 */ /* 0x000fc400078e000e */
[----:B------:R-:W-:-:S03]  /*07f0*/  ISETP.GE.U32.AND P0, PT, R26, UR8, PT ;  /* 0x000000081a007c0c */ /* 0x000fc6000bf06070 */
[----:B------:R-:W-:Y:S01]  /*0800*/  @!P2 IADD3 R15, PT, PT, R11, R27, RZ ;  /* 0x0000001b0b0fa210 */ /* 0x000fe20007ffe0ff */
[----:B----4-:R-:W-:Y:S01]  /*0810*/  @!P1 IMAD R0, R21, R24, RZ ;  /* 0x0000001815009224 */ /* 0x010fe200078e02ff */
[----:B------:R-:W-:Y:S01]  /*0820*/  IADD3 R21, PT, PT, R13, 0x50, RZ ;  /* 0x000000500d157810 */ /* 0x000fe20007ffe0ff */
[----:B-1----:R-:W1:Y:S01]  /*0830*/  @!P1 LDC.64 R8, c[0x0][0x398] ;  /* 0x0000e600ff089b82 */ /* 0x002e620000000a00 */
[----:B------:R-:W-:Y:S02]  /*0840*/  SHF.R.S32.HI R27, RZ, 0x1f, R26 ;  /* 0x0000001fff1b7819 */ /* 0x000fe4000001141a */
[----:B------:R-:W-:Y:S02]  /*0850*/  @!P2 SHF.L.U64.HI R28, R10, 0x1, R15 ;  /* 0x000000010a1ca819 */ /* 0x000fe4000001020f */
[----:B------:R-:W-:Y:S02]  /*0860*/  ISETP.GE.U32.AND P4, PT, R21, UR8, PT ;  /* 0x0000000815007c0c */ /* 0x000fe4000bf86070 */
[----:B------:R-:W-:-:S02]  /*0870*/  SHF.R.S32.HI R15, RZ, 0x1f, R21 ;  /* 0x0000001fff0f7819 */ /* 0x000fc40000011415 */
[----:B------:R-:W-:Y:S02]  /*0880*/  ISETP.GE.AND.EX P0, PT, R27, UR9, PT, P0 ;  /* 0x000000091b007c0c */ /* 0x000fe4000bf06300 */
[----:B------:R-:W-:Y:S02]  /*0890*/  @!P2 SHF.L.U32 R11, R10, 0x1, RZ ;  /* 0x000000010a0ba819 */ /* 0x000fe400000006ff */
[----:B------:R-:W-:Y:S02]  /*08a0*/  ISETP.GE.AND.EX P4, PT, R15, UR9, PT, P4 ;  /* 0x000000090f007c0c */ /* 0x000fe4000bf86340 */
[----:B------:R-:W-:Y:S02]  /*08b0*/  @!P1 MOV R16, R4 ;  /* 0x0000000400109202 */ /* 0x000fe40000000f00 */
[----:B------:R-:W-:Y:S02]  /*08c0*/  @!P1 MOV R17, R7 ;  /* 0x0000000700119202 */ /* 0x000fe40000000f00 */
[----:B--2---:R-:W-:-:S02]  /*08d0*/  @!P2 IADD3 R18, P3, PT, R11, R18, RZ ;  /* 0x000000120b12a210 */ /* 0x004fc40007f7e0ff */
[----:B0-----:R-:W-:Y:S01]  /*08e0*/  @!P2 IADD3 R2, P6, PT, R11, R2, RZ ;  /* 0x000000020b02a210 */ /* 0x001fe20007fde0ff */
[C---:B------:R-:W-:Y:S01]  /*08f0*/  @!P1 IMAD R31, R29.reuse, R25, R0 ;  /* 0x000000191d1f9224 */ /* 0x040fe200078e0200 */
[----:B------:R-:W0:Y:S01]  /*0900*/  @!P1 LDC.64 R10, c[0x0][0x3a0] ;  /* 0x0000e800ff0a9b82 */ /* 0x000e220000000a00 */
[----:B------:R-:W-:-:S07]  /*0910*/  @!P1 IMAD.WIDE.U32 R24, R29, R24, R16 ;  /* 0x000000181d189225 */ /* 0x000fce00078e0010 */
[----:B------:R-:W2:Y:S01]  /*0920*/  @!P0 LDC.64 R22, c[0x0][0x3f8] ;  /* 0x0000fe00ff168b82 */ /* 0x000ea20000000a00 */
[----:B------:R-:W-:Y:S02]  /*0930*/  @!P1 IADD3 R29, PT, PT, R25, R31, RZ ;  /* 0x0000001f191d9210 */ /* 0x000fe40007ffe0ff */
[----:B------:R-:W-:-:S05]  /*0940*/  @!P1 SHF.L.U32 R25, R24, 0x1, RZ ;  /* 0x0000000118199819 */ /* 0x000fca00000006ff */
[----:B------:R-:W3:Y:S01]  /*0950*/  @!P4 LDC.64 R16, c[0x0][0x3f8] ;  /* 0x0000fe00ff10cb82 */ /* 0x000ee20000000a00 */
[C---:B------:R-:W-:Y:S02]  /*0960*/  @!P2 IADD3.X R19, PT, PT, R28.reuse, R19, RZ, P3, !PT ;  /* 0x000000131c13a210 */ /* 0x040fe40001ffe4ff */
[----:B------:R-:W-:Y:S02]  /*0970*/  @!P2 IADD3.X R3, PT, PT, R28, R3, RZ, P6, !PT ;  /* 0x000000031c03a210 */ /* 0x000fe400037fe4ff */
[----:B------:R-:W-:Y:S01]  /*0980*/  @!P1 SHF.L.U64.HI R24, R24, 0x1, R29 ;  /* 0x0000000118189819 */ /* 0x000fe2000001021d */
[----:B------:R4:W5:Y:S02]  /*0990*/  @!P2 LDG.E R45, desc[UR6][R18.64] ;  /* 0x00000006122da981 */ /* 0x000964000c1e1900 */
[----:B------:R-:W3:Y:S02]  /*09a0*/  LDC.64 R28, c[0x0][0x3b8] ;  /* 0x0000ee00ff1c7b82 */ /* 0x000ee40000000a00 */
[----:B------:R2:W5:Y:S01]  /*09b0*/  @!P2 LDG.E R37, desc[UR6][R2.64] ;  /* 0x000000060225a981 */ /* 0x000562000c1e1900 */
[----:B-1----:R-:W-:-:S02]  /*09c0*/  @!P1 IADD3 R8, P2, PT, R25, R8, RZ ;  /* 0x0000000819089210 */ /* 0x002fc40007f5e0ff */
[----:B------:R-:W-:-:S03]  /*09d0*/  IADD3 R12, PT, PT, R13, 0x60, RZ ;  /* 0x000000600d0c7810 */ /* 0x000fc60007ffe0ff */
[----:B----4-:R-:W1:Y:S01]  /*09e0*/  @!P0 LDC.64 R18, c[0x0][0x3a0] ;  /* 0x0000e800ff128b82 */ /* 0x010e620000000a00 */
[----:B0-----:R-:W-:Y:S02]  /*09f0*/  @!P1 IADD3 R10, P6, PT, R25, R10, RZ ;  /* 0x0000000a190a9210 */ /* 0x001fe40007fde0ff */
[----:B------:R-:W-:Y:S02]  /*0a00*/  @!P1 IADD3.X R9, PT, PT, R24, R9, RZ, P2, !PT ;  /* 0x0000000918099210 */ /* 0x000fe400017fe4ff */
[----:B------:R-:W-:Y:S01]  /*0a10*/  IADD3 R0, PT, PT, R13, 0x70, RZ ;  /* 0x000000700d007810 */ /* 0x000fe20007ffe0ff */
[----:B--2---:R-:W-:Y:S01]  /*0a20*/  @!P0 IMAD R27, R27, R22, RZ ;  /* 0x000000161b1b8224 */ /* 0x004fe200078e02ff */
[----:B------:R-:W-:Y:S01]  /*0a30*/  ISETP.GE.U32.AND P5, PT, R12, UR8, PT ;  /* 0x000000080c007c0c */ /* 0x000fe2000bfa6070 */
[----:B------:R0:W5:Y:S01]  /*0a40*/  @!P1 LDG.E R36, desc[UR6][R8.64] ;  /* 0x0000000608249981 */ /* 0x000162000c1e1900 */
[----:B------:R-:W-:Y:S02]  /*0a50*/  SHF.R.S32.HI R13, RZ, 0x1f, R12 ;  /* 0x0000001fff0d7819 */ /* 0x000fe4000001140c */
[----:B------:R-:W-:-:S02]  /*0a60*/  @!P1 IADD3.X R11, PT, PT, R24, R11, RZ, P6, !PT ;  /* 0x0000000b180b9210 */ /* 0x000fc400037fe4ff */
[----:B------:R-:W-:Y:S02]  /*0a70*/  @!P0 MOV R2, R4 ;  /* 0x0000000400028202 */ /* 0x000fe40000000f00 */
[----:B------:R-:W-:Y:S01]  /*0a80*/  @!P0 MOV R3, R7 ;  /* 0x0000000700038202 */ /* 0x000fe20000000f00 */
[----:B---3--:R-:W-:Y:S01]  /*0a90*/  @!P4 IMAD R24, R15, R16, RZ ;  /* 0x000000100f18c224 */ /* 0x008fe200078e02ff */
[----:B------:R-:W-:Y:S01]  /*0aa0*/  ISETP.GE.AND.EX P5, PT, R13, UR9, PT, P5 ;  /* 0x000000090d007c0c */ /* 0x000fe2000bfa6350 */
[C---:B------:R-:W-:Y:S01]  /*0ab0*/  @!P0 IMAD R27, R26.reuse, R23, R27 ;  /* 0x000000171a1b8224 */ /* 0x040fe200078e021b */
[----:B0-----:R-:W-:Y:S01]  /*0ac0*/  @!P4 MOV R8, R4 ;  /* 0x000000040008c202 */ /* 0x001fe20000000f00 */
[----:B------:R0:W5:Y:S01]  /*0ad0*/  @!P1 LDG.E R44, desc[UR6][R10.64] ;  /* 0x000000060a2c9981 */ /* 0x000162000c1e1900 */
[----:B------:R-:W-:Y:S01]  /*0ae0*/  @!P4 MOV R9, R7 ;  /* 0x000000070009c202 */ /* 0x000fe20000000f00 */
[----:B------:R-:W-:Y:S02]  /*0af0*/  @!P0 IMAD.WIDE.U32 R22, R26, R22, R2 ;  /* 0x000000161a168225 */ /* 0x000fe400078e0002 */
[----:B------:R-:W2:Y:S02]  /*0b00*/  @!P4 LDC.64 R2, c[0x0][0x3a0] ;  /* 0x0000e800ff02cb82 */ /* 0x000ea40000000a00 */
[----:B------:R-:W-:-:S02]  /*0b10*/  @!P4 IMAD R31, R21, R17, R24 ;  /* 0x00000011151fc224 */ /* 0x000fc400078e0218 */
[----:B------:R-:W-:-:S04]  /*0b20*/  @!P4 IMAD.WIDE.U32 R16, R21, R16, R8 ;  /* 0x000000101510c225 */ /* 0x000fc800078e0008 */
[----:B0-----:R-:W0:Y:S01]  /*0b30*/  @!P0 LDC.64 R10, c[0x0][0x398] ;  /* 0x0000e600ff0a8b82 */ /* 0x001e220000000a00 */
[----:B------:R-:W-:Y:S01]  /*0b40*/  IMAD.WIDE R8, R48, 0x8, R28 ;  /* 0x0000000830087825 */ /* 0x000fe200078e021c */
[----:B------:R-:W-:Y:S02]  /*0b50*/  ISETP.GE.U32.AND P3, PT, R0, UR8, PT ;  /* 0x0000000800007c0c */ /* 0x000fe4000bf66070 */
[----:B------:R-:W-:Y:S02]  /*0b60*/  SHF.R.S32.HI R14, RZ, 0x1f, R0 ;  /* 0x0000001fff0e7819 */ /* 0x000fe40000011400 */
[----:B------:R-:W-:Y:S01]  /*0b70*/  @!P0 IADD3 R15, PT, PT, R23, R27, RZ ;  /* 0x0000001b170f8210 */ /* 0x000fe20007ffe0ff */
[----:B------:R-:W3:Y:S01]  /*0b80*/  LDG.E.64 R8, desc[UR6][R8.64] ;  /* 0x0000000608087981 */ /* 0x000ee2000c1e1b00 */
[----:B------:R-:W-:Y:S01]  /*0b90*/  @!P0 SHF.L.U32 R23, R22, 0x1, RZ ;  /* 0x0000000116178819 */ /* 0x000fe200000006ff */
[----:B------:R-:W4:Y:S01]  /*0ba0*/  @!P5 LDC.64 R26, c[0x0][0x3f8] ;  /* 0x0000fe00ff1adb82 */ /* 0x000f220000000a00 */
[----:B------:R-:W-:-:S02]  /*0bb0*/  ISETP.GE.AND.EX P3, PT, R14, UR9, PT, P3 ;  /* 0x000000090e007c0c */ /* 0x000fc4000bf66330 */
[----:B------:R-:W-:Y:S02]  /*0bc0*/  @!P0 SHF.L.U64.HI R15, R22, 0x1, R15 ;  /* 0x00000001160f8819 */ /* 0x000fe4000001020f */
[----:B-1----:R-:W-:Y:S02]  /*0bd0*/  @!P0 IADD3 R18, P1, PT, R23, R18, RZ ;  /* 0x0000001217128210 */ /* 0x002fe40007f3e0ff */
[----:B------:R-:W-:Y:S01]  /*0be0*/  CS2R R42, SRZ ;  /* 0x00000000002a7805 */ /* 0x000fe2000001ff00 */
[----:B------:R-:W1:Y:S01]  /*0bf0*/  @!P4 LDC.64 R24, c[0x0][0x398] ;  /* 0x0000e600ff18cb82 */ /* 0x000e620000000a00 */
[----:B------:R-:W-:Y:S02]  /*0c00*/  @!P0 IADD3.X R19, PT, PT, R15, R19, RZ, P1, !PT ;  /* 0x000000130f138210 */ /* 0x000fe40000ffe4ff */
[----:B------:R-:W-:Y:S02]  /*0c10*/  @!P4 IADD3 R17, PT, PT, R17, R31, RZ ;  /* 0x0000001f1111c210 */ /* 0x000fe40007ffe0ff */
[C---:B------:R-:W-:Y:S01]  /*0c20*/  @!P4 SHF.L.U32 R21, R16.reuse, 0x1, RZ ;  /* 0x000000011015c819 */ /* 0x040fe200000006ff */
[----:B------:R2:W5:Y:S01]  /*0c30*/  @!P0 LDG.E R43, desc[UR6][R18.64] ;  /* 0x00000006122b8981 */ /* 0x000562000c1e1900 */
[----:B0-----:R-:W-:Y:S01]  /*0c40*/  @!P0 IADD3 R10, P2, PT, R23, R10, RZ ;  /* 0x0000000a170a8210 */ /* 0x001fe20007f5e0ff */
[----:B------:R-:W0:Y:S01]  /*0c50*/  LDC.64 R28, c[0x0][0x3a8] ;  /* 0x0000ea00ff1c7b82 */ /* 0x000e220000000a00 */
[----:B------:R-:W-:-:S02]  /*0c60*/  @!P4 SHF.L.U64.HI R30, R16, 0x1, R17 ;  /* 0x00000001101ec819 */ /* 0x000fc40000010211 */
[----:B--2---:R-:W-:-:S05]  /*0c70*/  @!P4 IADD3 R2, P6, PT, R21, R2, RZ ;  /* 0x000000021502c210 */ /* 0x004fca0007fde0ff */
[----:B------:R-:W2:Y:S01]  /*0c80*/  @!P3 LDC.64 R18, c[0x0][0x3f8] ;  /* 0x0000fe00ff12bb82 */ /* 0x000ea20000000a00 */
[----:B------:R-:W-:Y:S02]  /*0c90*/  CS2R R34, SRZ ;  /* 0x0000000000227805 */ /* 0x000fe4000001ff00 */
[----:B------:R-:W-:Y:S02]  /*0ca0*/  @!P0 IADD3.X R11, PT, PT, R15, R11, RZ, P2, !PT ;  /* 0x0000000b0f0b8210 */ /* 0x000fe400017fe4ff */
[----:B------:R-:W-:Y:S02]  /*0cb0*/  @!P4 IADD3.X R3, PT, PT, R30, R3, RZ, P6, !PT ;  /* 0x000000031e03c210 */ /* 0x000fe400037fe4ff */
[----:B------:R-:W-:Y:S01]  /*0cc0*/  ISETP.NE.AND P1, PT, RZ, UR4, PT ;  /* 0x00000004ff007c0c */ /* 0x000fe2000bf25270 */
[----:B------:R1:W5:Y:S01]  /*0cd0*/  @!P0 LDG.E R35, desc[UR6][R10.64] ;  /* 0x000000060a238981 */ /* 0x000362000c1e1900 */
[----:B------:R-:W0:Y:S01]  /*0ce0*/  @!P5 LDC.64 R22, c[0x0][0x3a0] ;  /* 0x0000e800ff16db82 */ /* 0x000e220000000a00 */
[----:B----4-:R-:W-:-:S02]  /*0cf0*/  @!P5 IMAD R13, R13, R26, RZ ;  /* 0x0000001a0d0dd224 */ /* 0x010fc400078e02ff */
[----:B------:R4:W5:Y:S01]  /*0d00*/  @!P4 LDG.E R42, desc[UR6][R2.64] ;  /* 0x00000006022ac981 */ /* 0x000962000c1e1900 */
[----:B------:R-:W-:Y:S01]  /*0d10*/  LOP3.LUT R52, R53, 0xffff, RZ, 0xc0, !PT ;  /* 0x0000ffff35347812 */ /* 0x000fe200078ec0ff */
[----:B------:R-:W-:-:S03]  /*0d20*/  @!P5 IMAD R15, R12, R27, R13 ;  /* 0x0000001b0c0fd224 */ /* 0x000fc600078e020d */
[----:B-1----:R-:W1:Y:S01]  /*0d30*/  @!P5 LDC.64 R10, c[0x0][0x398] ;  /* 0x0000e600ff0adb82 */ /* 0x002e620000000a00 */
[----:B----4-:R-:W-:Y:S02]  /*0d40*/  @!P5 MOV R2, R4 ;  /* 0x000000040002d202 */ /* 0x010fe40000000f00 */
[----:B------:R-:W-:Y:S02]  /*0d50*/  @!P5 MOV R3, R7 ;  /* 0x000000070003d202 */ /* 0x000fe40000000f00 */
[----:B------:R-:W-:-:S03]  /*0d60*/  @!P4 IADD3 R24, P0, PT, R21, R24, RZ ;  /* 0x000000181518c210 */ /* 0x000fc60007f1e0ff */
[----:B------:R-:W4:Y:S01]  /*0d70*/  @P1 LDC.64 R16, c[0x0][0x3b0] ;  /* 0x0000ec00ff101b82 */ /* 0x000f220000000a00 */
[----:B------:R-:W-:Y:S01]  /*0d80*/  @!P5 IMAD.WIDE.U32 R26, R12, R26, R2 ;  /* 0x0000001a0c1ad225 */ /* 0x000fe200078e0002 */
[----:B------:R-:W-:-:S06]  /*0d90*/  @!P4 IADD3.X R25, PT, PT, R30, R25, RZ, P0, !PT ;  /* 0x000000191e19c210 */ /* 0x000fcc00007fe4ff */
[----:B------:R-:W4:Y:S01]  /*0da0*/  @!P3 LDC.64 R12, c[0x0][0x398] ;  /* 0x0000e600ff0cbb82 */ /* 0x000f220000000a00 */
[----:B------:R-:W-:Y:S01]  /*0db0*/  IMAD R31, R20, 0x30, R52 ;  /* 0x00000030141f7824 */ /* 0x000fe200078e0234 */
[----:B------:R-:W-:Y:S01]  /*0dc0*/  @!P5 IADD3 R27, PT, PT, R27, R15, RZ ;  /* 0x0000000f1b1bd210 */ /* 0x000fe20007ffe0ff */
[----:B--2---:R-:W-:-:S05]  /*0dd0*/  @!P3 IMAD R30, R14, R18, RZ ;  /* 0x000000120e1eb224 */ /* 0x004fca00078e02ff */
[----:B------:R-:W2:Y:S01]  /*0de0*/  @!P3 LDC.64 R2, c[0x0][0x3a0] ;  /* 0x0000e800ff02bb82 */ /* 0x000ea20000000a00 */
[----:B0-----:R-:W-:Y:S01]  /*0df0*/  IMAD.WIDE R14, R31, 0x4, R28 ;  /* 0x000000041f0e7825 */ /* 0x001fe200078e021c */
[C---:B------:R-:W-:Y:S02]  /*0e00*/  @!P5 SHF.L.U32 R21, R26.reuse, 0x1, RZ ;  /* 0x000000011a15d819 */ /* 0x040fe400000006ff */
[----:B------:R-:W-:Y:S02]  /*0e10*/  CS2R R32, SRZ ;  /* 0x0000000000207805 */ /* 0x000fe4000001ff00 */
[----:B------:R-:W-:Y:S02]  /*0e20*/  @!P5 SHF.L.U64.HI R28, R26, 0x1, R27 ;  /* 0x000000011a1cd819 */ /* 0x000fe4000001021b */
[----:B------:R-:W-:Y:S02]  /*0e30*/  CS2R R40, SRZ ;  /* 0x0000000000287805 */ /* 0x000fe4000001ff00 */
[----:B------:R-:W-:Y:S01]  /*0e40*/  @!P3 MOV R26, R4 ;  /* 0x00000004001ab202 */ /* 0x000fe20000000f00 */
[----:B------:R-:W5:Y:S01]  /*0e50*/  @!P4 LDG.E R34, desc[UR6][R24.64] ;  /* 0x000000061822c981 */ /* 0x000f62000c1e1900 */
[----:B------:R-:W-:Y:S01]  /*0e60*/  @!P3 MOV R27, R7 ;  /* 0x00000007001bb202 */ /* 0x000fe20000000f00 */
[C---:B------:R-:W-:Y:S01]  /*0e70*/  @!P3 IMAD R29, R0.reuse, R19, R30 ;  /* 0x00000013001db224 */ /* 0x040fe200078e021e */
[----:B------:R-:W-:Y:S01]  /*0e80*/  @!P5 IADD3 R22, P0, PT, R21, R22, RZ ;  /* 0x000000161516d210 */ /* 0x000fe20007f1e0ff */
[----:B------:R-:W-:-:S03]  /*0e90*/  @!P3 IMAD.WIDE.U32 R18, R0, R18, R26 ;  /* 0x000000120012b225 */ /* 0x000fc600078e001a */
[----:B------:R-:W-:Y:S02]  /*0ea0*/  @!P5 IADD3.X R23, PT, PT, R28, R23, RZ, P0, !PT ;  /* 0x000000171c17d210 */ /* 0x000fe400007fe4ff */
[----:B-1----:R-:W-:Y:S02]  /*0eb0*/  @!P5 IADD3 R10, P0, PT, R21, R10, RZ ;  /* 0x0000000a150ad210 */ /* 0x002fe40007f1e0ff */
[----:B------:R-:W-:Y:S01]  /*0ec0*/  @!P3 IADD3 R29, PT, PT, R19, R29, RZ ;  /* 0x0000001d131db210 */ /* 0x000fe20007ffe0ff */
[----:B----4-:R-:W-:Y:S01]  /*0ed0*/  @P1 IMAD.WIDE R16, R31, 0x4, R16 ;  /* 0x000000041f101825 */ /* 0x010fe200078e0210 */
[----:B------:R-:W-:Y:S01]  /*0ee0*/  @!P3 SHF.L.U32 R19, R18, 0x1, RZ ;  /* 0x000000011213b819 */ /* 0x000fe200000006ff */
[----:B------:R-:W5:Y:S01]  /*0ef0*/  @!P5 LDG.E R41, desc[UR6][R22.64] ;  /* 0x000000061629d981 */ /* 0x000f62000c1e1900 */
[----:B------:R-:W-:Y:S02]  /*0f00*/  @!P5 IADD3.X R11, PT, PT, R28, R11, RZ, P0, !PT ;  /* 0x0000000b1c0bd210 */ /* 0x000fe400007fe4ff */
[----:B------:R-:W-:-:S02]  /*0f10*/  @!P3 SHF.L.U64.HI R18, R18, 0x1, R29 ;  /* 0x000000011212b819 */ /* 0x000fc4000001021d */
[C---:B------:R-:W-:Y:S01]  /*0f20*/  @!P3 IADD3 R12, P2, PT, R19.reuse, R12, RZ ;  /* 0x0000000c130cb210 */ /* 0x040fe20007f5e0ff */
[----:B------:R0:W5:Y:S01]  /*0f30*/  @!P5 LDG.E R33, desc[UR6][R10.64] ;  /* 0x000000060a21d981 */ /* 0x000162000c1e1900 */
[----:B--2---:R-:W-:Y:S02]  /*0f40*/  @!P3 IADD3 R2, P0, PT, R19, R2, RZ ;  /* 0x000000021302b210 */ /* 0x004fe40007f1e0ff */
[C---:B------:R-:W-:Y:S02]  /*0f50*/  @!P3 IADD3.X R13, PT, PT, R18.reuse, R13, RZ, P2, !PT ;  /* 0x0000000d120db210 */ /* 0x040fe400017fe4ff */
[----:B------:R-:W-:-:S03]  /*0f60*/  @!P3 IADD3.X R3, PT, PT, R18, R3, RZ, P0, !PT ;  /* 0x000000031203b210 */ /* 0x000fc600007fe4ff */
[----:B------:R1:W5:Y:S01]  /*0f70*/  @!P3 LDG.E R32, desc[UR6][R12.64] ;  /* 0x000000060c20b981 */ /* 0x000362000c1e1900 */
[----:B0-----:R-:W-:-:S03]  /*0f80*/  CS2R R10, SRZ ;  /* 0x00000000000a7805 */ /* 0x001fc6000001ff00 */
[----:B------:R1:W5:Y:S04]  /*0f90*/  @!P3 LDG.E R40, desc[UR6][R2.64] ;  /* 0x000000060228b981 */ /* 0x000368000c1e1900 */
[----:B------:R1:W5:Y:S04]  /*0fa0*/  @P1 LDG.E.64 R10, desc[UR6][R16.64] ;  /* 0x00000006100a1981 */ /* 0x000368000c1e1b00 */
[----:B------:R1:W5:Y:S01]  /*0fb0*/  LDG.E.64 R12, desc[UR6][R14.64] ;  /* 0x000000060e0c7981 */ /* 0x000362000c1e1b00 */
[----:B------:R-:W-:Y:S01]  /*0fc0*/  UISETP.NE.AND UP0, UPT, UR4, URZ, UPT ;  /* 0x000000ff0400728c */ /* 0x000fe2000bf05270 */
[----:B---3--:R-:W-:-:S05]  /*0fd0*/  FFMA.FTZ R0, -R8, R8, R9 ;  /* 0x0000000808007223 */ /* 0x008fca0000010109 */
[----:B------:R-:W-:-:S13]  /*0fe0*/  FSETP.GTU.FTZ.AND P0, PT, R0, RZ, PT ;  /* 0x000000ff0000720b */ /* 0x000fda0003f1c000 */
[----:B------:R-:W0:Y:S02]  /*0ff0*/  @P0 LDC R9, c[0x0][0x3c0] ;  /* 0x0000f000ff090b82 */ /* 0x000e240000000800 */
[----:B0-----:R-:W-:Y:S01]  /*1000*/  @P0 FADD.FTZ R9, R0, R9 ;  /* 0x0000000900090221 */ /* 0x001fe20000010000 */
[----:B------:R-:W-:-:S06]  /*1010*/  MOV R0, 0x3f800000 ;  /* 0x3f80000000007802 */ /* 0x000fcc0000000f00 */
[----:B------:R1:W0:Y:S01]  /*1020*/  @P0 MUFU.RSQ R0, R9 ;  /* 0x0000000900000308 */ /* 0x0002220000001400 */
[----:B------:R-:W-:Y:S05]  /*1030*/  BRA.U UP0, `(.L_x_664) ;  /* 0x0000000900447547 */ /* 0x000fea000b800000 */
[--C-:B-1---5:R-:W-:Y:S02]  /*1040*/  HADD2.F32 R9, -RZ, R47.reuse.H0_H0 ;  /* 0x2000002fff097230 */ /* 0x122fe40000004100 */
[----:B------:R-:W-:Y:S02]  /*1050*/  HADD2.F32 R15, -RZ, R47.H1_H1 ;  /* 0x3000002fff0f7230 */ /* 0x000fe40000004100 */
[----:B------:R-:W-:Y:S02]  /*1060*/  HADD2.F32 R19, -RZ, R46.H0_H0 ;  /* 0x2000002eff137230 */ /* 0x000fe40000004100 */
[C---:B------:R-:W-:Y:S01]  /*1070*/  FADD.FTZ R9, -R8.reuse, R9 ;  /* 0x0000000908097221 */ /* 0x040fe20000010100 */
[--C-:B------:R-:W-:Y:S02]  /*1080*/  HADD2.F32 R3, -RZ, R39.reuse.H0_H0 ;  /* 0x20000027ff037230 */ /* 0x100fe40000004100 */
[----:B------:R-:W-:Y:S01]  /*1090*/  FADD.FTZ R15, -R8, R15 ;  /* 0x0000000f080f7221 */ /* 0x000fe20000010100 */
[----:B------:R-:W-:-:S02]  /*10a0*/  HADD2.F32 R2, -RZ, R39.H1_H1 ;  /* 0x30000027ff027230 */ /* 0x000fc40000004100 */
[----:B------:R-:W-:Y:S01]  /*10b0*/  FADD.FTZ R21, -R8, R19 ;  /* 0x0000001308157221 */ /* 0x000fe20000010100 */
[-C--:B0-----:R-:W-:Y:S01]  /*10c0*/  FMUL.FTZ R14, R9, R0.reuse ;  /* 0x00000000090e7220 */ /* 0x081fe20000410000 */
[----:B------:R-:W-:Y:S01]  /*10d0*/  FMUL.FTZ R19, R12, R3 ;  /* 0x000000030c137220 */ /* 0x000fe20000410000 */
[----:B------:R-:W-:Y:S02]  /*10e0*/  HADD2.F32 R17, -RZ, R38.H0_H0 ;  /* 0x20000026ff117230 */ /* 0x000fe40000004100 */
[----:B------:R-:W-:Y:S01]  /*10f0*/  FMUL.FTZ R9, R15, R0 ;  /* 0x000000000f097220 */ /* 0x000fe20000410000 */
[----:B------:R-:W-:Y:S01]  /*1100*/  FMUL.FTZ R16, R13, R2 ;  /* 0x000000020d107220 */ /* 0x000fe20000410000 */
[----:B------:R-:W-:Y:S01]  /*1110*/  FADD.FTZ R15, RZ, R19 ;  /* 0x00000013ff0f7221 */ /* 0x000fe20000010000 */
[----:B------:R-:W-:Y:S01]  /*1120*/  FFMA.FTZ R18, R14, R19, RZ ;  /* 0x000000130e127223 */ /* 0x000fe200000100ff */
[----:B------:R-:W-:Y:S01]  /*1130*/  FFMA.FTZ R22, R3, R14, RZ ;  /* 0x0000000e03167223 */ /* 0x000fe200000100ff */
[----:B------:R-:W-:Y:S01]  /*1140*/  FADD.FTZ R24, RZ, R3 ;  /* 0x00000003ff187221 */ /* 0x000fe20000010000 */
[----:B------:R-:W-:Y:S01]  /*1150*/  FMUL.FTZ R21, R21, R0 ;  /* 0x0000000015157220 */ /* 0x000fe20000410000 */
[----:B------:R-:W-:Y:S01]  /*1160*/  FADD.FTZ R14, R16, R15 ;  /* 0x0000000f100e7221 */ /* 0x000fe20000010000 */
[----:B------:R-:W-:Y:S01]  /*1170*/  FFMA.FTZ R18, R9, R16, R18 ;  /* 0x0000001009127223 */ /* 0x000fe20000010012 */
[----:B------:R-:W-:Y:S01]  /*1180*/  FMUL.FTZ R23, R12, R17 ;  /* 0x000000110c177220 */ /* 0x000fe20000410000 */
[C---:B------:R-:W-:Y:S01]  /*1190*/  FADD.FTZ R15, R17.reuse, R24 ;  /* 0x00000018110f7221 */ /* 0x040fe20000010000 */
[----:B------:R-:W-:Y:S01]  /*11a0*/  FFMA.FTZ R3, R17, R21, R22 ;  /* 0x0000001511037223 */ /* 0x000fe20000010016 */
[----:B------:R-:W-:-:S02]  /*11b0*/  HADD2.F32 R19, -RZ, R46.H1_H1 ;  /* 0x3000002eff137230 */ /* 0x000fc40000004100 */
[----:B------:R-:W-:Y:S01]  /*11c0*/  FADD.FTZ R14, R14, R23 ;  /* 0x000000170e0e7221 */ /* 0x000fe20000010000 */
[----:B------:R-:W-:Y:S01]  /*11d0*/  FFMA.FTZ R17, R21, R23, R18 ;  /* 0x0000001715117223 */ /* 0x000fe20000010012 */
[----:B------:R-:W-:Y:S02]  /*11e0*/  HADD2.F32 R23, -RZ, R45.H0_H0 ;  /* 0x2000002dff177230 */ /* 0x000fe40000004100 */
[----:B------:R-:W-:Y:S01]  /*11f0*/  FADD.FTZ R21, RZ, R2 ;  /* 0x00000002ff157221 */ /* 0x000fe20000010000 */
[----:B------:R-:W-:Y:S02]  /*1200*/  HADD2.F32 R22, -RZ, R38.H1_H1 ;  /* 0x30000026ff167230 */ /* 0x000fe40000004100 */
[C---:B------:R-:W-:Y:S01]  /*1210*/  FADD.FTZ R19, -R8.reuse, R19 ;  /* 0x0000001308137221 */ /* 0x040fe20000010100 */
[----:B------:R-:W-:Y:S02]  /*1220*/  HADD2.F32 R16, -RZ, R37.H0_H0 ;  /* 0x20000025ff107230 */ /* 0x000fe40000004100 */
[----:B------:R-:W-:Y:S01]  /*1230*/  FADD.FTZ R23, -R8, R23 ;  /* 0x0000001708177221 */ /* 0x000fe20000010100 */
[----:B------:R-:W-:Y:S01]  /*1240*/  FFMA.FTZ R9, R2, R9, RZ ;  /* 0x0000000902097223 */ /* 0x000fe200000100ff */
[----:B------:R-:W-:Y:S01]  /*1250*/  FMUL.FTZ R24, R19, R0 ;  /* 0x0000000013187220 */ /* 0x000fe20000410000 */
[----:B------:R-:W-:-:S02]  /*1260*/  HADD2.F32 R19, -RZ, R45.H1_H1 ;  /* 0x3000002dff137230 */ /* 0x000fc40000004100 */
[----:B------:R-:W-:Y:S01]  /*1270*/  FADD.FTZ R2, R22, R21 ;  /* 0x0000001516027221 */ /* 0x000fe20000010000 */
[----:B------:R-:W-:Y:S01]  /*1280*/  FMUL.FTZ R18, R23, R0 ;  /* 0x0000000017127220 */ /* 0x000fe20000410000 */
[----:B------:R-:W-:Y:S01]  /*1290*/  FMUL.FTZ R21, R13, R22 ;  /* 0x000000160d157220 */ /* 0x000fe20000410000 */
[----:B------:R-:W-:Y:S01]  /*12a0*/  FADD.FTZ R15, R15, R16 ;  /* 0x000000100f0f7221 */ /* 0x000fe20000010000 */
[----:B------:R-:W-:Y:S01]  /*12b0*/  FMUL.FTZ R23, R12, R16 ;  /* 0x000000100c177220 */ /* 0x000fe20000410000 */
[----:B------:R-:W-:Y:S01]  /*12c0*/  FFMA.FTZ R3, R16, R18, R3 ;  /* 0x0000001210037223 */ /* 0x000fe20000010003 */
[----:B------:R-:W-:Y:S01]  /*12d0*/  FFMA.FTZ R17, R24, R21, R17 ;  /* 0x0000001518117223 */ /* 0x000fe20000010011 */
[----:B------:R-:W-:Y:S01]  /*12e0*/  FADD.FTZ R19, -R8, R19 ;  /* 0x0000001308137221 */ /* 0x000fe20000010100 */
[----:B------:R-:W-:Y:S02]  /*12f0*/  HADD2.F32 R16, -RZ, R37.H1_H1 ;  /* 0x30000025ff107230 */ /* 0x000fe40000004100 */
[----:B------:R-:W-:Y:S01]  /*1300*/  FFMA.FTZ R9, R22, R24, R9 ;  /* 0x0000001816097223 */ /* 0x000fe20000010009 */
[----:B------:R-:W-:Y:S01]  /*1310*/  FADD.FTZ R14, R21, R14 ;  /* 0x0000000e150e7221 */ /* 0x000fe20000010000 */
[----:B------:R-:W-:Y:S01]  /*1320*/  FFMA.FTZ R22, R18, R23, R17 ;  /* 0x0000001712167223 */ /* 0x000fe20000010011 */
[----:B------:R-:W-:Y:S01]  /*1330*/  FMUL.FTZ R19, R19, R0 ;  /* 0x0000000013137220 */ /* 0x000fe20000410000 */
[----:B------:R-:W-:-:S02]  /*1340*/  HADD2.F32 R17, -RZ, R44.H0_H0 ;  /* 0x2000002cff117230 */ /* 0x000fc40000004100 */
[----:B------:R-:W-:Y:S01]  /*1350*/  FMUL.FTZ R18, R13, R16 ;  /* 0x000000100d127220 */ /* 0x000fe20000410000 */
[----:B------:R-:W-:Y:S01]  /*1360*/  FADD.FTZ R21, R14, R23 ;  /* 0x000000170e157221 */ /* 0x000fe20000010000 */
[----:B------:R-:W-:Y:S01]  /*1370*/  FADD.FTZ R2, R2, R16 ;  /* 0x0000001002027221 */ /* 0x000fe20000010000 */
[----:B------:R-:W-:Y:S01]  /*1380*/  FFMA.FTZ R9, R16, R19, R9 ;  /* 0x0000001310097223 */ /* 0x000fe20000010009 */
[----:B------:R-:W-:Y:S02]  /*1390*/  HADD2.F32 R23, -RZ, R44.H1_H1 ;  /* 0x3000002cff177230 */ /* 0x000fe40000004100 */
[----:B------:R-:W-:Y:S01]  /*13a0*/  FFMA.FTZ R16, R19, R18, R22 ;  /* 0x0000001213107223 */ /* 0x000fe20000010016 */
[----:B------:R-:W-:Y:S01]  /*13b0*/  FADD.FTZ R17, -R8, R17 ;  /* 0x0000001108117221 */ /* 0x000fe20000010100 */
[--C-:B------:R-:W-:Y:S02]  /*13c0*/  HADD2.F32 R22, -RZ, R36.reuse.H0_H0 ;  /* 0x20000024ff167230 */ /* 0x100fe40000004100 */
[----:B------:R-:W-:Y:S01]  /*13d0*/  FADD.FTZ R14, R18, R21 ;  /* 0x00000015120e7221 */ /* 0x000fe20000010000 */
[----:B------:R-:W-:Y:S01]  /*13e0*/  FADD.FTZ R23, -R8, R23 ;  /* 0x0000001708177221 */ /* 0x000fe20000010100 */
[----:B------:R-:W-:-:S02]  /*13f0*/  HADD2.F32 R24, -RZ, R36.H1_H1 ;  /* 0x30000024ff187230 */ /* 0x000fc40000004100 */
[----:B------:R-:W-:Y:S01]  /*1400*/  FMUL.FTZ R19, R17, R0 ;  /* 0x0000000011137220 */ /* 0x000fe20000410000 */
[----:B------:R-:W-:Y:S02]  /*1410*/  HADD2.F32 R17, -RZ, R43.H0_H0 ;  /* 0x2000002bff117230 */ /* 0x000fe40000004100 */
        /* <DEDUP_REMOVED lines=8> */
[----:B------:R-:W-:-:S02]  /*14a0*/  HADD2.F32 R22, -RZ, R35.H0_H0 ;  /* 0x20000023ff167230 */ /* 0x000fc40000004100 */
[----:B------:R-:W-:Y:S01]  /*14b0*/  FADD.FTZ R14, R23, R14 ;  /* 0x0000000e170e7221 */ /* 0x000fe20000010000 */
[----:B------:R-:W-:Y:S01]  /*14c0*/  FFMA.FTZ R16, R18, R23, R19 ;  /* 0x0000001712107223 */ /* 0x000fe20000010013 */
[----:B------:R-:W-:Y:S01]  /*14d0*/  FMUL.FTZ R19, R17, R0 ;  /* 0x0000000011137220 */ /* 0x000fe20000410000 */
[----:B------:R-:W-:Y:S02]  /*14e0*/  HADD2.F32 R23, -RZ, R42.H0_H0 ;  /* 0x2000002aff177230 */ /* 0x000fe40000004100 */
[----:B------:R-:W-:Y:S01]  /*14f0*/  FMUL.FTZ R21, R12, R22 ;  /* 0x000000160c157220 */ /* 0x000fe20000410000 */
[----:B------:R-:W-:Y:S02]  /*1500*/  HADD2.F32 R17, -RZ, R43.H1_H1 ;  /* 0x3000002bff117230 */ /* 0x000fe40000004100 */
[----:B------:R-:W-:Y:S01]  /*1510*/  FADD.FTZ R15, R15, R22 ;  /* 0x000000160f0f7221 */ /* 0x000fe20000010000 */
[----:B------:R-:W-:Y:S01]  /*1520*/  FFMA.FTZ R3, R22, R19, R3 ;  /* 0x0000001316037223 */ /* 0x000fe20000010003 */
[----:B------:R-:W-:-:S02]  /*1530*/  HADD2.F32 R22, -RZ, R35.H1_H1 ;  /* 0x30000023ff167230 */ /* 0x000fc40000004100 */
[----:B------:R-:W-:Y:S01]  /*1540*/  FADD.FTZ R23, -R8, R23 ;  /* 0x0000001708177221 */ /* 0x000fe20000010100 */
[----:B------:R-:W-:Y:S01]  /*1550*/  FADD.FTZ R2, R2, R24 ;  /* 0x0000001802027221 */ /* 0x000fe20000010000 */
[----:B------:R-:W-:Y:S01]  /*1560*/  FFMA.FTZ R9, R24, R18, R9 ;  /* 0x0000001218097223 */ /* 0x000fe20000010009 */
[----:B------:R-:W-:Y:S01]  /*1570*/  FADD.FTZ R14, R14, R21 ;  /* 0x000000150e0e7221 */ /* 0x000fe20000010000 */
[----:B------:R-:W-:Y:S01]  /*1580*/  FFMA.FTZ R16, R19, R21, R16 ;  /* 0x0000001513107223 */ /* 0x000fe20000010010 */
[----:B------:R-:W-:Y:S01]  /*1590*/  FADD.FTZ R17, -R8, R17 ;  /* 0x0000001108117221 */ /* 0x000fe20000010100 */
[----:B------:R-:W-:Y:S02]  /*15a0*/  HADD2.F32 R24, -RZ, R34.H0_H0 ;  /* 0x20000022ff187230 */ /* 0x000fe40000004100 */
[----:B------:R-:W-:Y:S01]  /*15b0*/  FMUL.FTZ R18, R23, R0 ;  /* 0x0000000017127220 */ /* 0x000fe20000410000 */
[----:B------:R-:W-:Y:S02]  /*15c0*/  HADD2.F32 R21, -RZ, R42.H1_H1 ;  /* 0x3000002aff157230 */ /* 0x000fe40000004100 */
[----:B------:R-:W-:Y:S01]  /*15d0*/  FMUL.FTZ R19, R13, R22 ;  /* 0x000000160d137220 */ /* 0x000fe20000410000 */
[----:B------:R-:W-:Y:S01]  /*15e0*/  FMUL.FTZ R17, R17, R0 ;  /* 0x0000000011117220 */ /* 0x000fe20000410000 */
[----:B------:R-:W-:Y:S01]  /*15f0*/  FADD.FTZ R15, R15, R24 ;  /* 0x000000180f0f7221 */ /* 0x000fe20000010000 */
[----:B------:R-:W-:Y:S01]  /*1600*/  FFMA.FTZ R3, R24, R18, R3 ;  /* 0x0000001218037223 */ /* 0x000fe20000010003 */
[----:B------:R-:W-:Y:S01]  /*1610*/  FADD.FTZ R23, -R8, R21 ;  /* 0x0000001508177221 */ /* 0x000fe20000010100 */
[----:B------:R-:W-:Y:S01]  /*1620*/  FMUL.FTZ R24, R12, R24 ;  /* 0x000000180c187220 */ /* 0x000fe20000410000 */
[----:B------:R-:W-:Y:S01]  /*1630*/  FADD.FTZ R21, R19, R14 ;  /* 0x0000000e13157221 */ /* 0x000fe20000010000 */
[----:B------:R-:W-:Y:S01]  /*1640*/  FFMA.FTZ R9, R22, R17, R9 ;  /* 0x0000001116097223 */ /* 0x000fe20000010009 */
[----:B------:R-:W-:Y:S01]  /*1650*/  FFMA.FTZ R17, R17, R19, R16 ;  /* 0x0000001311117223 */ /* 0x000fe20000010010 */
[----:B------:R-:W-:Y:S01]  /*1660*/  FADD.FTZ R2, R2, R22 ;  /* 0x0000001602027221 */ /* 0x000fe20000010000 */
[----:B------:R-:W-:-:S02]  /*1670*/  HADD2.F32 R16, -RZ, R34.H1_H1 ;  /* 0x30000022ff107230 */ /* 0x000fc40000004100 */
[----:B------:R-:W-:Y:S01]  /*1680*/  FMUL.FTZ R14, R23, R0 ;  /* 0x00000000170e7220 */ /* 0x000fe20000410000 */
[----:B------:R-:W-:Y:S01]  /*1690*/  FADD.FTZ R22, R21, R24 ;  /* 0x0000001815167221 */ /* 0x000fe20000010000 */
[----:B------:R-:W-:Y:S02]  /*16a0*/  HADD2.F32 R21, -RZ, R41.H0_H0 ;  /* 0x20000029ff157230 */ /* 0x000fe40000004100 */
[----:B------:R-:W-:Y:S01]  /*16b0*/  FFMA.FTZ R19, R18, R24, R17 ;  /* 0x0000001812137223 */ /* 0x000fe20000010011 */
[----:B------:R-:W-:Y:S01]  /*16c0*/  FADD.FTZ R2, R2, R16 ;  /* 0x0000001002027221 */ /* 0x000fe20000010000 */
[----:B------:R-:W-:Y:S01]  /*16d0*/  FFMA.FTZ R9, R16, R14, R9 ;  /* 0x0000000e10097223 */ /* 0x000fe20000010009 */
[----:B------:R-:W-:Y:S01]  /*16e0*/  FMUL.FTZ R17, R13, R16 ;  /* 0x000000100d117220 */ /* 0x000fe20000410000 */
[----:B------:R-:W-:Y:S02]  /*16f0*/  HADD2.F32 R16, -RZ, R33.H0_H0 ;  /* 0x20000021ff107230 */ /* 0x000fe40000004100 */
[----:B------:R-:W-:Y:S01]  /*1700*/  FADD.FTZ R21, -R8, R21 ;  /* 0x0000001508157221 */ /* 0x000fe20000010100 */
[----:B------:R-:W-:-:S02]  /*1710*/  HADD2.F32 R23, -RZ, R41.H1_H1 ;  /* 0x30000029ff177230 */ /* 0x000fc40000004100 */
[----:B------:R-:W-:Y:S01]  /*1720*/  FFMA.FTZ R19, R14, R17, R19 ;  /* 0x000000110e137223 */ /* 0x000fe20000010013 */
[----:B------:R-:W-:Y:S01]  /*1730*/  FADD.FTZ R22, R17, R22 ;  /* 0x0000001611167221 */ /* 0x000fe20000010000 */
[----:B------:R-:W-:Y:S01]  /*1740*/  FMUL.FTZ R25, R12, R16 ;  /* 0x000000100c197220 */ /* 0x000fe20000410000 */
[----:B------:R-:W-:Y:S01]  /*1750*/  FMUL.FTZ R18, R21, R0 ;  /* 0x0000000015127220 */ /* 0x000fe20000410000 */
[----:B------:R-:W-:Y:S02]  /*1760*/  HADD2.F32 R14, -RZ, R33.H1_H1 ;  /* 0x30000021ff0e7230 */ /* 0x000fe40000004100 */
[----:B------:R-:W-:Y:S01]  /*1770*/  FADD.FTZ R17, -R8, R23 ;  /* 0x0000001708117221 */ /* 0x000fe20000010100 */
[----:B------:R-:W-:Y:S01]  /*1780*/  FADD.FTZ R21, R22, R25 ;  /* 0x0000001916157221 */ /* 0x000fe20000010000 */
[----:B------:R-:W-:Y:S01]  /*1790*/  FFMA.FTZ R24, R18, R25, R19 ;  /* 0x0000001912187223 */ /* 0x000fe20000010013 */
[----:B------:R-:W-:Y:S02]  /*17a0*/  HADD2.F32 R19, -RZ, R40.H0_H0 ;  /* 0x20000028ff137230 */ /* 0x000fe40000004100 */
[----:B------:R-:W-:Y:S01]  /*17b0*/  FADD.FTZ R15, R15, R16 ;  /* 0x000000100f0f7221 */ /* 0x000fe20000010000 */
[----:B------:R-:W-:Y:S01]  /*17c0*/  FFMA.FTZ R3, R16, R18, R3 ;  /* 0x0000001210037223 */ /* 0x000fe20000010003 */
[----:B------:R-:W-:Y:S01]  /*17d0*/  FMUL.FTZ R22, R13, R14 ;  /* 0x0000000e0d167220 */ /* 0x000fe20000410000 */
[----:B------:R-:W-:Y:S01]  /*17e0*/  FMUL.FTZ R17, R17, R0 ;  /* 0x0000000011117220 */ /* 0x000fe20000410000 */
[----:B------:R-:W-:-:S02]  /*17f0*/  HADD2.F32 R16, -RZ, R32.H0_H0 ;  /* 0x20000020ff107230 */ /* 0x000fc40000004100 */
[----:B------:R-:W-:Y:S01]  /*1800*/  FADD.FTZ R19, -R8, R19 ;  /* 0x0000001308137221 */ /* 0x000fe20000010100 */
[----:B------:R-:W-:Y:S02]  /*1810*/  HADD2.F32 R23, -RZ, R40.H1_H1 ;  /* 0x30000028ff177230 */ /* 0x000fe40000004100 */
[----:B------:R-:W-:Y:S01]  /*1820*/  FADD.FTZ R21, R22, R21 ;  /* 0x0000001516157221 */ /* 0x000fe20000010000 */
[----:B------:R-:W-:Y:S01]  /*1830*/  FFMA.FTZ R24, R17, R22, R24 ;  /* 0x0000001611187223 */ /* 0x000fe20000010018 */
[----:B------:R-:W-:Y:S02]  /*1840*/  HADD2.F32 R22, -RZ, R32.H1_H1 ;  /* 0x30000020ff167230 */ /* 0x000fe40000004100 */
[----:B------:R-:W-:Y:S01]  /*1850*/  FMUL.FTZ R18, R12, R16 ;  /* 0x000000100c127220 */ /* 0x000fe20000410000 */
[----:B------:R-:W-:Y:S01]  /*1860*/  FMUL.FTZ R19, R19, R0 ;  /* 0x0000000013137220 */ /* 0x000fe20000410000 */
[----:B------:R-:W-:Y:S01]  /*1870*/  FADD.FTZ R23, -R8, R23 ;  /* 0x0000001708177221 */ /* 0x000fe20000010100 */
[----:B------:R-:W-:Y:S01]  /*1880*/  FFMA.FTZ R17, R14, R17, R9 ;  /* 0x000000110e117223 */ /* 0x000fe20000010009 */
[----:B------:R-:W-:Y:S01]  /*1890*/  FADD.FTZ R25, R21, R18 ;  /* 0x0000001215197221 */ /* 0x000fe20000010000 */
[----:B------:R-:W-:Y:S01]  /*18a0*/  FFMA.FTZ R24, R19, R18, R24 ;  /* 0x0000001213187223 */ /* 0x000fe20000010018 */
[----:B------:R-:W-:Y:S01]  /*18b0*/  FMUL.FTZ R18, R13, R22 ;  /* 0x000000160d127220 */ /* 0x000fe20000410000 */
[----:B------:R-:W-:Y:S01]  /*18c0*/  FMUL.FTZ R21, R23, R0 ;  /* 0x0000000017157220 */ /* 0x000fe20000410000 */
[----:B------:R-:W-:-:S02]  /*18d0*/  FADD.FTZ R23, R2, R14 ;  /* 0x0000000e02177221 */ /* 0x000fc40000010000 */
[----:B------:R-:W-:Y:S01]  /*18e0*/  FADD.FTZ R2, R18, R25 ;  /* 0x0000001912027221 */ /* 0x000fe20000010000 */
[----:B------:R-:W-:Y:S01]  /*18f0*/  FFMA.FTZ R9, R21, R18, R24 ;  /* 0x0000001215097223 */ /* 0x000fe20000010018 */
[----:B------:R-:W-:Y:S01]  /*1900*/  FADD.FTZ R18, R15, R16 ;  /* 0x000000100f127221 */ /* 0x000fe20000010000 */
[----:B------:R-:W-:Y:S01]  /*1910*/  FFMA.FTZ R16, R16, R19, R3 ;  /* 0x0000001310107223 */ /* 0x000fe20000010003 */
[----:B------:R-:W-:Y:S01]  /*1920*/  FADD.FTZ R19, R23, R22 ;  /* 0x0000001617137221 */ /* 0x000fe20000010000 */
[----:B------:R-:W-:Y:S01]  /*1930*/  FFMA.FTZ R17, R22, R21, R17 ;  /* 0x0000001516117223 */ /* 0x000fe20000010011 */
[----:B------:R-:W-:Y:S06]  /*1940*/  BRA `(.L_x_665) ;  /* 0x0000001000807947 */ /* 0x000fec0003800000 */
.L_x_664:
[--C-:B-1---5:R-:W-:Y:S02]  /*1950*/  HADD2.F32 R3, -RZ, R47.reuse.H0_H0 ;  /* 0x2000002fff037230 */ /* 0x122fe40000004100 */
[----:B------:R-:W-:Y:S02]  /*1960*/  HADD2.F32 R9, -RZ, R47.H1_H1 ;  /* 0x3000002fff097230 */ /* 0x000fe40000004100 */
[--C-:B------:R-:W-:Y:S02]  /*1970*/  HADD2.F32 R17, -RZ, R46.reuse.H0_H0 ;  /* 0x2000002eff117230 */ /* 0x100fe40000004100 */
[C---:B------:R-:W-:Y:S01]  /*1980*/  FADD.FTZ R3, -R8.reuse, R3 ;  /* 0x0000000308037221 */ /* 0x040fe20000010100 */
[----:B------:R-:W-:Y:S02]  /*1990*/  HADD2.F32 R23, -RZ, R46.H1_H1 ;  /* 0x3000002eff177230 */ /* 0x000fe40000004100 */
[C---:B------:R-:W-:Y:S01]  /*19a0*/  FADD.FTZ R9, -R8.reuse, R9 ;  /* 0x0000000908097221 */ /* 0x040fe20000010100 */
[----:B0-----:R-:W-:Y:S01]  /*19b0*/  FMUL.FTZ R3, R3, R0 ;  /* 0x0000000003037220 */ /* 0x001fe20000410000 */
[----:B------:R-:W-:-:S02]  /*19c0*/  FADD.FTZ R17, -R8, R17 ;  /* 0x0000001108117221 */ /* 0x000fc40000010100 */
[-C--:B------:R-:W-:Y:S01]  /*19d0*/  FMUL.FTZ R2, R9, R0.reuse ;  /* 0x0000000009027220 */ /* 0x080fe20000410000 */
[--C-:B------:R-:W-:Y:S01]  /*19e0*/  FFMA.FTZ R16, R12, R3, R10.reuse ;  /* 0x000000030c107223 */ /* 0x100fe2000001000a */
[----:B------:R-:W-:Y:S02]  /*19f0*/  FMUL.FTZ R25, R17, R0 ;  /* 0x0000000011197220 */ /* 0x000fe40000410000 */
[----:B------:R-:W-:Y:S01]  /*1a00*/  FFMA.FTZ R9, R13, R2, R11 ;  /* 0x000000020d097223 */ /* 0x000fe2000001000b */
[----:B------:R-:W-:Y:S01]  /*1a10*/  FMUL.FTZ R14, R16, -1.4426950216293334961 ;  /* 0xbfb8aa3b100e7820 */ /* 0x000fe20000410000 */
[----:B------:R-:W-:Y:S02]  /*1a20*/  FFMA.FTZ R17, R12, R25, R10 ;  /* 0x000000190c117223 */ /* 0x000fe4000001000a */
[----:B------:R-:W-:-:S03]  /*1a30*/  FMUL.FTZ R19, R9, -1.4426950216293334961 ;  /* 0xbfb8aa3b09137820 */ /* 0x000fc60000410000 */
[----:B------:R-:W0:Y:S04]  /*1a40*/  MUFU.EX2 R14, R14 ;  /* 0x0000000e000e7308 */ /* 0x000e280000000800 */
[----:B------:R-:W1:Y:S01]  /*1a50*/  MUFU.EX2 R19, R19 ;  /* 0x0000001300137308 */ /* 0x000e620000000800 */
[----:B0-----:R-:W-:Y:S01]  /*1a60*/  FADD.FTZ R18, R14, 1 ;  /* 0x3f8000000e127421 */ /* 0x001fe20000010000 */
[----:B------:R-:W-:Y:S01]  /*1a70*/  FMUL.FTZ R14, R17, -1.4426950216293334961 ;  /* 0xbfb8aa3b110e7820 */ /* 0x000fe20000410000 */
[----:B-1----:R-:W-:Y:S01]  /*1a80*/  FADD.FTZ R15, R19, 1 ;  /* 0x3f800000130f7421 */ /* 0x002fe20000010000 */
[----:B------:R-:W-:-:S03]  /*1a90*/  FADD.FTZ R19, -R8, R23 ;  /* 0x0000001708137221 */ /* 0x000fc60000010100 */
[----:B------:R-:W0:Y:S01]  /*1aa0*/  MUFU.RCP R18, R18 ;  /* 0x0000001200127308 */ /* 0x000e220000001000 */
[----:B------:R-:W-:Y:S02]  /*1ab0*/  HADD2.F32 R23, -RZ, R39.H0_H0 ;  /* 0x20000027ff177230 */ /* 0x000fe40000004100 */
[----:B------:R-:W-:Y:S01]  /*1ac0*/  FMUL.FTZ R26, R19, R0 ;  /* 0x00000000131a7220 */ /* 0x000fe20000410000 */
[----:B------:R-:W-:-:S04]  /*1ad0*/  HADD2.F32 R19, -RZ, R45.H0_H0 ;  /* 0x2000002dff137230 */ /* 0x000fc80000004100 */
[----:B------:R-:W1:Y:S01]  /*1ae0*/  MUFU.RCP R15, R15 ;  /* 0x0000000f000f7308 */ /* 0x000e620000001000 */
[----:B------:R-:W-:-:S04]  /*1af0*/  FADD.FTZ R19, -R8, R19 ;  /* 0x0000001308137221 */ /* 0x000fc80000010100 */
[----:B------:R-:W-:-:S03]  /*1b00*/  FMUL.FTZ R19, R19, R0 ;  /* 0x0000000013137220 */ /* 0x000fc60000410000 */
[----:B------:R-:W2:Y:S01]  /*1b10*/  MUFU.EX2 R14, R14 ;  /* 0x0000000e000e7308 */ /* 0x000ea20000000800 */
[----:B0-----:R-:W-:Y:S01]  /*1b20*/  FADD.FTZ R21, -R18, 1 ;  /* 0x3f80000012157421 */ /* 0x001fe20000010100 */
[----:B------:R-:W-:Y:S01]  /*1b30*/  FMUL.FTZ R23, R23, R18 ;  /* 0x0000001217177220 */ /* 0x000fe20000410000 */
[----:B------:R-:W-:Y:S02]  /*1b40*/  HADD2.F32 R18, -RZ, R39.H1_H1 ;  /* 0x30000027ff127230 */ /* 0x000fe40000004100 */
[----:B------:R-:W-:Y:S01]  /*1b50*/  FFMA.FTZ R16, R16, R21, 1 ;  /* 0x3f80000010107423 */ /* 0x000fe20000010015 */
[----:B------:R-:W-:Y:S01]  /*1b60*/  FFMA.FTZ R21, R13, R26, R11 ;  /* 0x0000001a0d157223 */ /* 0x000fe2000001000b */
[----:B-1----:R-:W-:Y:S02]  /*1b70*/  FADD.FTZ R22, -R15, 1 ;  /* 0x3f8000000f167421 */ /* 0x002fe40000010100 */
[----:B------:R-:W-:Y:S01]  /*1b80*/  FMUL.FTZ R16, R23, R16 ;  /* 0x0000001017107220 */ /* 0x000fe20000410000 */
[----:B------:R-:W-:-:S02]  /*1b90*/  HADD2.F32 R23, -RZ, R45.H1_H1 ;  /* 0x3000002dff177230 */ /* 0x000fc40000004100 */
[----:B------:R-:W-:Y:S01]  /*1ba0*/  FMUL.FTZ R15, R18, R15 ;  /* 0x0000000f120f7220 */ /* 0x000fe20000410000 */
[----:B------:R-:W-:Y:S01]  /*1bb0*/  FFMA.FTZ R22, R9, R22, 1 ;  /* 0x3f80000009167423 */ /* 0x000fe20000010016 */
[----:B------:R-:W-:Y:S01]  /*1bc0*/  FMUL.FTZ R9, R21, -1.4426950216293334961 ;  /* 0xbfb8aa3b15097820 */ /* 0x000fe20000410000 */
[----:B--2---:R-:W-:Y:S01]  /*1bd0*/  FADD.FTZ R14, R14, 1 ;  /* 0x3f8000000e0e7421 */ /* 0x004fe20000010000 */
[----:B------:R-:W-:Y:S01]  /*1be0*/  FFMA.FTZ R18, R12, R19, R10 ;  /* 0x000000130c127223 */ /* 0x000fe2000001000a */
[----:B------:R-:W-:Y:S01]  /*1bf0*/  FADD.FTZ R23, -R8, R23 ;  /* 0x0000001708177221 */ /* 0x000fe20000010100 */
[----:B------:R-:W-:Y:S02]  /*1c00*/  FMUL.FTZ R15, R15, R22 ;  /* 0x000000160f0f7220 */ /* 0x000fe40000410000 */
[----:B------:R-:W0:Y:S01]  /*1c10*/  MUFU.EX2 R9, R9 ;  /* 0x0000000900097308 */ /* 0x000e220000000800 */
[----:B------:R-:W-:Y:S01]  /*1c20*/  FMUL.FTZ R27, R18, -1.4426950216293334961 ;  /* 0xbfb8aa3b121b7820 */ /* 0x000fe20000410000 */
[----:B------:R-:W-:-:S02]  /*1c30*/  FMUL.FTZ R24, R23, R0 ;  /* 0x0000000017187220 */ /* 0x000fc40000410000 */
[----:B------:R-:W1:Y:S08]  /*1c40*/  MUFU.RCP R14, R14 ;  /* 0x0000000e000e7308 */ /* 0x000e700000001000 */
[----:B------:R2:W3:Y:S01]  /*1c50*/  MUFU.EX2 R22, R27 ;  /* 0x0000001b00167308 */ /* 0x0004e20000000800 */
[----:B0-----:R-:W-:Y:S01]  /*1c60*/  FADD.FTZ R28, R9, 1 ;  /* 0x3f800000091c7421 */ /* 0x001fe20000010000 */
[----:B------:R-:W-:-:S04]  /*1c70*/  FFMA.FTZ R9, R13, R24, R11 ;  /* 0x000000180d097223 */ /* 0x000fc8000001000b */
[----:B------:R-:W-:Y:S01]  /*1c80*/  FMUL.FTZ R23, R9, -1.4426950216293334961 ;  /* 0xbfb8aa3b09177820 */ /* 0x000fe20000410000 */
[----:B------:R-:W0:Y:S01]  /*1c90*/  MUFU.RCP R28, R28 ;  /* 0x0000001c001c7308 */ /* 0x000e220000001000 */
[----:B--2---:R-:W-:Y:S02]  /*1ca0*/  HADD2.F32 R27, -RZ, R38.H0_H0 ;  /* 0x20000026ff1b7230 */ /* 0x004fe40000004100 */
[----:B---3--:R-:W-:Y:S01]  /*1cb0*/  FADD.FTZ R31, R22, 1 ;  /* 0x3f800000161f7421 */ /* 0x008fe20000010000 */
[----:B-1----:R-:W-:-:S04]  /*1cc0*/  FADD.FTZ R22, -R14, 1 ;  /* 0x3f8000000e167421 */ /* 0x002fc80000010100 */
[----:B------:R-:W1:Y:S01]  /*1cd0*/  MUFU.EX2 R23, R23 ;  /* 0x0000001700177308 */ /* 0x000e620000000800 */
[----:B------:R-:W-:Y:S01]  /*1ce0*/  FMUL.FTZ R14, R27, R14 ;  /* 0x0000000e1b0e7220 */ /* 0x000fe20000410000 */
[----:B------:R-:W-:Y:S02]  /*1cf0*/  HADD2.F32 R27, -RZ, R38.H1_H1 ;  /* 0x30000026ff1b7230 */ /* 0x000fe40000004100 */
[----:B------:R-:W-:Y:S02]  /*1d00*/  FFMA.FTZ R17, R17, R22, 1 ;  /* 0x3f80000011117423 */ /* 0x000fe40000010016 */
[----:B------:R2:W3:Y:S02]  /*1d10*/  MUFU.RCP R22, R31 ;  /* 0x0000001f00167308 */ /* 0x0004e40000001000 */
[----:B------:R-:W-:Y:S01]  /*1d20*/  FMUL.FTZ R17, R14, R17 ;  /* 0x000000110e117220 */ /* 0x000fe20000410000 */
[----:B------:R-:W-:Y:S01]  /*1d30*/  FMUL.FTZ R14, R12, R16 ;  /* 0x000000100c0e7220 */ /* 0x000fe20000410000 */
[----:B0-----:R-:W-:Y:S01]  /*1d40*/  FADD.FTZ R30, -R28, 1 ;  /* 0x3f8000001c1e7421 */ /* 0x001fe20000010100 */
[----:B------:R-:W-:Y:S01]  /*1d50*/  FMUL.FTZ R28, R27, R28 ;  /* 0x0000001c1b1c7220 */ /* 0x000fe20000410000 */
[----:B------:R-:W-:-:S02]  /*1d60*/  HADD2.F32 R27, -RZ, R37.H0_H0 ;  /* 0x20000025ff1b7230 */ /* 0x000fc40000004100 */
[----:B-1----:R-:W-:Y:S01]  /*1d70*/  FADD.FTZ R29, R23, 1 ;  /* 0x3f800000171d7421 */ /* 0x002fe20000010000 */
[----:B------:R-:W-:Y:S01]  /*1d80*/  FFMA.FTZ R21, R21, R30, 1 ;  /* 0x3f80000015157423 */ /* 0x000fe2000001001e */
[C---:B--2---:R-:W-:Y:S01]  /*1d90*/  FFMA.FTZ R31, R3.reuse, R14, RZ ;  /* 0x0000000e031f7223 */ /* 0x044fe200000100ff */
[----:B------:R-:W-:Y:S02]  /*1da0*/  FFMA.FTZ R3, R3, R16, RZ ;  /* 0x0000001003037223 */ /* 0x000fe400000100ff */
[----:B------:R-:W-:Y:S01]  /*1db0*/  FMUL.FTZ R21, R28, R21 ;  /* 0x000000151c157220 */ /* 0x000fe20000410000 */
[----:B------:R-:W0:Y:S01]  /*1dc0*/  MUFU.RCP R29, R29 ;  /* 0x0000001d001d7308 */ /* 0x000e220000001000 */
[----:B------:R-:W-:Y:S01]  /*1dd0*/  FADD.FTZ R28, RZ, R14 ;  /* 0x0000000eff1c7221 */ /* 0x000fe20000010000 */
[----:B---3--:R-:W-:Y:S01]  /*1de0*/  FADD.FTZ R23, -R22, 1 ;  /* 0x3f80000016177421 */ /* 0x008fe20000010100 */
[----:B------:R-:W-:-:S03]  /*1df0*/  FMUL.FTZ R22, R27, R22 ;  /* 0x000000161b167220 */ /* 0x000fc60000410000 */
[----:B------:R-:W-:Y:S01]  /*1e00*/  FFMA.FTZ R23, R18, R23, 1 ;  /* 0x3f80000012177423 */ /* 0x000fe20000010017 */
[----:B------:R-:W-:-:S03]  /*1e10*/  HADD2.F32 R18, -RZ, R37.H1_H1 ;  /* 0x30000025ff127230 */ /* 0x000fc60000004100 */
[----:B------:R-:W-:Y:S01]  /*1e20*/  FMUL.FTZ R23, R22, R23 ;  /* 0x0000001716177220 */ /* 0x000fe20000410000 */
[----:B------:R-:W-:Y:S01]  /*1e30*/  FADD.FTZ R22, RZ, R16 ;  /* 0x00000010ff167221 */ /* 0x000fe20000010000 */
[-C--:B------:R-:W-:Y:S01]  /*1e40*/  FFMA.FTZ R16, R25, R17.reuse, R3 ;  /* 0x0000001119107223 */ /* 0x080fe20000010003 */
[----:B------:R-:W-:Y:S02]  /*1e50*/  HADD2.F32 R3, -RZ, R36.H0_H0 ;  /* 0x20000024ff037230 */ /* 0x000fe40000004100 */
[----:B------:R-:W-:Y:S01]  /*1e60*/  FADD.FTZ R22, R22, R17 ;  /* 0x0000001116167221 */ /* 0x000fe20000010000 */
[----:B------:R-:W-:Y:S01]  /*1e70*/  FMUL.FTZ R17, R12, R17 ;  /* 0x000000110c117220 */ /* 0x000fe20000410000 */
[----:B0-----:R-:W-:Y:S01]  /*1e80*/  FMUL.FTZ R27, R18, R29 ;  /* 0x0000001d121b7220 */ /* 0x001fe20000410000 */
[----:B------:R-:W-:Y:S01]  /*1e90*/  FADD.FTZ R18, -R29, 1 ;  /* 0x3f8000001d127421 */ /* 0x000fe20000010100 */
[----:B------:R-:W-:Y:S01]  /*1ea0*/  FMUL.FTZ R29, R13, R15 ;  /* 0x0000000f0d1d7220 */ /* 0x000fe20000410000 */
[----:B------:R-:W-:Y:S01]  /*1eb0*/  FADD.FTZ R22, R22, R23 ;  /* 0x0000001716167221 */ /* 0x000fe20000010000 */
[----:B------:R-:W-:Y:S01]  /*1ec0*/  FFMA.FTZ R16, R19, R23, R16 ;  /* 0x0000001713107223 */ /* 0x000fe20000010010 */
[----:B------:R-:W-:Y:S01]  /*1ed0*/  FFMA.FTZ R18, R9, R18, 1 ;  /* 0x3f80000009127423 */ /* 0x000fe20000010012 */
[----:B------:R-:W-:-:S02]  /*1ee0*/  HADD2.F32 R9, -RZ, R44.H0_H0 ;  /* 0x2000002cff097230 */ /* 0x000fc40000004100 */
[----:B------:R-:W-:Y:S01]  /*1ef0*/  FFMA.FTZ R30, R2, R29, R31 ;  /* 0x0000001d021e7223 */ /* 0x000fe2000001001f */
[----:B------:R-:W-:Y:S01]  /*1f00*/  FADD.FTZ R28, R29, R28 ;  /* 0x0000001c1d1c7221 */ /* 0x000fe20000010000 */
[----:B------:R-:W-:Y:S01]  /*1f10*/  FMUL.FTZ R27, R27, R18 ;  /* 0x000000121b1b7220 */ /* 0x000fe20000410000 */
[----:B------:R-:W-:Y:S01]  /*1f20*/  FMUL.FTZ R23, R12, R23 ;  /* 0x000000170c177220 */ /* 0x000fe20000410000 */
[----:B------:R-:W-:Y:S01]  /*1f30*/  FADD.FTZ R9, -R8, R9 ;  /* 0x0000000908097221 */ /* 0x000fe20000010100 */
[----:B------:R-:W-:Y:S01]  /*1f40*/  FFMA.FTZ R25, R25, R17, R30 ;  /* 0x0000001119197223 */ /* 0x000fe2000001001e */
[----:B------:R-:W-:Y:S01]  /*1f50*/  FADD.FTZ R28, R28, R17 ;  /* 0x000000111c1c7221 */ /* 0x000fe20000010000 */
[----:B------:R-:W-:Y:S01]  /*1f60*/  FADD.FTZ R30, RZ, R15 ;  /* 0x0000000fff1e7221 */ /* 0x000fe20000010000 */
[----:B------:R-:W-:-:S03]  /*1f70*/  FMUL.FTZ R9, R9, R0 ;  /* 0x0000000009097220 */ /* 0x000fc60000410000 */
[----:B------:R-:W-:Y:S01]  /*1f80*/  FADD.FTZ R30, R30, R21 ;  /* 0x000000151e1e7221 */ /* 0x000fe20000010000 */
        /* <DEDUP_REMOVED lines=8> */
[----:B------:R-:W-:-:S03]  /*2010*/  HADD2.F32 R29, -RZ, R44.H1_H1 ;  /* 0x3000002cff1d7230 */ /* 0x000fc60000004100 */
[----:B------:R-:W-:Y:S02]  /*2020*/  FMUL.FTZ R3, R3, R14 ;  /* 0x0000000e03037220 */ /* 0x000fe40000410000 */
[----:B------:R-:W-:Y:S02]  /*2030*/  FADD.FTZ R29, -R8, R29 ;  /* 0x0000001d081d7221 */ /* 0x000fe40000010100 */
[----:B------:R-:W-:Y:S01]  /*2040*/  FADD.FTZ R22, R22, R3 ;  /* 0x0000000316167221 */ /* 0x000fe20000010000 */
[----:B------:R-:W-:Y:S01]  /*2050*/  FFMA.FTZ R16, R9, R3, R16 ;  /* 0x0000000309107223 */ /* 0x000fe20000010010 */
[----:B------:R-:W-:Y:S01]  /*2060*/  FMUL.FTZ R14, R29, R0 ;  /* 0x000000001d0e7220 */ /* 0x000fe20000410000 */
[----:B------:R-:W-:Y:S01]  /*2070*/  FFMA.FTZ R29, R2, R15, RZ ;  /* 0x0000000f021d7223 */ /* 0x000fe200000100ff */
[----:B------:R-:W-:Y:S02]  /*2080*/  FMUL.FTZ R3, R12, R3 ;  /* 0x000000030c037220 */ /* 0x000fe40000410000 */
[C---:B------:R-:W-:Y:S01]  /*2090*/  FFMA.FTZ R17, R13.reuse, R14, R11 ;  /* 0x0000000e0d117223 */ /* 0x040fe2000001000b */
[-C--:B------:R-:W-:Y:S01]  /*20a0*/  FFMA.FTZ R15, R26, R21.reuse, R29 ;  /* 0x000000151a0f7223 */ /* 0x080fe2000001001d */
[----:B------:R-:W-:-:S02]  /*20b0*/  FMUL.FTZ R21, R13, R21 ;  /* 0x000000150d157220 */ /* 0x000fc40000410000 */
[----:B------:R-:W-:Y:S01]  /*20c0*/  FMUL.FTZ R31, R17, -1.4426950216293334961 ;  /* 0xbfb8aa3b111f7820 */ /* 0x000fe20000410000 */
[----:B------:R-:W-:Y:S01]  /*20d0*/  FFMA.FTZ R15, R24, R27, R15 ;  /* 0x0000001b180f7223 */ /* 0x000fe2000001000f */
[----:B------:R-:W-:Y:S01]  /*20e0*/  FFMA.FTZ R26, R26, R21, R25 ;  /* 0x000000151a1a7223 */ /* 0x000fe20000010019 */
[----:B------:R-:W-:Y:S02]  /*20f0*/  HADD2.F32 R25, -RZ, R36.H1_H1 ;  /* 0x30000024ff197230 */ /* 0x000fe40000004100 */
[----:B------:R-:W-:Y:S01]  /*2100*/  FADD.FTZ R28, R21, R28 ;  /* 0x0000001c151c7221 */ /* 0x000fe20000010000 */
[----:B------:R-:W0:Y:S01]  /*2110*/  MUFU.EX2 R31, R31 ;  /* 0x0000001f001f7308 */ /* 0x000e220000000800 */
[----:B------:R-:W-:Y:S01]  /*2120*/  FFMA.FTZ R26, R19, R23, R26 ;  /* 0x00000017131a7223 */ /* 0x000fe2000001001a */
[----:B------:R-:W-:Y:S02]  /*2130*/  HADD2.F32 R19, -RZ, R35.H0_H0 ;  /* 0x20000023ff137230 */ /* 0x000fe40000004100 */
[----:B------:R-:W-:Y:S01]  /*2140*/  FADD.FTZ R28, R28, R23 ;  /* 0x000000171c1c7221 */ /* 0x000fe20000010000 */
[----:B0-----:R-:W-:Y:S01]  /*2150*/  FADD.FTZ R18, R31, 1 ;  /* 0x3f8000001f127421 */ /* 0x001fe20000010000 */
[----:B------:R-:W-:-:S05]  /*2160*/  HADD2.F32 R31, -RZ, R34.H0_H0 ;  /* 0x20000022ff1f7230 */ /* 0x000fca0000004100 */
[----:B------:R-:W0:Y:S02]  /*2170*/  MUFU.RCP R18, R18 ;  /* 0x0000001200127308 */ /* 0x000e240000001000 */
[----:B0-----:R-:W-:Y:S01]  /*2180*/  FMUL.FTZ R2, R25, R18 ;  /* 0x0000001219027220 */ /* 0x001fe20000410000 */
[----:B------:R-:W-:-:S04]  /*2190*/  FADD.FTZ R25, -R18, 1 ;  /* 0x3f80000012197421 */ /* 0x000fc80000010100 */
[----:B------:R-:W-:Y:S01]  /*21a0*/  FFMA.FTZ R25, R17, R25, 1 ;  /* 0x3f80000011197423 */ /* 0x000fe20000010019 */
[----:B------:R-:W-:-:S03]  /*21b0*/  HADD2.F32 R17, -RZ, R43.H0_H0 ;  /* 0x2000002bff117230 */ /* 0x000fc60000004100 */
[----:B------:R-:W-:Y:S02]  /*21c0*/  FMUL.FTZ R2, R2, R25 ;  /* 0x0000001902027220 */ /* 0x000fe40000410000 */
[----:B------:R-:W-:Y:S02]  /*21d0*/  FADD.FTZ R17, -R8, R17 ;  /* 0x0000001108117221 */ /* 0x000fe40000010100 */
[----:B------:R-:W-:Y:S02]  /*21e0*/  FFMA.FTZ R15, R14, R2, R15 ;  /* 0x000000020e0f7223 */ /* 0x000fe4000001000f */
[----:B------:R-:W-:-:S04]  /*21f0*/  FMUL.FTZ R17, R17, R0 ;  /* 0x0000000011117220 */ /* 0x000fc80000410000 */
[----:B------:R-:W-:-:S04]  /*2200*/  FFMA.FTZ R18, R12, R17, R10 ;  /* 0x000000110c127223 */ /* 0x000fc8000001000a */
[----:B------:R-:W-:-:S06]  /*2210*/  FMUL.FTZ R25, R18, -1.4426950216293334961 ;  /* 0xbfb8aa3b12197820 */ /* 0x000fcc0000410000 */
[----:B------:R-:W0:Y:S02]  /*2220*/  MUFU.EX2 R25, R25 ;  /* 0x0000001900197308 */ /* 0x000e240000000800 */
[----:B0-----:R-:W-:Y:S01]  /*2230*/  FADD.FTZ R21, R25, 1 ;  /* 0x3f80000019157421 */ /* 0x001fe20000010000 */
[----:B------:R-:W-:-:S05]  /*2240*/  HADD2.F32 R25, -RZ, R43.H1_H1 ;  /* 0x3000002bff197230 */ /* 0x000fca0000004100 */
[----:B------:R-:W0:Y:S01]  /*2250*/  MUFU.RCP R21, R21 ;  /* 0x0000001500157308 */ /* 0x000e220000001000 */
[----:B------:R-:W-:Y:S01]  /*2260*/  FADD.FTZ R25, -R8, R25 ;  /* 0x0000001908197221 */ /* 0x000fe20000010100 */
[----:B0-----:R-:W-:Y:S01]  /*2270*/  FADD.FTZ R29, -R21, 1 ;  /* 0x3f800000151d7421 */ /* 0x001fe20000010100 */
[----:B------:R-:W-:-:S03]  /*2280*/  FMUL.FTZ R19, R19, R21 ;  /* 0x0000001513137220 */ /* 0x000fc60000410000 */
[----:B------:R-:W-:-:S04]  /*2290*/  FFMA.FTZ R18, R18, R29, 1 ;  /* 0x3f80000012127423 */ /* 0x000fc8000001001d */
[----:B------:R-:W-:Y:S01]  /*22a0*/  FMUL.FTZ R21, R19, R18 ;  /* 0x0000001213157220 */ /* 0x000fe20000410000 */
[----:B------:R-:W-:Y:S01]  /*22b0*/  FMUL.FTZ R18, R25, R0 ;  /* 0x0000000019127220 */ /* 0x000fe20000410000 */
[----:B------:R-:W-:Y:S01]  /*22c0*/  FADD.FTZ R19, R30, R27 ;  /* 0x0000001b1e137221 */ /* 0x000fe20000010000 */
[----:B------:R-:W-:Y:S01]  /*22d0*/  FMUL.FTZ R27, R13, R27 ;  /* 0x0000001b0d1b7220 */ /* 0x000fe20000410000 */
[----:B------:R-:W-:Y:S01]  /*22e0*/  FFMA.FTZ R16, R17, R21, R16 ;  /* 0x0000001511107223 */ /* 0x000fe20000010010 */
[----:B------:R-:W-:Y:S02]  /*22f0*/  FFMA.FTZ R23, R13, R18, R11 ;  /* 0x000000120d177223 */ /* 0x000fe4000001000b */
[----:B------:R-:W-:Y:S01]  /*2300*/  FFMA.FTZ R24, R24, R27, R26 ;  /* 0x0000001b18187223 */ /* 0x000fe2000001001a */
[----:B------:R-:W-:Y:S02]  /*2310*/  HADD2.F32 R26, -RZ, R35.H1_H1 ;  /* 0x30000023ff1a7230 */ /* 0x000fe40000004100 */
[----:B------:R-:W-:Y:S01]  /*2320*/  FMUL.FTZ R29, R23, -1.4426950216293334961 ;  /* 0xbfb8aa3b171d7820 */ /* 0x000fe20000410000 */
[----:B------:R-:W-:Y:S01]  /*2330*/  FADD.FTZ R28, R27, R28 ;  /* 0x0000001c1b1c7221 */ /* 0x000fe20000010000 */
[----:B------:R-:W-:-:S03]  /*2340*/  FFMA.FTZ R9, R9, R3, R24 ;  /* 0x0000000309097223 */ /* 0x000fc60000010018 */
[----:B------:R-:W-:Y:S01]  /*2350*/  FADD.FTZ R28, R28, R3 ;  /* 0x000000031c1c7221 */ /* 0x000fe20000010000 */
[----:B------:R-:W0:Y:S02]  /*2360*/  MUFU.EX2 R29, R29 ;  /* 0x0000001d001d7308 */ /* 0x000e240000000800 */
[----:B0-----:R-:W-:Y:S01]  /*2370*/  FADD.FTZ R25, R29, 1 ;  /* 0x3f8000001d197421 */ /* 0x001fe20000010000 */
[----:B------:R-:W-:-:S05]  /*2380*/  HADD2.F32 R29, -RZ, R42.H0_H0 ;  /* 0x2000002aff1d7230 */ /* 0x000fca0000004100 */
[----:B------:R-:W0:Y:S01]  /*2390*/  MUFU.RCP R25, R25 ;  /* 0x0000001900197308 */ /* 0x000e220000001000 */
[----:B------:R-:W-:Y:S01]  /*23a0*/  FADD.FTZ R29, -R8, R29 ;  /* 0x0000001d081d7221 */ /* 0x000fe20000010100 */
[----:B0-----:R-:W-:Y:S01]  /*23b0*/  FMUL.FTZ R26, R26, R25 ;  /* 0x000000191a1a7220 */ /* 0x001fe20000410000 */
[----:B------:R-:W-:Y:S02]  /*23c0*/  FADD.FTZ R30, -R25, 1 ;  /* 0x3f800000191e7421 */ /* 0x000fe40000010100 */
[----:B------:R-:W-:Y:S02]  /*23d0*/  FMUL.FTZ R25, R29, R0 ;  /* 0x000000001d197220 */ /* 0x000fe40000410000 */
[----:B------:R-:W-:Y:S02]  /*23e0*/  FFMA.FTZ R23, R23, R30, 1 ;  /* 0x3f80000017177423 */ /* 0x000fe4000001001e */
[----:B------:R-:W-:Y:S02]  /*23f0*/  FFMA.FTZ R27, R12, R25, R10 ;  /* 0x000000190c1b7223 */ /* 0x000fe4000001000a */
[----:B------:R-:W-:-:S02]  /*2400*/  FMUL.FTZ R23, R26, R23 ;  /* 0x000000171a177220 */ /* 0x000fc40000410000 */
[----:B------:R-:W-:Y:S02]  /*2410*/  FMUL.FTZ R29, R27, -1.4426950216293334961 ;  /* 0xbfb8aa3b1b1d7820 */ /* 0x000fe40000410000 */
[----:B------:R-:W-:-:S04]  /*2420*/  FFMA.FTZ R15, R18, R23, R15 ;  /* 0x00000017120f7223 */ /* 0x000fc8000001000f */
[----:B------:R-:W0:Y:S02]  /*2430*/  MUFU.EX2 R29, R29 ;  /* 0x0000001d001d7308 */ /* 0x000e240000000800 */
[----:B0-----:R-:W-:Y:S01]  /*2440*/  FADD.FTZ R26, R29, 1 ;  /* 0x3f8000001d1a7421 */ /* 0x001fe20000010000 */
[----:B------:R-:W-:-:S05]  /*2450*/  HADD2.F32 R29, -RZ, R42.H1_H1 ;  /* 0x3000002aff1d7230 */ /* 0x000fca0000004100 */
[----:B------:R-:W0:Y:S01]  /*2460*/  MUFU.RCP R26, R26 ;  /* 0x0000001a001a7308 */ /* 0x000e220000001000 */
[----:B------:R-:W-:Y:S01]  /*2470*/  FADD.FTZ R29, -R8, R29 ;  /* 0x0000001d081d7221 */ /* 0x000fe20000010100 */
[----:B0-----:R-:W-:Y:S01]  /*2480*/  FADD.FTZ R30, -R26, 1 ;  /* 0x3f8000001a1e7421 */ /* 0x001fe20000010100 */
[----:B------:R-:W-:Y:S01]  /*2490*/  FMUL.FTZ R24, R31, R26 ;  /* 0x0000001a1f187220 */ /* 0x000fe20000410000 */
[----:B------:R-:W-:Y:S02]  /*24a0*/  HADD2.F32 R31, -RZ, R33.H0_H0 ;  /* 0x20000021ff1f7230 */ /* 0x000fe40000004100 */
[----:B------:R-:W-:Y:S01]  /*24b0*/  FFMA.FTZ R27, R27, R30, 1 ;  /* 0x3f8000001b1b7423 */ /* 0x000fe2000001001e */
[----:B------:R-:W-:Y:S01]  /*24c0*/  FADD.FTZ R30, R19, R2 ;  /* 0x00000002131e7221 */ /* 0x000fe20000010000 */
[----:B------:R-:W-:Y:S02]  /*24d0*/  FMUL.FTZ R2, R13, R2 ;  /* 0x000000020d027220 */ /* 0x000fe40000410000 */
[----:B------:R-:W-:Y:S01]  /*24e0*/  FMUL.FTZ R26, R24, R27 ;  /* 0x0000001b181a7220 */ /* 0x000fe20000410000 */
[----:B------:R-:W-:Y:S01]  /*24f0*/  FMUL.FTZ R24, R29, R0 ;  /* 0x000000001d187220 */ /* 0x000fe20000410000 */
[----:B------:R-:W-:Y:S01]  /*2500*/  FFMA.FTZ R14, R14, R2, R9 ;  /* 0x000000020e0e7223 */ /* 0x000fe20000010009 */
[----:B------:R-:W-:-:S02]  /*2510*/  HADD2.F32 R9, -RZ, R34.H1_H1 ;  /* 0x30000022ff097230 */ /* 0x000fc40000004100 */
[----:B------:R-:W-:Y:S01]  /*2520*/  FADD.FTZ R28, R2, R28 ;  /* 0x0000001c021c7221 */ /* 0x000fe20000010000 */
[----:B------:R-:W-:Y:S01]  /*2530*/  FFMA.FTZ R3, R13, R24, R11 ;  /* 0x000000180d037223 */ /* 0x000fe2000001000b */
[----:B------:R-:W-:Y:S01]  /*2540*/  FADD.FTZ R30, R30, R23 ;  /* 0x000000171e1e7221 */ /* 0x000fe20000010000 */
[----:B------:R-:W-:Y:S02]  /*2550*/  FFMA.FTZ R16, R25, R26, R16 ;  /* 0x0000001a19107223 */ /* 0x000fe40000010010 */
[----:B------:R-:W-:-:S06]  /*2560*/  FMUL.FTZ R29, R3, -1.4426950216293334961 ;  /* 0xbfb8aa3b031d7820 */ /* 0x000fcc0000410000 */
[----:B------:R-:W0:Y:S02]  /*2570*/  MUFU.EX2 R29, R29 ;  /* 0x0000001d001d7308 */ /* 0x000e240000000800 */
[----:B0-----:R-:W-:-:S06]  /*2580*/  FADD.FTZ R27, R29, 1 ;  /* 0x3f8000001d1b7421 */ /* 0x001fcc0000010000 */
[----:B------:R-:W0:Y:S02]  /*2590*/  MUFU.RCP R27, R27 ;  /* 0x0000001b001b7308 */ /* 0x000e240000001000 */
[----:B0-----:R-:W-:Y:S01]  /*25a0*/  FADD.FTZ R19, -R27, 1 ;  /* 0x3f8000001b137421 */ /* 0x001fe20000010100 */
[----:B------:R-:W-:Y:S01]  /*25b0*/  FMUL.FTZ R9, R9, R27 ;  /* 0x0000001b09097220 */ /* 0x000fe20000410000 */
[----:B------:R-:W-:Y:S01]  /*25c0*/  FADD.FTZ R27, R22, R21 ;  /* 0x00000015161b7221 */ /* 0x000fe20000010000 */
[----:B------:R-:W-:Y:S01]  /*25d0*/  FMUL.FTZ R21, R12, R21 ;  /* 0x000000150c157220 */ /* 0x000fe20000410000 */
[----:B------:R-:W-:Y:S01]  /*25e0*/  FFMA.FTZ R3, R3, R19, 1 ;  /* 0x3f80000003037423 */ /* 0x000fe20000010013 */
[----:B------:R-:W-:Y:S02]  /*25f0*/  HADD2.F32 R19, -RZ, R41.H0_H0 ;  /* 0x20000029ff137230 */ /* 0x000fe40000004100 */
[----:B------:R-:W-:Y:S01]  /*2600*/  FADD.FTZ R27, R27, R26 ;  /* 0x0000001a1b1b7221 */ /* 0x000fe20000010000 */
[----:B------:R-:W-:Y:S01]  /*2610*/  FFMA.FTZ R17, R17, R21, R14 ;  /* 0x0000001511117223 */ /* 0x000fe2000001000e */
[----:B------:R-:W-:Y:S01]  /*2620*/  FMUL.FTZ R3, R9, R3 ;  /* 0x0000000309037220 */ /* 0x000fe20000410000 */
[----:B------:R-:W-:Y:S01]  /*2630*/  FADD.FTZ R28, R28, R21 ;  /* 0x000000151c1c7221 */ /* 0x000fe20000010000 */
[----:B------:R-:W-:-:S02]  /*2640*/  FADD.FTZ R19, -R8, R19 ;  /* 0x0000001308137221 */ /* 0x000fc40000010100 */
[----:B------:R-:W-:Y:S01]  /*2650*/  FADD.FTZ R30, R30, R3 ;  /* 0x000000031e1e7221 */ /* 0x000fe20000010000 */
[----:B------:R-:W-:Y:S01]  /*2660*/  FFMA.FTZ R15, R24, R3, R15 ;  /* 0x00000003180f7223 */ /* 0x000fe2000001000f */
        /* <DEDUP_REMOVED lines=8> */
[----:B0-----:R-:W-:Y:S01]  /*26f0*/  FMUL.FTZ R14, R31, R2 ;  /* 0x000000021f0e7220 */ /* 0x001fe20000410000 */
[----:B------:R-:W-:Y:S02]  /*2700*/  FADD.FTZ R22, -R2, 1 ;  /* 0x3f80000002167421 */ /* 0x000fe40000010100 */
[----:B------:R-:W-:Y:S02]  /*2710*/  FMUL.FTZ R2, R29, R0 ;  /* 0x000000001d027220 */ /* 0x000fe40000410000 */
[----:B------:R-:W-:Y:S02]  /*2720*/  FFMA.FTZ R19, R19, R22, 1 ;  /* 0x3f80000013137423 */ /* 0x000fe40000010016 */
[C---:B------:R-:W-:Y:S01]  /*2730*/  FFMA.FTZ R21, R13.reuse, R2, R11 ;  /* 0x000000020d157223 */ /* 0x040fe2000001000b */
[----:B------:R-:W-:Y:S01]  /*2740*/  FMUL.FTZ R22, R13, R23 ;  /* 0x000000170d167220 */ /* 0x000fe20000410000 */
[----:B------:R-:W-:-:S02]  /*2750*/  FMUL.FTZ R14, R14, R19 ;  /* 0x000000130e0e7220 */ /* 0x000fc40000410000 */
[----:B------:R-:W-:Y:S01]  /*2760*/  FMUL.FTZ R29, R21, -1.4426950216293334961 ;  /* 0xbfb8aa3b151d7820 */ /* 0x000fe20000410000 */
[----:B------:R-:W-:Y:S01]  /*2770*/  FFMA.FTZ R18, R18, R22, R17 ;  /* 0x0000001612127223 */ /* 0x000fe20000010011 */
[----:B------:R-:W-:Y:S02]  /*2780*/  HADD2.F32 R17, -RZ, R33.H1_H1 ;  /* 0x30000021ff117230 */ /* 0x000fe40000004100 */
[----:B------:R-:W-:Y:S01]  /*2790*/  FADD.FTZ R28, R22, R28 ;  /* 0x0000001c161c7221 */ /* 0x000fe20000010000 */
[----:B------:R-:W-:Y:S01]  /*27a0*/  FFMA.FTZ R16, R9, R14, R16 ;  /* 0x0000000e09107223 */ /* 0x000fe20000010010 */
[----:B------:R-:W-:Y:S01]  /*27b0*/  FADD.FTZ R27, R27, R14 ;  /* 0x0000000e1b1b7221 */ /* 0x000fe20000010000 */
[----:B------:R-:W0:Y:S02]  /*27c0*/  MUFU.EX2 R29, R29 ;  /* 0x0000001d001d7308 */ /* 0x000e240000000800 */
[----:B0-----:R-:W-:-:S06]  /*27d0*/  FADD.FTZ R19, R29, 1 ;  /* 0x3f8000001d137421 */ /* 0x001fcc0000010000 */
[----:B------:R-:W0:Y:S02]  /*27e0*/  MUFU.RCP R19, R19 ;  /* 0x0000001300137308 */ /* 0x000e240000001000 */
[----:B0-----:R-:W-:Y:S01]  /*27f0*/  FADD.FTZ R23, -R19, 1 ;  /* 0x3f80000013177421 */ /* 0x001fe20000010100 */
[----:B------:R-:W-:-:S03]  /*2800*/  FMUL.FTZ R17, R17, R19 ;  /* 0x0000001311117220 */ /* 0x000fc60000410000 */
[----:B------:R-:W-:Y:S01]  /*2810*/  FFMA.FTZ R23, R21, R23, 1 ;  /* 0x3f80000015177423 */ /* 0x000fe20000010017 */
[----:B------:R-:W-:-:S03]  /*2820*/  HADD2.F32 R21, -RZ, R40.H0_H0 ;  /* 0x20000028ff157230 */ /* 0x000fc60000004100 */
[----:B------:R-:W-:Y:S01]  /*2830*/  FMUL.FTZ R17, R17, R23 ;  /* 0x0000001711117220 */ /* 0x000fe20000410000 */
[----:B------:R-:W-:Y:S01]  /*2840*/  FMUL.FTZ R23, R12, R26 ;  /* 0x0000001a0c177220 */ /* 0x000fe20000410000 */
[----:B------:R-:W-:Y:S01]  /*2850*/  FADD.FTZ R21, -R8, R21 ;  /* 0x0000001508157221 */ /* 0x000fe20000010100 */
[----:B------:R-:W-:Y:S01]  /*2860*/  FMUL.FTZ R26, R13, R3 ;  /* 0x000000030d1a7220 */ /* 0x000fe20000410000 */
[--C-:B------:R-:W-:Y:S02]  /*2870*/  HADD2.F32 R3, -RZ, R32.reuse.H1_H1 ;  /* 0x30000020ff037230 */ /* 0x100fe40000004100 */
[----:B------:R-:W-:Y:S01]  /*2880*/  FFMA.FTZ R25, R25, R23, R18 ;  /* 0x0000001719197223 */ /* 0x000fe20000010012 */
[----:B------:R-:W-:Y:S01]  /*2890*/  FMUL.FTZ R19, R21, R0 ;  /* 0x0000000015137220 */ /* 0x000fe20000410000 */
[----:B------:R-:W-:Y:S01]  /*28a0*/  FADD.FTZ R28, R28, R23 ;  /* 0x000000171c1c7221 */ /* 0x000fe20000010000 */
[----:B------:R-:W-:Y:S02]  /*28b0*/  HADD2.F32 R18, -RZ, R32.H0_H0 ;  /* 0x20000020ff127230 */ /* 0x000fe40000004100 */
[----:B------:R-:W-:Y:S01]  /*28c0*/  FFMA.FTZ R24, R24, R26, R25 ;  /* 0x0000001a18187223 */ /* 0x000fe20000010019 */
[----:B------:R-:W-:Y:S01]  /*28d0*/  FFMA.FTZ R22, R12, R19, R10 ;  /* 0x000000130c167223 */ /* 0x000fe2000001000a */
[----:B------:R-:W-:Y:S01]  /*28e0*/  FADD.FTZ R28, R26, R28 ;  /* 0x0000001c1a1c7221 */ /* 0x000fe20000010000 */
[----:B------:R-:W-:Y:S01]  /*28f0*/  FFMA.FTZ R15, R2, R17, R15 ;  /* 0x00000011020f7223 */ /* 0x000fe2000001000f */
[----:B------:R-:W-:Y:S01]  /*2900*/  FADD.FTZ R30, R30, R17 ;  /* 0x000000111e1e7221 */ /* 0x000fe20000010000 */
        /* <DEDUP_REMOVED lines=8> */
[----:B------:R-:W-:Y:S01]  /*2990*/  FFMA.FTZ R31, R22, R31, 1 ;  /* 0x3f800000161f7423 */ /* 0x000fe2000001001f */
[----:B------:R-:W-:-:S03]  /*29a0*/  FMUL.FTZ R22, R29, R0 ;  /* 0x000000001d167220 */ /* 0x000fc60000410000 */
[----:B------:R-:W-:Y:S01]  /*29b0*/  FMUL.FTZ R18, R18, R31 ;  /* 0x0000001f12127220 */ /* 0x000fe20000410000 */
[----:B------:R-:W-:-:S03]  /*29c0*/  FFMA.FTZ R23, R13, R22, R11 ;  /* 0x000000160d177223 */ /* 0x000fc6000001000b */
[----:B------:R-:W-:Y:S01]  /*29d0*/  FFMA.FTZ R16, R19, R18, R16 ;  /* 0x0000001213107223 */ /* 0x000fe20000010010 */
        /* <DEDUP_REMOVED lines=10> */
[----:B------:R-:W-:Y:S01]  /*2a80*/  FMUL.FTZ R9, R13, R17 ;  /* 0x000000110d097220 */ /* 0x000fe20000410000 */
[----:B------:R-:W-:-:S03]  /*2a90*/  FMUL.FTZ R3, R3, R25 ;  /* 0x0000001903037220 */ /* 0x000fc60000410000 */
        /* <DEDUP_REMOVED lines=8> */
[----:B------:R-:W-:Y:S02]  /*2b20*/  FADD.FTZ R19, R30, R3 ;  /* 0x000000031e137221 */ /* 0x000fe40000010000 */
[----:B------:R-:W-:Y:S01]  /*2b30*/  FFMA.FTZ R9, R22, R21, R23 ;  /* 0x0000001516097223 */ /* 0x000fe20000010017 */
[----:B------:R-:W-:-:S07]  /*2b40*/  FADD.FTZ R2, R21, R28 ;  /* 0x0000001c15027221 */ /* 0x000fce0000010000 */
.L_x_665:
[----:B------:R-:W0:Y:S01]  /*2b50*/  S2R R26, SR_LANEID ;  /* 0x00000000001a7919 */ /* 0x000e220000000000 */
[----:B------:R-:W-:Y:S01]  /*2b60*/  MOV R15, R2 ;  /* 0x00000002000f7202 */ /* 0x000fe20000000f00 */
[----:B------:R-:W1:Y:S01]  /*2b70*/  S2UR UR8, SR_CgaCtaId ;  /* 0x00000000000879c3 */ /* 0x000e620000008800 */
[----:B------:R-:W-:Y:S01]  /*2b80*/  UMOV UR5, 0x400 ;  /* 0x0000040000057882 */ /* 0x000fe20000000000 */
[----:B------:R-:W2:Y:S01]  /*2b90*/  SHFL.DOWN PT, R2, R9, 0x1, 0x1f ;  /* 0x08201f0009027f89 */ /* 0x000ea200000e0000 */
[----:B------:R-:W-:Y:S01]  /*2ba0*/  UIADD3 UR4, UPT, UPT, UR5, 0x80, URZ ;  /* 0x0000008005047890 */ /* 0x000fe2000fffe0ff */
[----:B------:R-:W-:Y:S02]  /*2bb0*/  BSSY.RECONVERGENT B0, `(.L_x_666) ;  /* 0x000002a000007945 */ /* 0x000fe40003800200 */
[----:B------:R-:W3:Y:S01]  /*2bc0*/  SHFL.DOWN PT, R14, R15, 0x1, 0x1f ;  /* 0x08201f000f0e7f89 */ /* 0x000ee200000e0000 */
[----:B------:R-:W4:Y:S01]  /*2bd0*/  S2R R21, SR_TID.X ;  /* 0x0000000000157919 */ /* 0x000f220000002100 */
[----:B-1----:R-:W-:Y:S01]  /*2be0*/  ULEA UR4, UR8, UR4, 0x18 ;  /* 0x0000000408047291 */ /* 0x002fe2000f8ec0ff */
[----:B0-----:R-:W-:-:S02]  /*2bf0*/  ISETP.GT.AND P0, PT, R26, 0x1e, PT ;  /* 0x0000001e1a00780c */ /* 0x001fc40003f04270 */
[----:B------:R-:W-:-:S03]  /*2c00*/  ISETP.GT.AND P2, PT, R26, 0xf, PT ;  /* 0x0000000f1a00780c */ /* 0x000fc60003f44270 */
[----:B----4-:R-:W-:-:S08]  /*2c10*/  LEA R3, R21, UR4, 0x4 ;  /* 0x0000000415037c11 */ /* 0x010fd0000f8e20ff */
[----:B--2---:R-:W-:Y:S01]  /*2c20*/  @!P0 FADD.FTZ R9, R2, R9 ;  /* 0x0000000902098221 */ /* 0x004fe20000010000 */
[----:B---3--:R-:W-:Y:S01]  /*2c30*/  @!P0 FADD.FTZ R15, R14, R15 ;  /* 0x0000000f0e0f8221 */ /* 0x008fe20000010000 */
[----:B------:R-:W-:Y:S01]  /*2c40*/  ISETP.GT.AND P0, PT, R26, 0x1d, PT ;  /* 0x0000001d1a00780c */ /* 0x000fe20003f04270 */
[----:B------:R-:W-:Y:S01]  /*2c50*/  STS.128 [R3], R16 ;  /* 0x0000001003007388 */ /* 0x000fe20000000c00 */
[C---:B------:R-:W-:Y:S02]  /*2c60*/  ISETP.NE.AND P1, PT, R21.reuse, RZ, PT ;  /* 0x000000ff1500720c */ /* 0x040fe40003f25270 */
[----:B------:R-:W-:Y:S01]  /*2c70*/  ISETP.GT.U32.AND P3, PT, R21, 0x17, PT ;  /* 0x000000171500780c */ /* 0x000fe20003f64070 */
[----:B------:R-:W0:Y:S04]  /*2c80*/  SHFL.DOWN PT, R2, R9, 0x2, 0x1f ;  /* 0x08401f0009027f89 */ /* 0x000e2800000e0000 */
[----:B------:R-:W1:Y:S04]  /*2c90*/  SHFL.DOWN PT, R14, R15, 0x2, 0x1f ;  /* 0x08401f000f0e7f89 */ /* 0x000e6800000e0000 */
[----:B0-----:R-:W-:Y:S01]  /*2ca0*/  @!P0 FADD.FTZ R9, R9, R2 ;  /* 0x0000000209098221 */ /* 0x001fe20000010000 */
[----:B-1----:R-:W-:-:S04]  /*2cb0*/  @!P0 FADD.FTZ R15, R15, R14 ;  /* 0x0000000e0f0f8221 */ /* 0x002fc80000010000 */
[----:B------:R-:W0:Y:S01]  /*2cc0*/  SHFL.DOWN PT, R2, R9, 0x4, 0x1f ;  /* 0x08801f0009027f89 */ /* 0x000e2200000e0000 */
[----:B------:R-:W-:-:S03]  /*2cd0*/  ISETP.GT.AND P0, PT, R26, 0x1b, PT ;  /* 0x0000001b1a00780c */ /* 0x000fc60003f04270 */
[----:B------:R-:W1:Y:S10]  /*2ce0*/  SHFL.DOWN PT, R14, R15, 0x4, 0x1f ;  /* 0x08801f000f0e7f89 */ /* 0x000e7400000e0000 */
[----:B0-----:R-:W-:-:S02]  /*2cf0*/  @!P0 FADD.FTZ R9, R9, R2 ;  /* 0x0000000209098221 */ /* 0x001fc40000010000 */
[----:B------:R-:W0:Y:S01]  /*2d00*/  LDC R2, c[0x0][0x374] ;  /* 0x0000dd00ff027b82 */ /* 0x000e220000000800 */
[----:B-1----:R-:W-:Y:S01]  /*2d10*/  @!P0 FADD.FTZ R15, R15, R14 ;  /* 0x0000000e0f0f8221 */ /* 0x002fe20000010000 */
[----:B------:R-:W-:Y:S01]  /*2d20*/  ISETP.GT.AND P0, PT, R26, 0x17, PT ;  /* 0x000000171a00780c */ /* 0x000fe20003f04270 */
[----:B------:R-:W1:Y:S04]  /*2d30*/  SHFL.DOWN PT, R14, R9, 0x8, 0x1f ;  /* 0x09001f00090e7f89 */ /* 0x000e6800000e0000 */
[----:B------:R-:W2:Y:S01]  /*2d40*/  SHFL.DOWN PT, R22, R15, 0x8, 0x1f ;  /* 0x09001f000f167f89 */ /* 0x000ea200000e0000 */
[----:B-1----:R-:W-:Y:S01]  /*2d50*/  FADD.FTZ R24, R9, R14 ;  /* 0x0000000e09187221 */ /* 0x002fe20000010000 */
[----:B--2---:R-:W-:-:S04]  /*2d60*/  FADD.FTZ R22, R15, R22 ;  /* 0x000000160f167221 */ /* 0x004fc80000010000 */
[----:B------:R-:W-:Y:S01]  /*2d70*/  FSEL R14, R9, R24, P0 ;  /* 0x00000018090e7208 */ /* 0x000fe20000000000 */
[----:B------:R-:W-:Y:S01]  /*2d80*/  IMAD R9, R20, 0x18, R21 ;  /* 0x0000001814097824 */ /* 0x000fe200078e0215 */
[----:B------:R-:W-:-:S03]  /*2d90*/  FSEL R15, R15, R22, P0 ;  /* 0x000000160f0f7208 */ /* 0x000fc60000000000 */
[----:B------:R1:W2:Y:S04]  /*2da0*/  SHFL.DOWN PT, R23, R14, 0x10, 0x1f ;  /* 0x0a001f000e177f89 */ /* 0x0002a800000e0000 */
[----:B------:R1:W3:Y:S01]  /*2db0*/  SHFL.DOWN PT, R25, R15, 0x10, 0x1f ;  /* 0x0a001f000f197f89 */ /* 0x0002e200000e0000 */
[----:B------:R-:W-:Y:S05]  /*2dc0*/  @P2 BRA `(.L_x_667) ;  /* 0x0000000000202947 */ /* 0x000fea0003800000 */
[----:B------:R-:W-:Y:S01]  /*2dd0*/  ISETP.NE.AND P0, PT, R26, RZ, PT ;  /* 0x000000ff1a00720c */ /* 0x000fe20003f05270 */
[----:B-12---:R-:W-:Y:S01]  /*2de0*/  FADD.FTZ R14, R24, R23 ;  /* 0x00000017180e7221 */ /* 0x006fe20000010000 */
[----:B---3--:R-:W-:-:S11]  /*2df0*/  FADD.FTZ R15, R22, R25 ;  /* 0x00000019160f7221 */ /* 0x008fd60000010000 */
[----:B------:R-:W-:Y:S01]  /*2e00*/  VOTEU.ALL UP0, P0 ;  /* 0x0000000000ff7886 */ /* 0x000fe20000000000 */
[----:B------:R-:W-:-:S04]  /*2e10*/  @!P0 SHF.R.U32.HI R21, RZ, 0x2, R21 ;  /* 0x00000002ff158819 */ /* 0x000fc80000011615 */
[----:B------:R-:W-:Y:S01]  /*2e20*/  @!UP0 ULEA UR4, UR8, UR5, 0x18 ;  /* 0x0000000508048291 */ /* 0x000fe2000f8ec0ff */
[----:B------:R-:W-:-:S08]  /*2e30*/  @!P0 LOP3.LUT R21, R21, 0xf8, RZ, 0xc0, !PT ;  /* 0x000000f815158812 */ /* 0x000fd000078ec0ff */
[----:B------:R4:W-:Y:S03]  /*2e40*/  @!P0 STS.64 [R21+UR4+0x10], R14 ;  /* 0x0000100e15008988 */ /* 0x0009e60008000a04 */
.L_x_667:
[----:B------:R-:W-:Y:S05]  /*2e50*/  BSYNC.RECONVERGENT B0 ;  /* 0x0000000000007941 */ /* 0x000fea0003800200 */
.L_x_666:
[----:B------:R-:W-:Y:S06]  /*2e60*/  BAR.SYNC.DEFER_BLOCKING 0x0 ;  /* 0x0000000000007b1d */ /* 0x000fec0000010000 */
[----:B------:R-:W-:Y:S04]  /*2e70*/  BSSY.RECONVERGENT B0, `(.L_x_668) ;  /* 0x000001f000007945 */ /* 0x000fe80003800200 */
[----:B------:R-:W-:Y:S05]  /*2e80*/  @P1 BRA `(.L_x_669) ;  /* 0x0000000000741947 */ /* 0x000fea0003800000 */
[----:B------:R-:W-:-:S09]  /*2e90*/  ULEA UR4, UR8, UR5, 0x18 ;  /* 0x0000000508047291 */ /* 0x000fd2000f8ec0ff */
[----:B---3--:R-:W3:Y:S04]  /*2ea0*/  LDS.64 R24, [UR4+0x18] ;  /* 0x00001804ff187984 */ /* 0x008ee80008000a00 */
[----:B--2-4-:R-:W2:Y:S04]  /*2eb0*/  LDS.128 R20, [UR4+0x20] ;  /* 0x00002004ff147984 */ /* 0x014ea80008000c00 */
[----:B------:R-:W4:Y:S01]  /*2ec0*/  LDS.128 R28, [UR4+0x30] ;  /* 0x00003004ff1c7984 */ /* 0x000f220008000c00 */
[----:B---3--:R-:W-:Y:S01]  /*2ed0*/  FADD.FTZ R27, R14, R24 ;  /* 0x000000180e1b7221 */ /* 0x008fe20000010000 */
[----:B-1----:R-:W-:-:S03]  /*2ee0*/  FADD.FTZ R14, R15, R25 ;  /* 0x000000190f0e7221 */ /* 0x002fc60000010000 */
[----:B--2---:R-:W-:Y:S01]  /*2ef0*/  FADD.FTZ R27, R27, R20 ;  /* 0x000000141b1b7221 */ /* 0x004fe20000010000 */
[----:B------:R-:W-:-:S03]  /*2f00*/  FADD.FTZ R14, R14, R21 ;  /* 0x000000150e0e7221 */ /* 0x000fc60000010000 */
[----:B------:R-:W-:Y:S01]  /*2f10*/  FADD.FTZ R15, R27, R22 ;  /* 0x000000161b0f7221 */ /* 0x000fe20000010000 */
[----:B------:R-:W-:Y:S01]  /*2f20*/  FADD.FTZ R14, R14, R23 ;  /* 0x000000170e0e7221 */ /* 0x000fe20000010000 */
[----:B------:R-:W1:Y:S02]  /*2f30*/  LDS.128 R24, [UR4+0x40] ;  /* 0x00004004ff187984 */ /* 0x000e640008000c00 */
[----:B----4-:R-:W-:Y:S01]  /*2f40*/  FADD.FTZ R15, R15, R28 ;  /* 0x0000001c0f0f7221 */ /* 0x010fe20000010000 */
[----:B------:R-:W-:Y:S01]  /*2f50*/  FADD.FTZ R14, R14, R29 ;  /* 0x0000001d0e0e7221 */ /* 0x000fe20000010000 */
[----:B------:R-:W2:Y:S02]  /*2f60*/  LDS.128 R20, [UR4+0x50] ;  /* 0x00005004ff147984 */ /* 0x000ea40008000c00 */
[----:B------:R-:W-:Y:S01]  /*2f70*/  FADD.FTZ R15, R15, R30 ;  /* 0x0000001e0f0f7221 */ /* 0x000fe20000010000 */
[----:B------:R-:W-:Y:S02]  /*2f80*/  FADD.FTZ R14, R14, R31 ;  /* 0x0000001f0e0e7221 */ /* 0x000fe40000010000 */
[----:B------:R-:W3:Y:S01]  /*2f90*/  LDS.128 R28, [UR4+0x60] ;  /* 0x00006004ff1c7984 */ /* 0x000ee20008000c00 */
        /* <DEDUP_REMOVED lines=11> */
[----:B------:R-:W-:-:S07]  /*3050*/  FADD.FTZ R15, R20, R31 ;  /* 0x0000001f140f7221 */ /* 0x000fce0000010000 */
.L_x_669:
[----:B------:R-:W-:Y:S05]  /*3060*/  BSYNC.RECONVERGENT B0 ;  /* 0x0000000000007941 */ /* 0x000fea0003800200 */
.L_x_668:
[----:B------:R-:W-:Y:S06]  /*3070*/  BAR.SYNC.DEFER_BLOCKING 0x0 ;  /* 0x0000000000007b1d */ /* 0x000fec0000010000 */
[----:B------:R-:W-:Y:S04]  /*3080*/  BSSY.RECONVERGENT B0, `(.L_x_670) ;  /* 0x000004d000007945 */ /* 0x000fe80003800200 */
[----:B------:R-:W-:Y:S05]  /*3090*/  @P3 BRA `(.L_x_671) ;  /* 0x00000004002c3947 */ /* 0x000fea0003800000 */
[----:B--2-4-:R-:W2:Y:S04]  /*30a0*/  LDS.128 R20, [R3+0x180] ;  /* 0x0001800003147984 */ /* 0x014ea80000000c00 */
[----:B---3--:R-:W3:Y:S04]  /*30b0*/  LDS.128 R24, [R3+0x300] ;  /* 0x0003000003187984 */ /* 0x008ee80000000c00 */
[----:B------:R-:W4:Y:S01]  /*30c0*/  LDS.128 R28, [R3+0x480] ;  /* 0x00048000031c7984 */ /* 0x000f220000000c00 */
[----:B--2---:R-:W-:Y:S01]  /*30d0*/  FADD.FTZ R20, R16, R20 ;  /* 0x0000001410147221 */ /* 0x004fe20000010000 */
[----:B------:R-:W-:Y:S01]  /*30e0*/  FADD.FTZ R16, R17, R21 ;  /* 0x0000001511107221 */ /* 0x000fe20000010000 */
[----:B------:R-:W-:Y:S01]  /*30f0*/  FADD.FTZ R17, R18, R22 ;  /* 0x0000001612117221 */ /* 0x000fe20000010000 */
[----:B------:R-:W-:Y:S01]  /*3100*/  FADD.FTZ R18, R19, R23 ;  /* 0x0000001713127221 */ /* 0x000fe20000010000 */
[----:B---3--:R-:W-:Y:S01]  /*3110*/  FADD.FTZ R19, R20, R24 ;  /* 0x0000001814137221 */ /* 0x008fe20000010000 */
[----:B------:R-:W-:Y:S01]  /*3120*/  FADD.FTZ R16, R16, R25 ;  /* 0x0000001910107221 */ /* 0x000fe20000010000 */
[----:B------:R-:W-:Y:S01]  /*3130*/  FADD.FTZ R17, R17, R26 ;  /* 0x0000001a11117221 */ /* 0x000fe20000010000 */
[----:B------:R-:W2:Y:S01]  /*3140*/  LDS.128 R20, [R3+0x600] ;  /* 0x0006000003147984 */ /* 0x000ea20000000c00 */
[----:B------:R-:W-:Y:S01]  /*3150*/  FADD.FTZ R24, R18, R27 ;  /* 0x0000001b12187221 */ /* 0x000fe20000010000 */
[----:B----4-:R-:W-:Y:S01]  /*3160*/  FADD.FTZ R25, R19, R28 ;  /* 0x0000001c13197221 */ /* 0x010fe20000010000 */
[----:B------:R-:W-:Y:S01]  /*3170*/  FADD.FTZ R26, R16, R29 ;  /* 0x0000001d101a7221 */ /* 0x000fe20000010000 */
[----:B------:R-:W-:Y:S01]  /*3180*/  FADD.FTZ R27, R17, R30 ;  /* 0x0000001e111b7221 */ /* 0x000fe20000010000 */
[----:B------:R-:W-:Y:S01]  /*3190*/  FADD.FTZ R24, R24, R31 ;  /* 0x0000001f18187221 */ /* 0x000fe20000010000 */
[----:B------:R-:W3:Y:S01]  /*31a0*/  LDS.128 R16, [R3+0x780] ;  /* 0x0007800003107984 */ /* 0x000ee20000000c00 */
        /* <DEDUP_REMOVED lines=57> */
[----:B------:R-:W-:-:S07]  /*3540*/  FADD.FTZ R19, R28, R23 ;  /* 0x000000171c137221 */ /* 0x000fce0000010000 */
.L_x_671:
[----:B------:R-:W-:Y:S05]  /*3550*/  BSYNC.RECONVERGENT B0 ;  /* 0x0000000000007941 */ /* 0x000fea0003800200 */
.L_x_670:
[----:B------:R-:W-:Y:S04]  /*3560*/  BSSY.RECONVERGENT B0, `(.L_x_672) ;  /* 0x000001c000007945 */ /* 0x000fe80003800200 */
[----:B------:R-:W-:Y:S05]  /*3570*/  @P3 BRA `(.L_x_673) ;  /* 0x0000000000683947 */ /* 0x000fea0003800000 */
[----:B------:R-:W4:Y:S08]  /*3580*/  LDC.64 R26, c[0x0][0x3f8] ;  /* 0x0000fe00ff1a7b82 */ /* 0x000f300000000a00 */
[----:B---3--:R-:W3:Y:S01]  /*3590*/  LDC.64 R24, c[0x0][0x3d8] ;  /* 0x0000f600ff187b82 */ /* 0x008ee20000000a00 */
[----:B----4-:R-:W-:Y:S01]  /*35a0*/  IMAD.WIDE.U32 R20, R26, 0x3, RZ ;  /* 0x000000031a147825 */ /* 0x010fe200078e00ff */
[----:B------:R-:W-:-:S04]  /*35b0*/  LEA R3, R27, R27, 0x1 ;  /* 0x0000001b1b037211 */ /* 0x000fc800078e08ff */
[----:B------:R-:W-:Y:S01]  /*35c0*/  IADD3 R3, PT, PT, R21, R3, RZ ;  /* 0x0000000315037210 */ /* 0x000fe20007ffe0ff */
[----:B---3--:R-:W-:-:S03]  /*35d0*/  IMAD.WIDE R24, R9, 0x4, R24 ;  /* 0x0000000409187825 */ /* 0x008fc600078e0218 */
[----:B------:R-:W-:-:S04]  /*35e0*/  LEA.HI R21, P0, R3, R20, RZ, 0x1 ;  /* 0x0000001403157211 */ /* 0x000fc800078108ff */
[----:B------:R-:W-:Y:S01]  /*35f0*/  IADD3.X R22, PT, PT, RZ, R3, RZ, P0, !PT ;  /* 0x00000003ff167210 */ /* 0x000fe200007fe4ff */
[----:B------:R3:W-:Y:S01]  /*3600*/  REDG.E.ADD.F32.FTZ.RN.STRONG.GPU desc[UR6][R24.64], R16 ;  /* 0x00000010180079a6 */ /* 0x0007e2000c12f306 */
[----:B------:R-:W-:Y:S02]  /*3610*/  LEA.HI R20, P0, R27, R26, RZ, 0x1 ;  /* 0x0000001a1b147211 */ /* 0x000fe400078108ff */
[C---:B------:R-:W-:Y:S02]  /*3620*/  SHF.L.U64.HI R3, R21.reuse, 0x1, R22 ;  /* 0x0000000115037819 */ /* 0x040fe40000010216 */
[----:B--2---:R-:W-:Y:S02]  /*3630*/  SHF.L.U32 R23, R21, 0x1, RZ ;  /* 0x0000000115177819 */ /* 0x004fe400000006ff */
[----:B------:R-:W-:Y:S02]  /*3640*/  IADD3.X R9, PT, PT, RZ, R27, RZ, P0, !PT ;  /* 0x0000001bff097210 */ /* 0x000fe400007fe4ff */
[----:B------:R-:W-:-:S02]  /*3650*/  SHF.L.U32 R21, R20, 0x1, RZ ;  /* 0x0000000114157819 */ /* 0x000fc400000006ff */
[----:B------:R-:W-:Y:S02]  /*3660*/  SHF.L.U64.HI R9, R20, 0x1, R9 ;  /* 0x0000000114097819 */ /* 0x000fe40000010209 */
[----:B------:R-:W-:Y:S02]  /*3670*/  LOP3.LUT R21, R21, 0xfffffffc, RZ, 0xc0, !PT ;  /* 0xfffffffc15157812 */ /* 0x000fe400078ec0ff */
[----:B------:R-:W-:Y:S02]  /*3680*/  LEA R20, P2, R26, R24, 0x2 ;  /* 0x000000181a147211 */ /* 0x000fe400078410ff */
[----:B------:R-:W-:Y:S02]  /*3690*/  LOP3.LUT R23, R23, 0xfffffffc, RZ, 0xc0, !PT ;  /* 0xfffffffc17177812 */ /* 0x000fe400078ec0ff */
[----:B------:R-:W-:Y:S02]  /*36a0*/  IADD3 R22, P0, PT, R24, R21, RZ ;  /* 0x0000001518167210 */ /* 0x000fe40007f1e0ff */
[----:B------:R-:W-:-:S02]  /*36b0*/  LEA.HI.X R21, R26, R25, R27, 0x2, P2 ;  /* 0x000000191a157211 */ /* 0x000fc400010f141b */
[----:B------:R-:W-:Y:S02]  /*36c0*/  IADD3 R26, P2, PT, R24, R23, RZ ;  /* 0x00000017181a7210 */ /* 0x000fe40007f5e0ff */
[C---:B------:R-:W-:Y:S02]  /*36d0*/  IADD3.X R23, PT, PT, R25.reuse, R9, RZ, P0, !PT ;  /* 0x0000000919177210 */ /* 0x040fe400007fe4ff */
[----:B------:R-:W-:-:S03]  /*36e0*/  IADD3.X R27, PT, PT, R25, R3, RZ, P2, !PT ;  /* 0x00000003191b7210 */ /* 0x000fc600017fe4ff */
[----:B------:R3:W-:Y:S04]  /*36f0*/  REDG.E.ADD.F32.FTZ.RN.STRONG.GPU desc[UR6][R22.64], R17 ;  /* 0x00000011160079a6 */ /* 0x0007e8000c12f306 */
[----:B------:R3:W-:Y:S04]  /*3700*/  REDG.E.ADD.F32.FTZ.RN.STRONG.GPU desc[UR6][R20.64], R18 ;  /* 0x00000012140079a6 */ /* 0x0007e8000c12f306 */
[----:B------:R3:W-:Y:S02]  /*3710*/  REDG.E.ADD.F32.FTZ.RN.STRONG.GPU desc[UR6][R26.64], R19 ;  /* 0x000000131a0079a6 */ /* 0x0007e4000c12f306 */
.L_x_673:
[----:B------:R-:W-:Y:S05]  /*3720*/  BSYNC.RECONVERGENT B0 ;  /* 0x0000000000007941 */ /* 0x000fea0003800200 */
.L_x_672:
[----:B------:R-:W5:Y:S02]  /*3730*/  LDCU UR4, c[0x0][0x370] ;  /* 0x00006e00ff0477ac */ /* 0x000f640008000800 */
[----:B-----5:R-:W-:-:S09]  /*3740*/  UISETP.GE.U32.AND UP0, UPT, UR4, 0x2, UPT ;  /* 0x000000020400788c */ /* 0x020fd2000bf06070 */
[----:B------:R-:W-:Y:S05]  /*3750*/  BRA.U !UP0, `(.L_x_674) ;  /* 0x0000000908bc7547 */ /* 0x000fea000b800000 */
[----:B------:R-:W5:Y:S01]  /*3760*/  LDC R9, c[0x0][0x370] ;  /* 0x0000dc00ff097b82 */ /* 0x000f620000000800 */
[----:B------:R-:W1:Y:S01]  /*3770*/  S2R R30, SR_CTAID.Y ;  /* 0x00000000001e7919 */ /* 0x000e620000002600 */
[----:B------:R-:W-:-:S05]  /*3780*/  LOP3.LUT R3, R51, 0x1, RZ, 0xc0, !PT ;  /* 0x0000000133037812 */ /* 0x000fca00078ec0ff */
[----:B0--3--:R-:W-:Y:S01]  /*3790*/  IMAD R18, R3, R2, RZ ;  /* 0x0000000203127224 */ /* 0x009fe200078e02ff */
[----:B------:R-:W0:Y:S03]  /*37a0*/  LDC.64 R26, c[0x0][0x3d0] ;  /* 0x0000f400ff1a7b82 */ /* 0x000e260000000a00 */
[----:B-----5:R-:W-:-:S05]  /*37b0*/  IMAD R3, R18, R9, RZ ;  /* 0x0000000912037224 */ /* 0x020fca00078e02ff */
[----:B------:R-:W-:-:S05]  /*37c0*/  SHF.L.U32 R3, R3, 0x1, RZ ;  /* 0x0000000103037819 */ /* 0x000fca00000006ff */
[----:B0-----:R-:W-:Y:S01]  /*37d0*/  IMAD.WIDE R26, R3, 0x4, R26 ;  /* 0x00000004031a7825 */ /* 0x001fe200078e021a */
[----:B-1----:R-:W-:Y:S06]  /*37e0*/  @P1 BRA `(.L_x_675) ;  /* 0x0000000000541947 */ /* 0x002fec0003800000 */
[----:B------:R-:W0:Y:S01]  /*37f0*/  LDC.64 R16, c[0x0][0x3c8] ;  /* 0x0000f200ff107b82 */ /* 0x000e220000000a00 */
[----:B------:R-:W-:Y:S01]  /*3800*/  IADD3 R3, PT, PT, R18, R30, RZ ;  /* 0x0000001e12037210 */ /* 0x000fe20007ffe0ff */
[----:B------:R-:W-:Y:S01]  /*3810*/  IMAD R19, R50, R2, R30 ;  /* 0x0000000232137224 */ /* 0x000fe200078e021e */
[----:B------:R-:W-:-:S03]  /*3820*/  LOP3.LUT P0, R9, R51, 0x2, RZ, 0xc0, !PT ;  /* 0x0000000233097812 */ /* 0x000fc6000780c0ff */
[----:B------:R-:W-:Y:S01]  /*3830*/  IMAD.WIDE.U32 R18, R19, 0x8, R26 ;  /* 0x0000000813127825 */ /* 0x000fe200078e001a */
[----:B------:R-:W-:-:S04]  /*3840*/  IADD3 R9, PT, PT, -R9, 0x1, RZ ;  /* 0x0000000109097810 */ /* 0x000fc80007ffe1ff */
[----:B------:R1:W-:Y:S01]  /*3850*/  STG.E.64 desc[UR6][R18.64], R14 ;  /* 0x0000000e12007986 */ /* 0x0003e2000c101b06 */
[----:B0-----:R-:W-:Y:S02]  /*3860*/  IMAD.WIDE.U32 R16, R3, 0x4, R16 ;  /* 0x0000000403107825 */ /* 0x001fe400078e0010 */
[----:B------:R-:W0:Y:S01]  /*3870*/  LDC R3, c[0x0][0x370] ;  /* 0x0000dc00ff037b82 */ /* 0x000e220000000800 */
[----:B------:R-:W-:Y:S06]  /*3880*/  MEMBAR.ALL.GPU ;  /* 0x0000000000007992 */ /* 0x000fec000000a000 */
[----:B------:R-:W-:-:S00]  /*3890*/  ERRBAR ;  /* 0x00000000000079ab */ /* 0x000fc00000000000 */
[----:B------:R-:W-:Y:S06]  /*38a0*/  CGAERRBAR ;  /* 0x00000000000075ab */ /* 0x000fec0000000000 */
[----:B------:R1:W-:Y:S01]  /*38b0*/  REDG.E.ADD.S32.STRONG.GPU desc[UR6][R16.64], R9 ;  /* 0x000000091000798e */ /* 0x0003e2000c12e306 */
[----:B0-----:R-:W-:-:S04]  /*38c0*/  SEL R20, R3, RZ, !P0 ;  /* 0x000000ff03147207 */ /* 0x001fc80004000000 */
[----:B------:R-:W-:-:S13]  /*38d0*/  ISETP.NE.AND P0, PT, R20, -0x1, PT ;  /* 0xffffffff1400780c */ /* 0x000fda0003f05270 */
[----:B-1----:R-:W-:Y:S05]  /*38e0*/  @!P0 BRA `(.L_x_675) ;  /* 0x0000000000148947 */ /* 0x002fea0003800000 */
.L_x_676:
[----:B------:R-:W3:Y:S04]  /*38f0*/  LDG.E.STRONG.GPU R3, desc[UR6][R16.64] ;  /* 0x0000000610037981 */ /* 0x000ee8000c1ef900 */
[----:B---3--:R-:W-:Y:S01]  /*3900*/  CCTL.IVALL ;  /* 0x00000000ff00798f */ /* 0x008fe20002000000 */
[----:B------:R-:W-:Y:S05]  /*3910*/  YIELD ;  /* 0x0000000000007946 */ /* 0x000fea0003800000 */
[----:B------:R-:W-:-:S13]  /*3920*/  ISETP.NE.AND P0, PT, R3, R20, PT ;  /* 0x000000140300720c */ /* 0x000fda0003f05270 */
[----:B------:R-:W-:Y:S05]  /*3930*/  @P0 BRA `(.L_x_676) ;  /* 0xfffffffc00ec0947 */ /* 0x000fea000383ffff */
.L_x_675:
[----:B------:R-:W0:Y:S01]  /*3940*/  LDC R3, c[0x0][0x370] ;  /* 0x0000dc00ff037b82 */ /* 0x000e220000000800 */
[----:B------:R-:W-:Y:S05]  /*3950*/  WARPSYNC.ALL ;  /* 0x0000000000007948 */ /* 0x000fea0003800000 */
[----:B0-----:R-:W-:Y:S02]  /*3960*/  ISETP.GE.U32.AND P0, PT, R3, 0x8, PT ;  /* 0x000000080300780c */ /* 0x001fe40003f06070 */
[----:B------:R-:W-:Y:S01]  /*3970*/  BAR.SYNC.DEFER_BLOCKING 0x0 ;  /* 0x0000000000007b1d */ /* 0x000fe20000010000 */
[----:B------:R-:W-:-:S10]  /*3980*/  HFMA2 R3, -RZ, RZ, 0, 0 ;  /* 0x00000000ff037431 */ /* 0x000fd400000001ff */
[----:B------:R-:W-:Y:S05]  /*3990*/  @!P0 BRA `(.L_x_677) ;  /* 0x0000000400208947 */ /* 0x000fea0003800000 */
[CC--:B------:R-:W-:Y:S01]  /*39a0*/  LEA R20, R2.reuse, R30.reuse, 0x1 ;  /* 0x0000001e02147211 */ /* 0x0c0fe200078e08ff */
[C-C-:B------:R-:W-:Y:S01]  /*39b0*/  IMAD R3, R2.reuse, 0x3, R30.reuse ;  /* 0x0000000302037824 */ /* 0x140fe200078e021e */
[C---:B------:R-:W-:Y:S01]  /*39c0*/  LEA R9, R2.reuse, R30, 0x2 ;  /* 0x0000001e02097211 */ /* 0x040fe200078e10ff */
[--C-:B------:R-:W-:Y:S01]  /*39d0*/  IMAD R17, R2, 0x7, R30.reuse ;  /* 0x0000000702117824 */ /* 0x100fe200078e021e */
[----:B------:R-:W-:Y:S01]  /*39e0*/  IADD3 R22, PT, PT, R30, R2, RZ ;  /* 0x000000021e167210 */ /* 0x000fe20007ffe0ff */
[--C-:B------:R-:W-:Y:S01]  /*39f0*/  IMAD R18, R2, 0x6, R30.reuse ;  /* 0x0000000602127824 */ /* 0x100fe200078e021e */
[----:B------:R-:W-:Y:S01]  /*3a00*/  IADD3 R16, PT, PT, -R50, RZ, RZ ;  /* 0x000000ff32107210 */ /* 0x000fe20007ffe1ff */
[----:B------:R-:W-:Y:S01]  /*3a10*/  IMAD R19, R2, 0x5, R30 ;  /* 0x0000000502137824 */ /* 0x000fe200078e021e */
[----:B----4-:R-:W-:Y:S01]  /*3a20*/  MOV R21, R30 ;  /* 0x0000001e00157202 */ /* 0x010fe20000000f00 */
[----:B------:R-:W-:-:S06]  /*3a30*/  UMOV UR4, URZ ;  /* 0x000000ff00047c82 */ /* 0x000fcc0008000000 */
.L_x_678:
[----:B------:R-:W-:Y:S01]  /*3a40*/  ISETP.EQ.OR P0, PT, R16, RZ, P1 ;  /* 0x000000ff1000720c */ /* 0x000fe20000f02670 */
[----:B------:R-:W-:-:S06]  /*3a50*/  UIADD3 UR5, UPT, UPT, UR4, 0x1, URZ ;  /* 0x0000000104057890 */ /* 0x000fcc000fffe0ff */
[----:B------:R-:W-:-:S06]  /*3a60*/  ISETP.EQ.OR P2, PT, R50, UR5, P1 ;  /* 0x0000000532007c0c */ /* 0x000fcc0008f42670 */
[----:B------:R-:W-:-:S06]  /*3a70*/  @!P0 IMAD.WIDE.U32 R28, R21, 0x8, R26 ;  /* 0x00000008151c8825 */ /* 0x000fcc00078e001a */
[----:B------:R-:W3:Y:S01]  /*3a80*/  @!P0 LDG.E.64 R28, desc[UR6][R28.64] ;  /* 0x000000061c1c8981 */ /* 0x000ee2000c1e1b00 */
[----:B------:R-:W-:-:S06]  /*3a90*/  @!P2 IMAD.WIDE.U32 R24, R22, 0x8, R26 ;  /* 0x000000081618a825 */ /* 0x000fcc00078e001a */
[----:B------:R-:W4:Y:S01]  /*3aa0*/  @!P2 LDG.E.64 R24, desc[UR6][R24.64] ;  /* 0x000000061818a981 */ /* 0x000f22000c1e1b00 */
[----:B------:R-:W-:-:S06]  /*3ab0*/  UIADD3 UR5, UPT, UPT, UR4, 0x2, URZ ;  /* 0x0000000204057890 */ /* 0x000fcc000fffe0ff */
[----:B------:R-:W-:Y:S01]  /*3ac0*/  ISETP.EQ.OR P3, PT, R50, UR5, P1 ;  /* 0x0000000532007c0c */ /* 0x000fe20008f62670 */
[----:B------:R-:W-:Y:S01]  /*3ad0*/  UIADD3 UR5, UPT, UPT, UR4, 0x3, URZ ;  /* 0x0000000304057890 */ /* 0x000fe2000fffe0ff */
[----:B---3--:R-:W-:Y:S01]  /*3ae0*/  @!P0 FADD.FTZ R14, R14, R28 ;  /* 0x0000001c0e0e8221 */ /* 0x008fe20000010000 */
[----:B------:R-:W-:-:S10]  /*3af0*/  @!P0 FADD.FTZ R15, R15, R29 ;  /* 0x0000001d0f0f8221 */ /* 0x000fd40000010000 */
[----:B------:R-:W-:Y:S01]  /*3b00*/  @!P3 IMAD.WIDE.U32 R28, R20, 0x8, R26 ;  /* 0x00000008141cb825 */ /* 0x000fe200078e001a */
[----:B------:R-:W-:-:S05]  /*3b10*/  ISETP.EQ.OR P0, PT, R50, UR5, P1 ;  /* 0x0000000532007c0c */ /* 0x000fca0008f02670 */
[----:B------:R-:W3:Y:S01]  /*3b20*/  @!P3 LDG.E.64 R28, desc[UR6][R28.64] ;  /* 0x000000061c1cb981 */ /* 0x000ee2000c1e1b00 */
[----:B----4-:R-:W-:Y:S01]  /*3b30*/  @!P2 FADD.FTZ R14, R14, R24 ;  /* 0x000000180e0ea221 */ /* 0x010fe20000010000 */
[----:B------:R-:W-:-:S06]  /*3b40*/  @!P2 FADD.FTZ R15, R15, R25 ;  /* 0x000000190f0fa221 */ /* 0x000fcc0000010000 */
        /* <DEDUP_REMOVED lines=26> */
[----:B--2---:R-:W0:Y:S01]  /*3cf0*/  LDC R23, c[0x0][0x370] ;  /* 0x0000dc00ff177b82 */ /* 0x004e220000000800 */
[----:B------:R-:W-:Y:S01]  /*3d00*/  UIADD3 UR4, UPT, UPT, UR4, 0x8, URZ ;  /* 0x0000000804047890 */ /* 0x000fe2000fffe0ff */
[----:B------:R-:W-:Y:S02]  /*3d10*/  IADD3 R16, PT, PT, R16, 0x8, RZ ;  /* 0x0000000810107810 */ /* 0x000fe40007ffe0ff */
[C---:B------:R-:W-:Y:S02]  /*3d20*/  LEA R21, R2.reuse, R21, 0x3 ;  /* 0x0000001502157211 */ /* 0x040fe400078e18ff */
[----:B0-----:R-:W-:Y:S02]  /*3d30*/  LOP3.LUT R23, R23, 0x7ffffff8, RZ, 0xc0, !PT ;  /* 0x7ffffff817177812 */ /* 0x001fe400078ec0ff */
[C---:B------:R-:W-:Y:S02]  /*3d40*/  LEA R22, R2.reuse, R22, 0x3 ;  /* 0x0000001602167211 */ /* 0x040fe400078e18ff */
[----:B------:R-:W-:-:S02]  /*3d50*/  LEA R20, R2, R20, 0x3 ;  /* 0x0000001402147211 */ /* 0x000fc400078e18ff */
[C---:B------:R-:W-:Y:S02]  /*3d60*/  LEA R3, R2.reuse, R3, 0x3 ;  /* 0x0000000302037211 */ /* 0x040fe400078e18ff */
[C---:B------:R-:W-:Y:S02]  /*3d70*/  LEA R9, R2.reuse, R9, 0x3 ;  /* 0x0000000902097211 */ /* 0x040fe400078e18ff */
[C---:B------:R-:W-:Y:S02]  /*3d80*/  LEA R19, R2.reuse, R19, 0x3 ;  /* 0x0000001302137211 */ /* 0x040fe400078e18ff */
[C---:B------:R-:W-:Y:S02]  /*3d90*/  LEA R18, R2.reuse, R18, 0x3 ;  /* 0x0000001202127211 */ /* 0x040fe400078e18ff */
[----:B------:R-:W-:Y:S01]  /*3da0*/  LEA R17, R2, R17, 0x3 ;  /* 0x0000001102117211 */ /* 0x000fe200078e18ff */
[----:B---3--:R-:W-:Y:S01]  /*3db0*/  @!P0 FADD.FTZ R14, R14, R28 ;  /* 0x0000001c0e0e8221 */ /* 0x008fe20000010000 */
[----:B------:R-:W-:Y:S01]  /*3dc0*/  @!P0 FADD.FTZ R15, R15, R29 ;  /* 0x0000001d0f0f8221 */ /* 0x000fe20000010000 */
[----:B------:R-:W-:-:S02]  /*3dd0*/  ISETP.NE.AND P0, PT, R23, UR4, PT ;  /* 0x0000000417007c0c */ /* 0x000fc4000bf05270 */
[----:B----4-:R-:W-:Y:S01]  /*3de0*/  @!P2 FADD.FTZ R14, R14, R24 ;  /* 0x000000180e0ea221 */ /* 0x010fe20000010000 */
[----:B------:R-:W-:-:S10]  /*3df0*/  @!P2 FADD.FTZ R15, R15, R25 ;  /* 0x000000190f0fa221 */ /* 0x000fd40000010000 */
[----:B------:R-:W-:Y:S05]  /*3e00*/  @P0 BRA `(.L_x_678) ;  /* 0xfffffffc000c0947 */ /* 0x000fea000383ffff */
[----:B------:R-:W-:-:S07]  /*3e10*/  MOV R3, R23 ;  /* 0x0000001700037202 */ /* 0x000fce0000000f00 */
.L_x_677:
[----:B------:R-:W0:Y:S02]  /*3e20*/  LDCU UR4, c[0x0][0x370] ;  /* 0x00006e00ff0477ac */ /* 0x000e240008000800 */
[----:B0-----:R-:W-:-:S09]  /*3e30*/  ULOP3.LUT UP0, URZ, UR4, 0x7, URZ, 0xc0, !UPT ;  /* 0x0000000704ff7892 */ /* 0x001fd2000f80c0ff */
[----:B------:R-:W-:Y:S05]  /*3e40*/  BRA.U !UP0, `(.L_x_674) ;  /* 0x0000000508007547 */ /* 0x000fea000b800000 */
[----:B------:R-:W0:Y:S01]  /*3e50*/  LDCU UR4, c[0x0][0x370] ;  /* 0x00006e00ff0477ac */ /* 0x000e220008000800 */
[----:B------:R-:W1:Y:S01]  /*3e60*/  LDCU UR5, c[0x0][0x370] ;  /* 0x00006e00ff0577ac */ /* 0x000e620008000800 */
[----:B0-----:R-:W-:-:S04]  /*3e70*/  ULOP3.LUT UR4, UR4, 0x7, URZ, 0xc0, !UPT ;  /* 0x0000000704047892 */ /* 0x001fc8000f8ec0ff */
[----:B------:R-:W-:Y:S02]  /*3e80*/  UIADD3 UR4, UPT, UPT, UR4, -0x1, URZ ;  /* 0xffffffff04047890 */ /* 0x000fe4000fffe0ff */
[----:B-1----:R-:W-:Y:S02]  /*3e90*/  ULOP3.LUT UP1, UR5, UR5, 0x3, URZ, 0xc0, !UPT ;  /* 0x0000000305057892 */ /* 0x002fe4000f82c0ff */
[----:B------:R-:W-:-:S09]  /*3ea0*/  UISETP.GE.U32.AND UP0, UPT, UR4, 0x3, UPT ;  /* 0x000000030400788c */ /* 0x000fd2000bf06070 */
[----:B------:R-:W-:Y:S05]  /*3eb0*/  BRA.U !UP0, `(.L_x_679) ;  /* 0x0000000108707547 */ /* 0x000fea000b800000 */
[C---:B------:R-:W-:Y:S02]  /*3ec0*/  IADD3 R19, PT, PT, R3.reuse, 0x1, RZ ;  /* 0x0000000103137810 */ /* 0x040fe40007ffe0ff */
[CC--:B------:R-:W-:Y:S02]  /*3ed0*/  ISETP.EQ.OR P0, PT, R3.reuse, R50.reuse, P1 ;  /* 0x000000320300720c */ /* 0x0c0fe40000f02670 */
[----:B--2---:R-:W-:Y:S02]  /*3ee0*/  IADD3 R23, PT, PT, R3, 0x2, RZ ;  /* 0x0000000203177810 */ /* 0x004fe40007ffe0ff */
[-C--:B------:R-:W-:Y:S02]  /*3ef0*/  ISETP.EQ.OR P2, PT, R19, R50.reuse, P1 ;  /* 0x000000321300720c */ /* 0x080fe40000f42670 */
[----:B----4-:R-:W-:Y:S02]  /*3f00*/  IADD3 R21, PT, PT, R3, 0x3, RZ ;  /* 0x0000000303157810 */ /* 0x010fe40007ffe0ff */
[----:B------:R-:W-:-:S02]  /*3f10*/  ISETP.EQ.OR P3, PT, R23, R50, P1 ;  /* 0x000000321700720c */ /* 0x000fc40000f62670 */
[----:B------:R-:W-:-:S03]  /*3f20*/  ISETP.EQ.OR P4, PT, R21, R50, P1 ;  /* 0x000000321500720c */ /* 0x000fc60000f82670 */
[----:B------:R-:W-:-:S04]  /*3f30*/  @!P0 IMAD R17, R3, R2, R30 ;  /* 0x0000000203118224 */ /* 0x000fc800078e021e */
[----:B------:R-:W-:Y:S02]  /*3f40*/  @!P2 IMAD R19, R19, R2, R30 ;  /* 0x000000021313a224 */ /* 0x000fe400078e021e */
[----:B------:R-:W-:-:S04]  /*3f50*/  @!P0 IMAD.WIDE.U32 R16, R17, 0x8, R26 ;  /* 0x0000000811108825 */ /* 0x000fc800078e001a */
[-C--:B------:R-:W-:Y:S02]  /*3f60*/  @!P3 IMAD R23, R23, R2.reuse, R30 ;  /* 0x000000021717b224 */ /* 0x080fe400078e021e */
[----:B------:R-:W-:Y:S01]  /*3f70*/  @!P2 IMAD.WIDE.U32 R18, R19, 0x8, R26 ;  /* 0x000000081312a825 */ /* 0x000fe200078e001a */
[----:B------:R-:W2:Y:S03]  /*3f80*/  @!P0 LDG.E.64 R16, desc[UR6][R16.64] ;  /* 0x0000000610108981 */ /* 0x000ea6000c1e1b00 */
[----:B------:R-:W-:Y:S02]  /*3f90*/  @!P4 IMAD R21, R21, R2, R30 ;  /* 0x000000021515c224 */ /* 0x000fe400078e021e */
[--C-:B------:R-:W-:Y:S01]  /*3fa0*/  @!P3 IMAD.WIDE.U32 R22, R23, 0x8, R26.reuse ;  /* 0x000000081716b825 */ /* 0x100fe200078e001a */
        /* <DEDUP_REMOVED lines=13> */
.L_x_679:
[----:B------:R-:W-:Y:S05]  /*4080*/  BRA.U !UP1, `(.L_x_674) ;  /* 0x0000000109707547 */ /* 0x000fea000b800000 */
[----:B------:R-:W0:Y:S01]  /*4090*/  LDC R9, c[0x0][0x370] ;  /* 0x0000dc00ff097b82 */ /* 0x000e220000000800 */
[----:B------:R-:W-:Y:S01]  /*40a0*/  UISETP.NE.AND UP0, UPT, UR5, 0x1, UPT ;  /* 0x000000010500788c */ /* 0x000fe2000bf05270 */
[----:B0-----:R-:W-:-:S08]  /*40b0*/  LOP3.LUT R9, R9, 0x1, RZ, 0xc0, !PT ;  /* 0x0000000109097812 */ /* 0x001fd000078ec0ff */
[----:B------:R-:W-:Y:S05]  /*40c0*/  BRA.U !UP0, `(.L_x_680) ;  /* 0x0000000108387547 */ /* 0x000fea000b800000 */
[C---:B------:R-:W-:Y:S02]  /*40d0*/  IADD3 R17, PT, PT, R3.reuse, 0x1, RZ ;  /* 0x0000000103117810 */ /* 0x040fe40007ffe0ff */
[-C--:B------:R-:W-:Y:S02]  /*40e0*/  ISETP.EQ.OR P2, PT, R3, R50.reuse, P1 ;  /* 0x000000320300720c */ /* 0x080fe40000f42670 */
[----:B------:R-:W-:-:S11]  /*40f0*/  ISETP.EQ.OR P0, PT, R17, R50, P1 ;  /* 0x000000321100720c */ /* 0x000fd60000f02670 */
[-CC-:B------:R-:W-:Y:S02]  /*4100*/  @!P2 IMAD R19, R3, R2.reuse, R30.reuse ;  /* 0x000000020313a224 */ /* 0x180fe400078e021e */
[----:B------:R-:W-:Y:S02]  /*4110*/  @!P0 IMAD R17, R17, R2, R30 ;  /* 0x0000000211118224 */ /* 0x000fe400078e021e */
[----:B------:R-:W-:-:S04]  /*4120*/  @!P2 IMAD.WIDE.U32 R18, R19, 0x8, R26 ;  /* 0x000000081312a825 */ /* 0x000fc800078e001a */
[----:B------:R-:W-:Y:S02]  /*4130*/  @!P0 IMAD.WIDE.U32 R16, R17, 0x8, R26 ;  /* 0x0000000811108825 */ /* 0x000fe400078e001a */
[----:B------:R-:W4:Y:S04]  /*4140*/  @!P2 LDG.E.64 R18, desc[UR6][R18.64] ;  /* 0x000000061212a981 */ /* 0x000f28000c1e1b00 */
[----:B------:R-:W3:Y:S01]  /*4150*/  @!P0 LDG.E.64 R16, desc[UR6][R16.64] ;  /* 0x0000000610108981 */ /* 0x000ee2000c1e1b00 */
[----:B------:R-:W-:Y:S01]  /*4160*/  IADD3 R3, PT, PT, R3, 0x2, RZ ;  /* 0x0000000203037810 */ /* 0x000fe20007ffe0ff */
[----:B----4-:R-:W-:Y:S01]  /*4170*/  @!P2 FADD.FTZ R14, R14, R18 ;  /* 0x000000120e0ea221 */ /* 0x010fe20000010000 */
[----:B------:R-:W-:-:S03]  /*4180*/  @!P2 FADD.FTZ R15, R15, R19 ;  /* 0x000000130f0fa221 */ /* 0x000fc60000010000 */
[----:B---3--:R-:W-:Y:S01]  /*4190*/  @!P0 FADD.FTZ R14, R14, R16 ;  /* 0x000000100e0e8221 */ /* 0x008fe20000010000 */
[----:B------:R-:W-:-:S07]  /*41a0*/  @!P0 FADD.FTZ R15, R15, R17 ;  /* 0x000000110f0f8221 */ /* 0x000fce0000010000 */
.L_x_680:
[----:B------:R-:W-:Y:S01]  /*41b0*/  ISETP.EQ.OR P0, PT, R3, R50, P1 ;  /* 0x000000320300720c */ /* 0x000fe20000f02670 */
[----:B------:R-:W-:Y:S03]  /*41c0*/  BSSY.RECONVERGENT B0, `(.L_x_674) ;  /* 0x0000008000007945 */ /* 0x000fe60003800200 */
[----:B------:R-:W-:-:S13]  /*41d0*/  ISETP.NE.U32.OR P0, PT, R9, 0x1, P0 ;  /* 0x000000010900780c */ /* 0x000fda0000705470 */
[----:B------:R-:W-:Y:S05]  /*41e0*/  @P0 BRA `(.L_x_681) ;  /* 0x0000000000140947 */ /* 0x000fea0003800000 */
[----:B------:R-:W-:-:S04]  /*41f0*/  IMAD R3, R2, R3, R30 ;  /* 0x0000000302037224 */ /* 0x000fc800078e021e */
[----:B------:R-:W-:-:S06]  /*4200*/  IMAD.WIDE.U32 R26, R3, 0x8, R26 ;  /* 0x00000008031a7825 */ /* 0x000fcc00078e001a */
[----:B------:R-:W4:Y:S02]  /*4210*/  LDG.E.64 R26, desc[UR6][R26.64] ;  /* 0x000000061a1a7981 */ /* 0x000f24000c1e1b00 */
[----:B----4-:R-:W-:Y:S01]  /*4220*/  FADD.FTZ R14, R14, R26 ;  /* 0x0000001a0e0e7221 */ /* 0x010fe20000010000 */
[----:B------:R-:W-:-:S07]  /*4230*/  FADD.FTZ R15, R15, R27 ;  /* 0x0000001b0f0f7221 */ /* 0x000fce0000010000 */
.L_x_681:
[----:B------:R-:W-:Y:S05]  /*4240*/  BSYNC.RECONVERGENT B0 ;  /* 0x0000000000007941 */ /* 0x000fea0003800200 */
.L_x_674:
[----:B------:R-:W5:Y:S01]  /*4250*/  S2UR UR5, SR_CgaCtaId ;  /* 0x00000000000579c3 */ /* 0x000f620000008800 */
[----:B------:R-:W-:Y:S01]  /*4260*/  UMOV UR4, 0x400 ;  /* 0x0000040000047882 */ /* 0x000fe20000000000 */
[--C-:B------:R-:W-:Y:S02]  /*4270*/  HADD2.F32 R3, -RZ, R47.reuse.H0_H0 ;  /* 0x2000002fff037230 */ /* 0x100fe40000004100 */
[----:B------:R-:W-:Y:S02]  /*4280*/  HADD2.F32 R47, -RZ, R47.H1_H1 ;  /* 0x3000002fff2f7230 */ /* 0x000fe40000004100 */
[--C-:B------:R-:W-:Y:S02]  /*4290*/  HADD2.F32 R9, -RZ, R39.reuse.H0_H0 ;  /* 0x20000027ff097230 */ /* 0x100fe40000004100 */
[C---:B------:R-:W-:Y:S01]  /*42a0*/  FADD.FTZ R3, -R8.reuse, R3 ;  /* 0x0000000308037221 */ /* 0x040fe20000010100 */
[----:B---3--:R-:W-:Y:S02]  /*42b0*/  HADD2.F32 R16, -RZ, R39.H1_H1 ;  /* 0x30000027ff107230 */ /* 0x008fe40000004100 */
[----:B------:R-:W-:Y:S01]  /*42c0*/  FADD.FTZ R25, -R8, R47 ;  /* 0x0000002f08197221 */ /* 0x000fe20000010100 */
[----:B------:R-:W-:-:S02]  /*42d0*/  HADD2.F32 R31, -RZ, R46.H0_H0 ;  /* 0x2000002eff1f7230 */ /* 0x000fc40000004100 */
[-C--:B------:R-:W-:Y:S01]  /*42e0*/  FMUL.FTZ R17, R3, R0.reuse ;  /* 0x0000000003117220 */ /* 0x080fe20000410000 */
[----:B------:R-:W-:Y:S02]  /*42f0*/  HADD2.F32 R46, -RZ, R46.H1_H1 ;  /* 0x3000002eff2e7230 */ /* 0x000fe40000004100 */
[----:B------:R-:W-:Y:S01]  /*4300*/  FMUL.FTZ R30, R25, R0 ;  /* 0x00000000191e7220 */ /* 0x000fe20000410000 */
[--C-:B------:R-:W-:Y:S02]  /*4310*/  HADD2.F32 R39, -RZ, R45.reuse.H0_H0 ;  /* 0x2000002dff277230 */ /* 0x100fe40000004100 */
[----:B------:R-:W-:Y:S02]  /*4320*/  HADD2.F32 R18, -RZ, R45.H1_H1 ;  /* 0x3000002dff127230 */ /* 0x000fe40000004100 */
[--C-:B--2---:R-:W-:Y:S02]  /*4330*/  HADD2.F32 R23, -RZ, R44.reuse.H0_H0 ;  /* 0x2000002cff177230 */ /* 0x104fe40000004100 */
[----:B------:R-:W-:-:S02]  /*4340*/  HADD2.F32 R22, -RZ, R44.H1_H1 ;  /* 0x3000002cff167230 */ /* 0x000fc40000004100 */
[--C-:B----4-:R-:W-:Y:S01]  /*4350*/  HADD2.F32 R21, -RZ, R43.reuse.H0_H0 ;  /* 0x2000002bff157230 */ /* 0x110fe20000004100 */
[----:B-----5:R-:W-:Y:S01]  /*4360*/  ULEA UR4, UR5, UR4, 0x18 ;  /* 0x0000000405047291 */ /* 0x020fe2000f8ec0ff */
[----:B------:R-:W-:Y:S01]  /*4370*/  HADD2.F32 R47, -RZ, R43.H1_H1 ;  /* 0x3000002bff2f7230 */ /* 0x000fe20000004100 */
[----:B------:R-:W2:Y:S01]  /*4380*/  LDCU.U8 UR5, c[0x0][0x414] ;  /* 0x00008280ff0577ac */ /* 0x000ea20008000000 */
[----:B------:R-:W-:-:S06]  /*4390*/  HADD2.F32 R19, -RZ, R42.H0_H0 ;  /* 0x2000002aff137230 */ /* 0x000fcc0000004100 */
[----:B------:R-:W-:Y:S01]  /*43a0*/  @!P1 STS.64 [UR4+0x78], R14 ;  /* 0x0000780eff009988 */ /* 0x000fe20008000a04 */
[----:B------:R-:W-:Y:S01]  /*43b0*/  BAR.SYNC.DEFER_BLOCKING 0x0 ;  /* 0x0000000000007b1d */ /* 0x000fe20000010000 */
[----:B--2---:R-:W-:-:S05]  /*43c0*/  UISETP.NE.AND UP0, UPT, UR5, URZ, UPT ;  /* 0x000000ff0500728c */ /* 0x004fca000bf05270 */
[----:B-1----:R-:W1:Y:S01]  /*43d0*/  LDS.64 R14, [UR4+0x78] ;  /* 0x00007804ff0e7984 */ /* 0x002e620008000a00 */
[----:B------:R-:W1:Y:S02]  /*43e0*/  LDCU UR4, c[0x0][0x42c] ;  /* 0x00008580ff0477ac */ /* 0x000e640008000800 */
[----:B-1----:R-:W-:Y:S01]  /*43f0*/  FMUL.FTZ R14, R14, UR4 ;  /* 0x000000040e0e7c20 */ /* 0x002fe20008410000 */
[----:B------:R-:W-:Y:S01]  /*4400*/  FMUL.FTZ R15, R15, UR4 ;  /* 0x000000040f0f7c20 */ /* 0x000fe20008410000 */
        /* <DEDUP_REMOVED lines=11> */
[----:B-1----:R-:W-:Y:S01]  /*44c0*/  FMUL.FTZ R9, R9, R26 ;  /* 0x0000001a09097220 */ /* 0x002fe20000410000 */
[----:B------:R-:W-:-:S04]  /*44d0*/  FADD.FTZ R43, -R26, 1 ;  /* 0x3f8000001a2b7421 */ /* 0x000fc80000010100 */
[----:B------:R-:W-:Y:S01]  /*44e0*/  FFMA.FTZ R20, R20, R43, 1 ;  /* 0x3f80000014147423 */ /* 0x000fe2000001002b */
[----:B--2---:R-:W-:Y:S01]  /*44f0*/  FADD.FTZ R26, -R29, 1 ;  /* 0x3f8000001d1a7421 */ /* 0x004fe20000010100 */
[----:B------:R-:W-:Y:S02]  /*4500*/  FMUL.FTZ R16, R16, R29 ;  /* 0x0000001d10107220 */ /* 0x000fe40000410000 */
[----:B------:R-:W-:Y:S01]  /*4510*/  FMUL.FTZ R9, R9, R20 ;  /* 0x0000001409097220 */ /* 0x000fe20000410000 */
[----:B------:R-:W-:-:S04]  /*4520*/  FFMA.FTZ R3, R3, R26, 1 ;  /* 0x3f80000003037423 */ /* 0x000fc8000001001a */
[----:B------:R-:W-:-:S07]  /*4530*/  FMUL.FTZ R16, R16, R3 ;  /* 0x0000000310107220 */ /* 0x000fce0000410000 */
.L_x_682:
[----:B------:R-:W1:Y:S01]  /*4540*/  LDCU UR4, c[0x0][0x41c] ;  /* 0x00008380ff0477ac */ /* 0x000e620008000800 */
[----:B------:R-:W-:Y:S02]  /*4550*/  HADD2.F32 R45, -RZ, R42.H1_H1 ;  /* 0x3000002aff2d7230 */ /* 0x000fe40000004100 */
[C---:B------:R-:W-:Y:S01]  /*4560*/  FADD.FTZ R43, -R8.reuse, R31 ;  /* 0x0000001f082b7221 */ /* 0x040fe20000010100 */
[--C-:B------:R-:W-:Y:S01]  /*4570*/  HADD2.F32 R3, -RZ, R41.reuse.H0_H0 ;  /* 0x20000029ff037230 */ /* 0x100fe20000004100 */
[----:B------:R-:W2:Y:S01]  /*4580*/  LDCU.64 UR8, c[0x0][0x400] ;  /* 0x00008000ff0877ac */ /* 0x000ea20008000a00 */
[----:B------:R-:W-:Y:S02]  /*4590*/  HADD2.F32 R25, -RZ, R41.H1_H1 ;  /* 0x30000029ff197230 */ /* 0x000fe40000004100 */
[C---:B------:R-:W-:Y:S01]  /*45a0*/  FADD.FTZ R41, -R8.reuse, R18 ;  /* 0x0000001208297221 */ /* 0x040fe20000010100 */
[--C-:B------:R-:W-:Y:S02]  /*45b0*/  HADD2.F32 R27, -RZ, R40.reuse.H0_H0 ;  /* 0x20000028ff1b7230 */ /* 0x100fe40000004100 */
[----:B------:R-:W-:Y:S01]  /*45c0*/  FADD.FTZ R31, -R8, R46 ;  /* 0x0000002e081f7221 */ /* 0x000fe20000010100 */
[----:B------:R-:W-:-:S02]  /*45d0*/  HADD2.F32 R29, -RZ, R40.H1_H1 ;  /* 0x30000028ff1d7230 */ /* 0x000fc40000004100 */
[C---:B------:R-:W-:Y:S01]  /*45e0*/  FADD.FTZ R39, -R8.reuse, R39 ;  /* 0x0000002708277221 */ /* 0x040fe20000010100 */
[C---:B------:R-:W-:Y:S01]  /*45f0*/  FADD.FTZ R23, -R8.reuse, R23 ;  /* 0x0000001708177221 */ /* 0x040fe20000010100 */
[C---:B------:R-:W-:Y:S01]  /*4600*/  FADD.FTZ R22, -R8.reuse, R22 ;  /* 0x0000001608167221 */ /* 0x040fe20000010100 */
[C---:B------:R-:W-:Y:S01]  /*4610*/  FADD.FTZ R21, -R8.reuse, R21 ;  /* 0x0000001508157221 */ /* 0x040fe20000010100 */
[C---:B------:R-:W-:Y:S01]  /*4620*/  FADD.FTZ R20, -R8.reuse, R47 ;  /* 0x0000002f08147221 */ /* 0x040fe20000010100 */
[C---:B------:R-:W-:Y:S01]  /*4630*/  FADD.FTZ R19, -R8.reuse, R19 ;  /* 0x0000001308137221 */ /* 0x040fe20000010100 */
[C---:B------:R-:W-:Y:S01]  /*4640*/  FADD.FTZ R18, -R8.reuse, R45 ;  /* 0x0000002d08127221 */ /* 0x040fe20000010100 */
[----:B------:R-:W-:Y:S01]  /*4650*/  FADD.FTZ R3, -R8, R3 ;  /* 0x0000000308037221 */ /* 0x000fe20000010100 */
[----:B-1----:R-:W-:Y:S02]  /*4660*/  IMAD R50, R50, UR4, R49 ;  /* 0x0000000432327c24 */ /* 0x002fe4000f8e0231 */
[C---:B------:R-:W-:Y:S01]  /*4670*/  FADD.FTZ R25, -R8.reuse, R25 ;  /* 0x0000001908197221 */ /* 0x040fe20000010100 */
[C---:B------:R-:W-:Y:S01]  /*4680*/  FADD.FTZ R24, -R8.reuse, R27 ;  /* 0x0000001b08187221 */ /* 0x040fe20000010100 */
[----:B------:R-:W-:Y:S01]  /*4690*/  FADD.FTZ R26, -R8, R29 ;  /* 0x0000001d081a7221 */ /* 0x000fe20000010100 */
[--C-:B------:R-:W-:Y:S01]  /*46a0*/  FFMA.FTZ R45, R14, R17, R15.reuse ;  /* 0x000000110e2d7223 */ /* 0x100fe2000001000f */
[----:B--2---:R-:W-:Y:S01]  /*46b0*/  ISETP.GE.U32.AND P0, PT, R50, UR8, PT ;  /* 0x0000000832007c0c */ /* 0x004fe2000bf06070 */
[----:B------:R-:W-:Y:S01]  /*46c0*/  FFMA.FTZ R30, R14, R30, R15 ;  /* 0x0000001e0e1e7223 */ /* 0x000fe2000001000f */
[----:B------:R-:W-:Y:S01]  /*46d0*/  SHF.R.S32.HI R8, RZ, 0x1f, R50 ;  /* 0x0000001fff087819 */ /* 0x000fe20000011432 */
[----:B------:R-:W-:Y:S01]  /*46e0*/  BSSY.RECONVERGENT B0, `(.L_x_683) ;  /* 0x000001c000007945 */ /* 0x000fe20003800200 */
[----:B------:R-:W-:Y:S01]  /*46f0*/  IADD3 R29, PT, PT, R50, 0x10, RZ ;  /* 0x00000010321d7810 */ /* 0x000fe20007ffe0ff */
[----:B------:R-:W-:Y:S01]  /*4700*/  FFMA.FTZ R45, R12, R9, -R45 ;  /* 0x000000090c2d7223 */ /* 0x000fe2000001082d */
[----:B------:R-:W-:Y:S01]  /*4710*/  ISETP.GE.AND.EX P0, PT, R8, UR9, PT, P0 ;  /* 0x0000000908007c0c */ /* 0x000fe2000bf06300 */
[----:B------:R-:W-:Y:S01]  /*4720*/  FFMA.FTZ R47, R13, R16, -R30 ;  /* 0x000000100d2f7223 */ /* 0x000fe2000001081e */
[----:B------:R-:W-:Y:S01]  /*4730*/  IADD3 R27, PT, PT, R50, 0x20, RZ ;  /* 0x00000020321b7810 */ /* 0x000fe20007ffe0ff */
[----:B------:R-:W-:Y:S01]  /*4740*/  FMUL.FTZ R43, R43, R0 ;  /* 0x000000002b2b7220 */ /* 0x000fe20000410000 */
[----:B------:R-:W-:-:S02]  /*4750*/  ISETP.GE.U32.AND P1, PT, R29, UR8, PT ;  /* 0x000000081d007c0c */ /* 0x000fc4000bf26070 */
[----:B------:R-:W-:Y:S02]  /*4760*/  ISETP.GE.U32.AND P2, PT, R27, UR8, PT ;  /* 0x000000081b007c0c */ /* 0x000fe4000bf46070 */
[----:B------:R-:W-:Y:S02]  /*4770*/  SHF.R.S32.HI R40, RZ, 0x1f, R29 ;  /* 0x0000001fff287819 */ /* 0x000fe4000001141d */
[----:B------:R-:W-:Y:S02]  /*4780*/  SHF.R.S32.HI R28, RZ, 0x1f, R27 ;  /* 0x0000001fff1c7819 */ /* 0x000fe4000001141b */
[----:B------:R-:W-:Y:S02]  /*4790*/  ISETP.GE.AND.EX P1, PT, R40, UR9, PT, P1 ;  /* 0x0000000928007c0c */ /* 0x000fe4000bf26310 */
[----:B------:R-:W-:Y:S01]  /*47a0*/  ISETP.GE.AND.EX P2, PT, R28, UR9, PT, P2 ;  /* 0x000000091c007c0c */ /* 0x000fe2000bf46320 */
[----:B------:R-:W-:-:S12]  /*47b0*/  @P0 BRA `(.L_x_684) ;  /* 0x0000000000380947 */ /* 0x000fd80003800000 */
[----:B------:R-:W1:Y:S01]  /*47c0*/  LDCU.64 UR10, c[0x0][0x3f8] ;  /* 0x00007f00ff0a77ac */ /* 0x000e620008000a00 */
[----:B------:R-:W-:Y:S01]  /*47d0*/  MOV R9, R7 ;  /* 0x0000000700097202 */ /* 0x000fe20000000f00 */
[----:B------:R-:W-:Y:S01]  /*47e0*/  FMUL.FTZ R47, R47, R0 ;  /* 0x000000002f2f7220 */ /* 0x000fe20000410000 */
[----:B------:R-:W2:Y:S01]  /*47f0*/  LDCU.64 UR4, c[0x0][0x380] ;  /* 0x00007000ff0477ac */ /* 0x000ea20008000a00 */
[----:B-1----:R-:W-:Y:S01]  /*4800*/  IMAD R17, R8, UR10, RZ ;  /* 0x0000000a08117c24 */ /* 0x002fe2000f8e02ff */
[----:B------:R-:W-:-:S03]  /*4810*/  MOV R8, R4 ;  /* 0x0000000400087202 */ /* 0x000fc60000000f00 */
[C---:B------:R-:W-:Y:S02]  /*4820*/  IMAD R17, R50.reuse, UR11, R17 ;  /* 0x0000000b32117c24 */ /* 0x040fe4000f8e0211 */
[----:B------:R-:W-:-:S05]  /*4830*/  IMAD.WIDE.U32 R8, R50, UR10, R8 ;  /* 0x0000000a32087c25 */ /* 0x000fca000f8e0008 */
[----:B------:R-:W-:Y:S02]  /*4840*/  IADD3 R17, PT, PT, R9, R17, RZ ;  /* 0x0000001109117210 */ /* 0x000fe40007ffe0ff */
[----:B--2---:R-:W-:-:S04]  /*4850*/  LEA R16, P0, R8, UR4, 0x1 ;  /* 0x0000000408107c11 */ /* 0x004fc8000f8008ff */
[----:B------:R-:W-:Y:S01]  /*4860*/  LEA.HI.X R17, R8, UR5, R17, 0x1, P0 ;  /* 0x0000000508117c11 */ /* 0x000fe200080f0c11 */
[----:B------:R-:W-:-:S05]  /*4870*/  FMUL.FTZ R8, R45, R0 ;  /* 0x000000002d087220 */ /* 0x000fca0000410000 */
[----:B------:R-:W-:-:S05]  /*4880*/  F2FP.F16.F32.PACK_AB R47, R47, R8 ;  /* 0x000000082f2f723e */ /* 0x000fca00000000ff */
[----:B------:R1:W-:Y:S02]  /*4890*/  STG.E desc[UR6][R16.64], R47 ;  /* 0x0000002f10007986 */ /* 0x0003e4000c101906 */
.L_x_684:
[----:B------:R-:W-:Y:S05]  /*48a0*/  BSYNC.RECONVERGENT B0 ;  /* 0x0000000000007941 */ /* 0x000fea0003800200 */
.L_x_683:
[--C-:B------:R-:W-:Y:S02]  /*48b0*/  HADD2.F32 R8, -RZ, R38.reuse.H0_H0 ;  /* 0x20000026ff087230 */ /* 0x100fe40000004100 */
[----:B------:R-:W-:Y:S01]  /*48c0*/  FFMA.FTZ R9, R14, R43, R15 ;  /* 0x0000002b0e097223 */ /* 0x000fe2000001000f */
[----:B------:R-:W-:Y:S02]  /*48d0*/  HADD2.F32 R38, -RZ, R38.H1_H1 ;  /* 0x30000026ff267230 */ /* 0x000fe40000004100 */
[----:B-1----:R-:W-:Y:S01]  /*48e0*/  FMUL.FTZ R16, R31, R0 ;  /* 0x000000001f107220 */ /* 0x002fe20000410000 */
        /* <DEDUP_REMOVED lines=14> */
[----:B--2---:R-:W-:Y:S01]  /*49d0*/  FMUL.FTZ R38, R38, R45 ;  /* 0x0000002d26267220 */ /* 0x004fe20000410000 */
[----:B------:R-:W-:Y:S02]  /*49e0*/  FADD.FTZ R45, -R45, 1 ;  /* 0x3f8000002d2d7421 */ /* 0x000fe40000010100 */
[----:B------:R-:W-:Y:S02]  /*49f0*/  FMUL.FTZ R8, R8, R43 ;  /* 0x0000002b08087220 */ /* 0x000fe40000410000 */
[----:B------:R-:W-:-:S04]  /*4a00*/  FFMA.FTZ R45, R17, R45, 1 ;  /* 0x3f800000112d7423 */ /* 0x000fc8000001002d */
[----:B------:R-:W-:-:S07]  /*4a10*/  FMUL.FTZ R38, R38, R45 ;  /* 0x0000002d26267220 */ /* 0x000fce0000410000 */
.L_x_685:
[----:B------:R-:W-:Y:S01]  /*4a20*/  FFMA.FTZ R16, R14, R16, R15 ;  /* 0x000000100e107223 */ /* 0x000fe2000001000f */
[----:B------:R-:W-:Y:S01]  /*4a30*/  BSSY.RECONVERGENT B0, `(.L_x_686) ;  /* 0x0000014000007945 */ /* 0x000fe20003800200 */
[----:B------:R-:W-:Y:S01]  /*4a40*/  FFMA.FTZ R17, R12, R8, -R9 ;  /* 0x000000080c117223 */ /* 0x000fe20000010809 */
[-C--:B------:R-:W-:Y:S01]  /*4a50*/  FMUL.FTZ R39, R39, R0.reuse ;  /* 0x0000000027277220 */ /* 0x080fe20000410000 */
[----:B------:R-:W-:Y:S01]  /*4a60*/  FMUL.FTZ R30, R41, R0 ;  /* 0x00000000291e7220 */ /* 0x000fe20000410000 */
[----:B------:R-:W-:Y:S01]  /*4a70*/  FFMA.FTZ R31, R13, R38, -R16 ;  /* 0x000000260d1f7223 */ /* 0x000fe20000010810 */
[----:B------:R-:W-:Y:S06]  /*4a80*/  @P1 BRA `(.L_x_687) ;  /* 0x0000000000381947 */ /* 0x000fec0003800000 */
[----:B------:R-:W1:Y:S01]  /*4a90*/  LDCU.64 UR4, c[0x0][0x3f8] ;  /* 0x00007f00ff0477ac */ /* 0x000e620008000a00 */
[----:B------:R-:W-:Y:S01]  /*4aa0*/  MOV R8, R4 ;  /* 0x0000000400087202 */ /* 0x000fe20000000f00 */
[----:B------:R-:W-:Y:S01]  /*4ab0*/  FMUL.FTZ R38, R17, R0 ;  /* 0x0000000011267220 */ /* 0x000fe20000410000 */
[----:B------:R-:W-:Y:S01]  /*4ac0*/  MOV R9, R7 ;  /* 0x0000000700097202 */ /* 0x000fe20000000f00 */
[----:B------:R-:W2:Y:S01]  /*4ad0*/  LDCU.64 UR10, c[0x0][0x380] ;  /* 0x00007000ff0a77ac */ /* 0x000ea20008000a00 */
[----:B-1----:R-:W-:Y:S02]  /*4ae0*/  IMAD R40, R40, UR4, RZ ;  /* 0x0000000428287c24 */ /* 0x002fe4000f8e02ff */
[----:B------:R-:W-:-:S04]  /*4af0*/  IMAD.WIDE.U32 R8, R29, UR4, R8 ;  /* 0x000000041d087c25 */ /* 0x000fc8000f8e0008 */
[----:B------:R-:W-:Y:S02]  /*4b00*/  IMAD R41, R29, UR5, R40 ;  /* 0x000000051d297c24 */ /* 0x000fe4000f8e0228 */
[----:B------:R-:W-:Y:S01]  /*4b10*/  FMUL.FTZ R29, R31, R0 ;  /* 0x000000001f1d7220 */ /* 0x000fe20000410000 */
[C---:B--2---:R-:W-:Y:S02]  /*4b20*/  LEA R16, P0, R8.reuse, UR10, 0x1 ;  /* 0x0000000a08107c11 */ /* 0x044fe4000f8008ff */
[----:B------:R-:W-:Y:S02]  /*4b30*/  IADD3 R41, PT, PT, R9, R41, RZ ;  /* 0x0000002909297210 */ /* 0x000fe40007ffe0ff */
[----:B------:R-:W-:Y:S02]  /*4b40*/  F2FP.F16.F32.PACK_AB R29, R29, R38 ;  /* 0x000000261d1d723e */ /* 0x000fe400000000ff */
[----:B------:R-:W-:-:S05]  /*4b50*/  LEA.HI.X R17, R8, UR11, R41, 0x1, P0 ;  /* 0x0000000b08117c11 */ /* 0x000fca00080f0c29 */
[----:B------:R1:W-:Y:S02]  /*4b60*/  STG.E desc[UR6][R16.64], R29 ;  /* 0x0000001d10007986 */ /* 0x0003e4000c101906 */
.L_x_687:
[----:B------:R-:W-:Y:S05]  /*4b70*/  BSYNC.RECONVERGENT B0 ;  /* 0x0000000000007941 */ /* 0x000fea0003800200 */
.L_x_686:
[--C-:B-1----:R-:W-:Y:S02]  /*4b80*/  HADD2.F32 R16, -RZ, R37.reuse.H0_H0 ;  /* 0x20000025ff107230 */ /* 0x102fe40000004100 */
[C-C-:B------:R-:W-:Y:S01]  /*4b90*/  FFMA.FTZ R9, R14.reuse, R39, R15.reuse ;  /* 0x000000270e097223 */ /* 0x140fe2000001000f */
[----:B------:R-:W-:Y:S01]  /*4ba0*/  FFMA.FTZ R8, R14, R30, R15 ;  /* 0x0000001e0e087223 */ /* 0x000fe2000001000f */
[----:B------:R-:W-:Y:S01]  /*4bb0*/  HADD2.F32 R37, -RZ, R37.H1_H1 ;  /* 0x30000025ff257230 */ /* 0x000fe20000004100 */
        /* <DEDUP_REMOVED lines=19> */
.L_x_688:
[----:B------:R-:W-:Y:S01]  /*4cf0*/  BSSY.RECONVERGENT B0, `(.L_x_689) ;  /* 0x0000012000007945 */ /* 0x000fe20003800200 */
[----:B------:R-:W-:Y:S01]  /*4d00*/  FFMA.FTZ R17, R12, R16, -R9 ;  /* 0x000000100c117223 */ /* 0x000fe20000010809 */
[----:B------:R-:W-:Y:S02]  /*4d10*/  FFMA.FTZ R37, R13, R37, -R8 ;  /* 0x000000250d257223 */ /* 0x000fe40000010808 */
[----:B------:R-:W-:Y:S05]  /*4d20*/  @P2 BRA `(.L_x_690) ;  /* 0x0000000000382947 */ /* 0x000fea0003800000 */
[----:B------:R-:W1:Y:S01]  /*4d30*/  LDCU.64 UR4, c[0x0][0x3f8] ;  /* 0x00007f00ff0477ac */ /* 0x000e620008000a00 */
[----:B------:R-:W-:Y:S02]  /*4d40*/  MOV R8, R4 ;  /* 0x0000000400087202 */ /* 0x000fe40000000f00 */
[----:B------:R-:W-:Y:S01]  /*4d50*/  MOV R9, R7 ;  /* 0x0000000700097202 */ /* 0x000fe20000000f00 */
[----:B------:R-:W2:Y:S01]  /*4d60*/  LDCU.64 UR10, c[0x0][0x380] ;  /* 0x00007000ff0a77ac */ /* 0x000ea20008000a00 */
[----:B-1----:R-:W-:Y:S02]  /*4d70*/  IMAD R28, R28, UR4, RZ ;  /* 0x000000041c1c7c24 */ /* 0x002fe4000f8e02ff */
[----:B------:R-:W-:-:S04]  /*4d80*/  IMAD.WIDE.U32 R8, R27, UR4, R8 ;  /* 0x000000041b087c25 */ /* 0x000fc8000f8e0008 */
[----:B------:R-:W-:Y:S02]  /*4d90*/  IMAD R29, R27, UR5, R28 ;  /* 0x000000051b1d7c24 */ /* 0x000fe4000f8e021c */
[-C--:B------:R-:W-:Y:S01]  /*4da0*/  FMUL.FTZ R28, R17, R0.reuse ;  /* 0x00000000111c7220 */ /* 0x080fe20000410000 */
[----:B------:R-:W-:Y:S01]  /*4db0*/  FMUL.FTZ R27, R37, R0 ;  /* 0x00000000251b7220 */ /* 0x000fe20000410000 */
[C---:B--2---:R-:W-:Y:S02]  /*4dc0*/  LEA R16, P0, R8.reuse, UR10, 0x1 ;  /* 0x0000000a08107c11 */ /* 0x044fe4000f8008ff */
[----:B------:R-:W-:Y:S02]  /*4dd0*/  IADD3 R29, PT, PT, R9, R29, RZ ;  /* 0x0000001d091d7210 */ /* 0x000fe40007ffe0ff */
[----:B------:R-:W-:Y:S02]  /*4de0*/  F2FP.F16.F32.PACK_AB R27, R27, R28 ;  /* 0x0000001c1b1b723e */ /* 0x000fe400000000ff */
[----:B------:R-:W-:-:S05]  /*4df0*/  LEA.HI.X R17, R8, UR11, R29, 0x1, P0 ;  /* 0x0000000b08117c11 */ /* 0x000fca00080f0c1d */
[----:B------:R1:W-:Y:S02]  /*4e00*/  STG.E desc[UR6][R16.64], R27 ;  /* 0x0000001b10007986 */ /* 0x0003e4000c101906 */
.L_x_690:
[----:B------:R-:W-:Y:S05]  /*4e10*/  BSYNC.RECONVERGENT B0 ;  /* 0x0000000000007941 */ /* 0x000fea0003800200 */
.L_x_689:
[--C-:B------:R-:W-:Y:S02]  /*4e20*/  HADD2.F32 R8, -RZ, R36.reuse.H0_H0 ;  /* 0x20000024ff087230 */ /* 0x100fe40000004100 */
[-C--:B------:R-:W-:Y:S01]  /*4e30*/  FMUL.FTZ R23, R23, R0.reuse ;  /* 0x0000000017177220 */ /* 0x080fe20000410000 */
[----:B------:R-:W-:Y:S02]  /*4e40*/  HADD2.F32 R9, -RZ, R36.H1_H1 ;  /* 0x30000024ff097230 */ /* 0x000fe40000004100 */
        /* <DEDUP_REMOVED lines=28> */
.L_x_691:
[----:B------:R-:W-:Y:S01]  /*5010*/  IADD3 R41, PT, PT, R50, 0x30, RZ ;  /* 0x0000003032297810 */ /* 0x000fe20007ffe0ff */
[--C-:B------:R-:W-:Y:S01]  /*5020*/  FFMA.FTZ R43, R14, R23, R15.reuse ;  /* 0x000000170e2b7223 */ /* 0x100fe2000001000f */
[----:B------:R-:W-:Y:S01]  /*5030*/  IADD3 R36, PT, PT, R50, 0x40, RZ ;  /* 0x0000004032247810 */ /* 0x000fe20007ffe0ff */
[C---:B------:R-:W-:Y:S01]  /*5040*/  FFMA.FTZ R42, R14.reuse, R42, R15 ;  /* 0x0000002a0e2a7223 */ /* 0x040fe2000001000f */
[----:B------:R-:W-:Y:S01]  /*5050*/  ISETP.GE.U32.AND P2, PT, R41, UR8, PT ;  /* 0x0000000829007c0c */ /* 0x000fe2000bf46070 */
[----:B------:R-:W-:Y:S01]  /*5060*/  BSSY.RECONVERGENT B0, `(.L_x_692) ;  /* 0x0000029000007945 */ /* 0x000fe20003800200 */
[----:B------:R-:W-:Y:S01]  /*5070*/  SHF.R.S32.HI R44, RZ, 0x1f, R41 ;  /* 0x0000001fff2c7819 */ /* 0x000fe20000011429 */
[--C-:B------:R-:W-:Y:S01]  /*5080*/  FFMA.FTZ R39, R14, R21, R15.reuse ;  /* 0x000000150e277223 */ /* 0x100fe2000001000f */
[----:B-1----:R-:W-:Y:S01]  /*5090*/  IADD3 R17, PT, PT, R50, 0x50, RZ ;  /* 0x0000005032117810 */ /* 0x002fe20007ffe0ff */
[--C-:B------:R-:W-:Y:S01]  /*50a0*/  FFMA.FTZ R38, R14, R20, R15.reuse ;  /* 0x000000140e267223 */ /* 0x100fe2000001000f */
[----:B------:R-:W-:Y:S01]  /*50b0*/  ISETP.GE.AND.EX P2, PT, R44, UR9, PT, P2 ;  /* 0x000000092c007c0c */ /* 0x000fe2000bf46320 */
[--C-:B------:R-:W-:Y:S01]  /*50c0*/  FFMA.FTZ R16, R14, R19, R15.reuse ;  /* 0x000000130e107223 */ /* 0x100fe2000001000f */
[----:B------:R-:W-:Y:S01]  /*50d0*/  IADD3 R22, PT, PT, R50, 0x60, RZ ;  /* 0x0000006032167810 */ /* 0x000fe20007ffe0ff */
[--C-:B------:R-:W-:Y:S01]  /*50e0*/  FFMA.FTZ R28, R14, R18, R15.reuse ;  /* 0x000000120e1c7223 */ /* 0x100fe2000001000f */
[----:B------:R-:W-:Y:S01]  /*50f0*/  IADD3 R50, PT, PT, R50, 0x70, RZ ;  /* 0x0000007032327810 */ /* 0x000fe20007ffe0ff */
[--C-:B------:R-:W-:Y:S01]  /*5100*/  FFMA.FTZ R29, R14, R3, R15.reuse ;  /* 0x000000030e1d7223 */ /* 0x100fe2000001000f */
[----:B------:R-:W-:Y:S01]  /*5110*/  ISETP.GE.U32.AND P3, PT, R36, UR8, PT ;  /* 0x0000000824007c0c */ /* 0x000fe2000bf66070 */
[C-C-:B------:R-:W-:Y:S01]  /*5120*/  FFMA.FTZ R30, R14.reuse, R25, R15.reuse ;  /* 0x000000190e1e7223 */ /* 0x140fe2000001000f */
[----:B------:R-:W-:Y:S01]  /*5130*/  ISETP.GE.U32.AND P4, PT, R17, UR8, PT ;  /* 0x0000000811007c0c */ /* 0x000fe2000bf86070 */
[--C-:B------:R-:W-:Y:S01]  /*5140*/  FFMA.FTZ R31, R14, R24, R15.reuse ;  /* 0x000000180e1f7223 */ /* 0x100fe2000001000f */
        /* <DEDUP_REMOVED lines=10> */
[----:B------:R-:W-:Y:S01]  /*51f0*/  ISETP.GE.AND.EX P1, PT, R27, UR9, PT, P1 ;  /* 0x000000091b007c0c */ /* 0x000fe2000bf26310 */
[----:B------:R-:W-:-:S12]  /*5200*/  @P2 BRA `(.L_x_693) ;  /* 0x0000000000382947 */ /* 0x000fd80003800000 */
[----:B------:R-:W1:Y:S01]  /*5210*/  LDCU.64 UR4, c[0x0][0x3f8] ;  /* 0x00007f00ff0477ac */ /* 0x000e620008000a00 */
[----:B------:R-:W-:Y:S01]  /*5220*/  MOV R8, R4 ;  /* 0x0000000400087202 */ /* 0x000fe20000000f00 */
[-C--:B------:R-:W-:Y:S01]  /*5230*/  FMUL.FTZ R42, R15, R0.reuse ;  /* 0x000000000f2a7220 */ /* 0x080fe20000410000 */
[----:B------:R-:W-:Y:S01]  /*5240*/  MOV R9, R7 ;  /* 0x0000000700097202 */ /* 0x000fe20000000f00 */
[----:B------:R-:W2:Y:S01]  /*5250*/  LDCU.64 UR10, c[0x0][0x380] ;  /* 0x00007000ff0a77ac */ /* 0x000ea20008000a00 */
[----:B------:R-:W-:-:S05]  /*5260*/  FMUL.FTZ R43, R43, R0 ;  /* 0x000000002b2b7220 */ /* 0x000fca0000410000 */
[----:B------:R-:W-:Y:S01]  /*5270*/  F2FP.F16.F32.PACK_AB R43, R43, R42 ;  /* 0x0000002a2b2b723e */ /* 0x000fe200000000ff */
[----:B-1----:R-:W-:Y:S02]  /*5280*/  IMAD R44, R44, UR4, RZ ;  /* 0x000000042c2c7c24 */ /* 0x002fe4000f8e02ff */
[----:B------:R-:W-:-:S04]  /*5290*/  IMAD.WIDE.U32 R8, R41, UR4, R8 ;  /* 0x0000000429087c25 */ /* 0x000fc8000f8e0008 */
[----:B------:R-:W-:Y:S01]  /*52a0*/  IMAD R45, R41, UR5, R44 ;  /* 0x00000005292d7c24 */ /* 0x000fe2000f8e022c */
[----:B--2---:R-:W-:-:S04]  /*52b0*/  LEA R14, P2, R8, UR10, 0x1 ;  /* 0x0000000a080e7c11 */ /* 0x004fc8000f8408ff */
[----:B------:R-:W-:-:S04]  /*52c0*/  IADD3 R45, PT, PT, R9, R45, RZ ;  /* 0x0000002d092d7210 */ /* 0x000fc80007ffe0ff */
[----:B------:R-:W-:-:S05]  /*52d0*/  LEA.HI.X R15, R8, UR11, R45, 0x1, P2 ;  /* 0x0000000b080f7c11 */ /* 0x000fca00090f0c2d */
[----:B------:R1:W-:Y:S02]  /*52e0*/  STG.E desc[UR6][R14.64], R43 ;  /* 0x0000002b0e007986 */ /* 0x0003e4000c101906 */
.L_x_693:
[----:B------:R-:W-:Y:S05]  /*52f0*/  BSYNC.RECONVERGENT B0 ;  /* 0x0000000000007941 */ /* 0x000fea0003800200 */
.L_x_692:
[--C-:B------:R-:W-:Y:S02]  /*5300*/  HADD2.F32 R8, -RZ, R35.reuse.H0_H0 ;  /* 0x20000023ff087230 */ /* 0x100fe40000004100 */
[----:B------:R-:W-:Y:S01]  /*5310*/  HADD2.F32 R35, -RZ, R35.H1_H1 ;  /* 0x30000023ff237230 */ /* 0x000fe20000004100 */
        /* <DEDUP_REMOVED lines=11> */
[----:B-1----:R-:W-:Y:S01]  /*53d0*/  FMUL.FTZ R35, R35, R42 ;  /* 0x0000002a23237220 */ /* 0x002fe20000410000 */
[----:B--2---:R-:W-:Y:S01]  /*53e0*/  FMUL.FTZ R8, R8, R15 ;  /* 0x0000000f08087220 */ /* 0x004fe20000410000 */
[----:B------:R-:W-:Y:S01]  /*53f0*/  FADD.FTZ R44, -R15, 1 ;  /* 0x3f8000000f2c7421 */ /* 0x000fe20000010100 */
[----:B------:R-:W-:-:S03]  /*5400*/  FADD.FTZ R15, -R42, 1 ;  /* 0x3f8000002a0f7421 */ /* 0x000fc60000010100 */
[----:B------:R-:W-:Y:S01]  /*5410*/  FFMA.FTZ R21, R21, R44, 1 ;  /* 0x3f80000015157423 */ /* 0x000fe2000001002c */
[----:B------:R-:W-:-:S03]  /*5420*/  FFMA.FTZ R20, R20, R15, 1 ;  /* 0x3f80000014147423 */ /* 0x000fc6000001000f */
[----:B------:R-:W-:Y:S01]  /*5430*/  FMUL.FTZ R8, R8, R21 ;  /* 0x0000001508087220 */ /* 0x000fe20000410000 */
[----:B------:R-:W-:-:S07]  /*5440*/  FMUL.FTZ R35, R35, R20 ;  /* 0x0000001423237220 */ /* 0x000fce0000410000 */
.L_x_694:
[----:B------:R-:W-:Y:S01]  /*5450*/  BSSY.RECONVERGENT B0, `(.L_x_695) ;  /* 0x0000012000007945 */ /* 0x000fe20003800200 */
[----:B------:R-:W-:Y:S01]  /*5460*/  FFMA.FTZ R39, R12, R8, -R39 ;  /* 0x000000080c277223 */ /* 0x000fe20000010827 */
[----:B------:R-:W-:Y:S02]  /*5470*/  FFMA.FTZ R35, R13, R35, -R38 ;  /* 0x000000230d237223 */ /* 0x000fe40000010826 */
[----:B------:R-:W-:Y:S05]  /*5480*/  @P3 BRA `(.L_x_696) ;  /* 0x0000000000383947 */ /* 0x000fea0003800000 */
[----:B------:R-:W1:Y:S01]  /*5490*/  LDCU.64 UR4, c[0x0][0x3f8] ;  /* 0x00007f00ff0477ac */ /* 0x000e620008000a00 */
[----:B------:R-:W-:Y:S01]  /*54a0*/  MOV R8, R4 ;  /* 0x0000000400087202 */ /* 0x000fe20000000f00 */
[-C--:B------:R-:W-:Y:S01]  /*54b0*/  FMUL.FTZ R39, R39, R0.reuse ;  /* 0x0000000027277220 */ /* 0x080fe20000410000 */
        /* <DEDUP_REMOVED lines=8> */
[----:B------:R-:W-:Y:S02]  /*5540*/  F2FP.F16.F32.PACK_AB R9, R20, R39 ;  /* 0x000000271409723e */ /* 0x000fe400000000ff */
[----:B------:R-:W-:-:S05]  /*5550*/  LEA.HI.X R15, R8, UR11, R15, 0x1, P2 ;  /* 0x0000000b080f7c11 */ /* 0x000fca00090f0c0f */
[----:B------:R2:W-:Y:S02]  /*5560*/  STG.E desc[UR6][R14.64], R9 ;  /* 0x000000090e007986 */ /* 0x0005e4000c101906 */
.L_x_696:
[----:B------:R-:W-:Y:S05]  /*5570*/  BSYNC.RECONVERGENT B0 ;  /* 0x0000000000007941 */ /* 0x000fea0003800200 */
.L_x_695:
[--C-:B--2---:R-:W-:Y:S02]  /*5580*/  HADD2.F32 R9, -RZ, R34.reuse.H0_H0 ;  /* 0x20000022ff097230 */ /* 0x104fe40000004100 */
[----:B------:R-:W-:Y:S01]  /*5590*/  HADD2.F32 R34, -RZ, R34.H1_H1 ;  /* 0x30000022ff227230 */ /* 0x000fe20000004100 */
[----:B------:R-:W-:Y:S06]  /*55a0*/  BRA.U !UP0, `(.L_x_697) ;  /* 0x0000000108487547 */ /* 0x000fec000b800000 */
[----:B------:R-:W-:Y:S01]  /*55b0*/  FFMA.FTZ R19, R12, R19, R10 ;  /* 0x000000130c137223 */ /* 0x000fe2000001000a */
[----:B------:R-:W-:-:S03]  /*55c0*/  FFMA.FTZ R18, R13, R18, R11 ;  /* 0x000000120d127223 */ /* 0x000fc6000001000b */
[----:B------:R-:W-:Y:S01]  /*55d0*/  FMUL.FTZ R8, R19, -1.4426950216293334961 ;  /* 0xbfb8aa3b13087820 */ /* 0x000fe20000410000 */
[----:B-1----:R-:W-:-:S05]  /*55e0*/  FMUL.FTZ R15, R18, -1.4426950216293334961 ;  /* 0xbfb8aa3b120f7820 */ /* 0x002fca0000410000 */
        /* <DEDUP_REMOVED lines=14> */
.L_x_697:
[----:B------:R-:W-:Y:S01]  /*56d0*/  BSSY.RECONVERGENT B0, `(.L_x_698) ;  /* 0x0000012000007945 */ /* 0x000fe20003800200 */
[----:B-1----:R-:W-:Y:S01]  /*56e0*/  FFMA.FTZ R15, R12, R9, -R16 ;  /* 0x000000090c0f7223 */ /* 0x002fe20000010810 */
        /* <DEDUP_REMOVED lines=11> */
[----:B--2---:R-:W-:Y:S02]  /*57a0*/  LEA R14, P2, R8, UR10, 0x1 ;  /* 0x0000000a080e7c11 */ /* 0x004fe4000f8408ff */
[----:B------:R-:W-:Y:S02]  /*57b0*/  IADD3 R21, PT, PT, R9, R21, RZ ;  /* 0x0000001509157210 */ /* 0x000fe40007ffe0ff */
[----:B------:R-:W-:Y:S02]  /*57c0*/  F2FP.F16.F32.PACK_AB R9, R16, R17 ;  /* 0x000000111009723e */ /* 0x000fe400000000ff */
[----:B------:R-:W-:-:S05]  /*57d0*/  LEA.HI.X R15, R8, UR11, R21, 0x1, P2 ;  /* 0x0000000b080f7c11 */ /* 0x000fca00090f0c15 */
[----:B------:R1:W-:Y:S02]  /*57e0*/  STG.E desc[UR6][R14.64], R9 ;  /* 0x000000090e007986 */ /* 0x0003e4000c101906 */
.L_x_699:
[----:B------:R-:W-:Y:S05]  /*57f0*/  BSYNC.RECONVERGENT B0 ;  /* 0x0000000000007941 */ /* 0x000fea0003800200 */
.L_x_698:
[--C-:B------:R-:W-:Y:S02]  /*5800*/  HADD2.F32 R8, -RZ, R33.reuse.H0_H0 ;  /* 0x20000021ff087230 */ /* 0x100fe40000004100 */
[----:B------:R-:W-:Y:S01]  /*5810*/  HADD2.F32 R33, -RZ, R33.H1_H1 ;  /* 0x30000021ff217230 */ /* 0x000fe20000004100 */
[----:B------:R-:W-:Y:S06]  /*5820*/  BRA.U !UP0, `(.L_x_700) ;  /* 0x0000000108487547 */ /* 0x000fec000b800000 */
[----:B------:R-:W-:Y:S01]  /*5830*/  FFMA.FTZ R3, R12, R3, R10 ;  /* 0x000000030c037223 */ /* 0x000fe2000001000a */
[----:B------:R-:W-:-:S03]  /*5840*/  FFMA.FTZ R25, R13, R25, R11 ;  /* 0x000000190d197223 */ /* 0x000fc6000001000b */
[----:B-1----:R-:W-:Y:S01]  /*5850*/  FMUL.FTZ R9, R3, -1.4426950216293334961 ;  /* 0xbfb8aa3b03097820 */ /* 0x002fe20000410000 */
        /* <DEDUP_REMOVED lines=15> */
.L_x_700:
[----:B------:R-:W-:Y:S01]  /*5950*/  BSSY.RECONVERGENT B0, `(.L_x_701) ;  /* 0x0000012000007945 */ /* 0x000fe20003800200 */
[----:B------:R-:W-:Y:S01]  /*5960*/  FFMA.FTZ R29, R12, R8, -R29 ;  /* 0x000000080c1d7223 */ /* 0x000fe2000001081d */
[----:B------:R-:W-:Y:S02]  /*5970*/  FFMA.FTZ R3, R13, R33, -R30 ;  /* 0x000000210d037223 */ /* 0x000fe4000001081e */
[----:B------:R-:W-:Y:S05]  /*5980*/  @P1 BRA `(.L_x_702) ;  /* 0x0000000000381947 */ /* 0x000fea0003800000 */
[----:B------:R-:W2:Y:S01]  /*5990*/  LDCU.64 UR4, c[0x0][0x3f8] ;  /* 0x00007f00ff0477ac */ /* 0x000ea20008000a00 */
[----:B------:R-:W-:Y:S01]  /*59a0*/  MOV R8, R4 ;  /* 0x0000000400087202 */ /* 0x000fe20000000f00 */
[-C--:B------:R-:W-:Y:S01]  /*59b0*/  FMUL.FTZ R16, R29, R0.reuse ;  /* 0x000000001d107220 */ /* 0x080fe20000410000 */
[----:B-1----:R-:W-:Y:S01]  /*59c0*/  MOV R9, R7 ;  /* 0x0000000700097202 */ /* 0x002fe20000000f00 */
[----:B------:R-:W1:Y:S01]  /*59d0*/  LDCU.64 UR10, c[0x0][0x380] ;  /* 0x00007000ff0a77ac */ /* 0x000e620008000a00 */
[----:B------:R-:W-:-:S05]  /*59e0*/  FMUL.FTZ R3, R3, R0 ;  /* 0x0000000003037220 */ /* 0x000fca0000410000 */
[----:B------:R-:W-:Y:S01]  /*59f0*/  F2FP.F16.F32.PACK_AB R3, R3, R16 ;  /* 0x000000100303723e */ /* 0x000fe200000000ff */
[----:B--2---:R-:W-:Y:S02]  /*5a00*/  IMAD R27, R27, UR4, RZ ;  /* 0x000000041b1b7c24 */ /* 0x004fe4000f8e02ff */
[----:B------:R-:W-:-:S04]  /*5a10*/  IMAD.WIDE.U32 R8, R22, UR4, R8 ;  /* 0x0000000416087c25 */ /* 0x000fc8000f8e0008 */
[----:B------:R-:W-:Y:S01]  /*5a20*/  IMAD R27, R22, UR5, R27 ;  /* 0x00000005161b7c24 */ /* 0x000fe2000f8e021b */
[----:B-1----:R-:W-:-:S04]  /*5a30*/  LEA R14, P1, R8, UR10, 0x1 ;  /* 0x0000000a080e7c11 */ /* 0x002fc8000f8208ff */
[----:B------:R-:W-:-:S04]  /*5a40*/  IADD3 R27, PT, PT, R9, R27, RZ ;  /* 0x0000001b091b7210 */ /* 0x000fc80007ffe0ff */
[----:B------:R-:W-:-:S05]  /*5a50*/  LEA.HI.X R15, R8, UR11, R27, 0x1, P1 ;  /* 0x0000000b080f7c11 */ /* 0x000fca00088f0c1b */
[----:B------:R2:W-:Y:S02]  /*5a60*/  STG.E desc[UR6][R14.64], R3 ;  /* 0x000000030e007986 */ /* 0x0005e4000c101906 */
.L_x_702:
[----:B------:R-:W-:Y:S05]  /*5a70*/  BSYNC.RECONVERGENT B0 ;  /* 0x0000000000007941 */ /* 0x000fea0003800200 */
.L_x_701:
[--C-:B--2---:R-:W-:Y:S01]  /*5a80*/  HADD2.F32 R3, -RZ, R32.reuse.H0_H0 ;  /* 0x20000020ff037230 */ /* 0x104fe20000004100 */
[----:B------:R-:W-:Y:S01]  /*5a90*/  SHF.R.S32.HI R20, RZ, 0x1f, R50 ;  /* 0x0000001fff147819 */ /* 0x000fe20000011432 */
        /* <DEDUP_REMOVED lines=20> */
.L_x_703:
[----:B------:R-:W-:Y:S01]  /*5be0*/  ISETP.GE.AND.EX P0, PT, R20, UR9, PT, P0 ;  /* 0x0000000914007c0c */ /* 0x000fe2000bf06300 */
[----:B------:R-:W-:Y:S01]  /*5bf0*/  FFMA.FTZ R31, R12, R3, -R31 ;  /* 0x000000030c1f7223 */ /* 0x000fe2000001081f */
[----:B------:R-:W-:Y:S01]  /*5c00*/  FFMA.FTZ R37, R13, R32, -R37 ;  /* 0x000000200d257223 */ /* 0x000fe20000010825 */
[----:B------:R-:W-:Y:S02]  /*5c10*/  BSSY.RECONVERGENT B0, `(.L_x_704) ;  /* 0x000000f000007945 */ /* 0x000fe40003800200 */
[-C--:B------:R-:W-:Y:S01]  /*5c20*/  FMUL.FTZ R3, R31, R0.reuse ;  /* 0x000000001f037220 */ /* 0x080fe20000410000 */
[----:B------:R-:W-:-:S07]  /*5c30*/  FMUL.FTZ R0, R37, R0 ;  /* 0x0000000025007220 */ /* 0x000fce0000410000 */
[----:B------:R-:W-:Y:S05]  /*5c40*/  @P0 BRA `(.L_x_705) ;  /* 0x00000000002c0947 */ /* 0x000fea0003800000 */
[----:B------:R-:W1:Y:S01]  /*5c50*/  LDCU.64 UR4, c[0x0][0x3f8] ;  /* 0x00007f00ff0477ac */ /* 0x000e620008000a00 */
[----:B------:R-:W-:Y:S02]  /*5c60*/  MOV R5, R7 ;  /* 0x0000000700057202 */ /* 0x000fe40000000f00 */
[----:B------:R-:W-:Y:S01]  /*5c70*/  F2FP.F16.F32.PACK_AB R3, R0, R3 ;  /* 0x000000030003723e */ /* 0x000fe200000000ff */
        /* <DEDUP_REMOVED lines=8> */
.L_x_705:
[----:B------:R-:W-:Y:S05]  /*5d00*/  BSYNC.RECONVERGENT B0 ;  /* 0x0000000000007941 */ /* 0x000fea0003800200 */
.L_x_704:
[----:B------:R-:W3:Y:S01]  /*5d10*/  LDCU UR4, c[0x0][0x410] ;  /* 0x00008200ff0477ac */ /* 0x000ee20008000800 */
[----:B0-----:R-:W-:Y:S02]  /*5d20*/  IADD3 R48, PT, PT, R2, R48, RZ ;  /* 0x0000003002307210 */ /* 0x001fe40007ffe0ff */
[----:B------:R-:W-:Y:S01]  /*5d30*/  IADD3 R51, PT, PT, R51, 0x1, RZ ;  /* 0x0000000133337810 */ /* 0x000fe20007ffe0ff */
[----:B------:R-:W3:Y:S02]  /*5d40*/  LDCU UR5, c[0x0][0x3e0] ;  /* 0x00007c00ff0577ac */ /* 0x000ee40008000800 */
[----:B---3--:R-:W-:-:S06]  /*5d50*/  UIMAD UR4, UR4, UR5, URZ ;  /* 0x00000005040472a4 */ /* 0x008fcc000f8e02ff */
[----:B------:R-:W-:-:S13]  /*5d60*/  ISETP.GE.AND P0, PT, R48, UR4, PT ;  /* 0x0000000430007c0c */ /* 0x000fda000bf06270 */
[----:B------:R-:W-:Y:S05]  /*5d70*/  @!P0 BRA `(.L_x_706) ;  /* 0xffffffa000f48947 */ /* 0x000fea000383ffff */
.L_x_663:
[----:B------:R-:W0:Y:S01]  /*5d80*/  S2R R11, SR_TID.X ;  /* 0x00000000000b7919 */ /* 0x000e220000002100 */
[----:B--2---:R-:W2:Y:S01]  /*5d90*/  LDC R4, c[0x0][0x370] ;  /* 0x0000dc00ff047b82 */ /* 0x004ea20000000800 */
[----:B------:R-:W-:Y:S07]  /*5da0*/  BSSY.RECONVERGENT B0, `(.L_x_707) ;  /* 0x000000e000007945 */ /* 0x000fee0003800200 */
[----:B------:R-:W3:Y:S08]  /*5db0*/  LDC R7, c[0x0][0x374] ;  /* 0x0000dd00ff077b82 */ /* 0x000ef00000000800 */
[----:B------:R-:W4:Y:S01]  /*5dc0*/  LDC.64 R2, c[0x0][0x3c8] ;  /* 0x0000f200ff027b82 */ /* 0x000f220000000a00 */
[----:B--2---:R-:W-:-:S02]  /*5dd0*/  ISETP.NE.AND P0, PT, R4, 0x1, PT ;  /* 0x000000010400780c */ /* 0x004fc40003f05270 */
[----:B0-----:R-:W-:Y:S02]  /*5de0*/  ISETP.NE.AND P1, PT, R11, RZ, PT ;  /* 0x000000ff0b00720c */ /* 0x001fe40003f25270 */
[----:B---3--:R-:W-:-:S04]  /*5df0*/  SHF.L.U32 R0, R7, 0x1, RZ ;  /* 0x0000000107007819 */ /* 0x008fc800000006ff */
        /* <DEDUP_REMOVED lines=8> */
.L_x_708:
[----:B------:R-:W-:Y:S05]  /*5e80*/  BSYNC.RECONVERGENT B0 ;  /* 0x0000000000007941 */ /* 0x000fea0003800200 */
.L_x_707:
[----:B------:R-:W2:Y:S01]  /*5e90*/  S2UR UR5, SR_CTAID.Y ;  /* 0x00000000000579c3 */ /* 0x000ea20000002600 */
[----:B0-----:R-:W-:Y:S02]  /*5ea0*/  IADD3 R5, PT, PT, R7, -0x1, RZ ;  /* 0xffffffff07057810 */ /* 0x001fe40007ffe0ff */
[----:B------:R-:W-:-:S05]  /*5eb0*/  IADD3 R0, PT, PT, R4, -0x1, RZ ;  /* 0xffffffff04007810 */ /* 0x000fca0007ffe0ff */
[----:B------:R-:W0:Y:S01]  /*5ec0*/  S2UR UR4, SR_CTAID.X ;  /* 0x00000000000479c3 */ /* 0x000e220000002500 */
[----:B--2---:R-:W-:-:S04]  /*5ed0*/  ISETP.NE.AND P0, PT, R5, UR5, PT ;  /* 0x0000000505007c0c */ /* 0x004fc8000bf05270 */
[----:B0-----:R-:W-:-:S13]  /*5ee0*/  ISETP.NE.OR P0, PT, R0, UR4, P0 ;  /* 0x0000000400007c0c */ /* 0x001fda0008705670 */
[----:B------:R-:W-:Y:S05]  /*5ef0*/  @P0 EXIT ;  /* 0x000000000000094d */ /* 0x000fea0003800000 */
[----:B------:R-:W-:Y:S05]  /*5f00*/  @P1 BRA `(.L_x_709) ;  /* 0x0000000000201947 */ /* 0x000fea0003800000 */
[----:B------:R-:W-:-:S05]  /*5f10*/  IMAD R0, R4, R7, RZ ;  /* 0x0000000704007224 */ /* 0x000fca00078e02ff */
[----:B------:R-:W-:-:S13]  /*5f20*/  ISETP.NE.AND P0, PT, R0, -0x1, PT ;  /* 0xffffffff0000780c */ /* 0x000fda0003f05270 */
[----:B------:R-:W-:Y:S05]  /*5f30*/  @!P0 BRA `(.L_x_709) ;  /* 0x0000000000148947 */ /* 0x000fea0003800000 */
.L_x_710:
[----:B------:R-:W2:Y:S04]  /*5f40*/  LDG.E.STRONG.GPU R5, desc[UR6][R2.64] ;  /* 0x0000000602057981 */ /* 0x000ea8000c1ef900 */
[----:B--2---:R-:W-:Y:S01]  /*5f50*/  CCTL.IVALL ;  /* 0x00000000ff00798f */ /* 0x004fe20002000000 */
[----:B------:R-:W-:Y:S05]  /*5f60*/  YIELD ;  /* 0x0000000000007946 */ /* 0x000fea0003800000 */
[----:B------:R-:W-:-:S13]  /*5f70*/  ISETP.NE.AND P0, PT, R5, R0, PT ;  /* 0x000000000500720c */ /* 0x000fda0003f05270 */
[----:B------:R-:W-:Y:S05]  /*5f80*/  @P0 BRA `(.L_x_710) ;  /* 0xfffffffc00ec0947 */ /* 0x000fea000383ffff */
.L_x_709:
[----:B------:R-:W-:Y:S05]  /*5f90*/  WARPSYNC.ALL ;  /* 0x0000000000007948 */ /* 0x000fea0003800000 */
[----:B-1----:R-:W0:Y:S08]  /*5fa0*/  LDC.64 R8, c[0x0][0x3f8] ;  /* 0x0000fe00ff087b82 */ /* 0x002e300000000a00 */
        /* <DEDUP_REMOVED lines=72> */
.L_x_713:
        /* <DEDUP_REMOVED lines=29> */
.L_x_712:
[----:B------:R-:W-:Y:S05]  /*6600*/  BSYNC.RECONVERGENT B0 ;  /* 0x0000000000007941 */ /* 0x000fea0003800200 */
.L_x_711:
        /* <DEDUP_REMOVED lines=10> */
.L_x_714:
        /* <DEDUP_REMOVED lines=82> */
.L_x_715:
        /* <DEDUP_REMOVED lines=11> */
.L_x_4506:


//--------------------- .text._Z35group_norm_nhwc_bwd_one_pass_kernelI11Fp16IOFp32WLi256ELi48ELi384EEv26Group_norm_nhwc_bwd_params --------------------------
	.section	.text._Z35group_norm_nhwc_bwd_one_pass_kernelI11Fp16IOFp32WLi256ELi48ELi384EEv26Group_norm_nhwc_bwd_params,"ax",@progbits
	.align	128
        .global         _Z35group_norm_nhwc_bwd_one_pass_kernelI11Fp16IOFp32WLi256ELi48ELi384EEv26Group_norm_nhwc_bwd_params
        .type           _Z35group_norm_nhwc_bwd_one_pass_kernelI11Fp16IOFp32WLi256ELi48ELi384EEv26Group_norm_nhwc_bwd_params,@function
        .size           _Z35group_norm_nhwc_bwd_one_pass_kernelI11Fp16IOFp32WLi256ELi48ELi384EEv26Group_norm_nhwc_bwd_params,(.L_x_4507 - _Z35group_norm_nhwc_bwd_one_pass_kernelI11Fp16IOFp32WLi256ELi48ELi384EEv26Group_norm_nhwc_bwd_params)
        .other          _Z35group_norm_nhwc_bwd_one_pass_kernelI11Fp16IOFp32WLi256ELi48ELi384EEv26Group_norm_nhwc_bwd_params,@"STO_CUDA_ENTRY STV_DEFAULT"
_Z35group_norm_nhwc_bwd_one_pass_kernelI11Fp16IOFp32WLi256ELi48ELi384EEv26Group_norm_nhwc_bwd_params:
.text._Z35group_norm_nhwc_bwd_one_pass_kernelI11Fp16IOFp32WLi256ELi48ELi384EEv26Group_norm_nhwc_bwd_params:
        /* <DEDUP_REMOVED lines=22> */
.L_x_783:
[----:B------:R-:W1:Y:S01]  /*0160*/  LDC R11, c[0x0][0x410] ;  /* 0x00010400ff0b7b82 */ /* 0x000e620000000800 */
[----:B0-----:R-:W-:Y:S01]  /*0170*/  MOV R2, RZ ;  /* 0x000000ff00027202 */ /* 0x001fe20000000f00 */
[----:B------:R-:W2:Y:S01]  /*0180*/  LDCU UR4, c[0x0][0x41c] ;  /* 0x00008380ff0477ac */ /* 0x000ea20008000800 */
[----:B------:R-:W-:Y:S02]  /*0190*/  IABS R7, R54 ;  /* 0x0000003600077213 */ /* 0x000fe40000000000 */
[----:B------:R-:W-:Y:S01]  /*01a0*/  ISETP.GE.AND P3, PT, R54, RZ, PT ;  /* 0x000000ff3600720c */ /* 0x000fe20003f66270 */
[----:B------:R-:W3:Y:S01]  /*01b0*/  LDCU.128 UR8, c[0x0][0x400] ;  /* 0x00008000ff0877ac */ /* 0x000ee20008000c00 */
[----:B------:R-:W-:Y:S02]  /*01c0*/  MOV R50, RZ ;  /* 0x000000ff00327202 */ /* 0x000fe40000000f00 */
[----:B-1----:R-:W-:-:S04]  /*01d0*/  IABS R6, R11 ;  /* 0x0000000b00067213 */ /* 0x002fc80000000000 */
[----:B------:R-:W1:Y:S08]  /*01e0*/  I2F.RP R4, R6 ;  /* 0x0000000600047306 */ /* 0x000e700000209400 */
[----:B-1----:R-:W1:Y:S02]  /*01f0*/  MUFU.RCP R4, R4 ;  /* 0x0000000400047308 */ /* 0x002e640000001000 */
[----:B-1----:R-:W-:-:S06]  /*0200*/  IADD3 R3, PT, PT, R4, 0xffffffe, RZ ;  /* 0x0ffffffe04037810 */ /* 0x002fcc0007ffe0ff */
[----:B------:R-:W1:Y:S02]  /*0210*/  F2I.FTZ.U32.TRUNC.NTZ R3, R3 ;  /* 0x0000000300037305 */ /* 0x000e64000021f000 */
[----:B-1----:R-:W-:-:S05]  /*0220*/  IADD3 R5, PT, PT, RZ, -R3, RZ ;  /* 0x80000003ff057210 */ /* 0x002fca0007ffe0ff */
[----:B------:R-:W-:-:S04]  /*0230*/  IMAD R5, R5, R6, RZ ;  /* 0x0000000605057224 */ /* 0x000fc800078e02ff */
[----:B------:R-:W-:Y:S02]  /*0240*/  IMAD.HI.U32 R5, R3, R5, R2 ;  /* 0x0000000503057227 */ /* 0x000fe400078e0002 */
[----:B------:R-:W2:Y:S04]  /*0250*/  S2R R2, SR_CTAID.X ;  /* 0x0000000000027919 */ /* 0x000ea80000002500 */
[----:B------:R-:W-:-:S05]  /*0260*/  IMAD.HI.U32 R5, R5, R7, RZ ;  /* 0x0000000705057227 */ /* 0x000fca00078e00ff */
[----:B------:R-:W-:-:S05]  /*0270*/  IADD3 R4, PT, PT, -R5, RZ, RZ ;  /* 0x000000ff05047210 */ /* 0x000fca0007ffe1ff */
[----:B------:R-:W-:Y:S01]  /*0280*/  IMAD R3, R6, R4, R7 ;  /* 0x0000000406037224 */ /* 0x000fe200078e0207 */
[----:B------:R-:W-:-:S04]  /*0290*/  LOP3.LUT R7, R54, R11, RZ, 0x3c, !PT ;  /* 0x0000000b36077212 */ /* 0x000fc800078e3cff */
[----:B------:R-:W-:Y:S02]  /*02a0*/  ISETP.GT.U32.AND P4, PT, R6, R3, PT ;  /* 0x000000030600720c */ /* 0x000fe40003f84070 */
[----:B------:R-:W-:Y:S01]  /*02b0*/  ISETP.GE.AND P0, PT, R7, RZ, PT ;  /* 0x000000ff0700720c */ /* 0x000fe20003f06270 */
[----:B--2---:R-:W-:-:S10]  /*02c0*/  IMAD R57, R2, UR4, R53 ;  /* 0x0000000402397c24 */ /* 0x004fd4000f8e0235 */
[----:B------:R-:W-:Y:S02]  /*02d0*/  @!P4 IADD3 R3, PT, PT, R3, -R6, RZ ;  /* 0x800000060303c210 */ /* 0x000fe40007ffe0ff */
[----:B------:R-:W-:Y:S02]  /*02e0*/  CS2R R48, SRZ ;  /* 0x0000000000307805 */ /* 0x000fe4000001ff00 */
[----:B------:R-:W-:Y:S02]  /*02f0*/  @!P4 IADD3 R5, PT, PT, R5, 0x1, RZ ;  /* 0x000000010505c810 */ /* 0x000fe40007ffe0ff */
[----:B------:R-:W-:Y:S02]  /*0300*/  CS2R R46, SRZ ;  /* 0x00000000002e7805 */ /* 0x000fe4000001ff00 */
[----:B---3--:R-:W-:Y:S02]  /*0310*/  ISETP.GE.U32.AND P2, PT, R57, UR8, PT ;  /* 0x0000000839007c0c */ /* 0x008fe4000bf46070 */
[----:B------:R-:W-:-:S02]  /*0320*/  CS2R R44, SRZ ;  /* 0x00000000002c7805 */ /* 0x000fc4000001ff00 */
[----:B------:R-:W-:Y:S02]  /*0330*/  SHF.R.S32.HI R9, RZ, 0x1f, R57 ;  /* 0x0000001fff097819 */ /* 0x000fe40000011439 */
[----:B------:R-:W-:Y:S02]  /*0340*/  CS2R R42, SRZ ;  /* 0x00000000002a7805 */ /* 0x000fe4000001ff00 */
[----:B------:R-:W-:Y:S02]  /*0350*/  ISETP.GE.U32.AND P1, PT, R3, R6, PT ;  /* 0x000000060300720c */ /* 0x000fe40003f26070 */
[----:B------:R-:W-:Y:S02]  /*0360*/  CS2R R40, SRZ ;  /* 0x0000000000287805 */ /* 0x000fe4000001ff00 */
[----:B------:R-:W-:Y:S02]  /*0370*/  ISETP.GE.AND.EX P2, PT, R9, UR9, PT, P2 ;  /* 0x0000000909007c0c */ /* 0x000fe4000bf46320 */
[----:B------:R-:W-:-:S02]  /*0380*/  CS2R R38, SRZ ;  /* 0x0000000000267805 */ /* 0x000fc4000001ff00 */
[-C--:B------:R-:W-:Y:S02]  /*0390*/  ISETP.GT.U32.AND P5, PT, R6, R3.reuse, PT ;  /* 0x000000030600720c */ /* 0x080fe40003fa4070 */
[----:B------:R-:W-:Y:S02]  /*03a0*/  CS2R R36, SRZ ;  /* 0x0000000000247805 */ /* 0x000fe4000001ff00 */
[----:B------:R-:W-:Y:S02]  /*03b0*/  IADD3 R4, PT, PT, R3, -R6, RZ ;  /* 0x8000000603047210 */ /* 0x000fe40007ffe0ff */
[----:B------:R-:W-:Y:S02]  /*03c0*/  CS2R R34, SRZ ;  /* 0x0000000000227805 */ /* 0x000fe4000001ff00 */
[----:B------:R-:W-:Y:S01]  /*03d0*/  IADD3 R7, PT, PT, R57, 0x10, RZ ;  /* 0x0000001039077810 */ /* 0x000fe20007ffe0ff */
[----:B------:R-:W1:Y:S01]  /*03e0*/  LDCU.U8 UR4, c[0x0][0x414] ;  /* 0x00008280ff0477ac */ /* 0x000e620008000000 */
[----:B------:R-:W-:-:S02]  /*03f0*/  SEL R3, R4, R3, !P5 ;  /* 0x0000000304037207 */ /* 0x000fc40006800000 */
[----:B------:R-:W-:Y:S02]  /*0400*/  ISETP.NE.AND P4, PT, R11, RZ, PT ;  /* 0x000000ff0b00720c */ /* 0x000fe40003f85270 */
[----:B------:R-:W-:Y:S01]  /*0410*/  LOP3.LUT R4, RZ, R11, RZ, 0x33, !PT ;  /* 0x0000000bff047212 */ /* 0x000fe200078e33ff */
[----:B------:R-:W2:Y:S01]  /*0420*/  @!P2 LDC.64 R12, c[0x0][0x3f8] ;  /* 0x0000fe00ff0cab82 */ /* 0x000ea20000000a00 */
[----:B------:R-:W-:Y:S02]  /*0430*/  @!P3 IADD3 R3, PT, PT, -R3, RZ, RZ ;  /* 0x000000ff0303b210 */ /* 0x000fe40007ffe1ff */
[----:B------:R-:W-:Y:S02]  /*0440*/  @P1 IADD3 R5, PT, PT, R5, 0x1, RZ ;  /* 0x0000000105051810 */ /* 0x000fe40007ffe0ff */
[----:B------:R-:W-:Y:S02]  /*0450*/  ISETP.GE.U32.AND P3, PT, R7, UR8, PT ;  /* 0x0000000807007c0c */ /* 0x000fe4000bf66070 */
[----:B------:R-:W-:Y:S01]  /*0460*/  SHF.R.S32.HI R11, RZ, 0x1f, R7 ;  /* 0x0000001fff0b7819 */ /* 0x000fe20000011407 */
[----:B------:R-:W3:Y:S01]  /*0470*/  @!P2 LDC.64 R16, c[0x0][0x3a0] ;  /* 0x0000e800ff10ab82 */ /* 0x000ee20000000a00 */
[----:B------:R-:W-:-:S02]  /*0480*/  SEL R60, R4, R3, !P4 ;  /* 0x00000003043c7207 */ /* 0x000fc40006000000 */
[----:B------:R-:W-:Y:S02]  /*0490*/  @!P0 IADD3 R5, PT, PT, -R5, RZ, RZ ;  /* 0x000000ff05058210 */ /* 0x000fe40007ffe1ff */
[----:B------:R-:W-:Y:S01]  /*04a0*/  ISETP.GE.AND.EX P3, PT, R11, UR9, PT, P3 ;  /* 0x000000090b007c0c */ /* 0x000fe2000bf66330 */
[----:B------:R-:W-:Y:S01]  /*04b0*/  IMAD R6, R60, 0x30, RZ ;  /* 0x000000303c067824 */ /* 0x000fe200078e02ff */
[----:B------:R-:W-:Y:S01]  /*04c0*/  SEL R5, R4, R5, !P4 ;  /* 0x0000000504057207 */ /* 0x000fe20006000000 */
[----:B------:R-:W4:Y:S01]  /*04d0*/  @!P2 LDC.64 R22, c[0x0][0x398] ;  /* 0x0000e600ff16ab82 */ /* 0x000f220000000a00 */
[----:B------:R-:W-:Y:S02]  /*04e0*/  IADD3 R15, PT, PT, R57, 0x20, RZ ;  /* 0x00000020390f7810 */ /* 0x000fe40007ffe0ff */
[----:B------:R-:W-:Y:S02]  /*04f0*/  IADD3 R64, P0, PT, R6, R55, RZ ;  /* 0x0000003706407210 */ /* 0x000fe40007f1e0ff */
[----:B------:R-:W-:-:S02]  /*0500*/  SHF.R.S32.HI R3, RZ, 0x1f, R5 ;  /* 0x0000001fff037819 */ /* 0x000fc40000011405 */
[----:B------:R-:W-:Y:S02]  /*0510*/  LEA.HI.X.SX32 R65, R6, RZ, 0x1, P0 ;  /* 0x000000ff06417211 */ /* 0x000fe400000f0eff */
[----:B------:R-:W-:Y:S01]  /*0520*/  ISETP.GE.U32.AND P4, PT, R15, UR8, PT ;  /* 0x000000080f007c0c */ /* 0x000fe2000bf86070 */
[----:B------:R-:W-:Y:S01]  /*0530*/  IMAD R4, R3, UR10, RZ ;  /* 0x0000000a03047c24 */ /* 0x000fe2000f8e02ff */
[----:B------:R-:W0:Y:S01]  /*0540*/  @!P3 LDC.64 R26, c[0x0][0x3f8] ;  /* 0x0000fe00ff1abb82 */ /* 0x000e220000000a00 */
[----:B------:R-:W-:Y:S01]  /*0550*/  IMAD.WIDE.U32 R64, R5, UR10, R64 ;  /* 0x0000000a05407c25 */ /* 0x000fe2000f8e0040 */
[----:B------:R-:W-:Y:S02]  /*0560*/  SHF.R.S32.HI R21, RZ, 0x1f, R15 ;  /* 0x0000001fff157819 */ /* 0x000fe4000001140f */
[----:B------:R-:W-:Y:S01]  /*0570*/  IADD3 R14, PT, PT, R57, 0x30, RZ ;  /* 0x00000030390e7810 */ /* 0x000fe20007ffe0ff */
[----:B------:R-:W-:Y:S01]  /*0580*/  IMAD R67, R5, UR11, R4 ;  /* 0x0000000b05437c24 */ /* 0x000fe2000f8e0204 */
[----:B------:R-:W-:Y:S01]  /*0590*/  @!P2 MOV R66, R64 ;  /* 0x000000400042a202 */ /* 0x000fe20000000f00 */
[----:B--2---:R-:W-:Y:S01]  /*05a0*/  @!P2 IMAD R4, R9, R12, RZ ;  /* 0x0000000c0904a224 */ /* 0x004fe200078e02ff */
[----:B------:R-:W-:-:S02]  /*05b0*/  ISETP.GE.AND.EX P4, PT, R21, UR9, PT, P4 ;  /* 0x0000000915007c0c */ /* 0x000fc4000bf86340 */
[----:B------:R-:W-:Y:S01]  /*05c0*/  IADD3 R67, PT, PT, R65, R67, RZ ;  /* 0x0000004341437210 */ /* 0x000fe20007ffe0ff */
[C---:B------:R-:W-:Y:S01]  /*05d0*/  @!P2 IMAD R3, R57.reuse, R13, R4 ;  /* 0x0000000d3903a224 */ /* 0x040fe200078e0204 */
[----:B------:R-:W-:Y:S02]  /*05e0*/  ISETP.GE.U32.AND P0, PT, R14, UR8, PT ;  /* 0x000000080e007c0c */ /* 0x000fe4000bf06070 */
[----:B------:R-:W-:Y:S01]  /*05f0*/  SHF.R.S32.HI R25, RZ, 0x1f, R14 ;  /* 0x0000001fff197819 */ /* 0x000fe2000001140e */
[----:B------:R-:W-:-:S03]  /*0600*/  @!P2 IMAD.WIDE.U32 R4, R57, R12, R66 ;  /* 0x0000000c3904a225 */ /* 0x000fc600078e0042 */
[----:B------:R-:W-:Y:S02]  /*0610*/  ISETP.GE.AND.EX P0, PT, R25, UR9, PT, P0 ;  /* 0x0000000919007c0c */ /* 0x000fe4000bf06300 */
[----:B------:R-:W-:Y:S01]  /*0620*/  @!P2 IADD3 R3, PT, PT, R5, R3, RZ ;  /* 0x000000030503a210 */ /* 0x000fe20007ffe0ff */
[----:B------:R-:W2:Y:S01]  /*0630*/  @!P4 LDC.64 R8, c[0x0][0x3f8] ;  /* 0x0000fe00ff08cb82 */ /* 0x000ea20000000a00 */
[C---:B------:R-:W-:Y:S02]  /*0640*/  @!P2 SHF.L.U32 R19, R4.reuse, 0x1, RZ ;  /* 0x000000010413a819 */ /* 0x040fe400000006ff */
[----:B------:R-:W-:Y:S01]  /*0650*/  @!P2 SHF.L.U64.HI R12, R4, 0x1, R3 ;  /* 0x00000001040ca819 */ /* 0x000fe20000010203 */
[----:B0-----:R-:W-:Y:S01]  /*0660*/  @!P3 IMAD R4, R11, R26, RZ ;  /* 0x0000001a0b04b224 */ /* 0x001fe200078e02ff */
[----:B------:R-:W-:Y:S02]  /*0670*/  @!P3 MOV R5, R67 ;  /* 0x000000430005b202 */ /* 0x000fe40000000f00 */
[----:B---3--:R-:W-:Y:S01]  /*0680*/  @!P2 IADD3 R16, P1, PT, R19, R16, RZ ;  /* 0x000000101310a210 */ /* 0x008fe20007f3e0ff */
[----:B------:R-:W0:Y:S01]  /*0690*/  @!P3 LDC.64 R10, c[0x0][0x3a0] ;  /* 0x0000e800ff0abb82 */ /* 0x000e220000000a00 */
[----:B------:R-:W-:Y:S01]  /*06a0*/  @!P3 IMAD R3, R7, R27, R4 ;  /* 0x0000001b0703b224 */ /* 0x000fe200078e0204 */
[----:B------:R-:W-:-:S02]  /*06b0*/  @!P3 MOV R4, R64 ;  /* 0x000000400004b202 */ /* 0x000fc40000000f00 */
[C---:B------:R-:W-:Y:S02]  /*06c0*/  @!P2 IADD3.X R17, PT, PT, R12.reuse, R17, RZ, P1, !PT ;  /* 0x000000110c11a210 */ /* 0x040fe40000ffe4ff */
[----:B----4-:R-:W-:Y:S01]  /*06d0*/  @!P2 IADD3 R18, P1, PT, R19, R22, RZ ;  /* 0x000000161312a210 */ /* 0x010fe20007f3e0ff */
[----:B------:R-:W-:Y:S02]  /*06e0*/  @!P3 IMAD.WIDE.U32 R4, R7, R26, R4 ;  /* 0x0000001a0704b225 */ /* 0x000fe400078e0004 */
[----:B------:R-:W3:Y:S01]  /*06f0*/  @!P3 LDC.64 R6, c[0x0][0x398] ;  /* 0x0000e600ff06bb82 */ /* 0x000ee20000000a00 */
[----:B------:R0:W5:Y:S01]  /*0700*/  @!P2 LDG.E R50, desc[UR6][R16.64] ;  /* 0x000000061032a981 */ /* 0x000162000c1e1900 */
[----:B------:R-:W-:Y:S02]  /*0710*/  @!P2 IADD3.X R19, PT, PT, R12, R23, RZ, P1, !PT ;  /* 0x000000170c13a210 */ /* 0x000fe40000ffe4ff */
[----:B------:R-:W-:Y:S02]  /*0720*/  @!P3 IADD3 R5, PT, PT, R5, R3, RZ ;  /* 0x000000030505b210 */ /* 0x000fe40007ffe0ff */
[----:B------:R-:W-:Y:S01]  /*0730*/  IADD3 R3, PT, PT, R57, 0x40, RZ ;  /* 0x0000004039037810 */ /* 0x000fe20007ffe0ff */
[----:B--2---:R-:W-:Y:S01]  /*0740*/  @!P4 IMAD R20, R21, R8, RZ ;  /* 0x000000081514c224 */ /* 0x004fe200078e02ff */
[----:B------:R-:W-:Y:S01]  /*0750*/  @!P3 SHF.L.U32 R29, R4, 0x1, RZ ;  /* 0x00000001041db819 */ /* 0x000fe200000006ff */
[----:B------:R-:W2:Y:S01]  /*0760*/  @!P4 LDC.64 R12, c[0x0][0x3a0] ;  /* 0x0000e800ff0ccb82 */ /* 0x000ea20000000a00 */
[----:B------:R-:W-:Y:S01]  /*0770*/  ISETP.GE.U32.AND P1, PT, R3, UR8, PT ;  /* 0x0000000803007c0c */ /* 0x000fe2000bf26070 */
[----:B------:R-:W5:Y:S01]  /*0780*/  @!P2 LDG.E R49, desc[UR6][R18.64] ;  /* 0x000000061231a981 */ /* 0x000f62000c1e1900 */
[----:B------:R-:W-:-:S02]  /*0790*/  SHF.R.S32.HI R27, RZ, 0x1f, R3 ;  /* 0x0000001fff1b7819 */ /* 0x000fc40000011403 */
[----:B------:R-:W-:Y:S02]  /*07a0*/  @!P3 SHF.L.U64.HI R24, R4, 0x1, R5 ;  /* 0x000000010418b819 */ /* 0x000fe40000010205 */
[----:B------:R-:W-:Y:S01]  /*07b0*/  ISETP.GE.AND.EX P1, PT, R27, UR9, PT, P1 ;  /* 0x000000091b007c0c */ /* 0x000fe2000bf26310 */
[----:B------:R-:W4:Y:S01]  /*07c0*/  @!P0 LDC.64 R4, c[0x0][0x3f8] ;  /* 0x0000fe00ff048b82 */ /* 0x000f220000000a00 */
[----:B0-----:R-:W-:Y:S02]  /*07d0*/  @!P3 IADD3 R16, P5, PT, R29, R10, RZ ;  /* 0x0000000a1d10b210 */ /* 0x001fe40007fbe0ff */
[----:B------:R-:W-:Y:S02]  /*07e0*/  @!P4 MOV R22, R64 ;  /* 0x000000400016c202 */ /* 0x000fe40000000f00 */
[----:B------:R-:W-:Y:S01]  /*07f0*/  @!P4 MOV R23, R67 ;  /* 0x000000430017c202 */ /* 0x000fe20000000f00 */
[----:B------:R-:W-:Y:S01]  /*0800*/  @!P4 IMAD R9, R15, R9, R20 ;  /* 0x000000090f09c224 */ /* 0x000fe200078e0214 */
[----:B------:R-:W-:-:S02]  /*0810*/  @!P3 IADD3.X R17, PT, PT, R24, R11, RZ, P5, !PT ;  /* 0x0000000b1811b210 */ /* 0x000fc40002ffe4ff */
[----:B------:R-:W0:Y:S01]  /*0820*/  @!P4 LDC.64 R10, c[0x0][0x398] ;  /* 0x0000e600ff0acb82 */ /* 0x000e220000000a00 */
[----:B------:R-:W-:Y:S01]  /*0830*/  @!P4 IMAD.WIDE.U32 R22, R15, R8, R22 ;  /* 0x000000080f16c225 */ /* 0x000fe200078e0016 */
[----:B---3--:R-:W-:Y:S01]  /*0840*/  @!P3 IADD3 R20, P2, PT, R29, R6, RZ ;  /* 0x000000061d14b210 */ /* 0x008fe20007f5e0ff */
[----:B------:R3:W5:Y:S03]  /*0850*/  @!P3 LDG.E R48, desc[UR6][R16.64] ;  /* 0x000000061030b981 */ /* 0x000766000c1e1900 */
[----:B------:R-:W-:Y:S02]  /*0860*/  @!P4 IADD3 R23, PT, PT, R23, R9, RZ ;  /* 0x000000091717c210 */ /* 0x000fe40007ffe0ff */
[----:B------:R-:W1:Y:S01]  /*0870*/  @!P1 LDC.64 R8, c[0x0][0x3f8] ;  /* 0x0000fe00ff089b82 */ /* 0x000e620000000a00 */
[----:B------:R-:W-:Y:S02]  /*0880*/  @!P3 IADD3.X R21, PT, PT, R24, R7, RZ, P2, !PT ;  /* 0x000000071815b210 */ /* 0x000fe400017fe4ff */
[----:B------:R-:W-:-:S05]  /*0890*/  @!P4 SHF.L.U32 R15, R22, 0x1, RZ ;  /* 0x00000001160fc819 */ /* 0x000fca00000006ff */
[----:B------:R-:W1:Y:S01]  /*08a0*/  @!P0 LDC.64 R6, c[0x0][0x3a0] ;  /* 0x0000e800ff068b82 */ /* 0x000e620000000a00 */
[----:B---3--:R-:W-:Y:S01]  /*08b0*/  IADD3 R17, PT, PT, R57, 0x50, RZ ;  /* 0x0000005039117810 */ /* 0x008fe20007ffe0ff */
[----:B----4-:R-:W-:Y:S01]  /*08c0*/  @!P0 IMAD R25, R25, R4, RZ ;  /* 0x0000000419198224 */ /* 0x010fe200078e02ff */
[----:B------:R-:W-:Y:S01]  /*08d0*/  @!P0 MOV R18, R64 ;  /* 0x0000004000128202 */ /* 0x000fe20000000f00 */
[----:B------:R3:W5:Y:S01]  /*08e0*/  @!P3 LDG.E R47, desc[UR6][R20.64] ;  /* 0x00000006142fb981 */ /* 0x000762000c1e1900 */
[----:B------:R-:W-:Y:S02]  /*08f0*/  @!P0 MOV R19, R67 ;  /* 0x0000004300138202 */ /* 0x000fe40000000f00 */
[----:B------:R-:W-:Y:S02]  /*0900*/  @!P4 SHF.L.U64.HI R22, R22, 0x1, R23 ;  /* 0x000000011616c819 */ /* 0x000fe40000010217 */
[----:B--2---:R-:W-:Y:S02]  /*0910*/  @!P4 IADD3 R12, P2, PT, R15, R12, RZ ;  /* 0x0000000c0f0cc210 */ /* 0x004fe40007f5e0ff */
[----:B------:R-:W-:-:S02]  /*0920*/  ISETP.GE.U32.AND P3, PT, R17, UR8, PT ;  /* 0x0000000811007c0c */ /* 0x000fc4000bf66070 */
[----:B------:R-:W-:Y:S01]  /*0930*/  SHF.R.S32.HI R29, RZ, 0x1f, R17 ;  /* 0x0000001fff1d7819 */ /* 0x000fe20000011411 */
[----:B------:R-:W-:Y:S01]  /*0940*/  @!P0 IMAD R25, R14, R5, R25 ;  /* 0x000000050e198224 */ /* 0x000fe200078e0219 */
[----:B------:R-:W-:Y:S01]  /*0950*/  @!P4 IADD3.X R13, PT, PT, R22, R13, RZ, P2, !PT ;  /* 0x0000000d160dc210 */ /* 0x000fe200017fe4ff */
[----:B------:R-:W-:Y:S01]  /*0960*/  @!P0 IMAD.WIDE.U32 R18, R14, R4, R18 ;  /* 0x000000040e128225 */ /* 0x000fe200078e0012 */
[----:B0-----:R-:W-:Y:S01]  /*0970*/  @!P4 IADD3 R14, P2, PT, R15, R10, RZ ;  /* 0x0000000a0f0ec210 */ /* 0x001fe20007f5e0ff */
[----:B------:R-:W0:Y:S01]  /*0980*/  @!P0 LDC.64 R4, c[0x0][0x398] ;  /* 0x0000e600ff048b82 */ /* 0x000e220000000a00 */
[----:B------:R-:W-:Y:S01]  /*0990*/  ISETP.GE.AND.EX P3, PT, R29, UR9, PT, P3 ;  /* 0x000000091d007c0c */ /* 0x000fe2000bf66330 */
[----:B------:R2:W5:Y:S01]  /*09a0*/  @!P4 LDG.E R46, desc[UR6][R12.64] ;  /* 0x000000060c2ec981 */ /* 0x000562000c1e1900 */
[----:B------:R-:W-:Y:S01]  /*09b0*/  @!P4 IADD3.X R15, PT, PT, R22, R11, RZ, P2, !PT ;  /* 0x0000000b160fc210 */ /* 0x000fe200017fe4ff */
[----:B-1----:R-:W-:Y:S01]  /*09c0*/  @!P1 IMAD R10, R27, R8, RZ ;  /* 0x000000081b0a9224 */ /* 0x002fe200078e02ff */
[----:B---3--:R-:W-:-:S02]  /*09d0*/  @!P0 IADD3 R21, PT, PT, R19, R25, RZ ;  /* 0x0000001913158210 */ /* 0x008fc40007ffe0ff */
[----:B------:R-:W-:Y:S01]  /*09e0*/  @!P1 MOV R22, R64 ;  /* 0x0000004000169202 */ /* 0x000fe20000000f00 */
[----:B------:R1:W5:Y:S01]  /*09f0*/  @!P4 LDG.E R45, desc[UR6][R14.64] ;  /* 0x000000060e2dc981 */ /* 0x000362000c1e1900 */
[----:B------:R-:W-:Y:S02]  /*0a00*/  @!P1 MOV R23, R67 ;  /* 0x0000004300179202 */ /* 0x000fe40000000f00 */
[C---:B------:R-:W-:Y:S01]  /*0a10*/  @!P0 SHF.L.U32 R19, R18.reuse, 0x1, RZ ;  /* 0x0000000112138819 */ /* 0x040fe200000006ff */
[C---:B------:R-:W-:Y:S01]  /*0a20*/  @!P1 IMAD R25, R3.reuse, R9, R10 ;  /* 0x0000000903199224 */ /* 0x040fe200078e020a */
[----:B------:R-:W-:Y:S01]  /*0a30*/  @!P0 SHF.L.U64.HI R24, R18, 0x1, R21 ;  /* 0x0000000112188819 */ /* 0x000fe20000010215 */
[----:B------:R-:W-:Y:S01]  /*0a40*/  @!P1 IMAD.WIDE.U32 R22, R3, R8, R22 ;  /* 0x0000000803169225 */ /* 0x000fe200078e0016 */
[----:B------:R-:W-:Y:S01]  /*0a50*/  @!P0 IADD3 R20, P2, PT, R19, R6, RZ ;  /* 0x0000000613148210 */ /* 0x000fe20007f5e0ff */
[----:B--2---:R-:W2:Y:S01]  /*0a60*/  @!P1 LDC.64 R12, c[0x0][0x3a0] ;  /* 0x0000e800ff0c9b82 */ /* 0x004ea20000000a00 */
[----:B------:R-:W-:-:S02]  /*0a70*/  IADD3 R3, PT, PT, R57, 0x60, RZ ;  /* 0x0000006039037810 */ /* 0x000fc40007ffe0ff */
[----:B------:R-:W-:Y:S02]  /*0a80*/  @!P0 IADD3.X R21, PT, PT, R24, R7, RZ, P2, !PT ;  /* 0x0000000718158210 */ /* 0x000fe400017fe4ff */
[----:B------:R-:W-:-:S03]  /*0a90*/  ISETP.GE.U32.AND P2, PT, R3, UR8, PT ;  /* 0x0000000803007c0c */ /* 0x000fc6000bf46070 */
[----:B------:R-:W3:Y:S01]  /*0aa0*/  @!P3 LDC.64 R10, c[0x0][0x3f8] ;  /* 0x0000fe00ff0abb82 */ /* 0x000ee20000000a00 */
[----:B------:R-:W-:Y:S01]  /*0ab0*/  SHF.R.S32.HI R27, RZ, 0x1f, R3 ;  /* 0x0000001fff1b7819 */ /* 0x000fe20000011403 */
[----:B------:R4:W5:Y:S03]  /*0ac0*/  @!P0 LDG.E R44, desc[UR6][R20.64] ;  /* 0x00000006142c8981 */ /* 0x000966000c1e1900 */
[----:B------:R-:W-:-:S03]  /*0ad0*/  ISETP.GE.AND.EX P2, PT, R27, UR9, PT, P2 ;  /* 0x000000091b007c0c */ /* 0x000fc6000bf46320 */
[----:B------:R-:W4:Y:S01]  /*0ae0*/  @!P1 LDC.64 R8, c[0x0][0x398] ;  /* 0x0000e600ff089b82 */ /* 0x000f220000000a00 */
[----:B0-----:R-:W-:Y:S02]  /*0af0*/  @!P0 IADD3 R18, P4, PT, R19, R4, RZ ;  /* 0x0000000413128210 */ /* 0x001fe40007f9e0ff */
[----:B------:R-:W-:Y:S02]  /*0b00*/  @!P1 IADD3 R7, PT, PT, R23, R25, RZ ;  /* 0x0000001917079210 */ /* 0x000fe40007ffe0ff */
[----:B------:R-:W-:Y:S02]  /*0b10*/  IADD3 R16, PT, PT, R57, 0x70, RZ ;  /* 0x0000007039107810 */ /* 0x000fe40007ffe0ff */
[----:B------:R-:W-:Y:S01]  /*0b20*/  @!P0 IADD3.X R19, PT, PT, R24, R5, RZ, P4, !PT ;  /* 0x0000000518138210 */ /* 0x000fe200027fe4ff */
[----:B-1----:R-:W0:Y:S01]  /*0b30*/  @!P3 LDC.64 R14, c[0x0][0x398] ;  /* 0x0000e600ff0ebb82 */ /* 0x002e220000000a00 */
[C---:B------:R-:W-:Y:S02]  /*0b40*/  @!P1 SHF.L.U32 R23, R22.reuse, 0x1, RZ ;  /* 0x0000000116179819 */ /* 0x040fe400000006ff */
[----:B------:R-:W-:Y:S01]  /*0b50*/  @!P1 SHF.L.U64.HI R24, R22, 0x1, R7 ;  /* 0x0000000116189819 */ /* 0x000fe20000010207 */
[----:B------:R1:W5:Y:S01]  /*0b60*/  @!P0 LDG.E R43, desc[UR6][R18.64] ;  /* 0x00000006122b8981 */ /* 0x000362000c1e1900 */
[----:B------:R-:W-:-:S03]  /*0b70*/  ISETP.GE.U32.AND P4, PT, R16, UR8, PT ;  /* 0x0000000810007c0c */ /* 0x000fc6000bf86070 */
[----:B------:R-:W1:Y:S01]  /*0b80*/  @!P2 LDC.64 R4, c[0x0][0x3f8] ;  /* 0x0000fe00ff04ab82 */ /* 0x000e620000000a00 */
[----:B------:R-:W-:Y:S02]  /*0b90*/  SHF.R.S32.HI R25, RZ, 0x1f, R16 ;  /* 0x0000001fff197819 */ /* 0x000fe40000011410 */
[----:B--2---:R-:W-:Y:S01]  /*0ba0*/  @!P1 IADD3 R22, P5, PT, R23, R12, RZ ;  /* 0x0000000c17169210 */ /* 0x004fe20007fbe0ff */
[----:B---3--:R-:W-:-:S04]  /*0bb0*/  @!P3 IMAD R12, R29, R10, RZ ;  /* 0x0000000a1d0cb224 */ /* 0x008fc800078e02ff */
[----:B------:R-:W2:Y:S01]  /*0bc0*/  @!P3 LDC.64 R6, c[0x0][0x3a0] ;  /* 0x0000e800ff06bb82 */ /* 0x000ea20000000a00 */
[----:B------:R-:W-:Y:S01]  /*0bd0*/  ISETP.GE.AND.EX P4, PT, R25, UR9, PT, P4 ;  /* 0x0000000919007c0c */ /* 0x000fe2000bf86340 */
[----:B----4-:R-:W-:Y:S01]  /*0be0*/  @!P3 IMAD R21, R17, R11, R12 ;  /* 0x0000000b1115b224 */ /* 0x010fe200078e020c */
[----:B------:R-:W-:Y:S02]  /*0bf0*/  @!P1 IADD3 R8, P0, PT, R23, R8, RZ ;  /* 0x0000000817089210 */ /* 0x000fe40007f1e0ff */
[----:B------:R-:W-:Y:S02]  /*0c00*/  @!P1 IADD3.X R23, PT, PT, R24, R13, RZ, P5, !PT ;  /* 0x0000000d18179210 */ /* 0x000fe40002ffe4ff */
[----:B------:R-:W-:Y:S02]  /*0c10*/  @!P3 MOV R12, R64 ;  /* 0x00000040000cb202 */ /* 0x000fe40000000f00 */
[----:B------:R-:W-:Y:S01]  /*0c20*/  @!P3 MOV R13, R67 ;  /* 0x00000043000db202 */ /* 0x000fe20000000f00 */
[----:B------:R3:W5:Y:S02]  /*0c30*/  @!P1 LDG.E R42, desc[UR6][R22.64] ;  /* 0x00000006162a9981 */ /* 0x000764000c1e1900 */
[----:B------:R-:W-:-:S03]  /*0c40*/  @!P3 IMAD.WIDE.U32 R10, R17, R10, R12 ;  /* 0x0000000a110ab225 */ /* 0x000fc600078e000c */
[----:B------:R-:W4:Y:S02]  /*0c50*/  @!P4 LDC.64 R12, c[0x0][0x3f8] ;  /* 0x0000fe00ff0ccb82 */ /* 0x000f240000000a00 */
[----:B------:R-:W-:Y:S02]  /*0c60*/  @!P3 IADD3 R17, PT, PT, R11, R21, RZ ;  /* 0x000000150b11b210 */ /* 0x000fe40007ffe0ff */
[----:B------:R-:W-:Y:S01]  /*0c70*/  @!P3 SHF.L.U32 R11, R10, 0x1, RZ ;  /* 0x000000010a0bb819 */ /* 0x000fe200000006ff */
[----:B-1----:R-:W-:Y:S01]  /*0c80*/  @!P2 IMAD R18, R27, R4, RZ ;  /* 0x000000041b12a224 */ /* 0x002fe200078e02ff */
[----:B------:R-:W-:Y:S02]  /*0c90*/  @!P1 IADD3.X R9, PT, PT, R24, R9, RZ, P0, !PT ;  /* 0x0000000918099210 */ /* 0x000fe400007fe4ff */
[----:B------:R-:W-:Y:S02]  /*0ca0*/  @!P3 SHF.L.U64.HI R24, R10, 0x1, R17 ;  /* 0x000000010a18b819 */ /* 0x000fe40000010211 */
[----:B--2---:R-:W-:Y:S01]  /*0cb0*/  @!P3 IADD3 R20, P0, PT, R11, R6, RZ ;  /* 0x000000060b14b210 */ /* 0x004fe20007f1e0ff */
[----:B------:R-:W-:Y:S01]  /*0cc0*/  @!P2 IMAD R17, R3, R5, R18 ;  /* 0x000000050311a224 */ /* 0x000fe200078e0212 */
[----:B0-----:R-:W-:Y:S01]  /*0cd0*/  @!P3 IADD3 R14, P5, PT, R11, R14, RZ ;  /* 0x0000000e0b0eb210 */ /* 0x001fe20007fbe0ff */
[----:B------:R0:W5:Y:S01]  /*0ce0*/  @!P1 LDG.E R41, desc[UR6][R8.64] ;  /* 0x0000000608299981 */ /* 0x000162000c1e1900 */
[----:B------:R-:W-:Y:S01]  /*0cf0*/  IADD3 R18, PT, PT, R57, 0x80, RZ ;  /* 0x0000008039127810 */ /* 0x000fe20007ffe0ff */
[----:B------:R-:W1:Y:S01]  /*0d00*/  @!P2 LDC.64 R10, c[0x0][0x398] ;  /* 0x0000e600ff0aab82 */ /* 0x000e620000000a00 */
[----:B------:R-:W-:-:S02]  /*0d10*/  @!P3 IADD3.X R21, PT, PT, R24, R7, RZ, P0, !PT ;  /* 0x000000071815b210 */ /* 0x000fc400007fe4ff */
[----:B------:R-:W-:Y:S02]  /*0d20*/  ISETP.GE.U32.AND P1, PT, R18, UR8, PT ;  /* 0x0000000812007c0c */ /* 0x000fe4000bf26070 */
[----:B---3--:R-:W-:Y:S01]  /*0d30*/  SHF.R.S32.HI R23, RZ, 0x1f, R18 ;  /* 0x0000001fff177819 */ /* 0x008fe20000011412 */
[----:B------:R2:W5:Y:S02]  /*0d40*/  @!P3 LDG.E R40, desc[UR6][R20.64] ;  /* 0x000000061428b981 */ /* 0x000564000c1e1900 */
[----:B------:R-:W3:Y:S01]  /*0d50*/  @!P2 LDC.64 R6, c[0x0][0x3a0] ;  /* 0x0000e800ff06ab82 */ /* 0x000ee20000000a00 */
[----:B0-----:R-:W-:Y:S02]  /*0d60*/  @!P2 MOV R8, R64 ;  /* 0x000000400008a202 */ /* 0x001fe40000000f00 */
[----:B------:R-:W-:Y:S02]  /*0d70*/  @!P2 MOV R9, R67 ;  /* 0x000000430009a202 */ /* 0x000fe40000000f00 */
[----:B------:R-:W-:Y:S01]  /*0d80*/  ISETP.GE.AND.EX P1, PT, R23, UR9, PT, P1 ;  /* 0x0000000917007c0c */ /* 0x000fe2000bf26310 */
[----:B------:R-:W-:Y:S01]  /*0d90*/  @!P2 IMAD.WIDE.U32 R4, R3, R4, R8 ;  /* 0x000000040304a225 */ /* 0x000fe200078e0008 */
[----:B------:R-:W-:-:S02]  /*0da0*/  IADD3 R3, PT, PT, R57, 0x90, RZ ;  /* 0x0000009039037810 */ /* 0x000fc40007ffe0ff */
[----:B------:R-:W0:Y:S01]  /*0db0*/  @!P4 LDC.64 R8, c[0x0][0x3a0] ;  /* 0x0000e800ff08cb82 */ /* 0x000e220000000a00 */
[----:B------:R-:W-:Y:S01]  /*0dc0*/  @!P3 IADD3.X R15, PT, PT, R24, R15, RZ, P5, !PT ;  /* 0x0000000f180fb210 */ /* 0x000fe20002ffe4ff */
[----:B----4-:R-:W-:Y:S01]  /*0dd0*/  @!P4 IMAD R25, R25, R12, RZ ;  /* 0x0000000c1919c224 */ /* 0x010fe200078e02ff */
[----:B------:R-:W-:Y:S02]  /*0de0*/  ISETP.GE.U32.AND P5, PT, R3, UR8, PT ;  /* 0x0000000803007c0c */ /* 0x000fe4000bfa6070 */
[----:B------:R-:W-:Y:S02]  /*0df0*/  SHF.R.S32.HI R19, RZ, 0x1f, R3 ;  /* 0x0000001fff137819 */ /* 0x000fe40000011403 */
[----:B------:R-:W-:Y:S02]  /*0e00*/  @!P2 IADD3 R5, PT, PT, R5, R17, RZ ;  /* 0x000000110505a210 */ /* 0x000fe40007ffe0ff */
[----:B--2---:R-:W-:Y:S02]  /*0e10*/  @!P4 MOV R20, R64 ;  /* 0x000000400014c202 */ /* 0x004fe40000000f00 */
[----:B------:R-:W-:Y:S01]  /*0e20*/  @!P4 MOV R21, R67 ;  /* 0x000000430015c202 */ /* 0x000fe20000000f00 */
[----:B------:R-:W-:Y:S01]  /*0e30*/  @!P4 IMAD R25, R16, R13, R25 ;  /* 0x0000000d1019c224 */ /* 0x000fe200078e0219 */
[----:B------:R-:W-:Y:S01]  /*0e40*/  ISETP.GE.AND.EX P5, PT, R19, UR9, PT, P5 ;  /* 0x0000000913007c0c */ /* 0x000fe2000bfa6350 */
[----:B------:R2:W5:Y:S01]  /*0e50*/  @!P3 LDG.E R39, desc[UR6][R14.64] ;  /* 0x000000060e27b981 */ /* 0x000562000c1e1900 */
[----:B------:R-:W-:Y:S01]  /*0e60*/  @!P2 SHF.L.U32 R17, R4, 0x1, RZ ;  /* 0x000000010411a819 */ /* 0x000fe200000006ff */
[----:B------:R-:W-:Y:S01]  /*0e70*/  @!P4 IMAD.WIDE.U32 R12, R16, R12, R20 ;  /* 0x0000000c100cc225 */ /* 0x000fe200078e0014 */
[----:B------:R-:W-:Y:S01]  /*0e80*/  @!P2 SHF.L.U64.HI R22, R4, 0x1, R5 ;  /* 0x000000010416a819 */ /* 0x000fe20000010205 */
[----:B------:R-:W4:Y:S01]  /*0e90*/  @!P1 LDC.64 R20, c[0x0][0x3a0] ;  /* 0x0000e800ff149b82 */ /* 0x000f220000000a00 */
[----:B---3--:R-:W-:-:S02]  /*0ea0*/  @!P2 IADD3 R16, P0, PT, R17, R6, RZ ;  /* 0x000000061110a210 */ /* 0x008fc40007f1e0ff */
[----:B-1----:R-:W-:-:S05]  /*0eb0*/  @!P2 IADD3 R10, P3, PT, R17, R10, RZ ;  /* 0x0000000a110aa210 */ /* 0x002fca0007f7e0ff */
[----:B------:R-:W1:Y:S01]  /*0ec0*/  @!P1 LDC.64 R4, c[0x0][0x3f8] ;  /* 0x0000fe00ff049b82 */ /* 0x000e620000000a00 */
[----:B------:R-:W-:Y:S02]  /*0ed0*/  @!P4 IADD3 R13, PT, PT, R13, R25, RZ ;  /* 0x000000190d0dc210 */ /* 0x000fe40007ffe0ff */
[C---:B------:R-:W-:Y:S02]  /*0ee0*/  @!P2 IADD3.X R17, PT, PT, R22.reuse, R7, RZ, P0, !PT ;  /* 0x000000071611a210 */ /* 0x040fe400007fe4ff */
[----:B------:R-:W-:Y:S02]  /*0ef0*/  @!P2 IADD3.X R11, PT, PT, R22, R11, RZ, P3, !PT ;  /* 0x0000000b160ba210 */ /* 0x000fe40001ffe4ff */
[C---:B------:R-:W-:Y:S01]  /*0f00*/  @!P4 SHF.L.U32 R27, R12.reuse, 0x1, RZ ;  /* 0x000000010c1bc819 */ /* 0x040fe200000006ff */
[----:B------:R-:W3:Y:S01]  /*0f10*/  @!P4 LDC.64 R6, c[0x0][0x398] ;  /* 0x0000e600ff06cb82 */ /* 0x000ee20000000a00 */
[----:B------:R-:W-:Y:S01]  /*0f20*/  @!P4 SHF.L.U64.HI R22, R12, 0x1, R13 ;  /* 0x000000010c16c819 */ /* 0x000fe2000001020d */
[----:B------:R-:W5:Y:S01]  /*0f30*/  @!P2 LDG.E R37, desc[UR6][R10.64] ;  /* 0x000000060a25a981 */ /* 0x000f62000c1e1900 */
[----:B0-----:R-:W-:-:S02]  /*0f40*/  @!P4 IADD3 R8, P0, PT, R27, R8, RZ ;  /* 0x000000081b08c210 */ /* 0x001fc40007f1e0ff */
[----:B------:R-:W-:Y:S01]  /*0f50*/  IADD3 R25, PT, PT, R57, 0xa0, RZ ;  /* 0x000000a039197810 */ /* 0x000fe20007ffe0ff */
[----:B------:R-:W5:Y:S02]  /*0f60*/  @!P2 LDG.E R38, desc[UR6][R16.64] ;  /* 0x000000061026a981 */ /* 0x000f64000c1e1900 */
[----:B------:R-:W0:Y:S01]  /*0f70*/  @!P5 LDC.64 R12, c[0x0][0x3f8] ;  /* 0x0000fe00ff0cdb82 */ /* 0x000e220000000a00 */
[----:B------:R-:W-:-:S05]  /*0f80*/  @!P4 IADD3.X R9, PT, PT, R22, R9, RZ, P0, !PT ;  /* 0x000000091609c210 */ /* 0x000fca00007fe4ff */
[----:B------:R4:W5:Y:S01]  /*0f90*/  @!P4 LDG.E R36, desc[UR6][R8.64] ;  /* 0x000000060824c981 */ /* 0x000962000c1e1900 */
[----:B-1----:R-:W-:Y:S01]  /*0fa0*/  @!P1 IMAD R23, R23, R4, RZ ;  /* 0x0000000417179224 */ /* 0x002fe200078e02ff */
[----:B------:R-:W-:Y:S01]  /*0fb0*/  ISETP.GE.U32.AND P3, PT, R25, UR8, PT ;  /* 0x0000000819007c0c */ /* 0x000fe2000bf66070 */
[----:B--2---:R-:W1:Y:S01]  /*0fc0*/  @!P1 LDC.64 R14, c[0x0][0x398] ;  /* 0x0000e600ff0e9b82 */ /* 0x004e620000000a00 */
[----:B------:R-:W-:Y:S01]  /*0fd0*/  SHF.R.S32.HI R29, RZ, 0x1f, R25 ;  /* 0x0000001fff1d7819 */ /* 0x000fe20000011419 */
[----:B------:R-:W-:Y:S01]  /*0fe0*/  @!P1 IMAD R23, R18, R5, R23 ;  /* 0x0000000512179224 */ /* 0x000fe200078e0217 */
[----:B----4-:R-:W-:Y:S02]  /*0ff0*/  @!P1 MOV R8, R64 ;  /* 0x0000004000089202 */ /* 0x010fe40000000f00 */
[----:B------:R-:W-:-:S03]  /*1000*/  @!P1 MOV R9, R67 ;  /* 0x0000004300099202 */ /* 0x000fc60000000f00 */
[----:B------:R-:W2:Y:S01]  /*1010*/  @!P5 LDC.64 R10, c[0x0][0x3a0] ;  /* 0x0000e800ff0adb82 */ /* 0x000ea20000000a00 */
[----:B------:R-:W-:Y:S01]  /*1020*/  ISETP.GE.AND.EX P3, PT, R29, UR9, PT, P3 ;  /* 0x000000091d007c0c */ /* 0x000fe2000bf66330 */
[----:B------:R-:W-:Y:S01]  /*1030*/  @!P1 IMAD.WIDE.U32 R4, R18, R4, R8 ;  /* 0x0000000412049225 */ /* 0x000fe200078e0008 */
[----:B---3--:R-:W-:-:S03]  /*1040*/  @!P4 IADD3 R6, P0, PT, R27, R6, RZ ;  /* 0x000000061b06c210 */ /* 0x008fc60007f1e0ff */
[----:B0-----:R-:W-:Y:S01]  /*1050*/  @!P5 IMAD R8, R19, R12, RZ ;  /* 0x0000000c1308d224 */ /* 0x001fe200078e02ff */
[----:B------:R-:W-:Y:S02]  /*1060*/  @!P1 IADD3 R5, PT, PT, R5, R23, RZ ;  /* 0x0000001705059210 */ /* 0x000fe40007ffe0ff */
[----:B------:R-:W-:Y:S01]  /*1070*/  IADD3 R23, PT, PT, R57, 0xb0, RZ ;  /* 0x000000b039177810 */ /* 0x000fe20007ffe0ff */
[----:B------:R-:W-:Y:S01]  /*1080*/  @!P5 IMAD R19, R3, R13, R8 ;  /* 0x0000000d0313d224 */ /* 0x000fe200078e0208 */
[----:B------:R-:W-:Y:S01]  /*1090*/  @!P4 IADD3.X R7, PT, PT, R22, R7, RZ, P0, !PT ;  /* 0x000000071607c210 */ /* 0x000fe200007fe4ff */
[----:B------:R-:W0:Y:S01]  /*10a0*/  @!P5 LDC.64 R8, c[0x0][0x398] ;  /* 0x0000e600ff08db82 */ /* 0x000e220000000a00 */
[C---:B------:R-:W-:Y:S02]  /*10b0*/  @!P1 SHF.L.U32 R17, R4.reuse, 0x1, RZ ;  /* 0x0000000104119819 */ /* 0x040fe400000006ff */
[----:B------:R-:W-:Y:S01]  /*10c0*/  @!P1 SHF.L.U64.HI R16, R4, 0x1, R5 ;  /* 0x0000000104109819 */ /* 0x000fe20000010205 */
[----:B------:R3:W5:Y:S01]  /*10d0*/  @!P4 LDG.E R35, desc[UR6][R6.64] ;  /* 0x000000060623c981 */ /* 0x000762000c1e1900 */
[----:B------:R-:W-:-:S02]  /*10e0*/  @!P5 MOV R4, R64 ;  /* 0x000000400004d202 */ /* 0x000fc40000000f00 */
[----:B------:R-:W-:Y:S02]  /*10f0*/  @!P5 MOV R5, R67 ;  /* 0x000000430005d202 */ /* 0x000fe40000000f00 */
[----:B------:R-:W-:Y:S02]  /*1100*/  ISETP.GE.U32.AND P0, PT, R23, UR8, PT ;  /* 0x0000000817007c0c */ /* 0x000fe4000bf06070 */
[----:B------:R-:W-:Y:S01]  /*1110*/  SHF.R.S32.HI R27, RZ, 0x1f, R23 ;  /* 0x0000001fff1b7819 */ /* 0x000fe20000011417 */
[----:B------:R-:W-:Y:S02]  /*1120*/  @!P5 IMAD.WIDE.U32 R12, R3, R12, R4 ;  /* 0x0000000c030cd225 */ /* 0x000fe400078e0004 */
[----:B------:R-:W4:Y:S01]  /*1130*/  @!P3 LDC.64 R4, c[0x0][0x3f8] ;  /* 0x0000fe00ff04bb82 */ /* 0x000f220000000a00 */
[----:B------:R-:W-:Y:S02]  /*1140*/  ISETP.GE.AND.EX P0, PT, R27, UR9, PT, P0 ;  /* 0x000000091b007c0c */ /* 0x000fe4000bf06300 */
[----:B------:R-:W-:-:S02]  /*1150*/  @!P1 IADD3 R20, P2, PT, R17, R20, RZ ;  /* 0x0000001411149210 */ /* 0x000fc40007f5e0ff */
[----:B------:R-:W-:Y:S02]  /*1160*/  @!P5 IADD3 R3, PT, PT, R13, R19, RZ ;  /* 0x000000130d03d210 */ /* 0x000fe40007ffe0ff */
[----:B------:R-:W-:Y:S01]  /*1170*/  @!P1 IADD3.X R21, PT, PT, R16, R21, RZ, P2, !PT ;  /* 0x0000001510159210 */ /* 0x000fe200017fe4ff */
[----:B------:R-:W4:Y:S01]  /*1180*/  @!P3 LDC.64 R18, c[0x0][0x398] ;  /* 0x0000e600ff12bb82 */ /* 0x000f220000000a00 */
[----:B-1----:R-:W-:Y:S02]  /*1190*/  @!P1 IADD3 R14, P2, PT, R17, R14, RZ ;  /* 0x0000000e110e9210 */ /* 0x002fe40007f5e0ff */
[----:B------:R-:W-:Y:S01]  /*11a0*/  @!P5 SHF.L.U32 R31, R12, 0x1, RZ ;  /* 0x000000010c1fd819 */ /* 0x000fe200000006ff */
[----:B------:R0:W5:Y:S01]  /*11b0*/  @!P1 LDG.E R34, desc[UR6][R20.64] ;  /* 0x0000000614229981 */ /* 0x000162000c1e1900 */
[----:B------:R-:W-:-:S03]  /*11c0*/  MOV R13, RZ ;  /* 0x000000ff000d7202 */ /* 0x000fc60000000f00 */
[----:B---3--:R-:W1:Y:S01]  /*11d0*/  @!P0 LDC.64 R6, c[0x0][0x3f8] ;  /* 0x0000fe00ff068b82 */ /* 0x008e620000000a00 */
[----:B------:R-:W-:Y:S02]  /*11e0*/  @!P1 IADD3.X R15, PT, PT, R16, R15, RZ, P2, !PT ;  /* 0x0000000f100f9210 */ /* 0x000fe400017fe4ff */
[----:B------:R-:W-:Y:S02]  /*11f0*/  @!P5 SHF.L.U64.HI R12, R12, 0x1, R3 ;  /* 0x000000010c0cd819 */ /* 0x000fe40000010203 */
[C---:B--2---:R-:W-:Y:S01]  /*1200*/  @!P5 IADD3 R10, P4, PT, R31.reuse, R10, RZ ;  /* 0x0000000a1f0ad210 */ /* 0x044fe20007f9e0ff */
[----:B------:R2:W5:Y:S01]  /*1210*/  @!P1 LDG.E R13, desc[UR6][R14.64] ;  /* 0x000000060e0d9981 */ /* 0x000562000c1e1900 */
[----:B------:R-:W-:Y:S01]  /*1220*/  MOV R3, RZ ;  /* 0x000000ff00037202 */ /* 0x000fe20000000f00 */
[----:B------:R-:W3:Y:S01]  /*1230*/  @!P3 LDC.64 R16, c[0x0][0x3a0] ;  /* 0x0000e800ff10bb82 */ /* 0x000ee20000000a00 */
[----:B------:R-:W-:Y:S02]  /*1240*/  @!P5 IADD3.X R11, PT, PT, R12, R11, RZ, P4, !PT ;  /* 0x0000000b0c0bd210 */ /* 0x000fe400027fe4ff */
[----:B0-----:R-:W-:-:S02]  /*1250*/  @!P5 IADD3 R20, P1, PT, R31, R8, RZ ;  /* 0x000000081f14d210 */ /* 0x001fc40007f3e0ff */
[----:B------:R-:W-:Y:S01]  /*1260*/  IADD3 R61, PT, PT, R57, 0xc0, RZ ;  /* 0x000000c0393d7810 */ /* 0x000fe20007ffe0ff */
[----:B------:R0:W5:Y:S01]  /*1270*/  @!P5 LDG.E R3, desc[UR6][R10.64] ;  /* 0x000000060a03d981 */ /* 0x000162000c1e1900 */
[----:B------:R-:W-:Y:S01]  /*1280*/  @!P5 IADD3.X R21, PT, PT, R12, R9, RZ, P1, !PT ;  /* 0x000000090c15d210 */ /* 0x000fe20000ffe4ff */
[----:B----4-:R-:W-:Y:S01]  /*1290*/  @!P3 IMAD R22, R29, R4, RZ ;  /* 0x000000041d16b224 */ /* 0x010fe200078e02ff */
[----:B------:R-:W-:Y:S01]  /*12a0*/  ISETP.GE.U32.AND P1, PT, R61, UR8, PT ;  /* 0x000000083d007c0c */ /* 0x000fe2000bf26070 */
[----:B--2---:R-:W2:Y:S01]  /*12b0*/  @!P0 LDC.64 R14, c[0x0][0x3a0] ;  /* 0x0000e800ff0e8b82 */ /* 0x004ea20000000a00 */
[----:B------:R-:W-:Y:S01]  /*12c0*/  SHF.R.S32.HI R31, RZ, 0x1f, R61 ;  /* 0x0000001fff1f7819 */ /* 0x000fe2000001143d */
[----:B------:R-:W-:Y:S01]  /*12d0*/  @!P3 IMAD R5, R25, R5, R22 ;  /* 0x000000051905b224 */ /* 0x000fe200078e0216 */
[----:B0-----:R-:W-:Y:S02]  /*12e0*/  @!P3 MOV R10, R64 ;  /* 0x00000040000ab202 */ /* 0x001fe40000000f00 */
[----:B------:R-:W-:-:S02]  /*12f0*/  @!P3 MOV R11, R67 ;  /* 0x00000043000bb202 */ /* 0x000fc40000000f00 */
[----:B------:R-:W-:Y:S01]  /*1300*/  ISETP.GE.AND.EX P1, PT, R31, UR9, PT, P1 ;  /* 0x000000091f007c0c */ /* 0x000fe2000bf26310 */
[----:B------:R-:W-:-:S04]  /*1310*/  @!P3 IMAD.WIDE.U32 R24, R25, R4, R10 ;  /* 0x000000041918b225 */ /* 0x000fc800078e000a */
[----:B-1----:R-:W-:Y:S01]  /*1320*/  @!P0 IMAD R10, R27, R6, RZ ;  /* 0x000000061b0a8224 */ /* 0x002fe200078e02ff */
[----:B------:R-:W-:Y:S01]  /*1330*/  @!P3 IADD3 R9, PT, PT, R25, R5, RZ ;  /* 0x000000051909b210 */ /* 0x000fe20007ffe0ff */
[----:B------:R-:W0:Y:S01]  /*1340*/  LDC.64 R26, c[0x0][0x3b8] ;  /* 0x0000ee00ff1a7b82 */ /* 0x000e220000000a00 */
[C---:B------:R-:W-:Y:S01]  /*1350*/  @!P3 SHF.L.U32 R5, R24.reuse, 0x1, RZ ;  /* 0x000000011805b819 */ /* 0x040fe200000006ff */
[----:B------:R-:W-:Y:S01]  /*1360*/  @!P0 IMAD R7, R23, R7, R10 ;  /* 0x0000000717078224 */ /* 0x000fe200078e020a */
[----:B------:R-:W-:Y:S02]  /*1370*/  @!P3 SHF.L.U64.HI R24, R24, 0x1, R9 ;  /* 0x000000011818b819 */ /* 0x000fe40000010209 */
[----:B------:R-:W-:-:S03]  /*1380*/  MOV R4, RZ ;  /* 0x000000ff00047202 */ /* 0x000fc60000000f00 */
[----:B------:R-:W1:Y:S01]  /*1390*/  @!P0 LDC.64 R8, c[0x0][0x398] ;  /* 0x0000e600ff088b82 */ /* 0x000e620000000a00 */
[----:B---3--:R-:W-:Y:S02]  /*13a0*/  @!P3 IADD3 R16, P2, PT, R5, R16, RZ ;  /* 0x000000100510b210 */ /* 0x008fe40007f5e0ff */
[----:B------:R-:W-:Y:S01]  /*13b0*/  IADD3 R59, PT, PT, R57, 0xd0, RZ ;  /* 0x000000d0393b7810 */ /* 0x000fe20007ffe0ff */
[----:B------:R3:W5:Y:S04]  /*13c0*/  @!P5 LDG.E R4, desc[UR6][R20.64] ;  /* 0x000000061404d981 */ /* 0x000768000c1e1900 */
[----:B------:R-:W4:Y:S01]  /*13d0*/  @!P1 LDC.64 R10, c[0x0][0x3f8] ;  /* 0x0000fe00ff0a9b82 */ /* 0x000f220000000a00 */
[----:B------:R-:W-:Y:S02]  /*13e0*/  @!P3 IADD3.X R17, PT, PT, R24, R17, RZ, P2, !PT ;  /* 0x000000111811b210 */ /* 0x000fe400017fe4ff */
[----:B------:R-:W-:-:S02]  /*13f0*/  ISETP.GE.U32.AND P2, PT, R59, UR8, PT ;  /* 0x000000083b007c0c */ /* 0x000fc4000bf46070 */
[----:B------:R-:W-:Y:S02]  /*1400*/  SHF.R.S32.HI R63, RZ, 0x1f, R59 ;  /* 0x0000001fff3f7819 */ /* 0x000fe4000001143b */
[----:B---3--:R-:W-:Y:S02]  /*1410*/  @!P0 MOV R20, R64 ;  /* 0x0000004000148202 */ /* 0x008fe40000000f00 */
[----:B------:R-:W-:Y:S02]  /*1420*/  @!P0 MOV R21, R67 ;  /* 0x0000004300158202 */ /* 0x000fe40000000f00 */
[----:B------:R-:W-:Y:S02]  /*1430*/  @!P3 IADD3 R18, P4, PT, R5, R18, RZ ;  /* 0x000000120512b210 */ /* 0x000fe40007f9e0ff */
[----:B------:R-:W-:Y:S01]  /*1440*/  ISETP.GE.AND.EX P2, PT, R63, UR9, PT, P2 ;  /* 0x000000093f007c0c */ /* 0x000fe2000bf46320 */
[----:B------:R-:W-:Y:S01]  /*1450*/  @!P0 IMAD.WIDE.U32 R20, R23, R6, R20 ;  /* 0x0000000617148225 */ /* 0x000fe200078e0014 */
[----:B------:R-:W-:-:S02]  /*1460*/  MOV R6, RZ ;  /* 0x000000ff00067202 */ /* 0x000fc40000000f00 */
[----:B------:R-:W-:Y:S02]  /*1470*/  @!P3 IADD3.X R19, PT, PT, R24, R19, RZ, P4, !PT ;  /* 0x000000131813b210 */ /* 0x000fe400027fe4ff */
[----:B------:R-:W-:Y:S02]  /*1480*/  MOV R5, RZ ;  /* 0x000000ff00057202 */ /* 0x000fe40000000f00 */
[----:B------:R-:W-:Y:S01]  /*1490*/  @!P0 IADD3 R7, PT, PT, R21, R7, RZ ;  /* 0x0000000715078210 */ /* 0x000fe20007ffe0ff */
[----:B------:R3:W5:Y:S01]  /*14a0*/  @!P3 LDG.E R6, desc[UR6][R18.64] ;  /* 0x000000061206b981 */ /* 0x000762000c1e1900 */
[C---:B------:R-:W-:Y:S02]  /*14b0*/  @!P0 SHF.L.U32 R23, R20.reuse, 0x1, RZ ;  /* 0x0000000114178819 */ /* 0x040fe400000006ff */
[----:B------:R-:W-:Y:S01]  /*14c0*/  @!P0 SHF.L.U64.HI R20, R20, 0x1, R7 ;  /* 0x0000000114148819 */ /* 0x000fe20000010207 */
[----:B------:R0:W5:Y:S01]  /*14d0*/  @!P3 LDG.E R5, desc[UR6][R16.64] ;  /* 0x000000061005b981 */ /* 0x000162000c1e1900 */
[----:B--2---:R-:W-:-:S02]  /*14e0*/  @!P0 IADD3 R30, P6, PT, R23, R14, RZ ;  /* 0x0000000e171e8210 */ /* 0x004fc40007fde0ff */
[----:B-1----:R-:W-:Y:S01]  /*14f0*/  @!P0 IADD3 R22, P5, PT, R23, R8, RZ ;  /* 0x0000000817168210 */ /* 0x002fe20007fbe0ff */
[----:B---3--:R-:W1:Y:S01]  /*1500*/  @!P1 LDC.64 R18, c[0x0][0x3a0] ;  /* 0x0000e800ff129b82 */ /* 0x008e620000000a00 */
[----:B----4-:R-:W-:Y:S01]  /*1510*/  @!P1 IMAD R8, R31, R10, RZ ;  /* 0x0000000a1f089224 */ /* 0x010fe200078e02ff */
[----:B------:R-:W-:-:S06]  /*1520*/  @!P0 IADD3.X R31, PT, PT, R20, R15, RZ, P6, !PT ;  /* 0x0000000f141f8210 */ /* 0x000fcc00037fe4ff */
[----:B0-----:R-:W0:Y:S01]  /*1530*/  @!P2 LDC.64 R16, c[0x0][0x3f8] ;  /* 0x0000fe00ff10ab82 */ /* 0x001e220000000a00 */
[----:B------:R-:W-:Y:S02]  /*1540*/  @!P1 MOV R32, R64 ;  /* 0x0000004000209202 */ /* 0x000fe40000000f00 */
[----:B------:R-:W-:-:S05]  /*1550*/  @!P1 MOV R33, R67 ;  /* 0x0000004300219202 */ /* 0x000fca0000000f00 */
[----:B------:R-:W2:Y:S01]  /*1560*/  @!P1 LDC.64 R14, c[0x0][0x398] ;  /* 0x0000e600ff0e9b82 */ /* 0x000ea20000000a00 */
[----:B------:R-:W-:Y:S01]  /*1570*/  @!P0 IADD3.X R23, PT, PT, R20, R9, RZ, P5, !PT ;  /* 0x0000000914178210 */ /* 0x000fe20002ffe4ff */
[----:B------:R-:W-:Y:S01]  /*1580*/  @!P1 IMAD R9, R61, R11, R8 ;  /* 0x0000000b3d099224 */ /* 0x000fe200078e0208 */
[----:B------:R-:W-:Y:S01]  /*1590*/  IADD3 R25, PT, PT, R57, 0xe0, RZ ;  /* 0x000000e039197810 */ /* 0x000fe20007ffe0ff */
[----:B------:R-:W-:Y:S01]  /*15a0*/  @!P1 IMAD.WIDE.U32 R32, R61, R10, R32 ;  /* 0x0000000a3d209225 */ /* 0x000fe200078e0020 */
[----:B------:R-:W-:Y:S02]  /*15b0*/  MOV R7, RZ ;  /* 0x000000ff00077202 */ /* 0x000fe40000000f00 */
[----:B------:R-:W-:Y:S01]  /*15c0*/  MOV R8, RZ ;  /* 0x000000ff00087202 */ /* 0x000fe20000000f00 */
[----:B------:R-:W-:Y:S01]  /*15d0*/  IMAD.WIDE R26, R54, 0x8, R26 ;  /* 0x00000008361a7825 */ /* 0x000fe200078e021a */
[----:B------:R-:W-:Y:S01]  /*15e0*/  ISETP.GE.U32.AND P3, PT, R25, UR8, PT ;  /* 0x0000000819007c0c */ /* 0x000fe2000bf66070 */
[----:B------:R-:W3:Y:S01]  /*15f0*/  @!P2 LDC.64 R20, c[0x0][0x398] ;  /* 0x0000e600ff14ab82 */ /* 0x000ee20000000a00 */
[----:B------:R-:W-:Y:S01]  /*1600*/  SHF.R.S32.HI R29, RZ, 0x1f, R25 ;  /* 0x0000001fff1d7819 */ /* 0x000fe20000011419 */
[----:B------:R-:W5:Y:S01]  /*1610*/  @!P0 LDG.E R7, desc[UR6][R30.64] ;  /* 0x000000061e078981 */ /* 0x000f62000c1e1900 */
[----:B------:R-:W-:-:S02]  /*1620*/  @!P1 IADD3 R9, PT, PT, R33, R9, RZ ;  /* 0x0000000921099210 */ /* 0x000fc40007ffe0ff */
[C---:B------:R-:W-:Y:S01]  /*1630*/  @!P1 SHF.L.U32 R33, R32.reuse, 0x1, RZ ;  /* 0x0000000120219819 */ /* 0x040fe200000006ff */
[----:B------:R4:W5:Y:S01]  /*1640*/  @!P0 LDG.E R8, desc[UR6][R22.64] ;  /* 0x0000000616088981 */ /* 0x000962000c1e1900 */
[----:B------:R-:W-:Y:S01]  /*1650*/  ISETP.GE.AND.EX P3, PT, R29, UR9, PT, P3 ;  /* 0x000000091d007c0c */ /* 0x000fe2000bf66330 */
[----:B0-----:R-:W-:Y:S01]  /*1660*/  @!P2 IMAD R12, R63, R16, RZ ;  /* 0x000000103f0ca224 */ /* 0x001fe200078e02ff */
[----:B------:R-:W-:Y:S01]  /*1670*/  @!P1 SHF.L.U64.HI R32, R32, 0x1, R9 ;  /* 0x0000000120209819 */ /* 0x000fe20000010209 */
[----:B------:R-:W0:Y:S01]  /*1680*/  @!P2 LDC.64 R10, c[0x0][0x3a0] ;  /* 0x0000e800ff0aab82 */ /* 0x000e220000000a00 */
[----:B-1----:R-:W-:Y:S02]  /*1690*/  @!P1 IADD3 R18, P0, PT, R33, R18, RZ ;  /* 0x0000001221129210 */ /* 0x002fe40007f1e0ff */
[----:B------:R-:W-:Y:S02]  /*16a0*/  IADD3 R57, PT, PT, R57, 0xf0, RZ ;  /* 0x000000f039397810 */ /* 0x000fe40007ffe0ff */
[----:B------:R-:W-:-:S02]  /*16b0*/  @!P1 IADD3.X R19, PT, PT, R32, R19, RZ, P0, !PT ;  /* 0x0000001320139210 */ /* 0x000fc400007fe4ff */
[----:B----4-:R-:W-:Y:S01]  /*16c0*/  @!P2 MOV R22, R64 ;  /* 0x000000400016a202 */ /* 0x010fe20000000f00 */
[----:B------:R-:W1:Y:S01]  /*16d0*/  LDC.64 R30, c[0x0][0x3a8] ;  /* 0x0000ea00ff1e7b82 */ /* 0x000e620000000a00 */
[----:B------:R-:W-:Y:S02]  /*16e0*/  @!P2 MOV R23, R67 ;  /* 0x000000430017a202 */ /* 0x000fe40000000f00 */
[----:B--2---:R-:W-:Y:S01]  /*16f0*/  @!P1 IADD3 R58, P0, PT, R33, R14, RZ ;  /* 0x0000000e213a9210 */ /* 0x004fe20007f1e0ff */
[----:B------:R-:W-:Y:S01]  /*1700*/  @!P2 IMAD R61, R59, R17, R12 ;  /* 0x000000113b3da224 */ /* 0x000fe200078e020c */
[----:B------:R-:W-:Y:S01]  /*1710*/  ISETP.GE.U32.AND P4, PT, R57, UR8, PT ;  /* 0x0000000839007c0c */ /* 0x000fe2000bf86070 */
[----:B------:R-:W-:Y:S01]  /*1720*/  @!P2 IMAD.WIDE.U32 R16, R59, R16, R22 ;  /* 0x000000103b10a225 */ /* 0x000fe200078e0016 */
[----:B------:R-:W-:Y:S01]  /*1730*/  SHF.R.S32.HI R55, RZ, 0x1f, R57 ;  /* 0x0000001fff377819 */ /* 0x000fe20000011439 */
[----:B------:R-:W2:Y:S01]  /*1740*/  @!P3 LDC.64 R22, c[0x0][0x3f8] ;  /* 0x0000fe00ff16bb82 */ /* 0x000ea20000000a00 */
[----:B------:R-:W-:-:S02]  /*1750*/  @!P1 IADD3.X R59, PT, PT, R32, R15, RZ, P0, !PT ;  /* 0x0000000f203b9210 */ /* 0x000fc400007fe4ff */
[----:B------:R-:W4:Y:S01]  /*1760*/  LDG.E.64 R14, desc[UR6][R26.64] ;  /* 0x000000061a0e7981 */ /* 0x000f22000c1e1b00 */
[----:B------:R-:W-:Y:S02]  /*1770*/  ISETP.GE.AND.EX P4, PT, R55, UR9, PT, P4 ;  /* 0x0000000937007c0c */ /* 0x000fe4000bf86340 */
[----:B------:R-:W-:Y:S02]  /*1780*/  @!P2 IADD3 R17, PT, PT, R17, R61, RZ ;  /* 0x0000003d1111a210 */ /* 0x000fe40007ffe0ff */
[----:B------:R-:W-:Y:S02]  /*1790*/  MOV R9, RZ ;  /* 0x000000ff00097202 */ /* 0x000fe40000000f00 */
[C---:B------:R-:W-:Y:S02]  /*17a0*/  @!P2 SHF.L.U32 R33, R16.reuse, 0x1, RZ ;  /* 0x000000011021a819 */ /* 0x040fe400000006ff */
[----:B------:R-:W-:Y:S02]  /*17b0*/  @!P2 SHF.L.U64.HI R12, R16, 0x1, R17 ;  /* 0x00000001100ca819 */ /* 0x000fe40000010211 */
[----:B------:R3:W5:Y:S03]  /*17c0*/  @!P1 LDG.E R9, desc[UR6][R18.64] ;  /* 0x0000000612099981 */ /* 0x000766000c1e1900 */
[----:B------:R-:W1:Y:S01]  /*17d0*/  @!P4 LDC.64 R16, c[0x0][0x3f8] ;  /* 0x0000fe00ff10cb82 */ /* 0x000e620000000a00 */
[----:B------:R-:W-:-:S02]  /*17e0*/  ISETP.NE.AND P0, PT, RZ, UR4, PT ;  /* 0x00000004ff007c0c */ /* 0x000fc4000bf05270 */
[----:B---3--:R-:W-:-:S05]  /*17f0*/  @!P2 IADD3 R32, P6, PT, R33, R20, RZ ;  /* 0x000000142120a210 */ /* 0x008fca0007fde0ff */
[----:B------:R-:W3:Y:S01]  /*1800*/  @!P3 LDC.64 R18, c[0x0][0x3a0] ;  /* 0x0000e800ff12bb82 */ /* 0x000ee20000000a00 */
[----:B0-----:R-:W-:Y:S01]  /*1810*/  @!P2 IADD3 R62, P5, PT, R33, R10, RZ ;  /* 0x0000000a213ea210 */ /* 0x001fe20007fbe0ff */
[----:B--2---:R-:W-:Y:S01]  /*1820*/  @!P3 IMAD R24, R29, R22, RZ ;  /* 0x000000161d18b224 */ /* 0x004fe200078e02ff */
[C---:B------:R-:W-:Y:S02]  /*1830*/  @!P2 IADD3.X R33, PT, PT, R12.reuse, R21, RZ, P6, !PT ;  /* 0x000000150c21a210 */ /* 0x040fe400037fe4ff */
[----:B------:R-:W-:Y:S02]  /*1840*/  @!P3 MOV R28, R64 ;  /* 0x00000040001cb202 */ /* 0x000fe40000000f00 */
[----:B------:R-:W-:Y:S01]  /*1850*/  @!P3 MOV R29, R67 ;  /* 0x00000043001db202 */ /* 0x000fe20000000f00 */
[----:B------:R-:W0:Y:S01]  /*1860*/  @!P3 LDC.64 R20, c[0x0][0x398] ;  /* 0x0000e600ff14bb82 */ /* 0x000e220000000a00 */
[C---:B------:R-:W-:Y:S01]  /*1870*/  @!P3 IMAD R61, R25.reuse, R23, R24 ;  /* 0x00000017193db224 */ /* 0x040fe200078e0218 */
[----:B------:R-:W-:Y:S01]  /*1880*/  @!P2 IADD3.X R63, PT, PT, R12, R11, RZ, P5, !PT ;  /* 0x0000000b0c3fa210 */ /* 0x000fe20002ffe4ff */
[----:B------:R-:W-:Y:S01]  /*1890*/  @!P3 IMAD.WIDE.U32 R28, R25, R22, R28 ;  /* 0x00000016191cb225 */ /* 0x000fe200078e001c */
[----:B------:R-:W-:-:S04]  /*18a0*/  MOV R12, RZ ;  /* 0x000000ff000c7202 */ /* 0x000fc80000000f00 */
[----:B------:R-:W2:Y:S01]  /*18b0*/  @!P4 LDC.64 R22, c[0x0][0x3a0] ;  /* 0x0000e800ff16cb82 */ /* 0x000ea20000000a00 */
[----:B------:R-:W-:-:S07]  /*18c0*/  CS2R R10, SRZ ;  /* 0x00000000000a7805 */ /* 0x000fce000001ff00 */
[----:B------:R-:W2:Y:S01]  /*18d0*/  @!P4 LDC.64 R24, c[0x0][0x398] ;  /* 0x0000e600ff18cb82 */ /* 0x000ea20000000a00 */
[----:B------:R3:W5:Y:S01]  /*18e0*/  @!P2 LDG.E R12, desc[UR6][R32.64] ;  /* 0x00000006200ca981 */ /* 0x000762000c1e1900 */
[----:B-1----:R-:W-:-:S06]  /*18f0*/  @!P4 IMAD R56, R55, R16, RZ ;  /* 0x000000103738c224 */ /* 0x002fcc00078e02ff */
[----:B------:R-:W1:Y:S01]  /*1900*/  @P0 LDC.64 R26, c[0x0][0x3b0] ;  /* 0x0000ec00ff1a0b82 */ /* 0x000e620000000a00 */
[----:B------:R-:W-:Y:S01]  /*1910*/  @!P3 IADD3 R29, PT, PT, R29, R61, RZ ;  /* 0x0000003d1d1db210 */ /* 0x000fe20007ffe0ff */
[----:B------:R3:W5:Y:S01]  /*1920*/  @!P1 LDG.E R10, desc[UR6][R58.64] ;  /* 0x000000063a0a9981 */ /* 0x000762000c1e1900 */
[----:B------:R-:W-:Y:S02]  /*1930*/  LOP3.LUT R55, R52, 0xffff, RZ, 0xc0, !PT ;  /* 0x0000ffff34377812 */ /* 0x000fe400078ec0ff */
[C---:B------:R-:W-:Y:S01]  /*1940*/  @!P3 SHF.L.U32 R61, R28.reuse, 0x1, RZ ;  /* 0x000000011c3db819 */ /* 0x040fe200000006ff */
[----:B------:R0:W5:Y:S01]  /*1950*/  @!P2 LDG.E R11, desc[UR6][R62.64] ;  /* 0x000000063e0ba981 */ /* 0x000162000c1e1900 */
[----:B---3--:R-:W-:Y:S02]  /*1960*/  @!P4 MOV R32, R64 ;  /* 0x000000400020c202 */ /* 0x008fe40000000f00 */
[----:B------:R-:W-:Y:S02]  /*1970*/  @!P4 MOV R33, R67 ;  /* 0x000000430021c202 */ /* 0x000fe40000000f00 */
[----:B------:R-:W-:Y:S01]  /*1980*/  @!P3 SHF.L.U64.HI R58, R28, 0x1, R29 ;  /* 0x000000011c3ab819 */ /* 0x000fe2000001021d */
[----:B------:R-:W-:Y:S01]  /*1990*/  IMAD R59, R60, 0x30, R55 ;  /* 0x000000303c3b7824 */ /* 0x000fe200078e0237 */
[----:B------:R-:W-:Y:S01]  /*19a0*/  @!P3 IADD3 R28, P1, PT, R61, R18, RZ ;  /* 0x000000123d1cb210 */ /* 0x000fe20007f3e0ff */
[----:B0-----:R-:W-:-:S02]  /*19b0*/  @!P4 IMAD R63, R57, R17, R56 ;  /* 0x00000011393fc224 */ /* 0x001fc400078e0238 */
[----:B------:R-:W-:Y:S01]  /*19c0*/  @!P4 IMAD.WIDE.U32 R16, R57, R16, R32 ;  /* 0x000000103910c225 */ /* 0x000fe200078e0020 */
[----:B------:R-:W-:Y:S02]  /*19d0*/  @!P3 IADD3.X R29, PT, PT, R58, R19, RZ, P1, !PT ;  /* 0x000000133a1db210 */ /* 0x000fe40000ffe4ff */
[----:B------:R-:W-:Y:S01]  /*19e0*/  @!P3 IADD3 R20, P1, PT, R61, R20, RZ ;  /* 0x000000143d14b210 */ /* 0x000fe20007f3e0ff */
[----:B------:R-:W-:Y:S01]  /*19f0*/  IMAD.WIDE R18, R59, 0x4, R30 ;  /* 0x000000043b127825 */ /* 0x000fe200078e021e */
[----:B------:R-:W-:Y:S02]  /*1a00*/  @!P4 IADD3 R31, PT, PT, R17, R63, RZ ;  /* 0x0000003f111fc210 */ /* 0x000fe40007ffe0ff */
[----:B------:R-:W-:Y:S02]  /*1a10*/  @!P4 SHF.L.U32 R17, R16, 0x1, RZ ;  /* 0x000000011011c819 */ /* 0x000fe400000006ff */
[----:B------:R-:W-:Y:S01]  /*1a20*/  @!P3 IADD3.X R21, PT, PT, R58, R21, RZ, P1, !PT ;  /* 0x000000153a15b210 */ /* 0x000fe20000ffe4ff */
[----:B-1----:R-:W-:Y:S01]  /*1a30*/  @P0 IMAD.WIDE R26, R59, 0x4, R26 ;  /* 0x000000043b1a0825 */ /* 0x002fe200078e021a */
[----:B------:R-:W-:-:S02]  /*1a40*/  @!P4 SHF.L.U64.HI R16, R16, 0x1, R31 ;  /* 0x000000011010c819 */ /* 0x000fc4000001021f */
[----:B------:R-:W-:Y:S02]  /*1a50*/  CS2R R56, SRZ ;  /* 0x0000000000387805 */ /* 0x000fe4000001ff00 */
[C---:B--2---:R-:W-:Y:S01]  /*1a60*/  @!P4 IADD3 R22, P1, PT, R17.reuse, R22, RZ ;  /* 0x000000161116c210 */ /* 0x044fe20007f3e0ff */
[----:B------:R-:W5:Y:S01]  /*1a70*/  LDG.E.64 R18, desc[UR6][R18.64] ;  /* 0x0000000612127981 */ /* 0x000f62000c1e1b00 */
[----:B------:R-:W-:Y:S02]  /*1a80*/  @!P4 IADD3 R24, P2, PT, R17, R24, RZ ;  /* 0x000000181118c210 */ /* 0x000fe40007f5e0ff */
[----:B------:R-:W-:Y:S02]  /*1a90*/  CS2R R58, SRZ ;  /* 0x00000000003a7805 */ /* 0x000fe4000001ff00 */
[C---:B------:R-:W-:Y:S01]  /*1aa0*/  @!P4 IADD3.X R23, PT, PT, R16.reuse, R23, RZ, P1, !PT ;  /* 0x000000171017c210 */ /* 0x040fe20000ffe4ff */
[----:B------:R-:W5:Y:S01]  /*1ab0*/  @!P3 LDG.E R56, desc[UR6][R28.64] ;  /* 0x000000061c38b981 */ /* 0x000f62000c1e1900 */
[----:B------:R-:W-:-:S03]  /*1ac0*/  @!P4 IADD3.X R25, PT, PT, R16, R25, RZ, P2, !PT ;  /* 0x000000191019c210 */ /* 0x000fc600017fe4ff */
[----:B------:R-:W5:Y:S04]  /*1ad0*/  @!P4 LDG.E R59, desc[UR6][R22.64] ;  /* 0x00000006163bc981 */ /* 0x000f68000c1e1900 */
[----:B------:R-:W5:Y:S01]  /*1ae0*/  @!P4 LDG.E R58, desc[UR6][R24.64] ;  /* 0x00000006183ac981 */ /* 0x000f62000c1e1900 */
[----:B------:R-:W-:-:S03]  /*1af0*/  CS2R R16, SRZ ;  /* 0x0000000000107805 */ /* 0x000fc6000001ff00 */
[----:B------:R0:W5:Y:S04]  /*1b00*/  @!P3 LDG.E R57, desc[UR6][R20.64] ;  /* 0x000000061439b981 */ /* 0x000168000c1e1900 */
[----:B------:R1:W5:Y:S01]  /*1b10*/  @P0 LDG.E.64 R16, desc[UR6][R26.64] ;  /* 0x000000061a100981 */ /* 0x000362000c1e1b00 */
[----:B------:R-:W-:Y:S01]  /*1b20*/  UISETP.NE.AND UP0, UPT, UR4, URZ, UPT ;  /* 0x000000ff0400728c */ /* 0x000fe2000bf05270 */
[----:B----4-:R-:W-:-:S05]  /*1b30*/  FFMA.FTZ R15, -R14, R14, R15 ;  /* 0x0000000e0e0f7223 */ /* 0x010fca000001010f */
        /* <DEDUP_REMOVED lines=9> */
[C---:B------:R-:W-:Y:S01]  /*1bd0*/  FADD.FTZ R22, -R14.reuse, R23 ;  /* 0x000000170e167221 */ /* 0x040fe20000010100 */
[----:B-1----:R-:W-:Y:S02]  /*1be0*/  HADD2.F32 R20, -RZ, R49.H1_H1 ;  /* 0x30000031ff147230 */ /* 0x002fe40000004100 */
[----:B------:R-:W-:Y:S01]  /*1bf0*/  FADD.FTZ R24, -R14, R25 ;  /* 0x000000190e187221 */ /* 0x000fe20000010100 */
[----:B------:R-:W-:-:S02]  /*1c00*/  HADD2.F32 R29, -RZ, R48.H1_H1 ;  /* 0x30000030ff1d7230 */ /* 0x000fc40000004100 */
[----:B------:R-:W-:Y:S01]  /*1c10*/  FMUL.FTZ R25, R18, R21 ;  /* 0x0000001512197220 */ /* 0x000fe20000410000 */
[-C--:B0-----:R-:W-:Y:S01]  /*1c20*/  FMUL.FTZ R22, R22, R15.reuse ;  /* 0x0000000f16167220 */ /* 0x081fe20000410000 */
[----:B------:R-:W-:Y:S01]  /*1c30*/  FMUL.FTZ R23, R24, R15 ;  /* 0x0000000f18177220 */ /* 0x000fe20000410000 */
[----:B------:R-:W-:Y:S01]  /*1c40*/  FMUL.FTZ R26, R19, R20 ;  /* 0x00000014131a7220 */ /* 0x000fe20000410000 */
[----:B------:R-:W-:Y:S01]  /*1c50*/  FADD.FTZ R27, RZ, R25 ;  /* 0x00000019ff1b7221 */ /* 0x000fe20000010000 */
[----:B------:R-:W-:Y:S01]  /*1c60*/  FFMA.FTZ R24, R22, R25, RZ ;  /* 0x0000001916187223 */ /* 0x000fe200000100ff */
[----:B------:R-:W-:Y:S02]  /*1c70*/  HADD2.F32 R25, -RZ, R48.H0_H0 ;  /* 0x20000030ff197230 */ /* 0x000fe40000004100 */
[----:B------:R-:W-:Y:S01]  /*1c80*/  FFMA.FTZ R30, R21, R22, RZ ;  /* 0x00000016151e7223 */ /* 0x000fe200000100ff */
[--C-:B------:R-:W-:Y:S02]  /*1c90*/  HADD2.F32 R31, -RZ, R47.reuse.H0_H0 ;  /* 0x2000002fff1f7230 */ /* 0x100fe40000004100 */
[C---:B------:R-:W-:Y:S01]  /*1ca0*/  FADD.FTZ R22, -R14.reuse, R29 ;  /* 0x0000001d0e167221 */ /* 0x040fe20000010100 */
[----:B------:R-:W-:Y:S01]  /*1cb0*/  FFMA.FTZ R24, R23, R26, R24 ;  /* 0x0000001a17187223 */ /* 0x000fe20000010018 */
[----:B------:R-:W-:Y:S01]  /*1cc0*/  FADD.FTZ R28, -R14, R25 ;  /* 0x000000190e1c7221 */ /* 0x000fe20000010100 */
[----:B------:R-:W-:Y:S01]  /*1cd0*/  FFMA.FTZ R29, R20, R23, RZ ;  /* 0x00000017141d7223 */ /* 0x000fe200000100ff */
[----:B------:R-:W-:Y:S01]  /*1ce0*/  FADD.FTZ R27, R26, R27 ;  /* 0x0000001b1a1b7221 */ /* 0x000fe20000010000 */
[----:B------:R-:W-:Y:S01]  /*1cf0*/  FMUL.FTZ R23, R22, R15 ;  /* 0x0000000f16177220 */ /* 0x000fe20000410000 */
[----:B------:R-:W-:-:S02]  /*1d00*/  HADD2.F32 R26, -RZ, R47.H1_H1 ;  /* 0x3000002fff1a7230 */ /* 0x000fc40000004100 */
[----:B------:R-:W-:Y:S01]  /*1d10*/  FADD.FTZ R32, RZ, R21 ;  /* 0x00000015ff207221 */ /* 0x000fe20000010000 */
[----:B------:R-:W-:Y:S02]  /*1d20*/  HADD2.F32 R33, -RZ, R46.H0_H0 ;  /* 0x2000002eff217230 */ /* 0x000fe40000004100 */
[----:B------:R-:W-:Y:S01]  /*1d30*/  FMUL.FTZ R25, R28, R15 ;  /* 0x0000000f1c197220 */ /* 0x000fe20000410000 */
[----:B------:R-:W-:Y:S01]  /*1d40*/  FMUL.FTZ R22, R18, R31 ;  /* 0x0000001f12167220 */ /* 0x000fe20000410000 */
[----:B------:R-:W-:Y:S01]  /*1d50*/  FADD.FTZ R21, RZ, R20 ;  /* 0x00000014ff157221 */ /* 0x000fe20000010000 */
[C---:B------:R-:W-:Y:S01]  /*1d60*/  FFMA.FTZ R20, R26.reuse, R23, R29 ;  /* 0x000000171a147223 */ /* 0x040fe2000001001d */
[----:B------:R-:W-:Y:S01]  /*1d70*/  FFMA.FTZ R30, R31, R25, R30 ;  /* 0x000000191f1e7223 */ /* 0x000fe2000001001e */
[----:B------:R-:W-:Y:S01]  /*1d80*/  FADD.FTZ R27, R27, R22 ;  /* 0x000000161b1b7221 */ /* 0x000fe20000010000 */
[----:B------:R-:W-:Y:S01]  /*1d90*/  FFMA.FTZ R24, R25, R22, R24 ;  /* 0x0000001619187223 */ /* 0x000fe20000010018 */
[----:B------:R-:W-:Y:S01]  /*1da0*/  FADD.FTZ R21, R26, R21 ;  /* 0x000000151a157221 */ /* 0x000fe20000010000 */
[----:B------:R-:W-:Y:S01]  /*1db0*/  FADD.FTZ R22, -R14, R33 ;  /* 0x000000210e167221 */ /* 0x000fe20000010100 */
[----:B------:R-:W-:Y:S01]  /*1dc0*/  FMUL.FTZ R26, R19, R26 ;  /* 0x0000001a131a7220 */ /* 0x000fe20000410000 */
[----:B------:R-:W-:-:S02]  /*1dd0*/  HADD2.F32 R25, -RZ, R45.H0_H0 ;  /* 0x2000002dff197230 */ /* 0x000fc40000004100 */
[----:B------:R-:W-:Y:S01]  /*1de0*/  FADD.FTZ R32, R31, R32 ;  /* 0x000000201f207221 */ /* 0x000fe20000010000 */
[----:B------:R-:W-:Y:S01]  /*1df0*/  FMUL.FTZ R29, R22, R15 ;  /* 0x0000000f161d7220 */ /* 0x000fe20000410000 */
[----:B------:R-:W-:Y:S01]  /*1e00*/  FFMA.FTZ R24, R23, R26, R24 ;  /* 0x0000001a17187223 */ /* 0x000fe20000010018 */
[----:B------:R-:W-:Y:S01]  /*1e10*/  FADD.FTZ R27, R26, R27 ;  /* 0x0000001b1a1b7221 */ /* 0x000fe20000010000 */
[----:B------:R-:W-:Y:S02]  /*1e20*/  HADD2.F32 R23, -RZ, R46.H1_H1 ;  /* 0x3000002eff177230 */ /* 0x000fe40000004100 */
[----:B------:R-:W-:Y:S01]  /*1e30*/  FMUL.FTZ R22, R18, R25 ;  /* 0x0000001912167220 */ /* 0x000fe20000410000 */
[----:B------:R-:W-:Y:S01]  /*1e40*/  FADD.FTZ R32, R32, R25 ;  /* 0x0000001920207221 */ /* 0x000fe20000010000 */
[----:B------:R-:W-:Y:S01]  /*1e50*/  FFMA.FTZ R30, R25, R29, R30 ;  /* 0x0000001d191e7223 */ /* 0x000fe2000001001e */
[----:B------:R-:W-:Y:S02]  /*1e60*/  HADD2.F32 R25, -RZ, R44.H0_H0 ;  /* 0x2000002cff197230 */ /* 0x000fe40000004100 */
[----:B------:R-:W-:Y:S01]  /*1e70*/  FADD.FTZ R26, R27, R22 ;  /* 0x000000161b1a7221 */ /* 0x000fe20000010000 */
[----:B------:R-:W-:Y:S01]  /*1e80*/  FFMA.FTZ R29, R29, R22, R24 ;  /* 0x000000161d1d7223 */ /* 0x000fe20000010018 */
[----:B------:R-:W-:Y:S01]  /*1e90*/  FADD.FTZ R22, -R14, R23 ;  /* 0x000000170e167221 */ /* 0x000fe20000010100 */
[----:B------:R-:W-:-:S02]  /*1ea0*/  HADD2.F32 R23, -RZ, R45.H1_H1 ;  /* 0x3000002dff177230 */ /* 0x000fc40000004100 */
[----:B------:R-:W-:Y:S01]  /*1eb0*/  FADD.FTZ R24, -R14, R25 ;  /* 0x000000190e187221 */ /* 0x000fe20000010100 */
[--C-:B------:R-:W-:Y:S02]  /*1ec0*/  HADD2.F32 R31, -RZ, R43.reuse.H0_H0 ;  /* 0x2000002bff1f7230 */ /* 0x100fe40000004100 */
[-C--:B------:R-:W-:Y:S01]  /*1ed0*/  FMUL.FTZ R22, R22, R15.reuse ;  /* 0x0000000f16167220 */ /* 0x080fe20000410000 */
[----:B------:R-:W-:Y:S02]  /*1ee0*/  HADD2.F32 R27, -RZ, R44.H1_H1 ;  /* 0x3000002cff1b7230 */ /* 0x000fe40000004100 */
[----:B------:R-:W-:Y:S01]  /*1ef0*/  FMUL.FTZ R62, R24, R15 ;  /* 0x0000000f183e7220 */ /* 0x000fe20000410000 */
        /* <DEDUP_REMOVED lines=8> */
[----:B------:R-:W-:Y:S01]  /*1f80*/  FADD.FTZ R28, -R14, R27 ;  /* 0x0000001b0e1c7221 */ /* 0x000fe20000010100 */
[----:B------:R-:W-:-:S02]  /*1f90*/  HADD2.F32 R22, -RZ, R43.H1_H1 ;  /* 0x3000002bff167230 */ /* 0x000fc40000004100 */
[----:B------:R-:W-:Y:S01]  /*1fa0*/  FADD.FTZ R26, R26, R31 ;  /* 0x0000001f1a1a7221 */ /* 0x000fe20000010000 */
[----:B------:R-:W-:Y:S01]  /*1fb0*/  FFMA.FTZ R29, R62, R31, R29 ;  /* 0x0000001f3e1d7223 */ /* 0x000fe2000001001d */
[--C-:B------:R-:W-:Y:S02]  /*1fc0*/  HADD2.F32 R27, -RZ, R42.reuse.H0_H0 ;  /* 0x2000002aff1b7230 */ /* 0x100fe40000004100 */
[----:B------:R-:W-:Y:S01]  /*1fd0*/  FMUL.FTZ R28, R28, R15 ;  /* 0x0000000f1c1c7220 */ /* 0x000fe20000410000 */
[----:B------:R-:W-:Y:S02]  /*1fe0*/  HADD2.F32 R31, -RZ, R42.H1_H1 ;  /* 0x3000002aff1f7230 */ /* 0x000fe40000004100 */
[----:B------:R-:W-:Y:S01]  /*1ff0*/  FMUL.FTZ R23, R19, R22 ;  /* 0x0000001613177220 */ /* 0x000fe20000410000 */
[----:B------:R-:W-:Y:S01]  /*2000*/  FADD.FTZ R24, R24, R22 ;  /* 0x0000001618187221 */ /* 0x000fe20000010000 */
[----:B------:R-:W-:Y:S01]  /*2010*/  FFMA.FTZ R25, R22, R28, R25 ;  /* 0x0000001c16197223 */ /* 0x000fe20000010019 */
[----:B------:R-:W-:Y:S01]  /*2020*/  FADD.FTZ R30, -R14, R27 ;  /* 0x0000001b0e1e7221 */ /* 0x000fe20000010100 */
[----:B------:R-:W-:-:S02]  /*2030*/  HADD2.F32 R22, -RZ, R41.H0_H0 ;  /* 0x20000029ff167230 */ /* 0x000fc40000004100 */
[----:B------:R-:W-:Y:S01]  /*2040*/  FADD.FTZ R32, -R14, R31 ;  /* 0x0000001f0e207221 */ /* 0x000fe20000010100 */
[----:B------:R-:W-:Y:S01]  /*2050*/  FFMA.FTZ R29, R28, R23, R29 ;  /* 0x000000171c1d7223 */ /* 0x000fe2000001001d */
[----:B------:R-:W-:Y:S02]  /*2060*/  HADD2.F32 R28, -RZ, R41.H1_H1 ;  /* 0x30000029ff1c7230 */ /* 0x000fe40000004100 */
[-C--:B------:R-:W-:Y:S01]  /*2070*/  FMUL.FTZ R30, R30, R15.reuse ;  /* 0x0000000f1e1e7220 */ /* 0x080fe20000410000 */
[----:B------:R-:W-:Y:S01]  /*2080*/  FMUL.FTZ R32, R32, R15 ;  /* 0x0000000f20207220 */ /* 0x000fe20000410000 */
[----:B------:R-:W-:Y:S01]  /*2090*/  FADD.FTZ R26, R23, R26 ;  /* 0x0000001a171a7221 */ /* 0x000fe20000010000 */
[----:B------:R-:W-:Y:S02]  /*20a0*/  HADD2.F32 R33, -RZ, R40.H0_H0 ;  /* 0x20000028ff217230 */ /* 0x000fe40000004100 */
[----:B------:R-:W-:Y:S01]  /*20b0*/  FMUL.FTZ R31, R18, R22 ;  /* 0x00000016121f7220 */ /* 0x000fe20000410000 */
[----:B------:R-:W-:Y:S01]  /*20c0*/  FADD.FTZ R23, R20, R22 ;  /* 0x0000001614177221 */ /* 0x000fe20000010000 */
[----:B------:R-:W-:Y:S01]  /*20d0*/  FFMA.FTZ R27, R22, R30, R21 ;  /* 0x0000001e161b7223 */ /* 0x000fe20000010015 */
[----:B------:R-:W-:Y:S01]  /*20e0*/  FFMA.FTZ R21, R28, R32, R25 ;  /* 0x000000201c157223 */ /* 0x000fe20000010019 */
[----:B------:R-:W-:-:S02]  /*20f0*/  HADD2.F32 R22, -RZ, R39.H0_H0 ;  /* 0x20000027ff167230 */ /* 0x000fc40000004100 */
[----:B------:R-:W-:Y:S01]  /*2100*/  FADD.FTZ R20, R24, R28 ;  /* 0x0000001c18147221 */ /* 0x000fe20000010000 */
[----:B------:R-:W-:Y:S01]  /*2110*/  FMUL.FTZ R25, R19, R28 ;  /* 0x0000001c13197220 */ /* 0x000fe20000410000 */
[----:B------:R-:W-:Y:S01]  /*2120*/  FADD.FTZ R26, R26, R31 ;  /* 0x0000001f1a1a7221 */ /* 0x000fe20000010000 */
[----:B------:R-:W-:Y:S01]  /*2130*/  FFMA.FTZ R29, R30, R31, R29 ;  /* 0x0000001f1e1d7223 */ /* 0x000fe2000001001d */
[----:B------:R-:W-:Y:S01]  /*2140*/  FADD.FTZ R24, -R14, R33 ;  /* 0x000000210e187221 */ /* 0x000fe20000010100 */
[----:B------:R-:W-:Y:S01]  /*2150*/  FMUL.FTZ R31, R18, R22 ;  /* 0x00000016121f7220 */ /* 0x000fe20000410000 */
[----:B------:R-:W-:Y:S01]  /*2160*/  FADD.FTZ R26, R25, R26 ;  /* 0x0000001a191a7221 */ /* 0x000fe20000010000 */
[----:B------:R-:W-:Y:S01]  /*2170*/  FFMA.FTZ R29, R32, R25, R29 ;  /* 0x00000019201d7223 */ /* 0x000fe2000001001d */
[----:B------:R-:W-:Y:S01]  /*2180*/  FMUL.FTZ R24, R24, R15 ;  /* 0x0000000f18187220 */ /* 0x000fe20000410000 */
[----:B------:R-:W-:Y:S02]  /*2190*/  HADD2.F32 R25, -RZ, R40.H1_H1 ;  /* 0x30000028ff197230 */ /* 0x000fe40000004100 */
[----:B------:R-:W-:Y:S01]  /*21a0*/  FADD.FTZ R28, R26, R31 ;  /* 0x0000001f1a1c7221 */ /* 0x000fe20000010000 */
[----:B------:R-:W-:-:S02]  /*21b0*/  HADD2.F32 R33, -RZ, R38.H0_H0 ;  /* 0x20000026ff217230 */ /* 0x000fc40000004100 */
[----:B------:R-:W-:Y:S01]  /*21c0*/  FFMA.FTZ R27, R22, R24, R27 ;  /* 0x00000018161b7223 */ /* 0x000fe2000001001b */
[----:B------:R-:W-:Y:S01]  /*21d0*/  FFMA.FTZ R31, R24, R31, R29 ;  /* 0x0000001f181f7223 */ /* 0x000fe2000001001d */
[C---:B------:R-:W-:Y:S01]  /*21e0*/  FADD.FTZ R24, -R14.reuse, R25 ;  /* 0x000000190e187221 */ /* 0x040fe20000010100 */
[----:B------:R-:W-:Y:S01]  /*21f0*/  FADD.FTZ R23, R23, R22 ;  /* 0x0000001617177221 */ /* 0x000fe20000010000 */
[----:B------:R-:W-:Y:S02]  /*2200*/  HADD2.F32 R22, -RZ, R39.H1_H1 ;  /* 0x30000027ff167230 */ /* 0x000fe40000004100 */
[----:B------:R-:W-:Y:S01]  /*2210*/  FADD.FTZ R26, -R14, R33 ;  /* 0x000000210e1a7221 */ /* 0x000fe20000010100 */
[----:B------:R-:W-:Y:S01]  /*2220*/  FMUL.FTZ R24, R24, R15 ;  /* 0x0000000f18187220 */ /* 0x000fe20000410000 */
[----:B------:R-:W-:Y:S02]  /*2230*/  HADD2.F32 R33, -RZ, R38.H1_H1 ;  /* 0x30000026ff217230 */ /* 0x000fe40000004100 */
[----:B------:R-:W-:-:S02]  /*2240*/  HADD2.F32 R30, -RZ, R37.H0_H0 ;  /* 0x20000025ff1e7230 */ /* 0x000fc40000004100 */
[----:B------:R-:W-:Y:S01]  /*2250*/  FMUL.FTZ R32, R26, R15 ;  /* 0x0000000f1a207220 */ /* 0x000fe20000410000 */
[----:B------:R-:W-:Y:S01]  /*2260*/  FADD.FTZ R25, R20, R22 ;  /* 0x0000001614197221 */ /* 0x000fe20000010000 */
[----:B------:R-:W-:Y:S01]  /*2270*/  FFMA.FTZ R26, R22, R24, R21 ;  /* 0x00000018161a7223 */ /* 0x000fe20000010015 */
[----:B------:R-:W-:Y:S01]  /*2280*/  FMUL.FTZ R29, R19, R22 ;  /* 0x00000016131d7220 */ /* 0x000fe20000410000 */
[----:B------:R-:W-:Y:S01]  /*2290*/  FADD.FTZ R22, -R14, R33 ;  /* 0x000000210e167221 */ /* 0x000fe20000010100 */
[----:B------:R-:W-:Y:S01]  /*22a0*/  FADD.FTZ R20, R23, R30 ;  /* 0x0000001e17147221 */ /* 0x000fe20000010000 */
[----:B------:R-:W-:Y:S01]  /*22b0*/  FFMA.FTZ R21, R30, R32, R27 ;  /* 0x000000201e157223 */ /* 0x000fe2000001001b */
[----:B------:R-:W-:Y:S01]  /*22c0*/  FMUL.FTZ R27, R18, R30 ;  /* 0x0000001e121b7220 */ /* 0x000fe20000410000 */
[----:B------:R-:W-:Y:S01]  /*22d0*/  FADD.FTZ R28, R29, R28 ;  /* 0x0000001c1d1c7221 */ /* 0x000fe20000010000 */
[----:B------:R-:W-:Y:S01]  /*22e0*/  FFMA.FTZ R31, R24, R29, R31 ;  /* 0x0000001d181f7223 */ /* 0x000fe2000001001f */
[----:B------:R-:W-:-:S02]  /*22f0*/  HADD2.F32 R23, -RZ, R37.H1_H1 ;  /* 0x30000025ff177230 */ /* 0x000fc40000004100 */
[----:B------:R-:W-:Y:S01]  /*2300*/  FMUL.FTZ R22, R22, R15 ;  /* 0x0000000f16167220 */ /* 0x000fe20000410000 */
[----:B------:R-:W-:Y:S01]  /*2310*/  FADD.FTZ R28, R28, R27 ;  /* 0x0000001b1c1c7221 */ /* 0x000fe20000010000 */
[----:B------:R-:W-:Y:S01]  /*2320*/  FFMA.FTZ R31, R32, R27, R31 ;  /* 0x0000001b201f7223 */ /* 0x000fe2000001001f */
[--C-:B------:R-:W-:Y:S02]  /*2330*/  HADD2.F32 R29, -RZ, R36.reuse.H0_H0 ;  /* 0x20000024ff1d7230 */ /* 0x100fe40000004100 */
[----:B------:R-:W-:Y:S01]  /*2340*/  FMUL.FTZ R27, R19, R23 ;  /* 0x00000017131b7220 */ /* 0x000fe20000410000 */
[----:B------:R-:W-:Y:S01]  /*2350*/  FADD.FTZ R25, R25, R23 ;  /* 0x0000001719197221 */ /* 0x000fe20000010000 */
[----:B------:R-:W-:Y:S01]  /*2360*/  FFMA.FTZ R26, R23, R22, R26 ;  /* 0x00000016171a7223 */ /* 0x000fe2000001001a */
[----:B------:R-:W-:Y:S02]  /*2370*/  HADD2.F32 R23, -RZ, R36.H1_H1 ;  /* 0x30000024ff177230 */ /* 0x000fe40000004100 */
[----:B------:R-:W-:Y:S01]  /*2380*/  FFMA.FTZ R31, R22, R27, R31 ;  /* 0x0000001b161f7223 */ /* 0x000fe2000001001f */
[----:B------:R-:W-:Y:S01]  /*2390*/  FADD.FTZ R24, -R14, R29 ;  /* 0x0000001d0e187221 */ /* 0x000fe20000010100 */
[----:B------:R-:W-:-:S02]  /*23a0*/  HADD2.F32 R22, -RZ, R35.H0_H0 ;  /* 0x20000023ff167230 */ /* 0x000fc40000004100 */
[----:B------:R-:W-:Y:S01]  /*23b0*/  FADD.FTZ R28, R27, R28 ;  /* 0x0000001c1b1c7221 */ /* 0x000fe20000010000 */
[----:B------:R-:W-:Y:S01]  /*23c0*/  FADD.FTZ R30, -R14, R23 ;  /* 0x000000170e1e7221 */ /* 0x000fe20000010100 */
[----:B------:R-:W-:Y:S02]  /*23d0*/  HADD2.F32 R23, -RZ, R35.H1_H1 ;  /* 0x30000023ff177230 */ /* 0x000fe40000004100 */
[-C--:B------:R-:W-:Y:S01]  /*23e0*/  FMUL.FTZ R24, R24, R15.reuse ;  /* 0x0000000f18187220 */ /* 0x080fe20000410000 */
[----:B------:R-:W-:Y:S02]  /*23f0*/  HADD2.F32 R61, -RZ, R34.H0_H0 ;  /* 0x20000022ff3d7230 */ /* 0x000fe40000004100 */
[----:B------:R-:W-:Y:S01]  /*2400*/  FMUL.FTZ R30, R30, R15 ;  /* 0x0000000f1e1e7220 */ /* 0x000fe20000410000 */
[----:B------:R-:W-:Y:S01]  /*2410*/  FMUL.FTZ R33, R18, R22 ;  /* 0x0000001612217220 */ /* 0x000fe20000410000 */
[----:B------:R-:W-:Y:S01]  /*2420*/  FADD.FTZ R27, R20, R22 ;  /* 0x00000016141b7221 */ /* 0x000fe20000010000 */
[----:B------:R-:W-:Y:S01]  /*2430*/  FFMA.FTZ R29, R22, R24, R21 ;  /* 0x00000018161d7223 */ /* 0x000fe20000010015 */
[----:B------:R-:W-:Y:S01]  /*2440*/  FADD.FTZ R20, R25, R23 ;  /* 0x0000001719147221 */ /* 0x000fe20000010000 */
[----:B------:R-:W-:Y:S01]  /*2450*/  FFMA.FTZ R21, R23, R30, R26 ;  /* 0x0000001e17157223 */ /* 0x000fe2000001001a */
[----:B------:R-:W-:Y:S01]  /*2460*/  FFMA.FTZ R31, R24, R33, R31 ;  /* 0x00000021181f7223 */ /* 0x000fe2000001001f */
[----:B------:R-:W-:Y:S01]  /*2470*/  FMUL.FTZ R23, R19, R23 ;  /* 0x0000001713177220 */ /* 0x000fe20000410000 */
[----:B------:R-:W-:Y:S01]  /*2480*/  FADD.FTZ R28, R28, R33 ;  /* 0x000000211c1c7221 */ /* 0x000fe20000010000 */
[----:B------:R-:W-:Y:S01]  /*2490*/  FADD.FTZ R24, -R14, R61 ;  /* 0x0000003d0e187221 */ /* 0x000fe20000010100 */
[----:B------:R-:W-:-:S02]  /*24a0*/  HADD2.F32 R22, -RZ, R13.H0_H0 ;  /* 0x2000000dff167230 */ /* 0x000fc40000004100 */
[----:B------:R-:W-:Y:S01]  /*24b0*/  FFMA.FTZ R31, R30, R23, R31 ;  /* 0x000000171e1f7223 */ /* 0x000fe2000001001f */
[----:B------:R-:W-:Y:S01]  /*24c0*/  FADD.FTZ R28, R23, R28 ;  /* 0x0000001c171c7221 */ /* 0x000fe20000010000 */
[----:B------:R-:W-:Y:S01]  /*24d0*/  FMUL.FTZ R24, R24, R15 ;  /* 0x0000000f18187220 */ /* 0x000fe20000410000 */
[----:B------:R-:W-:Y:S02]  /*24e0*/  HADD2.F32 R23, -RZ, R34.H1_H1 ;  /* 0x30000022ff177230 */ /* 0x000fe40000004100 */
[----:B------:R-:W-:Y:S01]  /*24f0*/  FMUL.FTZ R25, R18, R22 ;  /* 0x0000001612197220 */ /* 0x000fe20000410000 */
[----:B------:R-:W-:Y:S01]  /*2500*/  FADD.FTZ R27, R27, R22 ;  /* 0x000000161b1b7221 */ /* 0x000fe20000010000 */
[----:B------:R-:W-:Y:S01]  /*2510*/  FFMA.FTZ R29, R22, R24, R29 ;  /* 0x00000018161d7223 */ /* 0x000fe2000001001d */
[----:B------:R-:W-:Y:S02]  /*2520*/  HADD2.F32 R61, -RZ, R3.H0_H0 ;  /* 0x20000003ff3d7230 */ /* 0x000fe40000004100 */
[----:B------:R-:W-:Y:S01]  /*2530*/  FFMA.FTZ R33, R24, R25, R31 ;  /* 0x0000001918217223 */ /* 0x000fe2000001001f */
[----:B------:R-:W-:-:S02]  /*2540*/  HADD2.F32 R22, -RZ, R13.H1_H1 ;  /* 0x3000000dff167230 */ /* 0x000fc40000004100 */
[C---:B------:R-:W-:Y:S01]  /*2550*/  FADD.FTZ R24, -R14.reuse, R23 ;  /* 0x000000170e187221 */ /* 0x040fe20000010100 */
[--C-:B------:R-:W-:Y:S02]  /*2560*/  HADD2.F32 R26, -RZ, R4.reuse.H0_H0 ;  /* 0x20000004ff1a7230 */ /* 0x100fe40000004100 */
[----:B------:R-:W-:Y:S01]  /*2570*/  FADD.FTZ R30, -R14, R61 ;  /* 0x0000003d0e1e7221 */ /* 0x000fe20000010100 */
[----:B------:R-:W-:Y:S02]  /*2580*/  HADD2.F32 R61, -RZ, R3.H1_H1 ;  /* 0x30000003ff3d7230 */ /* 0x000fe40000004100 */
[-C--:B------:R-:W-:Y:S01]  /*2590*/  FMUL.FTZ R24, R24, R15.reuse ;  /* 0x0000000f18187220 */ /* 0x080fe20000410000 */
[----:B------:R-:W-:Y:S01]  /*25a0*/  FMUL.FTZ R31, R19, R22 ;  /* 0x00000016131f7220 */ /* 0x000fe20000410000 */
[----:B------:R-:W-:Y:S01]  /*25b0*/  FADD.FTZ R28, R28, R25 ;  /* 0x000000191c1c7221 */ /* 0x000fe20000010000 */
[----:B------:R-:W-:Y:S01]  /*25c0*/  FMUL.FTZ R30, R30, R15 ;  /* 0x0000000f1e1e7220 */ /* 0x000fe20000410000 */
[----:B------:R-:W-:Y:S01]  /*25d0*/  FFMA.FTZ R25, R22, R24, R21 ;  /* 0x0000001816197223 */ /* 0x000fe20000010015 */
[----:B------:R-:W-:Y:S01]  /*25e0*/  FFMA.FTZ R33, R24, R31, R33 ;  /* 0x0000001f18217223 */ /* 0x000fe20000010021 */
[----:B------:R-:W-:Y:S01]  /*25f0*/  FADD.FTZ R23, R20, R22 ;  /* 0x0000001614177221 */ /* 0x000fe20000010000 */
[----:B------:R-:W-:Y:S01]  /*2600*/  FADD.FTZ R24, -R14, R61 ;  /* 0x0000003d0e187221 */ /* 0x000fe20000010100 */
[----:B------:R-:W-:Y:S01]  /*2610*/  FADD.FTZ R20, R27, R26 ;  /* 0x0000001a1b147221 */ /* 0x000fe20000010000 */
[----:B------:R-:W-:Y:S01]  /*2620*/  FFMA.FTZ R21, R26, R30, R29 ;  /* 0x0000001e1a157223 */ /* 0x000fe2000001001d */
[----:B------:R-:W-:Y:S01]  /*2630*/  FMUL.FTZ R27, R18, R26 ;  /* 0x0000001a121b7220 */ /* 0x000fe20000410000 */
[----:B------:R-:W-:Y:S01]  /*2640*/  FADD.FTZ R28, R31, R28 ;  /* 0x0000001c1f1c7221 */ /* 0x000fe20000010000 */
[----:B------:R-:W-:-:S02]  /*2650*/  HADD2.F32 R22, -RZ, R4.H1_H1 ;  /* 0x30000004ff167230 */ /* 0x000fc40000004100 */
[----:B------:R-:W-:Y:S01]  /*2660*/  FMUL.FTZ R24, R24, R15 ;  /* 0x0000000f18187220 */ /* 0x000fe20000410000 */
[--C-:B------:R-:W-:Y:S02]  /*2670*/  HADD2.F32 R29, -RZ, R5.reuse.H0_H0 ;  /* 0x20000005ff1d7230 */ /* 0x100fe40000004100 */
[----:B------:R-:W-:Y:S01]  /*2680*/  FADD.FTZ R28, R28, R27 ;  /* 0x0000001b1c1c7221 */ /* 0x000fe20000010000 */
[----:B------:R-:W-:Y:S02]  /*2690*/  HADD2.F32 R31, -RZ, R5.H1_H1 ;  /* 0x30000005ff1f7230 */ /* 0x000fe40000004100 */
[----:B------:R-:W-:Y:S01]  /*26a0*/  FFMA.FTZ R33, R30, R27, R33 ;  /* 0x0000001b1e217223 */ /* 0x000fe20000010021 */
        /* <DEDUP_REMOVED lines=9> */
[----:B------:R-:W-:Y:S01]  /*2740*/  FADD.FTZ R28, R27, R28 ;  /* 0x0000001c1b1c7221 */ /* 0x000fe20000010000 */
[----:B------:R-:W-:Y:S02]  /*2750*/  HADD2.F32 R61, -RZ, R7.H0_H0 ;  /* 0x20000007ff3d7230 */ /* 0x000fe40000004100 */
[----:B------:R-:W-:Y:S01]  /*2760*/  FMUL.FTZ R30, R30, R15 ;  /* 0x0000000f1e1e7220 */ /* 0x000fe20000410000 */
[----:B------:R-:W-:Y:S01]  /*2770*/  FMUL.FTZ R31, R18, R22 ;  /* 0x00000016121f7220 */ /* 0x000fe20000410000 */
[----:B------:R-:W-:Y:S01]  /*2780*/  FFMA.FTZ R29, R22, R26, R21 ;  /* 0x0000001a161d7223 */ /* 0x000fe20000010015 */
[----:B------:R-:W-:Y:S01]  /*2790*/  FADD.FTZ R27, R20, R22 ;  /* 0x00000016141b7221 */ /* 0x000fe20000010000 */
[----:B------:R-:W-:Y:S01]  /*27a0*/  FADD.FTZ R21, R23, R24 ;  /* 0x0000001817157221 */ /* 0x000fe20000010000 */
[----:B------:R-:W-:Y:S01]  /*27b0*/  FFMA.FTZ R20, R24, R30, R25 ;  /* 0x0000001e18147223 */ /* 0x000fe20000010019 */
[----:B------:R-:W-:Y:S01]  /*27c0*/  FMUL.FTZ R23, R19, R24 ;  /* 0x0000001813177220 */ /* 0x000fe20000410000 */
[----:B------:R-:W-:Y:S01]  /*27d0*/  FADD.FTZ R28, R28, R31 ;  /* 0x0000001f1c1c7221 */ /* 0x000fe20000010000 */
[----:B------:R-:W-:Y:S01]  /*27e0*/  FFMA.FTZ R33, R26, R31, R33 ;  /* 0x0000001f1a217223 */ /* 0x000fe20000010021 */
[----:B------:R-:W-:Y:S01]  /*27f0*/  FADD.FTZ R24, -R14, R61 ;  /* 0x0000003d0e187221 */ /* 0x000fe20000010100 */
[----:B------:R-:W-:-:S02]  /*2800*/  HADD2.F32 R22, -RZ, R8.H0_H0 ;  /* 0x20000008ff167230 */ /* 0x000fc40000004100 */
[----:B------:R-:W-:Y:S01]  /*2810*/  FADD.FTZ R28, R23, R28 ;  /* 0x0000001c171c7221 */ /* 0x000fe20000010000 */
[----:B------:R-:W-:Y:S01]  /*2820*/  FFMA.FTZ R33, R30, R23, R33 ;  /* 0x000000171e217223 */ /* 0x000fe20000010021 */
[----:B------:R-:W-:Y:S01]  /*2830*/  FMUL.FTZ R24, R24, R15 ;  /* 0x0000000f18187220 */ /* 0x000fe20000410000 */
[----:B------:R-:W-:Y:S02]  /*2840*/  HADD2.F32 R23, -RZ, R7.H1_H1 ;  /* 0x30000007ff177230 */ /* 0x000fe40000004100 */
[----:B------:R-:W-:Y:S01]  /*2850*/  FMUL.FTZ R25, R18, R22 ;  /* 0x0000001612197220 */ /* 0x000fe20000410000 */
[----:B------:R-:W-:Y:S02]  /*2860*/  HADD2.F32 R31, -RZ, R9.H0_H0 ;  /* 0x20000009ff1f7230 */ /* 0x000fe40000004100 */
[----:B------:R-:W-:Y:S01]  /*2870*/  FADD.FTZ R27, R27, R22 ;  /* 0x000000161b1b7221 */ /* 0x000fe20000010000 */
[----:B------:R-:W-:Y:S01]  /*2880*/  FFMA.FTZ R29, R22, R24, R29 ;  /* 0x00000018161d7223 */ /* 0x000fe2000001001d */
[----:B------:R-:W-:Y:S01]  /*2890*/  FADD.FTZ R22, -R14, R23 ;  /* 0x000000170e167221 */ /* 0x000fe20000010100 */
[----:B------:R-:W-:Y:S01]  /*28a0*/  FFMA.FTZ R33, R24, R25, R33 ;  /* 0x0000001918217223 */ /* 0x000fe20000010021 */
[----:B------:R-:W-:-:S02]  /*28b0*/  HADD2.F32 R23, -RZ, R8.H1_H1 ;  /* 0x30000008ff177230 */ /* 0x000fc40000004100 */
[----:B------:R-:W-:Y:S01]  /*28c0*/  FADD.FTZ R24, -R14, R31 ;  /* 0x0000001f0e187221 */ /* 0x000fe20000010100 */
[-C--:B------:R-:W-:Y:S01]  /*28d0*/  FMUL.FTZ R22, R22, R15.reuse ;  /* 0x0000000f16167220 */ /* 0x080fe20000410000 */
[----:B------:R-:W-:Y:S01]  /*28e0*/  FADD.FTZ R28, R28, R25 ;  /* 0x000000191c1c7221 */ /* 0x000fe20000010000 */
[--C-:B------:R-:W-:Y:S02]  /*28f0*/  HADD2.F32 R26, -RZ, R10.reuse.H0_H0 ;  /* 0x2000000aff1a7230 */ /* 0x100fe40000004100 */
[----:B------:R-:W-:Y:S01]  /*2900*/  FMUL.FTZ R30, R24, R15 ;  /* 0x0000000f181e7220 */ /* 0x000fe20000410000 */
[----:B------:R-:W-:Y:S01]  /*2910*/  FADD.FTZ R24, R21, R23 ;  /* 0x0000001715187221 */ /* 0x000fe20000010000 */
[----:B------:R-:W-:Y:S01]  /*2920*/  FFMA.FTZ R25, R23, R22, R20 ;  /* 0x0000001617197223 */ /* 0x000fe20000010014 */
[----:B------:R-:W-:Y:S01]  /*2930*/  FMUL.FTZ R23, R19, R23 ;  /* 0x0000001713177220 */ /* 0x000fe20000410000 */
[----:B------:R-:W-:Y:S02]  /*2940*/  HADD2.F32 R31, -RZ, R9.H1_H1 ;  /* 0x30000009ff1f7230 */ /* 0x000fe40000004100 */
[----:B------:R-:W-:Y:S01]  /*2950*/  FADD.FTZ R20, R27, R26 ;  /* 0x0000001a1b147221 */ /* 0x000fe20000010000 */
[----:B------:R-:W-:Y:S01]  /*2960*/  FMUL.FTZ R27, R18, R26 ;  /* 0x0000001a121b7220 */ /* 0x000fe20000410000 */
[----:B------:R-:W-:Y:S01]  /*2970*/  FADD.FTZ R28, R23, R28 ;  /* 0x0000001c171c7221 */ /* 0x000fe20000010000 */
[----:B------:R-:W-:Y:S01]  /*2980*/  FFMA.FTZ R33, R22, R23, R33 ;  /* 0x0000001716217223 */ /* 0x000fe20000010021 */
        /* <DEDUP_REMOVED lines=17> */
[----:B------:R-:W-:Y:S02]  /*2aa0*/  HADD2.F32 R31, -RZ, R56.H0_H0 ;  /* 0x20000038ff1f7230 */ /* 0x000fe40000004100 */
[----:B------:R-:W-:Y:S01]  /*2ab0*/  FMUL.FTZ R32, R32, R15 ;  /* 0x0000000f20207220 */ /* 0x000fe20000410000 */
[----:B------:R-:W-:Y:S01]  /*2ac0*/  FADD.FTZ R28, R23, R28 ;  /* 0x0000001c171c7221 */ /* 0x000fe20000010000 */
[----:B------:R-:W-:Y:S01]  /*2ad0*/  FMUL.FTZ R29, R18, R22 ;  /* 0x00000016121d7220 */ /* 0x000fe20000410000 */
[----:B------:R-:W-:Y:S01]  /*2ae0*/  FADD.FTZ R23, R20, R22 ;  /* 0x0000001614177221 */ /* 0x000fe20000010000 */
[----:B------:R-:W-:Y:S01]  /*2af0*/  FFMA.FTZ R27, R22, R30, R21 ;  /* 0x0000001e161b7223 */ /* 0x000fe20000010015 */
[----:B------:R-:W-:Y:S01]  /*2b00*/  FADD.FTZ R20, R24, R26 ;  /* 0x0000001a18147221 */ /* 0x000fe20000010000 */
[----:B------:R-:W-:Y:S01]  /*2b10*/  FFMA.FTZ R21, R26, R32, R25 ;  /* 0x000000201a157223 */ /* 0x000fe20000010019 */
[----:B------:R-:W-:Y:S01]  /*2b20*/  FADD.FTZ R24, -R14, R31 ;  /* 0x0000001f0e187221 */ /* 0x000fe20000010100 */
[----:B------:R-:W-:Y:S01]  /*2b30*/  FMUL.FTZ R25, R19, R26 ;  /* 0x0000001a13197220 */ /* 0x000fe20000410000 */
[----:B------:R-:W-:Y:S01]  /*2b40*/  FADD.FTZ R28, R28, R29 ;  /* 0x0000001d1c1c7221 */ /* 0x000fe20000010000 */
[----:B------:R-:W-:Y:S01]  /*2b50*/  FFMA.FTZ R33, R30, R29, R33 ;  /* 0x0000001d1e217223 */ /* 0x000fe20000010021 */
[----:B------:R-:W-:-:S02]  /*2b60*/  HADD2.F32 R22, -RZ, R57.H0_H0 ;  /* 0x20000039ff167230 */ /* 0x000fc40000004100 */
[----:B------:R-:W-:Y:S01]  /*2b70*/  FMUL.FTZ R62, R24, R15 ;  /* 0x0000000f183e7220 */ /* 0x000fe20000410000 */
[----:B------:R-:W-:Y:S01]  /*2b80*/  FADD.FTZ R24, R25, R28 ;  /* 0x0000001c19187221 */ /* 0x000fe20000010000 */
[----:B------:R-:W-:Y:S01]  /*2b90*/  FFMA.FTZ R33, R32, R25, R33 ;  /* 0x0000001920217223 */ /* 0x000fe20000010021 */
[----:B------:R-:W-:Y:S02]  /*2ba0*/  HADD2.F32 R25, -RZ, R56.H1_H1 ;  /* 0x30000038ff197230 */ /* 0x000fe40000004100 */
[----:B------:R-:W-:Y:S01]  /*2bb0*/  FADD.FTZ R30, R23, R22 ;  /* 0x00000016171e7221 */ /* 0x000fe20000010000 */
[----:B------:R-:W-:Y:S01]  /*2bc0*/  FFMA.FTZ R28, R22, R62, R27 ;  /* 0x0000003e161c7223 */ /* 0x000fe2000001001b */
[----:B------:R-:W-:Y:S01]  /*2bd0*/  FMUL.FTZ R23, R18, R22 ;  /* 0x0000001612177220 */ /* 0x000fe20000410000 */
[----:B------:R-:W-:Y:S02]  /*2be0*/  HADD2.F32 R22, -RZ, R57.H1_H1 ;  /* 0x30000039ff167230 */ /* 0x000fe40000004100 */
[----:B------:R-:W-:Y:S01]  /*2bf0*/  FADD.FTZ R26, -R14, R25 ;  /* 0x000000190e1a7221 */ /* 0x000fe20000010100 */
[----:B------:R-:W-:-:S02]  /*2c00*/  HADD2.F32 R27, -RZ, R59.H0_H0 ;  /* 0x2000003bff1b7230 */ /* 0x000fc40000004100 */
[----:B------:R-:W-:Y:S01]  /*2c10*/  FADD.FTZ R24, R24, R23 ;  /* 0x0000001718187221 */ /* 0x000fe20000010000 */
[----:B------:R-:W-:Y:S01]  /*2c20*/  FFMA.FTZ R33, R62, R23, R33 ;  /* 0x000000173e217223 */ /* 0x000fe20000010021 */
[----:B------:R-:W-:Y:S01]  /*2c30*/  FMUL.FTZ R26, R26, R15 ;  /* 0x0000000f1a1a7220 */ /* 0x000fe20000410000 */
[----:B------:R-:W-:Y:S01]  /*2c40*/  FMUL.FTZ R25, R19, R22 ;  /* 0x0000001613197220 */ /* 0x000fe20000410000 */
[----:B------:R-:W-:Y:S02]  /*2c50*/  HADD2.F32 R23, -RZ, R58.H0_H0 ;  /* 0x2000003aff177230 */ /* 0x000fe40000004100 */
[----:B------:R-:W-:Y:S01]  /*2c60*/  FADD.FTZ R32, -R14, R27 ;  /* 0x0000001b0e207221 */ /* 0x000fe20000010100 */
[----:B------:R-:W-:Y:S01]  /*2c70*/  FFMA.FTZ R21, R22, R26, R21 ;  /* 0x0000001a16157223 */ /* 0x000fe20000010015 */
[----:B------:R-:W-:Y:S01]  /*2c80*/  FADD.FTZ R24, R25, R24 ;  /* 0x0000001819187221 */ /* 0x000fe20000010000 */
[----:B------:R-:W-:Y:S01]  /*2c90*/  FFMA.FTZ R33, R26, R25, R33 ;  /* 0x000000191a217223 */ /* 0x000fe20000010021 */
[----:B------:R-:W-:-:S02]  /*2ca0*/  HADD2.F32 R25, -RZ, R59.H1_H1 ;  /* 0x3000003bff197230 */ /* 0x000fc40000004100 */
[----:B------:R-:W-:Y:S01]  /*2cb0*/  FMUL.FTZ R62, R32, R15 ;  /* 0x0000000f203e7220 */ /* 0x000fe20000410000 */
[----:B------:R-:W-:Y:S02]  /*2cc0*/  HADD2.F32 R26, -RZ, R58.H1_H1 ;  /* 0x3000003aff1a7230 */ /* 0x000fe40000004100 */
[----:B------:R-:W-:Y:S01]  /*2cd0*/  FMUL.FTZ R27, R18, R23 ;  /* 0x00000017121b7220 */ /* 0x000fe20000410000 */
[----:B------:R-:W-:Y:S01]  /*2ce0*/  FADD.FTZ R20, R20, R22 ;  /* 0x0000001614147221 */ /* 0x000fe20000010000 */
[----:B------:R-:W-:Y:S01]  /*2cf0*/  FADD.FTZ R32, -R14, R25 ;  /* 0x000000190e207221 */ /* 0x000fe20000010100 */
[----:B------:R-:W-:Y:S01]  /*2d00*/  FADD.FTZ R30, R30, R23 ;  /* 0x000000171e1e7221 */ /* 0x000fe20000010000 */
[----:B------:R-:W-:Y:S01]  /*2d10*/  FADD.FTZ R24, R24, R27 ;  /* 0x0000001b18187221 */ /* 0x000fe20000010000 */
[----:B------:R-:W-:Y:S01]  /*2d20*/  FFMA.FTZ R33, R62, R27, R33 ;  /* 0x0000001b3e217223 */ /* 0x000fe20000010021 */
[----:B------:R-:W-:Y:S01]  /*2d30*/  FMUL.FTZ R25, R19, R26 ;  /* 0x0000001a13197220 */ /* 0x000fe20000410000 */
[----:B------:R-:W-:Y:S01]  /*2d40*/  FMUL.FTZ R32, R32, R15 ;  /* 0x0000000f20207220 */ /* 0x000fe20000410000 */
[----:B------:R-:W-:Y:S01]  /*2d50*/  FFMA.FTZ R28, R23, R62, R28 ;  /* 0x0000003e171c7223 */ /* 0x000fe2000001001c */
[----:B------:R-:W-:Y:S01]  /*2d60*/  FADD.FTZ R31, R20, R26 ;  /* 0x0000001a141f7221 */ /* 0x000fe20000010000 */
[----:B------:R-:W-:Y:S01]  /*2d70*/  FADD.FTZ R24, R25, R24 ;  /* 0x0000001819187221 */ /* 0x000fe20000010000 */
[----:B------:R-:W-:Y:S01]  /*2d80*/  FFMA.FTZ R33, R32, R25, R33 ;  /* 0x0000001920217223 */ /* 0x000fe20000010021 */
[----:B------:R-:W-:Y:S01]  /*2d90*/  FFMA.FTZ R29, R26, R32, R21 ;  /* 0x000000201a1d7223 */ /* 0x000fe20000010015 */
[----:B------:R-:W-:Y:S06]  /*2da0*/  BRA `(.L_x_718) ;  /* 0x0000002400007947 */ /* 0x000fec0003800000 */
.L_x_717:
[--C-:B-----5:R-:W-:Y:S02]  /*2db0*/  HADD2.F32 R21, -RZ, R50.reuse.H0_H0 ;  /* 0x20000032ff157230 */ /* 0x120fe40000004100 */
[----:B------:R-:W-:Y:S02]  /*2dc0*/  HADD2.F32 R23, -RZ, R50.H1_H1 ;  /* 0x30000032ff177230 */ /* 0x000fe40000004100 */
[--C-:B-1----:R-:W-:Y:S02]  /*2dd0*/  HADD2.F32 R27, -RZ, R48.reuse.H0_H0 ;  /* 0x20000030ff1b7230 */ /* 0x102fe40000004100 */
[----:B------:R-:W-:Y:S01]  /*2de0*/  FADD.FTZ R20, -R14, R21 ;  /* 0x000000150e147221 */ /* 0x000fe20000010100 */
[----:B------:R-:W-:Y:S02]  /*2df0*/  HADD2.F32 R33, -RZ, R48.H1_H1 ;  /* 0x30000030ff217230 */ /* 0x000fe40000004100 */
[----:B------:R-:W-:Y:S02]  /*2e00*/  HADD2.F32 R63, -RZ, R49.H0_H0 ;  /* 0x20000031ff3f7230 */ /* 0x000fe40000004100 */
[----:B0-----:R-:W-:Y:S01]  /*2e10*/  FMUL.FTZ R21, R20, R15 ;  /* 0x0000000f14157220 */ /* 0x001fe20000410000 */
[C---:B------:R-:W-:Y:S01]  /*2e20*/  FADD.FTZ R20, -R14.reuse, R23 ;  /* 0x000000170e147221 */ /* 0x040fe20000010100 */
[C---:B------:R-:W-:Y:S01]  /*2e30*/  FADD.FTZ R22, -R14.reuse, R27 ;  /* 0x0000001b0e167221 */ /* 0x040fe20000010100 */
[----:B------:R-:W-:Y:S01]  /*2e40*/  FADD.FTZ R28, -R14, R33 ;  /* 0x000000210e1c7221 */ /* 0x000fe20000010100 */
[--C-:B------:R-:W-:Y:S01]  /*2e50*/  FFMA.FTZ R25, R18, R21, R16.reuse ;  /* 0x0000001512197223 */ /* 0x100fe20000010010 */
[-C--:B------:R-:W-:Y:S01]  /*2e60*/  FMUL.FTZ R20, R20, R15.reuse ;  /* 0x0000000f14147220 */ /* 0x080fe20000410000 */
[-C--:B------:R-:W-:Y:S01]  /*2e70*/  FMUL.FTZ R27, R22, R15.reuse ;  /* 0x0000000f161b7220 */ /* 0x080fe20000410000 */
[----:B------:R-:W-:Y:S01]  /*2e80*/  FMUL.FTZ R28, R28, R15 ;  /* 0x0000000f1c1c7220 */ /* 0x000fe20000410000 */
[----:B------:R-:W-:Y:S01]  /*2e90*/  FMUL.FTZ R24, R25, -1.4426950216293334961 ;  /* 0xbfb8aa3b19187820 */ /* 0x000fe20000410000 */
[----:B------:R-:W-:Y:S01]  /*2ea0*/  FFMA.FTZ R23, R19, R20, R17 ;  /* 0x0000001413177223 */ /* 0x000fe20000010011 */
[----:B------:R-:W-:Y:S01]  /*2eb0*/  FFMA.FTZ R22, R18, R27, R16 ;  /* 0x0000001b12167223 */ /* 0x000fe20000010010 */
[----:B------:R-:W-:-:S02]  /*2ec0*/  HADD2.F32 R68, -RZ, R45.H0_H0 ;  /* 0x2000002dff447230 */ /* 0x000fc40000004100 */
[----:B------:R-:W-:Y:S01]  /*2ed0*/  FMUL.FTZ R29, R23, -1.4426950216293334961 ;  /* 0xbfb8aa3b171d7820 */ /* 0x000fe20000410000 */
[----:B------:R-:W0:Y:S01]  /*2ee0*/  MUFU.EX2 R24, R24 ;  /* 0x0000001800187308 */ /* 0x000e220000000800 */
[----:B------:R-:W-:-:S04]  /*2ef0*/  FMUL.FTZ R31, R22, -1.4426950216293334961 ;  /* 0xbfb8aa3b161f7820 */ /* 0x000fc80000410000 */
[----:B------:R-:W1:Y:S04]  /*2f00*/  MUFU.EX2 R29, R29 ;  /* 0x0000001d001d7308 */ /* 0x000e680000000800 */
[----:B------:R-:W2:Y:S01]  /*2f10*/  MUFU.EX2 R31, R31 ;  /* 0x0000001f001f7308 */ /* 0x000ea20000000800 */
[----:B0-----:R-:W-:Y:S01]  /*2f20*/  FADD.FTZ R26, R24, 1 ;  /* 0x3f800000181a7421 */ /* 0x001fe20000010000 */
[----:B------:R-:W-:Y:S01]  /*2f30*/  FFMA.FTZ R24, R19, R28, R17 ;  /* 0x0000001c13187223 */ /* 0x000fe20000010011 */
[----:B-1----:R-:W-:-:S04]  /*2f40*/  FADD.FTZ R30, R29, 1 ;  /* 0x3f8000001d1e7421 */ /* 0x002fc80000010000 */
[----:B------:R-:W0:Y:S01]  /*2f50*/  MUFU.RCP R26, R26 ;  /* 0x0000001a001a7308 */ /* 0x000e220000001000 */
[----:B------:R-:W-:Y:S01]  /*2f60*/  FMUL.FTZ R29, R24, -1.4426950216293334961 ;  /* 0xbfb8aa3b181d7820 */ /* 0x000fe20000410000 */
[----:B--2---:R-:W-:-:S06]  /*2f70*/  FADD.FTZ R33, R31, 1 ;  /* 0x3f8000001f217421 */ /* 0x004fcc0000010000 */
[----:B------:R-:W1:Y:S08]  /*2f80*/  MUFU.RCP R30, R30 ;  /* 0x0000001e001e7308 */ /* 0x000e700000001000 */
[----:B------:R-:W2:Y:S01]  /*2f90*/  MUFU.EX2 R61, R29 ;  /* 0x0000001d003d7308 */ /* 0x000ea20000000800 */
[----:B0-----:R-:W-:Y:S01]  /*2fa0*/  FADD.FTZ R32, -R26, 1 ;  /* 0x3f8000001a207421 */ /* 0x001fe20000010100 */
[----:B------:R-:W-:-:S02]  /*2fb0*/  FMUL.FTZ R26, R63, R26 ;  /* 0x0000001a3f1a7220 */ /* 0x000fc40000410000 */
[----:B------:R-:W0:Y:S01]  /*2fc0*/  MUFU.RCP R33, R33 ;  /* 0x0000002100217308 */ /* 0x000e220000001000 */
[----:B------:R-:W-:Y:S01]  /*2fd0*/  FFMA.FTZ R25, R25, R32, 1 ;  /* 0x3f80000019197423 */ /* 0x000fe20000010020 */
[----:B-1----:R-:W-:-:S03]  /*2fe0*/  FADD.FTZ R32, -R30, 1 ;  /* 0x3f8000001e207421 */ /* 0x002fc60000010100 */
[----:B------:R-:W-:Y:S01]  /*2ff0*/  FMUL.FTZ R26, R26, R25 ;  /* 0x000000191a1a7220 */ /* 0x000fe20000410000 */
[----:B------:R-:W-:Y:S02]  /*3000*/  HADD2.F32 R25, -RZ, R49.H1_H1 ;  /* 0x30000031ff197230 */ /* 0x000fe40000004100 */
[----:B--2---:R-:W-:Y:S01]  /*3010*/  FADD.FTZ R61, R61, 1 ;  /* 0x3f8000003d3d7421 */ /* 0x004fe20000010000 */
[----:B------:R-:W-:Y:S01]  /*3020*/  FFMA.FTZ R32, R23, R32, 1 ;  /* 0x3f80000017207423 */ /* 0x000fe20000010020 */
[----:B------:R-:W-:Y:S02]  /*3030*/  HADD2.F32 R23, -RZ, R46.H0_H0 ;  /* 0x2000002eff177230 */ /* 0x000fe40000004100 */
[----:B------:R-:W-:Y:S02]  /*3040*/  FMUL.FTZ R29, R25, R30 ;  /* 0x0000001e191d7220 */ /* 0x000fe40000410000 */
[----:B------:R-:W1:Y:S01]  /*3050*/  MUFU.RCP R61, R61 ;  /* 0x0000003d003d7308 */ /* 0x000e620000001000 */
[----:B------:R-:W-:Y:S01]  /*3060*/  FADD.FTZ R30, -R14, R23 ;  /* 0x000000170e1e7221 */ /* 0x000fe20000010100 */
[----:B0-----:R-:W-:Y:S01]  /*3070*/  FADD.FTZ R31, -R33, 1 ;  /* 0x3f800000211f7421 */ /* 0x001fe20000010100 */
[----:B------:R-:W-:-:S02]  /*3080*/  FMUL.FTZ R29, R29, R32 ;  /* 0x000000201d1d7220 */ /* 0x000fc40000410000 */
[----:B------:R-:W-:Y:S01]  /*3090*/  FMUL.FTZ R23, R30, R15 ;  /* 0x0000000f1e177220 */ /* 0x000fe20000410000 */
[--C-:B------:R-:W-:Y:S02]  /*30a0*/  HADD2.F32 R30, -RZ, R47.reuse.H0_H0 ;  /* 0x2000002fff1e7230 */ /* 0x100fe40000004100 */
[----:B------:R-:W-:Y:S01]  /*30b0*/  FFMA.FTZ R31, R22, R31, 1 ;  /* 0x3f800000161f7423 */ /* 0x000fe2000001001f */
[----:B------:R-:W-:Y:S02]  /*30c0*/  HADD2.F32 R22, -RZ, R47.H1_H1 ;  /* 0x3000002fff167230 */ /* 0x000fe40000004100 */
[----:B------:R-:W-:Y:S01]  /*30d0*/  FFMA.FTZ R25, R18, R23, R16 ;  /* 0x0000001712197223 */ /* 0x000fe20000010010 */
[----:B------:R-:W-:-:S03]  /*30e0*/  FMUL.FTZ R30, R30, R33 ;  /* 0x000000211e1e7220 */ /* 0x000fc60000410000 */
[----:B------:R-:W-:Y:S01]  /*30f0*/  FMUL.FTZ R62, R25, -1.4426950216293334961 ;  /* 0xbfb8aa3b193e7820 */ /* 0x000fe20000410000 */
[----:B------:R-:W-:Y:S01]  /*3100*/  FMUL.FTZ R31, R30, R31 ;  /* 0x0000001f1e1f7220 */ /* 0x000fe20000410000 */
[----:B-1----:R-:W-:-:S04]  /*3110*/  FADD.FTZ R33, -R61, 1 ;  /* 0x3f8000003d217421 */ /* 0x002fc80000010100 */
[----:B------:R-:W0:Y:S01]  /*3120*/  MUFU.EX2 R62, R62 ;  /* 0x0000003e003e7308 */ /* 0x000e220000000800 */
[----:B------:R-:W-:Y:S01]  /*3130*/  FMUL.FTZ R61, R22, R61 ;  /* 0x0000003d163d7220 */ /* 0x000fe20000410000 */
[----:B------:R-:W-:Y:S01]  /*3140*/  FFMA.FTZ R32, R24, R33, 1 ;  /* 0x3f80000018207423 */ /* 0x000fe20000010021 */
[----:B------:R-:W-:-:S03]  /*3150*/  HADD2.F32 R33, -RZ, R46.H1_H1 ;  /* 0x3000002eff217230 */ /* 0x000fc60000004100 */
[----:B------:R-:W-:Y:S02]  /*3160*/  FMUL.FTZ R30, R61, R32 ;  /* 0x000000203d1e7220 */ /* 0x000fe40000410000 */
[----:B------:R-:W-:-:S04]  /*3170*/  FADD.FTZ R22, -R14, R33 ;  /* 0x000000210e167221 */ /* 0x000fc80000010100 */
[----:B------:R-:W-:Y:S01]  /*3180*/  FMUL.FTZ R22, R22, R15 ;  /* 0x0000000f16167220 */ /* 0x000fe20000410000 */
[----:B0-----:R-:W-:-:S03]  /*3190*/  FADD.FTZ R33, R62, 1 ;  /* 0x3f8000003e217421 */ /* 0x001fc60000010000 */
[----:B------:R-:W-:-:S03]  /*31a0*/  FFMA.FTZ R24, R19, R22, R17 ;  /* 0x0000001613187223 */ /* 0x000fc60000010011 */
[----:B------:R-:W0:Y:S01]  /*31b0*/  MUFU.RCP R33, R33 ;  /* 0x0000002100217308 */ /* 0x000e220000001000 */
[----:B------:R-:W-:-:S07]  /*31c0*/  FMUL.FTZ R62, R24, -1.4426950216293334961 ;  /* 0xbfb8aa3b183e7820 */ /* 0x000fce0000410000 */
[----:B------:R-:W1:Y:S01]  /*31d0*/  MUFU.EX2 R62, R62 ;  /* 0x0000003e003e7308 */ /* 0x000e620000000800 */
[----:B0-----:R-:W-:Y:S01]  /*31e0*/  FADD.FTZ R32, -R33, 1 ;  /* 0x3f80000021207421 */ /* 0x001fe20000010100 */
[----:B-1----:R-:W-:-:S03]  /*31f0*/  FADD.FTZ R63, R62, 1 ;  /* 0x3f8000003e3f7421 */ /* 0x002fc60000010000 */
[----:B------:R-:W-:Y:S01]  /*3200*/  FFMA.FTZ R32, R25, R32, 1 ;  /* 0x3f80000019207423 */ /* 0x000fe20000010020 */
[----:B------:R-:W-:Y:S01]  /*3210*/  FMUL.FTZ R25, R68, R33 ;  /* 0x0000002144197220 */ /* 0x000fe20000410000 */
[----:B------:R-:W-:Y:S01]  /*3220*/  FMUL.FTZ R33, R19, R29 ;  /* 0x0000001d13217220 */ /* 0x000fe20000410000 */
[----:B------:R-:W-:Y:S01]  /*3230*/  FFMA.FTZ R62, R21, R26, RZ ;  /* 0x0000001a153e7223 */ /* 0x000fe200000100ff */
[----:B------:R-:W0:Y:S01]  /*3240*/  MUFU.RCP R63, R63 ;  /* 0x0000003f003f7308 */ /* 0x000e220000001000 */
[----:B------:R-:W-:Y:S01]  /*3250*/  FMUL.FTZ R25, R25, R32 ;  /* 0x0000002019197220 */ /* 0x000fe20000410000 */
[----:B------:R-:W-:Y:S01]  /*3260*/  FMUL.FTZ R32, R18, R26 ;  /* 0x0000001a12207220 */ /* 0x000fe20000410000 */
[----:B------:R-:W-:-:S03]  /*3270*/  FFMA.FTZ R62, R27, R31, R62 ;  /* 0x0000001f1b3e7223 */ /* 0x000fc6000001003e */
[----:B------:R-:W-:Y:S01]  /*3280*/  FFMA.FTZ R61, R21, R32, RZ ;  /* 0x00000020153d7223 */ /* 0x000fe200000100ff */
[----:B------:R-:W-:Y:S01]  /*3290*/  FADD.FTZ R32, RZ, R32 ;  /* 0x00000020ff207221 */ /* 0x000fe20000010000 */
[----:B------:R-:W-:Y:S02]  /*32a0*/  HADD2.F32 R21, -RZ, R44.H0_H0 ;  /* 0x2000002cff157230 */ /* 0x000fe40000004100 */
[----:B------:R-:W-:Y:S01]  /*32b0*/  FFMA.FTZ R62, R23, R25, R62 ;  /* 0x00000019173e7223 */ /* 0x000fe2000001003e */
[----:B------:R-:W-:Y:S01]  /*32c0*/  FFMA.FTZ R68, R20, R33, R61 ;  /* 0x0000002114447223 */ /* 0x000fe2000001003d */
[----:B------:R-:W-:Y:S01]  /*32d0*/  FADD.FTZ R33, R33, R32 ;  /* 0x0000002021217221 */ /* 0x000fe20000010000 */
[----:B------:R-:W-:Y:S02]  /*32e0*/  HADD2.F32 R32, -RZ, R45.H1_H1 ;  /* 0x3000002dff207230 */ /* 0x000fe40000004100 */
[----:B0-----:R-:W-:-:S03]  /*32f0*/  FADD.FTZ R61, -R63, 1 ;  /* 0x3f8000003f3d7421 */ /* 0x001fc60000010100 */
[----:B------:R-:W-:Y:S01]  /*3300*/  FMUL.FTZ R32, R32, R63 ;  /* 0x0000003f20207220 */ /* 0x000fe20000410000 */
[----:B------:R-:W-:-:S04]  /*3310*/  FFMA.FTZ R61, R24, R61, 1 ;  /* 0x3f800000183d7423 */ /* 0x000fc8000001003d */
[----:B------:R-:W-:Y:S01]  /*3320*/  FMUL.FTZ R24, R32, R61 ;  /* 0x0000003d20187220 */ /* 0x000fe20000410000 */
[----:B------:R-:W-:Y:S01]  /*3330*/  FADD.FTZ R32, RZ, R26 ;  /* 0x0000001aff207221 */ /* 0x000fe20000010000 */
[----:B------:R-:W-:-:S03]  /*3340*/  FADD.FTZ R26, -R14, R21 ;  /* 0x000000150e1a7221 */ /* 0x000fc60000010100 */
[----:B------:R-:W-:Y:S01]  /*3350*/  FADD.FTZ R32, R32, R31 ;  /* 0x0000001f20207221 */ /* 0x000fe20000010000 */
[----:B------:R-:W-:Y:S01]  /*3360*/  FMUL.FTZ R21, R26, R15 ;  /* 0x0000000f1a157220 */ /* 0x000fe20000410000 */
[----:B------:R-:W-:-:S03]  /*3370*/  FMUL.FTZ R31, R18, R31 ;  /* 0x0000001f121f7220 */ /* 0x000fc60000410000 */
[----:B------:R-:W-:Y:S01]  /*3380*/  FFMA.FTZ R26, R18, R21, R16 ;  /* 0x00000015121a7223 */ /* 0x000fe20000010010 */
[----:B------:R-:W-:Y:S01]  /*3390*/  FFMA.FTZ R27, R27, R31, R68 ;  /* 0x0000001f1b1b7223 */ /* 0x000fe20000010044 */
[----:B------:R-:W-:Y:S02]  /*33a0*/  HADD2.F32 R68, -RZ, R43.H0_H0 ;  /* 0x2000002bff447230 */ /* 0x000fe40000004100 */
[----:B------:R-:W-:Y:S01]  /*33b0*/  FADD.FTZ R33, R33, R31 ;  /* 0x0000001f21217221 */ /* 0x000fe20000010000 */
[----:B------:R-:W-:-:S06]  /*33c0*/  FMUL.FTZ R61, R26, -1.4426950216293334961 ;  /* 0xbfb8aa3b1a3d7820 */ /* 0x000fcc0000410000 */
[----:B------:R-:W0:Y:S02]  /*33d0*/  MUFU.EX2 R61, R61 ;  /* 0x0000003d003d7308 */ /* 0x000e240000000800 */
[----:B0-----:R-:W-:-:S06]  /*33e0*/  FADD.FTZ R63, R61, 1 ;  /* 0x3f8000003d3f7421 */ /* 0x001fcc0000010000 */
[----:B------:R-:W0:Y:S02]  /*33f0*/  MUFU.RCP R63, R63 ;  /* 0x0000003f003f7308 */ /* 0x000e240000001000 */
[----:B0-----:R-:W-:Y:S01]  /*3400*/  FADD.FTZ R69, -R63, 1 ;  /* 0x3f8000003f457421 */ /* 0x001fe20000010100 */
[----:B------:R-:W-:Y:S01]  /*3410*/  FMUL.FTZ R31, R68, R63 ;  /* 0x0000003f441f7220 */ /* 0x000fe20000410000 */
[----:B------:R-:W-:Y:S02]  /*3420*/  HADD2.F32 R68, -RZ, R43.H1_H1 ;  /* 0x3000002bff447230 */ /* 0x000fe40000004100 */
[----:B------:R-:W-:Y:S01]  /*3430*/  FFMA.FTZ R26, R26, R69, 1 ;  /* 0x3f8000001a1a7423 */ /* 0x000fe20000010045 */
[----:B------:R-:W-:-:S03]  /*3440*/  HADD2.F32 R69, -RZ, R44.H1_H1 ;  /* 0x3000002cff457230 */ /* 0x000fc60000004100 */
        /* <DEDUP_REMOVED lines=12> */
[----:B------:R-:W-:-:S03]  /*3510*/  FADD.FTZ R30, R30, R33 ;  /* 0x000000211e1e7221 */ /* 0x000fc60000010000 */
        /* <DEDUP_REMOVED lines=10> */
[----:B------:R-:W-:Y:S02]  /*35c0*/  HADD2.F32 R63, -RZ, R41.H0_H0 ;  /* 0x20000029ff3f7230 */ /* 0x000fe40000004100 */
[----:B------:R-:W-:Y:S01]  /*35d0*/  FMUL.FTZ R27, R33, R68 ;  /* 0x00000044211b7220 */ /* 0x000fe20000410000 */
[----:B------:R-:W-:-:S03]  /*35e0*/  HADD2.F32 R33, -RZ, R42.H0_H0 ;  /* 0x2000002aff217230 */ /* 0x000fc60000004100 */
[----:B------:R-:W-:Y:S02]  /*35f0*/  FFMA.FTZ R31, R20, R27, R31 ;  /* 0x0000001b141f7223 */ /* 0x000fe4000001001f */
[----:B------:R-:W-:Y:S01]  /*3600*/  FADD.FTZ R68, -R14, R33 ;  /* 0x000000210e447221 */ /* 0x000fe20000010100 */
[----:B------:R-:W-:-:S03]  /*3610*/  FADD.FTZ R33, R32, R25 ;  /* 0x0000001920217221 */ /* 0x000fc60000010000 */
        /* <DEDUP_REMOVED lines=8> */
[----:B------:R-:W-:-:S03]  /*36a0*/  FMUL.FTZ R63, R63, R32 ;  /* 0x000000203f3f7220 */ /* 0x000fc60000410000 */
[----:B------:R-:W-:-:S04]  /*36b0*/  FFMA.FTZ R68, R23, R68, 1 ;  /* 0x3f80000017447423 */ /* 0x000fc80000010044 */
[----:B------:R-:W-:Y:S01]  /*36c0*/  FMUL.FTZ R23, R63, R68 ;  /* 0x000000443f177220 */ /* 0x000fe20000410000 */
[----:B------:R-:W-:Y:S02]  /*36d0*/  HADD2.F32 R63, -RZ, R42.H1_H1 ;  /* 0x3000002aff3f7230 */ /* 0x000fe40000004100 */
[----:B------:R-:W-:Y:S01]  /*36e0*/  FMUL.FTZ R68, R19, R24 ;  /* 0x0000001813447220 */ /* 0x000fe20000410000 */
[----:B------:R-:W-:Y:S02]  /*36f0*/  FFMA.FTZ R62, R25, R23, R62 ;  /* 0x00000017193e7223 */ /* 0x000fe4000001003e */
[----:B------:R-:W-:Y:S01]  /*3700*/  FADD.FTZ R70, -R14, R63 ;  /* 0x0000003f0e467221 */ /* 0x000fe20000010100 */
[----:B------:R-:W-:Y:S01]  /*3710*/  FFMA.FTZ R32, R22, R68, R61 ;  /* 0x0000004416207223 */ /* 0x000fe2000001003d */
[----:B------:R-:W-:Y:S01]  /*3720*/  FADD.FTZ R61, R68, R30 ;  /* 0x0000001e443d7221 */ /* 0x000fe20000010000 */
[----:B------:R-:W-:Y:S02]  /*3730*/  HADD2.F32 R30, -RZ, R41.H1_H1 ;  /* 0x30000029ff1e7230 */ /* 0x000fe40000004100 */
        /* <DEDUP_REMOVED lines=10> */
[----:B------:R-:W-:Y:S02]  /*37e0*/  HADD2.F32 R69, -RZ, R40.H0_H0 ;  /* 0x20000028ff457230 */ /* 0x000fe40000004100 */
[----:B------:R-:W-:Y:S01]  /*37f0*/  FADD.FTZ R30, R33, R26 ;  /* 0x0000001a211e7221 */ /* 0x000fe20000010000 */
[----:B------:R-:W-:Y:S01]  /*3800*/  FMUL.FTZ R33, R18, R26 ;  /* 0x0000001a12217220 */ /* 0x000fe20000410000 */
[----:B------:R-:W-:Y:S01]  /*3810*/  FFMA.FTZ R31, R24, R22, R31 ;  /* 0x00000016181f7223 */ /* 0x000fe2000001001f */
[----:B------:R-:W-:Y:S02]  /*3820*/  FADD.FTZ R68, -R14, R69 ;  /* 0x000000450e447221 */ /* 0x000fe40000010100 */
[----:B------:R-:W-:Y:S01]  /*3830*/  FFMA.FTZ R63, R21, R33, R32 ;  /* 0x00000021153f7223 */ /* 0x000fe20000010020 */
[----:B------:R-:W-:Y:S01]  /*3840*/  FADD.FTZ R61, R61, R33 ;  /* 0x000000213d3d7221 */ /* 0x000fe20000010000 */
[----:B------:R-:W-:-:S02]  /*3850*/  HADD2.F32 R33, -RZ, R39.H0_H0 ;  /* 0x20000027ff217230 */ /* 0x000fc40000004100 */
        /* <DEDUP_REMOVED lines=11> */
[----:B------:R-:W-:Y:S02]  /*3910*/  FADD.FTZ R61, R32, R61 ;  /* 0x0000003d203d7221 */ /* 0x000fe40000010000 */
[----:B------:R-:W-:Y:S01]  /*3920*/  FMUL.FTZ R21, R33, R68 ;  /* 0x0000004421157220 */ /* 0x000fe20000410000 */
[----:B------:R-:W-:-:S03]  /*3930*/  HADD2.F32 R33, -RZ, R40.H1_H1 ;  /* 0x30000028ff217230 */ /* 0x000fc60000004100 */
[----:B------:R-:W-:Y:S01]  /*3940*/  FADD.FTZ R30, R30, R21 ;  /* 0x000000151e1e7221 */ /* 0x000fe20000010000 */
[----:B------:R-:W-:Y:S01]  /*3950*/  FFMA.FTZ R62, R29, R21, R62 ;  /* 0x000000151d3e7223 */ /* 0x000fe2000001003e */
[----:B------:R-:W-:Y:S01]  /*3960*/  FADD.FTZ R68, -R14, R33 ;  /* 0x000000210e447221 */ /* 0x000fe20000010100 */
[----:B------:R-:W-:Y:S01]  /*3970*/  FADD.FTZ R33, R28, R27 ;  /* 0x0000001b1c217221 */ /* 0x000fe20000010000 */
[----:B------:R-:W-:Y:S01]  /*3980*/  FFMA.FTZ R28, R20, R32, R63 ;  /* 0x00000020141c7223 */ /* 0x000fe2000001003f */
[----:B------:R-:W-:Y:S02]  /*3990*/  HADD2.F32 R32, -RZ, R39.H1_H1 ;  /* 0x30000027ff207230 */ /* 0x000fe40000004100 */
        /* <DEDUP_REMOVED lines=14> */
[----:B------:R-:W-:-:S02]  /*3a80*/  HADD2.F32 R69, -RZ, R38.H0_H0 ;  /* 0x20000026ff457230 */ /* 0x000fc40000004100 */
[----:B------:R-:W-:Y:S02]  /*3a90*/  HADD2.F32 R63, -RZ, R37.H0_H0 ;  /* 0x20000025ff3f7230 */ /* 0x000fe40000004100 */
[----:B------:R-:W-:Y:S01]  /*3aa0*/  FADD.FTZ R33, R33, R20 ;  /* 0x0000001421217221 */ /* 0x000fe20000010000 */
[----:B------:R-:W-:Y:S01]  /*3ab0*/  FFMA.FTZ R31, R26, R20, R31 ;  /* 0x000000141a1f7223 */ /* 0x000fe2000001001f */
        /* <DEDUP_REMOVED lines=14> */
[----:B------:R-:W-:-:S02]  /*3ba0*/  HADD2.F32 R63, -RZ, R38.H1_H1 ;  /* 0x30000026ff3f7230 */ /* 0x000fc40000004100 */
[----:B------:R-:W-:Y:S02]  /*3bb0*/  HADD2.F32 R32, -RZ, R37.H1_H1 ;  /* 0x30000025ff207230 */ /* 0x000fe40000004100 */
[----:B------:R-:W-:Y:S01]  /*3bc0*/  FADD.FTZ R30, R30, R25 ;  /* 0x000000191e1e7221 */ /* 0x000fe20000010000 */
[----:B------:R-:W-:Y:S01]  /*3bd0*/  FFMA.FTZ R62, R23, R25, R62 ;  /* 0x00000019173e7223 */ /* 0x000fe2000001003e */
[----:B------:R-:W-:-:S04]  /*3be0*/  FADD.FTZ R68, -R14, R63 ;  /* 0x0000003f0e447221 */ /* 0x000fc80000010100 */
[----:B------:R-:W-:Y:S01]  /*3bf0*/  FMUL.FTZ R22, R68, R15 ;  /* 0x0000000f44167220 */ /* 0x000fe20000410000 */
[----:B------:R-:W-:-:S03]  /*3c00*/  HADD2.F32 R68, -RZ, R35.H0_H0 ;  /* 0x20000023ff447230 */ /* 0x000fc60000004100 */
        /* <DEDUP_REMOVED lines=12> */
[----:B------:R-:W-:-:S03]  /*3cd0*/  HADD2.F32 R69, -RZ, R36.H0_H0 ;  /* 0x20000024ff457230 */ /* 0x000fc60000004100 */
[----:B------:R-:W-:Y:S01]  /*3ce0*/  FADD.FTZ R33, R33, R24 ;  /* 0x0000001821217221 */ /* 0x000fe20000010000 */
[----:B------:R-:W-:Y:S01]  /*3cf0*/  FFMA.FTZ R31, R22, R24, R31 ;  /* 0x00000018161f7223 */ /* 0x000fe2000001001f */
[----:B------:R-:W-:-:S04]  /*3d00*/  FADD.FTZ R32, -R14, R69 ;  /* 0x000000450e207221 */ /* 0x000fc80000010100 */
[----:B------:R-:W-:-:S04]  /*3d10*/  FMUL.FTZ R21, R32, R15 ;  /* 0x0000000f20157220 */ /* 0x000fc80000410000 */
        /* <DEDUP_REMOVED lines=16> */
[----:B------:R-:W-:Y:S01]  /*3e20*/  FFMA.FTZ R28, R26, R32, R29 ;  /* 0x000000201a1c7223 */ /* 0x000fe2000001001d */
[----:B------:R-:W-:Y:S02]  /*3e30*/  HADD2.F32 R32, -RZ, R35.H1_H1 ;  /* 0x30000023ff207230 */ /* 0x000fe40000004100 */
        /* <DEDUP_REMOVED lines=258> */
[----:B------:R-:W-:Y:S02]  /*4e60*/  HADD2.F32 R29, -RZ, R58.H0_H0 ;  /* 0x2000003aff1d7230 */ /* 0x000fe40000004100 */
[----:B0-----:R-:W-:Y:S01]  /*4e70*/  FADD.FTZ R69, -R63, 1 ;  /* 0x3f8000003f457421 */ /* 0x001fe20000010100 */
[----:B------:R-:W-:-:S03]  /*4e80*/  FMUL.FTZ R32, R32, R63 ;  /* 0x0000003f20207220 */ /* 0x000fc60000410000 */
[----:B------:R-:W-:-:S04]  /*4e90*/  FFMA.FTZ R69, R24, R69, 1 ;  /* 0x3f80000018457423 */ /* 0x000fc80000010045 */
[----:B------:R-:W-:Y:S01]  /*4ea0*/  FMUL.FTZ R24, R32, R69 ;  /* 0x0000004520187220 */ /* 0x000fe20000410000 */
[----:B------:R-:W-:Y:S02]  /*4eb0*/  HADD2.F32 R69, -RZ, R59.H0_H0 ;  /* 0x2000003bff457230 */ /* 0x000fe40000004100 */
[----:B------:R-:W-:Y:S01]  /*4ec0*/  FADD.FTZ R32, R30, R21 ;  /* 0x000000151e207221 */ /* 0x000fe20000010000 */
        /* <DEDUP_REMOVED lines=13> */
[----:B------:R-:W-:Y:S02]  /*4fa0*/  HADD2.F32 R29, -RZ, R59.H1_H1 ;  /* 0x3000003bff1d7230 */ /* 0x000fe40000004100 */
[----:B------:R-:W-:Y:S01]  /*4fb0*/  FFMA.FTZ R26, R26, R28, R27 ;  /* 0x0000001c1a1a7223 */ /* 0x000fe2000001001b */
[----:B------:R-:W-:Y:S02]  /*4fc0*/  FADD.FTZ R61, R28, R61 ;  /* 0x0000003d1c3d7221 */ /* 0x000fe40000010000 */
[----:B------:R-:W-:Y:S01]  /*4fd0*/  FADD.FTZ R70, -R14, R29 ;  /* 0x0000001d0e467221 */ /* 0x000fe20000010100 */
[----:B------:R-:W-:-:S03]  /*4fe0*/  HADD2.F32 R29, -RZ, R58.H1_H1 ;  /* 0x3000003aff1d7230 */ /* 0x000fc60000004100 */
        /* <DEDUP_REMOVED lines=10> */
[----:B------:R-:W-:Y:S01]  /*5090*/  FADD.FTZ R27, R32, R25 ;  /* 0x00000019201b7221 */ /* 0x000fe20000010000 */
[----:B------:R-:W-:Y:S01]  /*50a0*/  FFMA.FTZ R26, R23, R29, R26 ;  /* 0x0000001d171a7223 */ /* 0x000fe2000001001a */
[----:B------:R-:W-:Y:S01]  /*50b0*/  FMUL.FTZ R23, R19, R24 ;  /* 0x0000001813177220 */ /* 0x000fe20000410000 */
[----:B------:R-:W-:Y:S01]  /*50c0*/  FMUL.FTZ R25, R28, R69 ;  /* 0x000000451c197220 */ /* 0x000fe20000410000 */
[----:B------:R-:W-:-:S02]  /*50d0*/  FADD.FTZ R28, R61, R29 ;  /* 0x0000001d3d1c7221 */ /* 0x000fc40000010000 */
[----:B------:R-:W-:Y:S01]  /*50e0*/  FFMA.FTZ R26, R22, R23, R26 ;  /* 0x00000017161a7223 */ /* 0x000fe2000001001a */
[----:B------:R-:W-:Y:S01]  /*50f0*/  FADD.FTZ R22, R33, R24 ;  /* 0x0000001821167221 */ /* 0x000fe20000010000 */
[----:B------:R-:W-:Y:S01]  /*5100*/  FADD.FTZ R28, R23, R28 ;  /* 0x0000001c171c7221 */ /* 0x000fe20000010000 */
[----:B------:R-:W-:-:S04]  /*5110*/  FMUL.FTZ R23, R18, R30 ;  /* 0x0000001e12177220 */ /* 0x000fc80000410000 */
[----:B------:R-:W-:Y:S01]  /*5120*/  FFMA.FTZ R29, R21, R23, R26 ;  /* 0x00000017151d7223 */ /* 0x000fe2000001001a */
[----:B------:R-:W-:Y:S01]  /*5130*/  FADD.FTZ R28, R28, R23 ;  /* 0x000000171c1c7221 */ /* 0x000fe20000010000 */
[----:B------:R-:W-:-:S04]  /*5140*/  FMUL.FTZ R23, R19, R25 ;  /* 0x0000001913177220 */ /* 0x000fc80000410000 */
[C---:B------:R-:W-:Y:S01]  /*5150*/  FFMA.FTZ R33, R20.reuse, R23, R29 ;  /* 0x0000001714217223 */ /* 0x040fe2000001001d */
[----:B------:R-:W-:Y:S01]  /*5160*/  FADD.FTZ R24, R23, R28 ;  /* 0x0000001c17187221 */ /* 0x000fe20000010000 */
[----:B------:R-:W-:Y:S01]  /*5170*/  FFMA.FTZ R28, R21, R30, R62 ;  /* 0x0000001e151c7223 */ /* 0x000fe2000001003e */
[----:B------:R-:W-:Y:S01]  /*5180*/  FFMA.FTZ R29, R20, R25, R31 ;  /* 0x00000019141d7223 */ /* 0x000fe2000001001f */
[----:B------:R-:W-:Y:S01]  /*5190*/  FADD.FTZ R30, R27, R30 ;  /* 0x0000001e1b1e7221 */ /* 0x000fe20000010000 */
[----:B------:R-:W-:-:S07]  /*51a0*/  FADD.FTZ R31, R22, R25 ;  /* 0x00000019161f7221 */ /* 0x000fce0000010000 */
.L_x_718:
[----:B------:R-:W0:Y:S01]  /*51b0*/  SHFL.DOWN PT, R20, R33, 0x1, 0x1f ;  /* 0x08201f0021147f89 */ /* 0x000e2200000e0000 */
[C---:B------:R-:W-:Y:S01]  /*51c0*/  ISETP.GT.AND P0, PT, R0.reuse, 0x1e, PT ;  /* 0x0000001e0000780c */ /* 0x040fe20003f04270 */
[----:B------:R-:W1:Y:S01]  /*51d0*/  S2UR UR8, SR_CgaCtaId ;  /* 0x00000000000879c3 */ /* 0x000e620000008800 */
[----:B------:R-:W-:Y:S01]  /*51e0*/  UMOV UR5, 0x400 ;  /* 0x0000040000057882 */ /* 0x000fe20000000000 */
[----:B------:R-:W2:Y:S01]  /*51f0*/  SHFL.DOWN PT, R21, R24, 0x1, 0x1f ;  /* 0x08201f0018157f89 */ /* 0x000ea200000e0000 */
[----:B------:R-:W-:Y:S01]  /*5200*/  UIADD3 UR4, UPT, UPT, UR5, 0x80, URZ ;  /* 0x0000008005047890 */ /* 0x000fe2000fffe0ff */
[----:B------:R-:W-:Y:S01]  /*5210*/  ISETP.GT.AND P2, PT, R0, 0xf, PT ;  /* 0x0000000f0000780c */ /* 0x000fe20003f44270 */
[----:B------:R-:W-:Y:S01]  /*5220*/  BSSY.RECONVERGENT B0, `(.L_x_719) ;  /* 0x0000025000007945 */ /* 0x000fe20003800200 */
[----:B------:R-:W3:Y:S06]  /*5230*/  S2R R61, SR_TID.X ;  /* 0x00000000003d7919 */ /* 0x000eec0000002100 */
[----:B0-----:R-:W-:Y:S01]  /*5240*/  @!P0 FADD.FTZ R33, R20, R33 ;  /* 0x0000002114218221 */ /* 0x001fe20000010000 */
[----:B-1----:R-:W-:Y:S01]  /*5250*/  ULEA UR4, UR8, UR4, 0x18 ;  /* 0x0000000408047291 */ /* 0x002fe2000f8ec0ff */
[----:B--2---:R-:W-:-:S03]  /*5260*/  @!P0 FADD.FTZ R24, R21, R24 ;  /* 0x0000001815188221 */ /* 0x004fc60000010000 */
[----:B------:R-:W0:Y:S01]  /*5270*/  SHFL.DOWN PT, R20, R33, 0x2, 0x1f ;  /* 0x08401f0021147f89 */ /* 0x000e2200000e0000 */
[----:B------:R-:W-:-:S03]  /*5280*/  ISETP.GT.AND P0, PT, R0, 0x1d, PT ;  /* 0x0000001d0000780c */ /* 0x000fc60003f04270 */
[----:B------:R-:W1:Y:S01]  /*5290*/  SHFL.DOWN PT, R21, R24, 0x2, 0x1f ;  /* 0x08401f0018157f89 */ /* 0x000e6200000e0000 */
[C---:B---3--:R-:W-:Y:S02]  /*52a0*/  LEA R62, R61.reuse, UR4, 0x4 ;  /* 0x000000043d3e7c11 */ /* 0x048fe4000f8e20ff */
        /* <DEDUP_REMOVED lines=28> */
.L_x_720:
[----:B------:R-:W-:Y:S05]  /*5470*/  BSYNC.RECONVERGENT B0 ;  /* 0x0000000000007941 */ /* 0x000fea0003800200 */
.L_x_719:
[----:B------:R-:W-:Y:S06]  /*5480*/  BAR.SYNC.DEFER_BLOCKING 0x0 ;  /* 0x0000000000007b1d */ /* 0x000fec0000010000 */
[----:B------:R-:W-:Y:S04]  /*5490*/  BSSY.RECONVERGENT B0, `(.L_x_721) ;  /* 0x000001f000007945 */ /* 0x000fe80003800200 */
[----:B------:R-:W-:Y:S05]  /*54a0*/  @P1 BRA `(.L_x_722) ;  /* 0x0000000000741947 */ /* 0x000fea0003800000 */
[----:B------:R-:W-:-:S09]  /*54b0*/  ULEA UR4, UR8, UR5, 0x18 ;  /* 0x0000000508047291 */ /* 0x000fd2000f8ec0ff */
[----:B--2---:R-:W2:Y:S04]  /*54c0*/  LDS.64 R24, [UR4+0x18] ;  /* 0x00001804ff187984 */ /* 0x004ea80008000a00 */
[----:B-1-3--:R-:W0:Y:S01]  /*54d0*/  LDS.128 R20, [UR4+0x20] ;  /* 0x00002004ff147984 */ /* 0x00ae220008000c00 */
[----:B--2---:R-:W-:Y:S01]  /*54e0*/  FADD.FTZ R27, R32, R24 ;  /* 0x00000018201b7221 */ /* 0x004fe20000010000 */
[----:B------:R-:W-:-:S03]  /*54f0*/  FADD.FTZ R24, R33, R25 ;  /* 0x0000001921187221 */ /* 0x000fc60000010000 */
[----:B0-----:R-:W-:Y:S01]  /*5500*/  FADD.FTZ R33, R27, R20 ;  /* 0x000000141b217221 */ /* 0x001fe20000010000 */
[----:B------:R-:W-:Y:S02]  /*5510*/  FADD.FTZ R20, R24, R21 ;  /* 0x0000001518147221 */ /* 0x000fe40000010000 */
[----:B------:R-:W0:Y:S01]  /*5520*/  LDS.128 R24, [UR4+0x30] ;  /* 0x00003004ff187984 */ /* 0x000e220008000c00 */
[----:B------:R-:W-:Y:S01]  /*5530*/  FADD.FTZ R33, R33, R22 ;  /* 0x0000001621217221 */ /* 0x000fe20000010000 */
[----:B------:R-:W-:Y:S02]  /*5540*/  FADD.FTZ R32, R20, R23 ;  /* 0x0000001714207221 */ /* 0x000fe40000010000 */
[----:B------:R-:W1:Y:S01]  /*5550*/  LDS.128 R20, [UR4+0x40] ;  /* 0x00004004ff147984 */ /* 0x000e620008000c00 */
[----:B0-----:R-:W-:Y:S01]  /*5560*/  FADD.FTZ R33, R33, R24 ;  /* 0x0000001821217221 */ /* 0x001fe20000010000 */
[----:B------:R-:W-:-:S03]  /*5570*/  FADD.FTZ R32, R32, R25 ;  /* 0x0000001920207221 */ /* 0x000fc60000010000 */
[----:B------:R-:W-:Y:S01]  /*5580*/  FADD.FTZ R33, R33, R26 ;  /* 0x0000001a21217221 */ /* 0x000fe20000010000 */
[----:B------:R-:W-:Y:S02]  /*5590*/  FADD.FTZ R32, R32, R27 ;  /* 0x0000001b20207221 */ /* 0x000fe40000010000 */
[----:B------:R-:W0:Y:S01]  /*55a0*/  LDS.128 R24, [UR4+0x50] ;  /* 0x00005004ff187984 */ /* 0x000e220008000c00 */
[----:B-1----:R-:W-:Y:S01]  /*55b0*/  FADD.FTZ R33, R33, R20 ;  /* 0x0000001421217221 */ /* 0x002fe20000010000 */
[----:B------:R-:W-:-:S03]  /*55c0*/  FADD.FTZ R32, R32, R21 ;  /* 0x0000001520207221 */ /* 0x000fc60000010000 */
[----:B------:R-:W-:Y:S01]  /*55d0*/  FADD.FTZ R33, R33, R22 ;  /* 0x0000001621217221 */ /* 0x000fe20000010000 */
[----:B------:R-:W-:Y:S02]  /*55e0*/  FADD.FTZ R32, R32, R23 ;  /* 0x0000001720207221 */ /* 0x000fe40000010000 */
[----:B------:R-:W1:Y:S01]  /*55f0*/  LDS.128 R20, [UR4+0x60] ;  /* 0x00006004ff147984 */ /* 0x000e620008000c00 */
[----:B0-----:R-:W-:Y:S01]  /*5600*/  FADD.FTZ R33, R33, R24 ;  /* 0x0000001821217221 */ /* 0x001fe20000010000 */
[----:B------:R-:W-:-:S03]  /*5610*/  FADD.FTZ R32, R32, R25 ;  /* 0x0000001920207221 */ /* 0x000fc60000010000 */
[----:B------:R-:W-:Y:S01]  /*5620*/  FADD.FTZ R33, R33, R26 ;  /* 0x0000001a21217221 */ /* 0x000fe20000010000 */
[----:B------:R-:W-:-:S03]  /*5630*/  FADD.FTZ R32, R32, R27 ;  /* 0x0000001b20207221 */ /* 0x000fc60000010000 */
[----:B-1----:R-:W-:Y:S01]  /*5640*/  FADD.FTZ R33, R33, R20 ;  /* 0x0000001421217221 */ /* 0x002fe20000010000 */
[----:B------:R-:W-:-:S03]  /*5650*/  FADD.FTZ R20, R32, R21 ;  /* 0x0000001520147221 */ /* 0x000fc60000010000 */
[----:B------:R-:W-:Y:S01]  /*5660*/  FADD.FTZ R32, R33, R22 ;  /* 0x0000001621207221 */ /* 0x000fe20000010000 */
[----:B------:R-:W-:-:S07]  /*5670*/  FADD.FTZ R33, R20, R23 ;  /* 0x0000001714217221 */ /* 0x000fce0000010000 */
.L_x_722:
[----:B------:R-:W-:Y:S05]  /*5680*/  BSYNC.RECONVERGENT B0 ;  /* 0x0000000000007941 */ /* 0x000fea0003800200 */
.L_x_721:
[----:B------:R-:W-:Y:S06]  /*5690*/  BAR.SYNC.DEFER_BLOCKING 0x0 ;  /* 0x0000000000007b1d */ /* 0x000fec0000010000 */
[----:B------:R-:W-:Y:S04]  /*56a0*/  BSSY.RECONVERGENT B0, `(.L_x_723) ;  /* 0x000004d000007945 */ /* 0x000fe80003800200 */
[----:B------:R-:W-:Y:S05]  /*56b0*/  @P3 BRA `(.L_x_724) ;  /* 0x00000004002c3947 */ /* 0x000fea0003800000 */
[----:B-1-3--:R-:W1:Y:S04]  /*56c0*/  LDS.128 R20, [R62+0x180] ;  /* 0x000180003e147984 */ /* 0x00ae680000000c00 */
[----:B--2---:R-:W-:Y:S01]  /*56d0*/  LDS.128 R24, [R62+0x480] ;  /* 0x000480003e187984 */ /* 0x004fe20000000c00 */
[----:B-1----:R-:W-:Y:S01]  /*56e0*/  FADD.FTZ R63, R28, R20 ;  /* 0x000000141c3f7221 */ /* 0x002fe20000010000 */
[----:B------:R-:W-:Y:S01]  /*56f0*/  FADD.FTZ R28, R29, R21 ;  /* 0x000000151d1c7221 */ /* 0x000fe20000010000 */
[----:B------:R-:W-:Y:S01]  /*5700*/  FADD.FTZ R29, R30, R22 ;  /* 0x000000161e1d7221 */ /* 0x000fe20000010000 */
[----:B------:R-:W-:Y:S02]  /*5710*/  FADD.FTZ R30, R31, R23 ;  /* 0x000000171f1e7221 */ /* 0x000fe40000010000 */
[----:B------:R-:W1:Y:S02]  /*5720*/  LDS.128 R20, [R62+0x300] ;  /* 0x000300003e147984 */ /* 0x000e640000000c00 */
[----:B-1----:R-:W-:Y:S01]  /*5730*/  FADD.FTZ R63, R63, R20 ;  /* 0x000000143f3f7221 */ /* 0x002fe20000010000 */
[----:B------:R-:W-:Y:S01]  /*5740*/  FADD.FTZ R28, R28, R21 ;  /* 0x000000151c1c7221 */ /* 0x000fe20000010000 */
[----:B------:R-:W-:Y:S01]  /*5750*/  FADD.FTZ R29, R29, R22 ;  /* 0x000000161d1d7221 */ /* 0x000fe20000010000 */
[----:B------:R-:W-:Y:S01]  /*5760*/  FADD.FTZ R30, R30, R23 ;  /* 0x000000171e1e7221 */ /* 0x000fe20000010000 */
[----:B------:R-:W-:Y:S01]  /*5770*/  FADD.FTZ R63, R63, R24 ;  /* 0x000000183f3f7221 */ /* 0x000fe20000010000 */
[----:B------:R-:W1:Y:S01]  /*5780*/  LDS.128 R20, [R62+0x600] ;  /* 0x000600003e147984 */ /* 0x000e620000000c00 */
[----:B------:R-:W-:Y:S01]  /*5790*/  FADD.FTZ R28, R28, R25 ;  /* 0x000000191c1c7221 */ /* 0x000fe20000010000 */
[----:B------:R-:W-:Y:S01]  /*57a0*/  FADD.FTZ R29, R29, R26 ;  /* 0x0000001a1d1d7221 */ /* 0x000fe20000010000 */
[----:B------:R-:W-:-:S02]  /*57b0*/  FADD.FTZ R30, R30, R27 ;  /* 0x0000001b1e1e7221 */ /* 0x000fc40000010000 */
[----:B------:R-:W2:Y:S01]  /*57c0*/  LDS.128 R24, [R62+0x780] ;  /* 0x000780003e187984 */ /* 0x000ea20000000c00 */
        /* <DEDUP_REMOVED lines=34> */
[----:B------:R-:W-:Y:S01]  /*59f0*/  LDS.128 R20, [R62+0x1380] ;  /* 0x001380003e147984 */ /* 0x000fe20000000c00 */
[----:B--2---:R-:W-:Y:S01]  /*5a00*/  FADD.FTZ R63, R63, R24 ;  /* 0x000000183f3f7221 */ /* 0x004fe20000010000 */
[----:B------:R-:W-:Y:S01]  /*5a10*/  FADD.FTZ R28, R28, R25 ;  /* 0x000000191c1c7221 */ /* 0x000fe20000010000 */
[----:B------:R-:W-:Y:S01]  /*5a20*/  FADD.FTZ R29, R29, R26 ;  /* 0x0000001a1d1d7221 */ /* 0x000fe20000010000 */
[----:B------:R-:W-:-:S02]  /*5a30*/  FADD.FTZ R30, R30, R27 ;  /* 0x0000001b1e1e7221 */ /* 0x000fc40000010000 */
        /* <DEDUP_REMOVED lines=9> */
[----:B------:R-:W-:Y:S01]  /*5ad0*/  FADD.FTZ R68, R68, R23 ;  /* 0x0000001744447221 */ /* 0x000fe20000010000 */
        /* <DEDUP_REMOVED lines=8> */
[----:B------:R-:W-:-:S07]  /*5b60*/  FADD.FTZ R31, R68, R31 ;  /* 0x0000001f441f7221 */ /* 0x000fce0000010000 */
.L_x_724:
[----:B------:R-:W-:Y:S05]  /*5b70*/  BSYNC.RECONVERGENT B0 ;  /* 0x0000000000007941 */ /* 0x000fea0003800200 */
.L_x_723:
[----:B------:R-:W4:Y:S01]  /*5b80*/  LDC R63, c[0x0][0x374] ;  /* 0x0000dd00ff3f7b82 */ /* 0x000f220000000800 */
[----:B------:R-:W-:Y:S01]  /*5b90*/  BSSY.RECONVERGENT B0, `(.L_x_725) ;  /* 0x000001f000007945 */ /* 0x000fe20003800200 */
[----:B------:R-:W-:-:S06]  /*5ba0*/  IMAD R61, R60, 0x18, R61 ;  /* 0x000000183c3d7824 */ /* 0x000fcc00078e023d */
[----:B------:R-:W5:Y:S02]  /*5bb0*/  LDC R62, c[0x0][0x370] ;  /* 0x0000dc00ff3e7b82 */ /* 0x000f640000000800 */
[----:B-----5:R-:W-:Y:S01]  /*5bc0*/  ISETP.GE.U32.AND P0, PT, R62, 0x2, PT ;  /* 0x000000023e00780c */ /* 0x020fe20003f06070 */
[----:B----4-:R-:W-:-:S12]  /*5bd0*/  @P3 BRA `(.L_x_726) ;  /* 0x0000000000683947 */ /* 0x010fd80003800000 */
[----:B--2---:R-:W2:Y:S08]  /*5be0*/  LDC.64 R24, c[0x0][0x3d8] ;  /* 0x0000f600ff187b82 */ /* 0x004eb00000000a00 */
[----:B---3--:R-:W1:Y:S01]  /*5bf0*/  LDC.64 R20, c[0x0][0x3f8] ;  /* 0x0000fe00ff147b82 */ /* 0x008e620000000a00 */
[----:B--2---:R-:W-:-:S05]  /*5c00*/  IMAD.WIDE R24, R61, 0x4, R24 ;  /* 0x000000043d187825 */ /* 0x004fca00078e0218 */
[----:B------:R4:W-:Y:S01]  /*5c10*/  REDG.E.ADD.F32.FTZ.RN.STRONG.GPU desc[UR6][R24.64], R28 ;  /* 0x0000001c180079a6 */ /* 0x0009e2000c12f306 */
[----:B-1----:R-:W-:Y:S01]  /*5c20*/  IMAD.WIDE.U32 R22, R20, 0x3, RZ ;  /* 0x0000000314167825 */ /* 0x002fe200078e00ff */
[C---:B------:R-:W-:Y:S02]  /*5c30*/  LEA R61, R21.reuse, R21, 0x1 ;  /* 0x00000015153d7211 */ /* 0x040fe400078e08ff */
[----:B------:R-:W-:Y:S02]  /*5c40*/  LEA.HI R27, P2, R21, R20, RZ, 0x1 ;  /* 0x00000014151b7211 */ /* 0x000fe400078508ff */
[----:B------:R-:W-:-:S04]  /*5c50*/  IADD3 R61, PT, PT, R23, R61, RZ ;  /* 0x0000003d173d7210 */ /* 0x000fc80007ffe0ff */
[----:B------:R-:W-:Y:S02]  /*5c60*/  LEA.HI R26, P4, R61, R22, RZ, 0x1 ;  /* 0x000000163d1a7211 */ /* 0x000fe400078908ff */
[C---:B------:R-:W-:Y:S02]  /*5c70*/  LEA R22, P3, R20.reuse, R24, 0x2 ;  /* 0x0000001814167211 */ /* 0x040fe400078610ff */
[----:B------:R-:W-:Y:S02]  /*5c80*/  IADD3.X R61, PT, PT, RZ, R61, RZ, P4, !PT ;  /* 0x0000003dff3d7210 */ /* 0x000fe400027fe4ff */
[----:B------:R-:W-:Y:S02]  /*5c90*/  LEA.HI.X R23, R20, R25, R21, 0x2, P3 ;  /* 0x0000001914177211 */ /* 0x000fe400018f1415 */
[----:B------:R-:W-:Y:S02]  /*5ca0*/  IADD3.X R20, PT, PT, RZ, R21, RZ, P2, !PT ;  /* 0x00000015ff147210 */ /* 0x000fe400017fe4ff */
[----:B------:R-:W-:-:S02]  /*5cb0*/  SHF.L.U32 R21, R26, 0x1, RZ ;  /* 0x000000011a157819 */ /* 0x000fc400000006ff */
[C---:B------:R-:W-:Y:S02]  /*5cc0*/  SHF.L.U64.HI R69, R27.reuse, 0x1, R20 ;  /* 0x000000011b457819 */ /* 0x040fe40000010214 */
[----:B------:R-:W-:Y:S02]  /*5cd0*/  SHF.L.U32 R27, R27, 0x1, RZ ;  /* 0x000000011b1b7819 */ /* 0x000fe400000006ff */
[----:B------:R-:W-:Y:S02]  /*5ce0*/  SHF.L.U64.HI R61, R26, 0x1, R61 ;  /* 0x000000011a3d7819 */ /* 0x000fe4000001023d */
[----:B------:R-:W-:Y:S02]  /*5cf0*/  LOP3.LUT R27, R27, 0xfffffffc, RZ, 0xc0, !PT ;  /* 0xfffffffc1b1b7812 */ /* 0x000fe400078ec0ff */
[----:B------:R-:W-:Y:S02]  /*5d00*/  LOP3.LUT R21, R21, 0xfffffffc, RZ, 0xc0, !PT ;  /* 0xfffffffc15157812 */ /* 0x000fe400078ec0ff */
[----:B------:R-:W-:-:S04]  /*5d10*/  IADD3 R26, P2, PT, R24, R27, RZ ;  /* 0x0000001b181a7210 */ /* 0x000fc80007f5e0ff */
[----:B------:R-:W-:Y:S02]  /*5d20*/  IADD3.X R27, PT, PT, R25, R69, RZ, P2, !PT ;  /* 0x00000045191b7210 */ /* 0x000fe400017fe4ff */
[----:B------:R-:W-:-:S03]  /*5d30*/  IADD3 R20, P2, PT, R24, R21, RZ ;  /* 0x0000001518147210 */ /* 0x000fc60007f5e0ff */
[----:B------:R4:W-:Y:S01]  /*5d40*/  REDG.E.ADD.F32.FTZ.RN.STRONG.GPU desc[UR6][R26.64], R29 ;  /* 0x0000001d1a0079a6 */ /* 0x0009e2000c12f306 */
[----:B------:R-:W-:-:S03]  /*5d50*/  IADD3.X R21, PT, PT, R25, R61, RZ, P2, !PT ;  /* 0x0000003d19157210 */ /* 0x000fc600017fe4ff */
[----:B------:R4:W-:Y:S04]  /*5d60*/  REDG.E.ADD.F32.FTZ.RN.STRONG.GPU desc[UR6][R22.64], R30 ;  /* 0x0000001e160079a6 */ /* 0x0009e8000c12f306 */
[----:B------:R4:W-:Y:S02]  /*5d70*/  REDG.E.ADD.F32.FTZ.RN.STRONG.GPU desc[UR6][R20.64], R31 ;  /* 0x0000001f140079a6 */ /* 0x0009e4000c12f306 */
.L_x_726:
[----:B------:R-:W-:Y:S05]  /*5d80*/  BSYNC.RECONVERGENT B0 ;  /* 0x0000000000007941 */ /* 0x000fea0003800200 */
.L_x_725:
[----:B------:R-:W-:Y:S05]  /*5d90*/  @!P0 BRA `(.L_x_727) ;  /* 0x0000000800988947 */ /* 0x000fea0003800000 */
[----:B------:R-:W5:Y:S01]  /*5da0*/  LDC.64 R74, c[0x0][0x3d0] ;  /* 0x0000f400ff4a7b82 */ /* 0x000f620000000a00 */
[----:B----4-:R-:W4:Y:S01]  /*5db0*/  S2R R28, SR_CTAID.Y ;  /* 0x00000000001c7919 */ /* 0x010f220000002600 */
[----:B---3--:R-:W-:Y:S02]  /*5dc0*/  LOP3.LUT R20, R51, 0x1, RZ, 0xc0, !PT ;  /* 0x0000000133147812 */ /* 0x008fe400078ec0ff */
[----:B------:R-:W-:-:S03]  /*5dd0*/  ISETP.GE.U32.AND P2, PT, R62, 0x8, PT ;  /* 0x000000083e00780c */ /* 0x000fc60003f46070 */
[----:B-1----:R-:W-:-:S04]  /*5de0*/  IMAD R23, R20, R63, RZ ;  /* 0x0000003f14177224 */ /* 0x002fc800078e02ff */
[----:B------:R-:W-:-:S05]  /*5df0*/  IMAD R20, R23, R62, RZ ;  /* 0x0000003e17147224 */ /* 0x000fca00078e02ff */
[----:B------:R-:W-:-:S05]  /*5e00*/  SHF.L.U32 R21, R20, 0x1, RZ ;  /* 0x0000000114157819 */ /* 0x000fca00000006ff */
[----:B-----5:R-:W-:Y:S01]  /*5e10*/  IMAD.WIDE R74, R21, 0x4, R74 ;  /* 0x00000004154a7825 */ /* 0x020fe200078e024a */
[----:B----4-:R-:W-:Y:S06]  /*5e20*/  @P1 BRA `(.L_x_728) ;  /* 0x0000000000501947 */ /* 0x010fec0003800000 */
[----:B------:R-:W1:Y:S01]  /*5e30*/  LDC.64 R20, c[0x0][0x3c8] ;  /* 0x0000f200ff147b82 */ /* 0x000e620000000a00 */
[----:B--2---:R-:W-:Y:S01]  /*5e40*/  LOP3.LUT P0, R24, R51, 0x2, RZ, 0xc0, !PT ;  /* 0x0000000233187812 */ /* 0x004fe2000780c0ff */
[----:B------:R-:W-:Y:S01]  /*5e50*/  IMAD R25, R2, R63, R28 ;  /* 0x0000003f02197224 */ /* 0x000fe200078e021c */
[----:B------:R-:W-:Y:S02]  /*5e60*/  IADD3 R23, PT, PT, R23, R28, RZ ;  /* 0x0000001c17177210 */ /* 0x000fe40007ffe0ff */
[----:B------:R-:W-:-:S04]  /*5e70*/  SEL R27, R62, RZ, !P0 ;  /* 0x000000ff3e1b7207 */ /* 0x000fc80004000000 */
[----:B------:R-:W-:Y:S01]  /*5e80*/  ISETP.NE.AND P0, PT, R27, -0x1, PT ;  /* 0xffffffff1b00780c */ /* 0x000fe20003f05270 */
[----:B-1----:R-:W-:-:S04]  /*5e90*/  IMAD.WIDE.U32 R20, R23, 0x4, R20 ;  /* 0x0000000417147825 */ /* 0x002fc800078e0014 */
        /* <DEDUP_REMOVED lines=8> */
.L_x_729:
[----:B-1----:R-:W2:Y:S04]  /*5f20*/  LDG.E.STRONG.GPU R22, desc[UR6][R20.64] ;  /* 0x0000000614167981 */ /* 0x002ea8000c1ef900 */
[----:B--2---:R-:W-:Y:S01]  /*5f30*/  CCTL.IVALL ;  /* 0x00000000ff00798f */ /* 0x004fe20002000000 */
[----:B------:R-:W-:Y:S05]  /*5f40*/  YIELD ;  /* 0x0000000000007946 */ /* 0x000fea0003800000 */
[----:B------:R-:W-:-:S13]  /*5f50*/  ISETP.NE.AND P0, PT, R22, R27, PT ;  /* 0x0000001b1600720c */ /* 0x000fda0003f05270 */
[----:B------:R-:W-:Y:S05]  /*5f60*/  @P0 BRA `(.L_x_729) ;  /* 0xfffffffc00ec0947 */ /* 0x000fea000383ffff */
.L_x_728:
[----:B------:R-:W-:Y:S05]  /*5f70*/  WARPSYNC.ALL ;  /* 0x0000000000007948 */ /* 0x000fea0003800000 */
[----:B------:R-:W-:Y:S01]  /*5f80*/  BAR.SYNC.DEFER_BLOCKING 0x0 ;  /* 0x0000000000007b1d */ /* 0x000fe20000010000 */
[----:B------:R-:W-:-:S05]  /*5f90*/  MOV R29, RZ ;  /* 0x000000ff001d7202 */ /* 0x000fca0000000f00 */
[----:B------:R-:W-:Y:S05]  /*5fa0*/  @!P2 BRA `(.L_x_730) ;  /* 0x00000004001ca947 */ /* 0x000fea0003800000 */
[CC--:B------:R-:W-:Y:S01]  /*5fb0*/  LEA R72, R63.reuse, R28.reuse, 0x1 ;  /* 0x0000001c3f487211 */ /* 0x0c0fe200078e08ff */
[C-C-:B------:R-:W-:Y:S01]  /*5fc0*/  IMAD R70, R63.reuse, 0x5, R28.reuse ;  /* 0x000000053f467824 */ /* 0x140fe200078e021c */
[CC--:B------:R-:W-:Y:S01]  /*5fd0*/  LEA R68, R63.reuse, R28.reuse, 0x2 ;  /* 0x0000001c3f447211 */ /* 0x0c0fe200078e10ff */
[C-C-:B-1----:R-:W-:Y:S01]  /*5fe0*/  IMAD R22, R63.reuse, 0x7, R28.reuse ;  /* 0x000000073f167824 */ /* 0x142fe200078e021c */
[----:B------:R-:W-:Y:S01]  /*5ff0*/  IADD3 R30, PT, PT, R28, R63, RZ ;  /* 0x0000003f1c1e7210 */ /* 0x000fe20007ffe0ff */
[C-C-:B--2---:R-:W-:Y:S01]  /*6000*/  IMAD R24, R63.reuse, 0x3, R28.reuse ;  /* 0x000000033f187824 */ /* 0x144fe200078e021c */
[----:B------:R-:W-:Y:S01]  /*6010*/  IADD3 R23, PT, PT, -R2, RZ, RZ ;  /* 0x000000ff02177210 */ /* 0x000fe20007ffe1ff */
[----:B------:R-:W-:Y:S01]  /*6020*/  IMAD R26, R63, 0x6, R28 ;  /* 0x000000063f1a7824 */ /* 0x000fe200078e021c */
[----:B------:R-:W-:Y:S01]  /*6030*/  MOV R60, R28 ;  /* 0x0000001c003c7202 */ /* 0x000fe20000000f00 */
[----:B------:R-:W-:Y:S01]  /*6040*/  UMOV UR4, URZ ;  /* 0x000000ff00047c82 */ /* 0x000fe20008000000 */
[----:B------:R-:W-:-:S07]  /*6050*/  LOP3.LUT R25, R62, 0x7ffffff8, RZ, 0xc0, !PT ;  /* 0x7ffffff83e197812 */ /* 0x000fce00078ec0ff */
.L_x_731:
[----:B------:R-:W-:-:S13]  /*6060*/  ISETP.EQ.OR P0, PT, R23, RZ, P1 ;  /* 0x000000ff1700720c */ /* 0x000fda0000f02670 */
[----:B------:R-:W-:-:S05]  /*6070*/  @!P0 IMAD.WIDE.U32 R76, R60, 0x8, R74 ;  /* 0x000000083c4c8825 */ /* 0x000fca00078e004a */
[----:B------:R-:W0:Y:S01]  /*6080*/  @!P0 LDG.E.64 R20, desc[UR6][R76.64] ;  /* 0x000000064c148981 */ /* 0x000e22000c1e1b00 */
[----:B------:R-:W-:Y:S01]  /*6090*/  UIADD3 UR5, UPT, UPT, UR4, 0x1, URZ ;  /* 0x0000000104057890 */ /* 0x000fe2000fffe0ff */
[----:B0-----:R-:W-:Y:S01]  /*60a0*/  @!P0 FADD.FTZ R32, R32, R20 ;  /* 0x0000001420208221 */ /* 0x001fe20000010000 */
[----:B------:R-:W-:-:S04]  /*60b0*/  @!P0 FADD.FTZ R33, R33, R21 ;  /* 0x0000001521218221 */ /* 0x000fc80000010000 */
[----:B------:R-:W-:-:S13]  /*60c0*/  ISETP.EQ.OR P0, PT, R2, UR5, P1 ;  /* 0x0000000502007c0c */ /* 0x000fda0008f02670 */
[----:B------:R-:W-:-:S05]  /*60d0*/  @!P0 IMAD.WIDE.U32 R76, R30, 0x8, R74 ;  /* 0x000000081e4c8825 */ /* 0x000fca00078e004a */
[----:B------:R-:W2:Y:S01]  /*60e0*/  @!P0 LDG.E.64 R20, desc[UR6][R76.64] ;  /* 0x000000064c148981 */ /* 0x000ea2000c1e1b00 */
[----:B------:R-:W-:Y:S01]  /*60f0*/  UIADD3 UR5, UPT, UPT, UR4, 0x2, URZ ;  /* 0x0000000204057890 */ /* 0x000fe2000fffe0ff */
[----:B--2---:R-:W-:Y:S01]  /*6100*/  @!P0 FADD.FTZ R32, R32, R20 ;  /* 0x0000001420208221 */ /* 0x004fe20000010000 */
        /* <DEDUP_REMOVED lines=32> */
[----:B------:R-:W-:-:S06]  /*6310*/  @!P0 IMAD.WIDE.U32 R20, R22, 0x8, R74 ;  /* 0x0000000816148825 */ /* 0x000fcc00078e004a */
[----:B------:R-:W2:Y:S01]  /*6320*/  @!P0 LDG.E.64 R20, desc[UR6][R20.64] ;  /* 0x0000000614148981 */ /* 0x000ea2000c1e1b00 */
        /* <DEDUP_REMOVED lines=12> */
[----:B------:R-:W-:-:S13]  /*63f0*/  ISETP.NE.AND P0, PT, R25, UR4, PT ;  /* 0x0000000419007c0c */ /* 0x000fda000bf05270 */
[----:B------:R-:W-:Y:S05]  /*6400*/  @P0 BRA `(.L_x_731) ;  /* 0xfffffffc00140947 */ /* 0x000fea000383ffff */
[----:B------:R-:W-:-:S07]  /*6410*/  MOV R29, R25 ;  /* 0x00000019001d7202 */ /* 0x000fce0000000f00 */
.L_x_730:
[----:B-1----:R-:W-:-:S13]  /*6420*/  LOP3.LUT P0, R20, R62, 0x7, RZ, 0xc0, !PT ;  /* 0x000000073e147812 */ /* 0x002fda000780c0ff */
[----:B------:R-:W-:Y:S05]  /*6430*/  @!P0 BRA `(.L_x_727) ;  /* 0x0000000000f08947 */ /* 0x000fea0003800000 */
[----:B------:R-:W-:-:S04]  /*6440*/  IADD3 R20, PT, PT, R20, -0x1, RZ ;  /* 0xffffffff14147810 */ /* 0x000fc80007ffe0ff */
[----:B------:R-:W-:-:S13]  /*6450*/  ISETP.GE.U32.AND P0, PT, R20, 0x3, PT ;  /* 0x000000031400780c */ /* 0x000fda0003f06070 */
[----:B------:R-:W-:Y:S05]  /*6460*/  @!P0 BRA `(.L_x_732) ;  /* 0x0000000000708947 */ /* 0x000fea0003800000 */
[CC--:B------:R-:W-:Y:S02]  /*6470*/  ISETP.EQ.OR P0, PT, R29.reuse, R2.reuse, P1 ;  /* 0x000000021d00720c */ /* 0x0c0fe40000f02670 */
[C---:B------:R-:W-:Y:S02]  /*6480*/  IADD3 R23, PT, PT, R29.reuse, 0x1, RZ ;  /* 0x000000011d177810 */ /* 0x040fe40007ffe0ff */
[----:B------:R-:W-:Y:S02]  /*6490*/  IADD3 R25, PT, PT, R29, 0x2, RZ ;  /* 0x000000021d197810 */ /* 0x000fe40007ffe0ff */
[-C--:B------:R-:W-:Y:S02]  /*64a0*/  ISETP.EQ.OR P2, PT, R23, R2.reuse, P1 ;  /* 0x000000021700720c */ /* 0x080fe40000f42670 */
[----:B------:R-:W-:Y:S02]  /*64b0*/  ISETP.EQ.OR P3, PT, R25, R2, P1 ;  /* 0x000000021900720c */ /* 0x000fe40000f62670 */
[----:B------:R-:W-:-:S03]  /*64c0*/  IADD3 R27, PT, PT, R29, 0x3, RZ ;  /* 0x000000031d1b7810 */ /* 0x000fc60007ffe0ff */
[----:B------:R-:W-:Y:S01]  /*64d0*/  @!P0 IMAD R21, R29, R63, R28 ;  /* 0x0000003f1d158224 */ /* 0x000fe200078e021c */
[----:B------:R-:W-:-:S03]  /*64e0*/  ISETP.EQ.OR P4, PT, R27, R2, P1 ;  /* 0x000000021b00720c */ /* 0x000fc60000f82670 */
[----:B------:R-:W-:-:S04]  /*64f0*/  @!P0 IMAD.WIDE.U32 R20, R21, 0x8, R74 ;  /* 0x0000000815148825 */ /* 0x000fc800078e004a */
[-CC-:B------:R-:W-:Y:S02]  /*6500*/  @!P2 IMAD R23, R23, R63.reuse, R28.reuse ;  /* 0x0000003f1717a224 */ /* 0x180fe400078e021c */
[----:B------:R-:W-:Y:S01]  /*6510*/  @!P3 IMAD R25, R25, R63, R28 ;  /* 0x0000003f1919b224 */ /* 0x000fe200078e021c */
[----:B------:R-:W0:Y:S01]  /*6520*/  @!P0 LDG.E.64 R20, desc[UR6][R20.64] ;  /* 0x0000000614148981 */ /* 0x000e22000c1e1b00 */
[----:B------:R-:W-:-:S04]  /*6530*/  @!P2 IMAD.WIDE.U32 R22, R23, 0x8, R74 ;  /* 0x000000081716a825 */ /* 0x000fc800078e004a */
[----:B--2---:R-:W-:Y:S02]  /*6540*/  @!P3 IMAD.WIDE.U32 R24, R25, 0x8, R74 ;  /* 0x000000081918b825 */ /* 0x004fe400078e004a */
[----:B------:R-:W2:Y:S02]  /*6550*/  @!P2 LDG.E.64 R22, desc[UR6][R22.64] ;  /* 0x000000061616a981 */ /* 0x000ea4000c1e1b00 */
[----:B------:R-:W-:Y:S02]  /*6560*/  @!P4 IMAD R27, R27, R63, R28 ;  /* 0x0000003f1b1bc224 */ /* 0x000fe400078e021c */
[----:B------:R-:W3:Y:S02]  /*6570*/  @!P3 LDG.E.64 R24, desc[UR6][R24.64] ;  /* 0x000000061818b981 */ /* 0x000ee4000c1e1b00 */
[----:B------:R-:W-:-:S06]  /*6580*/  @!P4 IMAD.WIDE.U32 R26, R27, 0x8, R74 ;  /* 0x000000081b1ac825 */ /* 0x000fcc00078e004a */
        /* <DEDUP_REMOVED lines=10> */
.L_x_732:
[----:B------:R-:W-:-:S13]  /*6630*/  LOP3.LUT P0, R20, R62, 0x3, RZ, 0xc0, !PT ;  /* 0x000000033e147812 */ /* 0x000fda000780c0ff */
        /* <DEDUP_REMOVED lines=18> */
.L_x_733:
        /* <DEDUP_REMOVED lines=9> */
.L_x_734:
[----:B------:R-:W-:Y:S05]  /*67f0*/  BSYNC.RECONVERGENT B0 ;  /* 0x0000000000007941 */ /* 0x000fea0003800200 */
.L_x_727:
[----:B------:R-:W5:Y:S01]  /*6800*/  S2UR UR5, SR_CgaCtaId ;  /* 0x00000000000579c3 */ /* 0x000f620000008800 */
[----:B------:R-:W-:Y:S01]  /*6810*/  UMOV UR4, 0x400 ;  /* 0x0000040000047882 */ /* 0x000fe20000000000 */
[--C-:B-1--4-:R-:W-:Y:S02]  /*6820*/  HADD2.F32 R23, -RZ, R50.reuse.H0_H0 ;  /* 0x20000032ff177230 */ /* 0x112fe40000004100 */
[----:B------:R-:W-:-:S03]  /*6830*/  HADD2.F32 R25, -RZ, R50.H1_H1 ;  /* 0x30000032ff197230 */ /* 0x000fc60000004100 */
[C---:B------:R-:W-:Y:S02]  /*6840*/  FADD.FTZ R22, -R14.reuse, R23 ;  /* 0x000000170e167221 */ /* 0x040fe40000010100 */
[----:B------:R-:W-:Y:S01]  /*6850*/  FADD.FTZ R26, -R14, R25 ;  /* 0x000000190e1a7221 */ /* 0x000fe20000010100 */
[----:B-----5:R-:W-:Y:S01]  /*6860*/  ULEA UR4, UR5, UR4, 0x18 ;  /* 0x0000000405047291 */ /* 0x020fe2000f8ec0ff */
[----:B------:R-:W1:Y:S08]  /*6870*/  LDCU.U8 UR5, c[0x0][0x414] ;  /* 0x00008280ff0577ac */ /* 0x000e700008000000 */
[----:B------:R0:W-:Y:S01]  /*6880*/  @!P1 STS.64 [UR4+0x78], R32 ;  /* 0x00007820ff009988 */ /* 0x0001e20008000a04 */
[----:B------:R-:W-:Y:S01]  /*6890*/  BAR.SYNC.DEFER_BLOCKING 0x0 ;  /* 0x0000000000007b1d */ /* 0x000fe20000010000 */
[-C--:B0--3--:R-:W-:Y:S01]  /*68a0*/  FMUL.FTZ R33, R22, R15.reuse ;  /* 0x0000000f16217220 */ /* 0x089fe20000410000 */
[----:B-1----:R-:W-:Y:S01]  /*68b0*/  UISETP.NE.AND UP0, UPT, UR5, URZ, UPT ;  /* 0x000000ff0500728c */ /* 0x002fe2000bf05270 */
[----:B------:R-:W-:-:S03]  /*68c0*/  FMUL.FTZ R32, R26, R15 ;  /* 0x0000000f1a207220 */ /* 0x000fc60000410000 */
[----:B------:R-:W2:Y:S01]  /*68d0*/  LDS.64 R20, [UR4+0x78] ;  /* 0x00007804ff147984 */ /* 0x000ea20008000a00 */
[----:B------:R-:W2:Y:S02]  /*68e0*/  LDCU UR4, c[0x0][0x42c] ;  /* 0x00008580ff0477ac */ /* 0x000ea40008000800 */
[----:B--2---:R-:W-:Y:S01]  /*68f0*/  FMUL.FTZ R24, R20, UR4 ;  /* 0x0000000414187c20 */ /* 0x004fe20008410000 */
[----:B------:R-:W-:Y:S01]  /*6900*/  FMUL.FTZ R27, R21, UR4 ;  /* 0x00000004151b7c20 */ /* 0x000fe20008410000 */
[--C-:B------:R-:W-:Y:S02]  /*6910*/  HADD2.F32 R21, -RZ, R49.reuse.H0_H0 ;  /* 0x20000031ff157230 */ /* 0x100fe40000004100 */
[----:B------:R-:W-:Y:S01]  /*6920*/  HADD2.F32 R20, -RZ, R49.H1_H1 ;  /* 0x30000031ff147230 */ /* 0x000fe20000004100 */
        /* <DEDUP_REMOVED lines=19> */
.L_x_735:
[----:B------:R-:W0:Y:S01]  /*6a60*/  LDCU UR4, c[0x0][0x41c] ;  /* 0x00008380ff0477ac */ /* 0x000e220008000800 */
[C-C-:B------:R-:W-:Y:S01]  /*6a70*/  FFMA.FTZ R23, R24.reuse, R33, R27.reuse ;  /* 0x0000002118177223 */ /* 0x140fe2000001001b */
[----:B------:R-:W-:Y:S01]  /*6a80*/  FFMA.FTZ R22, R24, R32, R27 ;  /* 0x0000002018167223 */ /* 0x000fe2000001001b */
[----:B------:R-:W-:Y:S01]  /*6a90*/  BSSY.RECONVERGENT B0, `(.L_x_736) ;  /* 0x0000019000007945 */ /* 0x000fe20003800200 */
[----:B------:R-:W1:Y:S02]  /*6aa0*/  LDCU.64 UR8, c[0x0][0x400] ;  /* 0x00008000ff0877ac */ /* 0x000e640008000a00 */
[----:B------:R-:W-:Y:S01]  /*6ab0*/  FFMA.FTZ R22, R19, R20, -R22 ;  /* 0x0000001413167223 */ /* 0x000fe20000010816 */
[----:B0-----:R-:W-:Y:S02]  /*6ac0*/  IMAD R25, R2, UR4, R53 ;  /* 0x0000000402197c24 */ /* 0x001fe4000f8e0235 */
[----:B------:R-:W-:-:S03]  /*6ad0*/  FFMA.FTZ R2, R18, R21, -R23 ;  /* 0x0000001512027223 */ /* 0x000fc60000010817 */
[C---:B-1----:R-:W-:Y:S02]  /*6ae0*/  ISETP.GE.U32.AND P0, PT, R25.reuse, UR8, PT ;  /* 0x0000000819007c0c */ /* 0x042fe4000bf06070 */
[----:B------:R-:W-:Y:S02]  /*6af0*/  SHF.R.S32.HI R26, RZ, 0x1f, R25 ;  /* 0x0000001fff1a7819 */ /* 0x000fe40000011419 */
[C---:B------:R-:W-:Y:S02]  /*6b00*/  IADD3 R31, PT, PT, R25.reuse, 0x10, RZ ;  /* 0x00000010191f7810 */ /* 0x040fe40007ffe0ff */
[----:B------:R-:W-:Y:S02]  /*6b10*/  ISETP.GE.AND.EX P0, PT, R26, UR9, PT, P0 ;  /* 0x000000091a007c0c */ /* 0x000fe4000bf06300 */
[----:B------:R-:W-:-:S11]  /*6b20*/  IADD3 R29, PT, PT, R25, 0x20, RZ ;  /* 0x00000020191d7810 */ /* 0x000fd60007ffe0ff */
[----:B------:R-:W-:Y:S05]  /*6b30*/  @P0 BRA `(.L_x_737) ;  /* 0x0000000000380947 */ /* 0x000fea0003800000 */
[----:B------:R-:W0:Y:S01]  /*6b40*/  LDCU.64 UR10, c[0x0][0x3f8] ;  /* 0x00007f00ff0a77ac */ /* 0x000e220008000a00 */
[----:B------:R-:W-:Y:S01]  /*6b50*/  MOV R20, R64 ;  /* 0x0000004000147202 */ /* 0x000fe20000000f00 */
[----:B------:R-:W-:Y:S01]  /*6b60*/  FMUL.FTZ R33, R2, R15 ;  /* 0x0000000f02217220 */ /* 0x000fe20000410000 */
        /* <DEDUP_REMOVED lines=8> */
[----:B------:R-:W-:Y:S02]  /*6bf0*/  F2FP.F16.F32.PACK_AB R21, R2, R33 ;  /* 0x000000210215723e */ /* 0x000fe400000000ff */
[----:B------:R-:W-:-:S05]  /*6c00*/  LEA.HI.X R23, R20, UR5, R23, 0x1, P0 ;  /* 0x0000000514177c11 */ /* 0x000fca00080f0c17 */
[----:B------:R0:W-:Y:S02]  /*6c10*/  STG.E desc[UR6][R22.64], R21 ;  /* 0x0000001516007986 */ /* 0x0001e4000c101906 */
.L_x_737:
[----:B------:R-:W-:Y:S05]  /*6c20*/  BSYNC.RECONVERGENT B0 ;  /* 0x0000000000007941 */ /* 0x000fea0003800200 */
.L_x_736:
[--C-:B0-----:R-:W-:Y:S01]  /*6c30*/  HADD2.F32 R21, -RZ, R48.reuse.H0_H0 ;  /* 0x20000030ff157230 */ /* 0x101fe20000004100 */
[----:B------:R-:W-:Y:S01]  /*6c40*/  ISETP.GE.U32.AND P0, PT, R31, UR8, PT ;  /* 0x000000081f007c0c */ /* 0x000fe2000bf06070 */
[----:B------:R-:W-:Y:S01]  /*6c50*/  HADD2.F32 R33, -RZ, R48.H1_H1 ;  /* 0x30000030ff217230 */ /* 0x000fe20000004100 */
[----:B------:R-:W-:Y:S01]  /*6c60*/  ISETP.GE.U32.AND P1, PT, R29, UR8, PT ;  /* 0x000000081d007c0c */ /* 0x000fe2000bf26070 */
[--C-:B------:R-:W-:Y:S02]  /*6c70*/  HADD2.F32 R23, -RZ, R47.reuse.H0_H0 ;  /* 0x2000002fff177230 */ /* 0x100fe40000004100 */
[C---:B------:R-:W-:Y:S01]  /*6c80*/  FADD.FTZ R22, -R14.reuse, R21 ;  /* 0x000000150e167221 */ /* 0x040fe20000010100 */
[----:B------:R-:W-:Y:S01]  /*6c90*/  SHF.R.S32.HI R20, RZ, 0x1f, R31 ;  /* 0x0000001fff147819 */ /* 0x000fe2000001141f */
[----:B------:R-:W-:Y:S01]  /*6ca0*/  FADD.FTZ R26, -R14, R33 ;  /* 0x000000210e1a7221 */ /* 0x000fe20000010100 */
[----:B------:R-:W-:Y:S01]  /*6cb0*/  SHF.R.S32.HI R2, RZ, 0x1f, R29 ;  /* 0x0000001fff027819 */ /* 0x000fe2000001141d */
[----:B------:R-:W-:Y:S01]  /*6cc0*/  FMUL.FTZ R49, R22, R15 ;  /* 0x0000000f16317220 */ /* 0x000fe20000410000 */
[----:B------:R-:W-:Y:S01]  /*6cd0*/  ISETP.GE.AND.EX P0, PT, R20, UR9, PT, P0 ;  /* 0x0000000914007c0c */ /* 0x000fe2000bf06300 */
[----:B------:R-:W-:Y:S01]  /*6ce0*/  HADD2.F32 R22, -RZ, R47.H1_H1 ;  /* 0x3000002fff167230 */ /* 0x000fe20000004100 */
[----:B------:R-:W-:Y:S01]  /*6cf0*/  ISETP.GE.AND.EX P1, PT, R2, UR9, PT, P1 ;  /* 0x0000000902007c0c */ /* 0x000fe2000bf26310 */
[----:B------:R-:W-:-:S02]  /*6d00*/  HADD2.F32 R21, -RZ, R46.H0_H0 ;  /* 0x2000002eff157230 */ /* 0x000fc40000004100 */
[----:B------:R-:W-:Y:S01]  /*6d10*/  FFMA.FTZ R69, R24, R49, R27 ;  /* 0x0000003118457223 */ /* 0x000fe2000001001b */
[----:B------:R-:W-:Y:S01]  /*6d20*/  FMUL.FTZ R48, R26, R15 ;  /* 0x0000000f1a307220 */ /* 0x000fe20000410000 */
        /* <DEDUP_REMOVED lines=19> */
.L_x_738:
[----:B------:R-:W-:Y:S01]  /*6e60*/  FFMA.FTZ R28, R24, R48, R27 ;  /* 0x00000030181c7223 */ /* 0x000fe2000001001b */
[----:B------:R-:W-:Y:S01]  /*6e70*/  BSSY.RECONVERGENT B0, `(.L_x_739) ;  /* 0x0000014000007945 */ /* 0x000fe20003800200 */
[----:B------:R-:W-:Y:S01]  /*6e80*/  FFMA.FTZ R26, R18, R23, -R69 ;  /* 0x00000017121a7223 */ /* 0x000fe20000010845 */
[----:B------:R-:W-:Y:S02]  /*6e90*/  HADD2.F32 R33, -RZ, R46.H1_H1 ;  /* 0x3000002eff217230 */ /* 0x000fe40000004100 */
[----:B------:R-:W-:Y:S01]  /*6ea0*/  FADD.FTZ R30, -R14, R21 ;  /* 0x000000150e1e7221 */ /* 0x000fe20000010100 */
[----:B------:R-:W-:Y:S01]  /*6eb0*/  FFMA.FTZ R28, R19, R22, -R28 ;  /* 0x00000016131c7223 */ /* 0x000fe2000001081c */
[----:B------:R-:W-:Y:S06]  /*6ec0*/  @P0 BRA `(.L_x_740) ;  /* 0x0000000000380947 */ /* 0x000fec0003800000 */
[----:B------:R-:W0:Y:S01]  /*6ed0*/  LDCU.64 UR4, c[0x0][0x3f8] ;  /* 0x00007f00ff0477ac */ /* 0x000e220008000a00 */
[----:B------:R-:W-:Y:S01]  /*6ee0*/  MOV R21, R67 ;  /* 0x0000004300157202 */ /* 0x000fe20000000f00 */
[----:B------:R-:W1:Y:S01]  /*6ef0*/  LDCU.64 UR10, c[0x0][0x380] ;  /* 0x00007000ff0a77ac */ /* 0x000e620008000a00 */
[----:B0-----:R-:W-:Y:S01]  /*6f00*/  IMAD R22, R20, UR4, RZ ;  /* 0x0000000414167c24 */ /* 0x001fe2000f8e02ff */
[----:B------:R-:W-:-:S03]  /*6f10*/  MOV R20, R64 ;  /* 0x0000004000147202 */ /* 0x000fc60000000f00 */
[C---:B------:R-:W-:Y:S02]  /*6f20*/  IMAD R23, R31.reuse, UR5, R22 ;  /* 0x000000051f177c24 */ /* 0x040fe4000f8e0216 */
[----:B------:R-:W-:-:S04]  /*6f30*/  IMAD.WIDE.U32 R20, R31, UR4, R20 ;  /* 0x000000041f147c25 */ /* 0x000fc8000f8e0014 */
[-C--:B------:R-:W-:Y:S01]  /*6f40*/  FMUL.FTZ R31, R26, R15.reuse ;  /* 0x0000000f1a1f7220 */ /* 0x080fe20000410000 */
[----:B------:R-:W-:Y:S01]  /*6f50*/  FMUL.FTZ R26, R28, R15 ;  /* 0x0000000f1c1a7220 */ /* 0x000fe20000410000 */
[----:B-1----:R-:W-:Y:S02]  /*6f60*/  LEA R22, P0, R20, UR10, 0x1 ;  /* 0x0000000a14167c11 */ /* 0x002fe4000f8008ff */
[----:B------:R-:W-:Y:S02]  /*6f70*/  IADD3 R23, PT, PT, R21, R23, RZ ;  /* 0x0000001715177210 */ /* 0x000fe40007ffe0ff */
[----:B------:R-:W-:Y:S02]  /*6f80*/  F2FP.F16.F32.PACK_AB R21, R26, R31 ;  /* 0x0000001f1a15723e */ /* 0x000fe400000000ff */
[----:B------:R-:W-:-:S05]  /*6f90*/  LEA.HI.X R23, R20, UR11, R23, 0x1, P0 ;  /* 0x0000000b14177c11 */ /* 0x000fca00080f0c17 */
[----:B------:R0:W-:Y:S02]  /*6fa0*/  STG.E desc[UR6][R22.64], R21 ;  /* 0x0000001516007986 */ /* 0x0001e4000c101906 */
.L_x_740:
[----:B------:R-:W-:Y:S05]  /*6fb0*/  BSYNC.RECONVERGENT B0 ;  /* 0x0000000000007941 */ /* 0x000fea0003800200 */
.L_x_739:
[----:B0-----:R-:W-:Y:S01]  /*6fc0*/  FMUL.FTZ R23, R30, R15 ;  /* 0x0000000f1e177220 */ /* 0x001fe20000410000 */
[----:B------:R-:W-:Y:S01]  /*6fd0*/  FADD.FTZ R22, -R14, R33 ;  /* 0x000000210e167221 */ /* 0x000fe20000010100 */
[--C-:B------:R-:W-:Y:S02]  /*6fe0*/  HADD2.F32 R21, -RZ, R45.reuse.H0_H0 ;  /* 0x2000002dff157230 */ /* 0x100fe40000004100 */
[----:B------:R-:W-:Y:S02]  /*6ff0*/  HADD2.F32 R20, -RZ, R45.H1_H1 ;  /* 0x3000002dff147230 */ /* 0x000fe40000004100 */
[----:B------:R-:W-:Y:S01]  /*7000*/  FFMA.FTZ R45, R24, R23, R27 ;  /* 0x00000017182d7223 */ /* 0x000fe2000001001b */
        /* <DEDUP_REMOVED lines=20> */
.L_x_741:
[----:B------:R-:W-:Y:S01]  /*7150*/  FFMA.FTZ R26, R24, R46, R27 ;  /* 0x0000002e181a7223 */ /* 0x000fe2000001001b */
[----:B------:R-:W-:Y:S01]  /*7160*/  BSSY.RECONVERGENT B0, `(.L_x_742) ;  /* 0x0000014000007945 */ /* 0x000fe20003800200 */
[----:B------:R-:W-:Y:S01]  /*7170*/  FFMA.FTZ R22, R18, R21, -R45 ;  /* 0x0000001512167223 */ /* 0x000fe2000001082d */
[----:B------:R-:W-:Y:S01]  /*7180*/  IADD3 R33, PT, PT, R25, 0x30, RZ ;  /* 0x0000003019217810 */ /* 0x000fe20007ffe0ff */
[----:B------:R-:W-:Y:S01]  /*7190*/  FFMA.FTZ R26, R19, R20, -R26 ;  /* 0x00000014131a7223 */ /* 0x000fe2000001081a */
[----:B------:R-:W-:Y:S01]  /*71a0*/  IADD3 R31, PT, PT, R25, 0x40, RZ ;  /* 0x00000040191f7810 */ /* 0x000fe20007ffe0ff */
        /* <DEDUP_REMOVED lines=10> */
[----:B-1----:R-:W-:Y:S02]  /*7250*/  LEA R22, P0, R20, UR10, 0x1 ;  /* 0x0000000a14167c11 */ /* 0x002fe4000f8008ff */
[----:B------:R-:W-:Y:S02]  /*7260*/  IADD3 R23, PT, PT, R21, R23, RZ ;  /* 0x0000001715177210 */ /* 0x000fe40007ffe0ff */
[----:B------:R-:W-:Y:S02]  /*7270*/  F2FP.F16.F32.PACK_AB R21, R2, R29 ;  /* 0x0000001d0215723e */ /* 0x000fe400000000ff */
[----:B------:R-:W-:-:S05]  /*7280*/  LEA.HI.X R23, R20, UR11, R23, 0x1, P0 ;  /* 0x0000000b14177c11 */ /* 0x000fca00080f0c17 */
[----:B------:R0:W-:Y:S02]  /*7290*/  STG.E desc[UR6][R22.64], R21 ;  /* 0x0000001516007986 */ /* 0x0001e4000c101906 */
.L_x_743:
[----:B------:R-:W-:Y:S05]  /*72a0*/  BSYNC.RECONVERGENT B0 ;  /* 0x0000000000007941 */ /* 0x000fea0003800200 */
.L_x_742:
[--C-:B0-----:R-:W-:Y:S01]  /*72b0*/  HADD2.F32 R21, -RZ, R44.reuse.H0_H0 ;  /* 0x2000002cff157230 */ /* 0x101fe20000004100 */
[----:B------:R-:W-:Y:S01]  /*72c0*/  ISETP.GE.U32.AND P0, PT, R33, UR8, PT ;  /* 0x0000000821007c0c */ /* 0x000fe2000bf06070 */
[----:B------:R-:W-:Y:S01]  /*72d0*/  HADD2.F32 R23, -RZ, R44.H1_H1 ;  /* 0x3000002cff177230 */ /* 0x000fe20000004100 */
[----:B------:R-:W-:Y:S01]  /*72e0*/  ISETP.GE.U32.AND P1, PT, R31, UR8, PT ;  /* 0x000000081f007c0c */ /* 0x000fe2000bf26070 */
[----:B------:R-:W-:Y:S02]  /*72f0*/  HADD2.F32 R49, -RZ, R42.H0_H0 ;  /* 0x2000002aff317230 */ /* 0x000fe40000004100 */
[C---:B------:R-:W-:Y:S01]  /*7300*/  FADD.FTZ R22, -R14.reuse, R21 ;  /* 0x000000150e167221 */ /* 0x040fe20000010100 */
[----:B------:R-:W-:Y:S01]  /*7310*/  SHF.R.S32.HI R20, RZ, 0x1f, R33 ;  /* 0x0000001fff147819 */ /* 0x000fe20000011421 */
[----:B------:R-:W-:Y:S01]  /*7320*/  FADD.FTZ R26, -R14, R23 ;  /* 0x000000170e1a7221 */ /* 0x000fe20000010100 */
[----:B------:R-:W-:Y:S01]  /*7330*/  SHF.R.S32.HI R2, RZ, 0x1f, R31 ;  /* 0x0000001fff027819 */ /* 0x000fe2000001141f */
[----:B------:R-:W-:Y:S01]  /*7340*/  FMUL.FTZ R29, R22, R15 ;  /* 0x0000000f161d7220 */ /* 0x000fe20000410000 */
[----:B------:R-:W-:Y:S01]  /*7350*/  ISETP.GE.AND.EX P0, PT, R20, UR9, PT, P0 ;  /* 0x0000000914007c0c */ /* 0x000fe2000bf06300 */
[--C-:B------:R-:W-:Y:S01]  /*7360*/  HADD2.F32 R21, -RZ, R43.reuse.H0_H0 ;  /* 0x2000002bff157230 */ /* 0x100fe20000004100 */
[----:B------:R-:W-:Y:S01]  /*7370*/  ISETP.GE.AND.EX P1, PT, R2, UR9, PT, P1 ;  /* 0x0000000902007c0c */ /* 0x000fe2000bf26310 */
[----:B------:R-:W-:-:S02]  /*7380*/  HADD2.F32 R22, -RZ, R43.H1_H1 ;  /* 0x3000002bff167230 */ /* 0x000fc40000004100 */
        /* <DEDUP_REMOVED lines=21> */
.L_x_744:
        /* <DEDUP_REMOVED lines=9> */
[-C--:B------:R-:W-:Y:S01]  /*7570*/  FMUL.FTZ R29, R26, R15.reuse ;  /* 0x0000000f1a1d7220 */ /* 0x080fe20000410000 */
[----:B------:R-:W-:Y:S01]  /*7580*/  FMUL.FTZ R26, R28, R15 ;  /* 0x0000000f1c1a7220 */ /* 0x000fe20000410000 */
[----:B------:R-:W1:Y:S01]  /*7590*/  LDCU.64 UR10, c[0x0][0x380] ;  /* 0x00007000ff0a77ac */ /* 0x000e620008000a00 */
[----:B0-----:R-:W-:Y:S01]  /*75a0*/  IMAD R22, R20, UR4, RZ ;  /* 0x0000000414167c24 */ /* 0x001fe2000f8e02ff */
[----:B------:R-:W-:-:S05]  /*75b0*/  MOV R20, R64 ;  /* 0x0000004000147202 */ /* 0x000fca0000000f00 */
[----:B------:R-:W-:-:S04]  /*75c0*/  IMAD.WIDE.U32 R20, R33, UR4, R20 ;  /* 0x0000000421147c25 */ /* 0x000fc8000f8e0014 */
[----:B------:R-:W-:Y:S01]  /*75d0*/  IMAD R33, R33, UR5, R22 ;  /* 0x0000000521217c24 */ /* 0x000fe2000f8e0216 */
[----:B-1----:R-:W-:-:S04]  /*75e0*/  LEA R22, P0, R20, UR10, 0x1 ;  /* 0x0000000a14167c11 */ /* 0x002fc8000f8008ff */
[----:B------:R-:W-:Y:S02]  /*75f0*/  IADD3 R33, PT, PT, R21, R33, RZ ;  /* 0x0000002115217210 */ /* 0x000fe40007ffe0ff */
[----:B------:R-:W-:Y:S02]  /*7600*/  F2FP.F16.F32.PACK_AB R21, R26, R29 ;  /* 0x0000001d1a15723e */ /* 0x000fe400000000ff */
[----:B------:R-:W-:-:S05]  /*7610*/  LEA.HI.X R23, R20, UR11, R33, 0x1, P0 ;  /* 0x0000000b14177c11 */ /* 0x000fca00080f0c21 */
[----:B------:R0:W-:Y:S02]  /*7620*/  STG.E desc[UR6][R22.64], R21 ;  /* 0x0000001516007986 */ /* 0x0001e4000c101906 */
.L_x_746:
[----:B------:R-:W-:Y:S05]  /*7630*/  BSYNC.RECONVERGENT B0 ;  /* 0x0000000000007941 */ /* 0x000fea0003800200 */
.L_x_745:
        /* <DEDUP_REMOVED lines=25> */
.L_x_747:
[----:B------:R-:W-:Y:S01]  /*77d0*/  FFMA.FTZ R26, R24, R42, R27 ;  /* 0x0000002a181a7223 */ /* 0x000fe2000001001b */
[----:B------:R-:W-:Y:S01]  /*77e0*/  BSSY.RECONVERGENT B0, `(.L_x_748) ;  /* 0x0000014000007945 */ /* 0x000fe20003800200 */
[----:B------:R-:W-:Y:S01]  /*77f0*/  FFMA.FTZ R22, R18, R21, -R43 ;  /* 0x0000001512167223 */ /* 0x000fe2000001082b */
[--C-:B------:R-:W-:Y:S02]  /*7800*/  HADD2.F32 R29, -RZ, R40.reuse.H0_H0 ;  /* 0x20000028ff1d7230 */ /* 0x100fe40000004100 */
[----:B------:R-:W-:Y:S01]  /*7810*/  FFMA.FTZ R26, R19, R20, -R26 ;  /* 0x00000014131a7223 */ /* 0x000fe2000001081a */
[----:B------:R-:W-:Y:S01]  /*7820*/  HADD2.F32 R33, -RZ, R40.H1_H1 ;  /* 0x30000028ff217230 */ /* 0x000fe20000004100 */
        /* <DEDUP_REMOVED lines=15> */
.L_x_749:
[----:B------:R-:W-:Y:S05]  /*7920*/  BSYNC.RECONVERGENT B0 ;  /* 0x0000000000007941 */ /* 0x000fea0003800200 */
.L_x_748:
[----:B------:R-:W-:Y:S02]  /*7930*/  HADD2.F32 R61, -RZ, R5.H0_H0 ;  /* 0x20000005ff3d7230 */ /* 0x000fe40000004100 */
[C---:B------:R-:W-:Y:S01]  /*7940*/  FADD.FTZ R28, -R14.reuse, R29 ;  /* 0x0000001d0e1c7221 */ /* 0x040fe20000010100 */
[----:B------:R-:W-:Y:S02]  /*7950*/  HADD2.F32 R71, -RZ, R9.H0_H0 ;  /* 0x20000009ff477230 */ /* 0x000fe40000004100 */
[----:B------:R-:W-:Y:S01]  /*7960*/  FADD.FTZ R72, -R14, R33 ;  /* 0x000000210e487221 */ /* 0x000fe20000010100 */
[--C-:B0-----:R-:W-:Y:S02]  /*7970*/  HADD2.F32 R21, -RZ, R38.reuse.H0_H0 ;  /* 0x20000026ff157230 */ /* 0x101fe40000004100 */
[----:B------:R-:W-:Y:S01]  /*7980*/  FMUL.FTZ R33, R28, R15 ;  /* 0x0000000f1c217220 */ /* 0x000fe20000410000 */
[----:B------:R-:W-:Y:S02]  /*7990*/  HADD2.F32 R23, -RZ, R38.H1_H1 ;  /* 0x30000026ff177230 */ /* 0x000fe40000004100 */
[----:B------:R-:W-:Y:S01]  /*79a0*/  FADD.FTZ R50, -R14, R61 ;  /* 0x0000003d0e327221 */ /* 0x000fe20000010100 */
[----:B------:R-:W-:-:S02]  /*79b0*/  HADD2.F32 R5, -RZ, R5.H1_H1 ;  /* 0x30000005ff057230 */ /* 0x000fc40000004100 */
[C---:B------:R-:W-:Y:S01]  /*79c0*/  FADD.FTZ R70, -R14.reuse, R21 ;  /* 0x000000150e467221 */ /* 0x040fe20000010100 */
[----:B------:R-:W-:Y:S02]  /*79d0*/  HADD2.F32 R9, -RZ, R9.H1_H1 ;  /* 0x30000009ff097230 */ /* 0x000fe40000004100 */
[C---:B------:R-:W-:Y:S01]  /*79e0*/  FADD.FTZ R20, -R14.reuse, R23 ;  /* 0x000000170e147221 */ /* 0x040fe20000010100 */
[----:B------:R-:W-:Y:S02]  /*79f0*/  HADD2.F32 R69, -RZ, R7.H0_H0 ;  /* 0x20000007ff457230 */ /* 0x000fe40000004100 */
[C---:B------:R-:W-:Y:S01]  /*7a00*/  FADD.FTZ R46, -R14.reuse, R5 ;  /* 0x000000050e2e7221 */ /* 0x040fe20000010100 */
[----:B------:R-:W-:Y:S02]  /*7a10*/  HADD2.F32 R73, -RZ, R11.H0_H0 ;  /* 0x2000000bff497230 */ /* 0x000fe40000004100 */
[----:B------:R-:W-:Y:S01]  /*7a20*/  FADD.FTZ R38, -R14, R9 ;  /* 0x000000090e267221 */ /* 0x000fe20000010100 */
[----:B------:R-:W-:Y:S01]  /*7a30*/  HADD2.F32 R7, -RZ, R7.H1_H1 ;  /* 0x30000007ff077230 */ /* 0x000fe20000004100 */
[C---:B------:R-:W-:Y:S01]  /*7a40*/  IADD3 R21, PT, PT, R25.reuse, 0x50, RZ ;  /* 0x0000005019157810 */ /* 0x040fe20007ffe0ff */
[----:B------:R-:W-:Y:S01]  /*7a50*/  HADD2.F32 R11, -RZ, R11.H1_H1 ;  /* 0x3000000bff0b7230 */ /* 0x000fe20000004100 */
[C---:B------:R-:W-:Y:S01]  /*7a60*/  IADD3 R23, PT, PT, R25.reuse, 0x60, RZ ;  /* 0x0000006019177810 */ /* 0x040fe20007ffe0ff */
[--C-:B------:R-:W-:Y:S01]  /*7a70*/  HADD2.F32 R47, -RZ, R3.reuse.H0_H0 ;  /* 0x20000003ff2f7230 */ /* 0x100fe20000004100 */
[C---:B------:R-:W-:Y:S01]  /*7a80*/  IADD3 R9, PT, PT, R25.reuse, 0x70, RZ ;  /* 0x0000007019097810 */ /* 0x040fe20007ffe0ff */
[----:B------:R-:W-:Y:S01]  /*7a90*/  HADD2.F32 R49, -RZ, R3.H1_H1 ;  /* 0x30000003ff317230 */ /* 0x000fe20000004100 */
[----:B------:R-:W-:Y:S01]  /*7aa0*/  IADD3 R5, PT, PT, R25, 0x80, RZ ;  /* 0x0000008019057810 */ /* 0x000fe20007ffe0ff */
[----:B------:R-:W-:-:S02]  /*7ab0*/  HADD2.F32 R3, -RZ, R59.H0_H0 ;  /* 0x2000003bff037230 */ /* 0x000fc40000004100 */
[C---:B------:R-:W-:Y:S01]  /*7ac0*/  FADD.FTZ R42, -R14.reuse, R7 ;  /* 0x000000070e2a7221 */ /* 0x040fe20000010100 */
[--C-:B------:R-:W-:Y:S01]  /*7ad0*/  HADD2.F32 R31, -RZ, R36.reuse.H0_H0 ;  /* 0x20000024ff1f7230 */ /* 0x100fe20000004100 */
[----:B------:R-:W-:Y:S01]  /*7ae0*/  ISETP.GE.U32.AND P0, PT, R21, UR8, PT ;  /* 0x0000000815007c0c */ /* 0x000fe2000bf06070 */
[----:B------:R-:W-:Y:S01]  /*7af0*/  HADD2.F32 R41, -RZ, R36.H1_H1 ;  /* 0x30000024ff297230 */ /* 0x000fe20000004100 */
[----:B------:R-:W-:Y:S01]  /*7b00*/  ISETP.GE.U32.AND P1, PT, R23, UR8, PT ;  /* 0x0000000817007c0c */ /* 0x000fe2000bf26070 */
[--C-:B------:R-:W-:Y:S01]  /*7b10*/  HADD2.F32 R43, -RZ, R34.reuse.H0_H0 ;  /* 0x20000022ff2b7230 */ /* 0x100fe20000004100 */
[----:B------:R-:W-:Y:S01]  /*7b20*/  ISETP.GE.U32.AND P2, PT, R9, UR8, PT ;  /* 0x0000000809007c0c */ /* 0x000fe2000bf46070 */
[----:B------:R-:W-:Y:S02]  /*7b30*/  HADD2.F32 R45, -RZ, R34.H1_H1 ;  /* 0x30000022ff2d7230 */ /* 0x000fe40000004100 */
[C---:B------:R-:W-:Y:S01]  /*7b40*/  FADD.FTZ R34, -R14.reuse, R11 ;  /* 0x0000000b0e227221 */ /* 0x040fe20000010100 */
[--C-:B------:R-:W-:Y:S01]  /*7b50*/  HADD2.F32 R75, -RZ, R56.reuse.H0_H0 ;  /* 0x20000038ff4b7230 */ /* 0x100fe20000004100 */
[----:B------:R-:W-:Y:S01]  /*7b60*/  ISETP.GE.U32.AND P3, PT, R5, UR8, PT ;  /* 0x0000000805007c0c */ /* 0x000fe2000bf66070 */
[----:B------:R-:W-:Y:S01]  /*7b70*/  HADD2.F32 R77, -RZ, R56.H1_H1 ;  /* 0x30000038ff4d7230 */ /* 0x000fe20000004100 */
[----:B------:R-:W-:Y:S01]  /*7b80*/  SHF.R.S32.HI R2, RZ, 0x1f, R21 ;  /* 0x0000001fff027819 */ /* 0x000fe20000011415 */
[----:B------:R-:W-:Y:S01]  /*7b90*/  HADD2.F32 R59, -RZ, R59.H1_H1 ;  /* 0x3000003bff3b7230 */ /* 0x000fe20000004100 */
[----:B------:R-:W-:Y:S01]  /*7ba0*/  SHF.R.S32.HI R29, RZ, 0x1f, R23 ;  /* 0x0000001fff1d7819 */ /* 0x000fe20000011417 */
[C---:B------:R-:W-:Y:S01]  /*7bb0*/  FADD.FTZ R68, -R14.reuse, R31 ;  /* 0x0000001f0e447221 */ /* 0x040fe20000010100 */
[----:B------:R-:W-:Y:S01]  /*7bc0*/  SHF.R.S32.HI R11, RZ, 0x1f, R9 ;  /* 0x0000001fff0b7819 */ /* 0x000fe20000011409 */
[C---:B------:R-:W-:Y:S01]  /*7bd0*/  FADD.FTZ R62, -R14.reuse, R41 ;  /* 0x000000290e3e7221 */ /* 0x040fe20000010100 */
[----:B------:R-:W-:Y:S01]  /*7be0*/  SHF.R.S32.HI R7, RZ, 0x1f, R5 ;  /* 0x0000001fff077819 */ /* 0x000fe20000011405 */
[C---:B------:R-:W-:Y:S01]  /*7bf0*/  FADD.FTZ R60, -R14.reuse, R43 ;  /* 0x0000002b0e3c7221 */ /* 0x040fe20000010100 */
        /* <DEDUP_REMOVED lines=10> */
[----:B------:R-:W-:Y:S01]  /*7ca0*/  ISETP.GE.AND.EX P0, PT, R2, UR9, PT, P0 ;  /* 0x0000000902007c0c */ /* 0x000fe2000bf06300 */
[--C-:B------:R-:W-:Y:S01]  /*7cb0*/  HADD2.F32 R31, -RZ, R39.reuse.H0_H0 ;  /* 0x20000027ff1f7230 */ /* 0x100fe20000004100 */
[----:B------:R-:W-:Y:S01]  /*7cc0*/  ISETP.GE.AND.EX P1, PT, R29, UR9, PT, P1 ;  /* 0x000000091d007c0c */ /* 0x000fe2000bf26310 */
[----:B------:R-:W-:Y:S01]  /*7cd0*/  HADD2.F32 R14, -RZ, R39.H1_H1 ;  /* 0x30000027ff0e7230 */ /* 0x000fe20000004100 */
[----:B------:R-:W-:Y:S01]  /*7ce0*/  ISETP.GE.AND.EX P2, PT, R11, UR9, PT, P2 ;  /* 0x000000090b007c0c */ /* 0x000fe2000bf46320 */
[----:B------:R-:W-:Y:S01]  /*7cf0*/  FFMA.FTZ R3, R24, R33, R27 ;  /* 0x0000002118037223 */ /* 0x000fe2000001001b */
[----:B------:R-:W-:Y:S01]  /*7d00*/  ISETP.GE.AND.EX P3, PT, R7, UR9, PT, P3 ;  /* 0x0000000907007c0c */ /* 0x000fe2000bf66330 */
[----:B------:R-:W-:Y:S01]  /*7d10*/  FMUL.FTZ R72, R72, R15 ;  /* 0x0000000f48487220 */ /* 0x000fe20000410000 */
[----:B------:R-:W-:Y:S11]  /*7d20*/  BRA.U !UP0, `(.L_x_750) ;  /* 0x0000000108487547 */ /* 0x000ff6000b800000 */
        /* <DEDUP_REMOVED lines=13> */
[----:B-1----:R-:W-:Y:S01]  /*7e00*/  FMUL.FTZ R31, R31, R74 ;  /* 0x0000004a1f1f7220 */ /* 0x002fe20000410000 */
[----:B------:R-:W-:Y:S02]  /*7e10*/  FADD.FTZ R74, -R74, 1 ;  /* 0x3f8000004a4a7421 */ /* 0x000fe40000010100 */
[----:B------:R-:W-:Y:S02]  /*7e20*/  FMUL.FTZ R14, R14, R39 ;  /* 0x000000270e0e7220 */ /* 0x000fe40000410000 */
[----:B------:R-:W-:-:S04]  /*7e30*/  FFMA.FTZ R74, R33, R74, 1 ;  /* 0x3f800000214a7423 */ /* 0x000fc8000001004a */
[----:B------:R-:W-:-:S07]  /*7e40*/  FMUL.FTZ R31, R31, R74 ;  /* 0x0000004a1f1f7220 */ /* 0x000fce0000410000 */
.L_x_750:
        /* <DEDUP_REMOVED lines=21> */
.L_x_752:
[----:B------:R-:W-:Y:S05]  /*7fa0*/  BSYNC.RECONVERGENT B0 ;  /* 0x0000000000007941 */ /* 0x000fea0003800200 */
.L_x_751:
[--C-:B0-----:R-:W-:Y:S02]  /*7fb0*/  HADD2.F32 R3, -RZ, R37.reuse.H0_H0 ;  /* 0x20000025ff037230 */ /* 0x101fe40000004100 */
        /* <DEDUP_REMOVED lines=22> */
.L_x_753:
[----:B------:R-:W-:Y:S01]  /*8120*/  BSSY.RECONVERGENT B0, `(.L_x_754) ;  /* 0x0000013000007945 */ /* 0x000fe20003800200 */
[----:B------:R-:W-:Y:S01]  /*8130*/  FFMA.FTZ R14, R18, R3, -R39 ;  /* 0x00000003120e7223 */ /* 0x000fe20000010827 */
[----:B------:R-:W-:Y:S01]  /*8140*/  FMUL.FTZ R31, R68, R15 ;  /* 0x0000000f441f7220 */ /* 0x000fe20000410000 */
        /* <DEDUP_REMOVED lines=16> */
.L_x_755:
[----:B------:R-:W-:Y:S05]  /*8250*/  BSYNC.RECONVERGENT B0 ;  /* 0x0000000000007941 */ /* 0x000fea0003800200 */
.L_x_754:
[--C-:B0-----:R-:W-:Y:S02]  /*8260*/  HADD2.F32 R3, -RZ, R35.reuse.H0_H0 ;  /* 0x20000023ff037230 */ /* 0x101fe40000004100 */
[----:B------:R-:W-:Y:S01]  /*8270*/  FFMA.FTZ R37, R24, R31, R27 ;  /* 0x0000001f18257223 */ /* 0x000fe2000001001b */
[----:B------:R-:W-:Y:S02]  /*8280*/  HADD2.F32 R2, -RZ, R35.H1_H1 ;  /* 0x30000023ff027230 */ /* 0x000fe40000004100 */
        /* <DEDUP_REMOVED lines=20> */
.L_x_756:
        /* <DEDUP_REMOVED lines=18> */
[----:B------:R-:W-:Y:S02]  /*84f0*/  F2FP.F16.F32.PACK_AB R9, R9, R14 ;  /* 0x0000000e0909723e */ /* 0x000fe400000000ff */
[----:B------:R-:W-:-:S05]  /*8500*/  LEA.HI.X R21, R2, UR11, R11, 0x1, P0 ;  /* 0x0000000b02157c11 */ /* 0x000fca00080f0c0b */
[----:B------:R0:W-:Y:S02]  /*8510*/  STG.E desc[UR6][R20.64], R9 ;  /* 0x0000000914007986 */ /* 0x0001e4000c101906 */
.L_x_758:
[----:B------:R-:W-:Y:S05]  /*8520*/  BSYNC.RECONVERGENT B0 ;  /* 0x0000000000007941 */ /* 0x000fea0003800200 */
.L_x_757:
[--C-:B------:R-:W-:Y:S02]  /*8530*/  HADD2.F32 R3, -RZ, R13.reuse.H0_H0 ;  /* 0x2000000dff037230 */ /* 0x100fe40000004100 */
[C-C-:B------:R-:W-:Y:S01]  /*8540*/  FFMA.FTZ R23, R24.reuse, R29, R27.reuse ;  /* 0x0000001d18177223 */ /* 0x140fe2000001001b */
[----:B------:R-:W-:Y:S01]  /*8550*/  FFMA.FTZ R62, R24, R60, R27 ;  /* 0x0000003c183e7223 */ /* 0x000fe2000001001b */
[----:B------:R-:W-:Y:S01]  /*8560*/  HADD2.F32 R2, -RZ, R13.H1_H1 ;  /* 0x3000000dff027230 */ /* 0x000fe20000004100 */
        /* <DEDUP_REMOVED lines=19> */
.L_x_759:
        /* <DEDUP_REMOVED lines=18> */
.L_x_761:
[----:B------:R-:W-:Y:S05]  /*87c0*/  BSYNC.RECONVERGENT B0 ;  /* 0x0000000000007941 */ /* 0x000fea0003800200 */
.L_x_760:
        /* <DEDUP_REMOVED lines=35> */
.L_x_762:
[C---:B------:R-:W-:Y:S01]  /*8a00*/  IADD3 R49, PT, PT, R25.reuse, 0x90, RZ ;  /* 0x0000009019317810 */ /* 0x040fe20007ffe0ff */
[C-C-:B-1----:R-:W-:Y:S01]  /*8a10*/  FFMA.FTZ R5, R24.reuse, R29, R27.reuse ;  /* 0x0000001d18057223 */ /* 0x142fe2000001001b */
[----:B------:R-:W-:Y:S01]  /*8a20*/  IADD3 R43, PT, PT, R25, 0xa0, RZ ;  /* 0x000000a0192b7810 */ /* 0x000fe20007ffe0ff */
[C---:B------:R-:W-:Y:S01]  /*8a30*/  FFMA.FTZ R2, R24.reuse, R38, R27 ;  /* 0x0000002618027223 */ /* 0x040fe2000001001b */
[----:B------:R-:W-:Y:S01]  /*8a40*/  ISETP.GE.U32.AND P5, PT, R49, UR8, PT ;  /* 0x0000000831007c0c */ /* 0x000fe2000bfa6070 */
[----:B------:R-:W-:Y:S01]  /*8a50*/  BSSY.RECONVERGENT B0, `(.L_x_763) ;  /* 0x0000035000007945 */ /* 0x000fe20003800200 */
[----:B------:R-:W-:Y:S01]  /*8a60*/  SHF.R.S32.HI R59, RZ, 0x1f, R49 ;  /* 0x0000001fff3b7819 */ /* 0x000fe20000011431 */
[C-C-:B------:R-:W-:Y:S01]  /*8a70*/  FFMA.FTZ R45, R24.reuse, R50, R27.reuse ;  /* 0x00000032182d7223 */ /* 0x140fe2000001001b */
[----:B------:R-:W-:Y:S01]  /*8a80*/  IADD3 R37, PT, PT, R25, 0xb0, RZ ;  /* 0x000000b019257810 */ /* 0x000fe20007ffe0ff */
[C-C-:B------:R-:W-:Y:S01]  /*8a90*/  FFMA.FTZ R56, R24.reuse, R46, R27.reuse ;  /* 0x0000002e18387223 */ /* 0x140fe2000001001b */
[----:B------:R-:W-:Y:S01]  /*8aa0*/  ISETP.GE.AND.EX P5, PT, R59, UR9, PT, P5 ;  /* 0x000000093b007c0c */ /* 0x000fe2000bfa6350 */
[C-C-:B------:R-:W-:Y:S01]  /*8ab0*/  FFMA.FTZ R39, R24.reuse, R44, R27.reuse ;  /* 0x0000002c18277223 */ /* 0x140fe2000001001b */
[C---:B------:R-:W-:Y:S01]  /*8ac0*/  IADD3 R13, PT, PT, R25.reuse, 0xc0, RZ ;  /* 0x000000c0190d7810 */ /* 0x040fe20007ffe0ff */
[C-C-:B------:R-:W-:Y:S01]  /*8ad0*/  FFMA.FTZ R48, R24.reuse, R42, R27.reuse ;  /* 0x0000002a18307223 */ /* 0x140fe2000001001b */
[C---:B0-----:R-:W-:Y:S01]  /*8ae0*/  IADD3 R21, PT, PT, R25.reuse, 0xd0, RZ ;  /* 0x000000d019157810 */ /* 0x041fe20007ffe0ff */
        /* <DEDUP_REMOVED lines=20> */
[----:B------:R-:W-:Y:S02]  /*8c30*/  SHF.R.S32.HI R29, RZ, 0x1f, R21 ;  /* 0x0000001fff1d7819 */ /* 0x000fe40000011415 */
[----:B------:R-:W-:Y:S02]  /*8c40*/  SHF.R.S32.HI R31, RZ, 0x1f, R22 ;  /* 0x0000001fff1f7819 */ /* 0x000fe40000011416 */
[----:B------:R-:W-:Y:S02]  /*8c50*/  ISETP.GE.U32.AND P2, PT, R25, UR8, PT ;  /* 0x0000000819007c0c */ /* 0x000fe4000bf46070 */
[----:B------:R-:W-:Y:S02]  /*8c60*/  ISETP.GE.AND.EX P1, PT, R47, UR9, PT, P1 ;  /* 0x000000092f007c0c */ /* 0x000fe4000bf26310 */
[----:B------:R-:W-:Y:S02]  /*8c70*/  ISETP.GE.AND.EX P0, PT, R41, UR9, PT, P0 ;  /* 0x0000000929007c0c */ /* 0x000fe4000bf06300 */
[----:B------:R-:W-:-:S02]  /*8c80*/  ISETP.GE.AND.EX P6, PT, R23, UR9, PT, P6 ;  /* 0x0000000917007c0c */ /* 0x000fc4000bfc6360 */
[----:B------:R-:W-:Y:S02]  /*8c90*/  ISETP.GE.AND.EX P3, PT, R29, UR9, PT, P3 ;  /* 0x000000091d007c0c */ /* 0x000fe4000bf66330 */
[----:B------:R-:W-:Y:S01]  /*8ca0*/  ISETP.GE.AND.EX P4, PT, R31, UR9, PT, P4 ;  /* 0x000000091f007c0c */ /* 0x000fe2000bf86340 */
[----:B------:R-:W-:-:S12]  /*8cb0*/  @P5 BRA `(.L_x_764) ;  /* 0x0000000000385947 */ /* 0x000fd80003800000 */
[----:B------:R-:W0:Y:S01]  /*8cc0*/  LDCU.64 UR4, c[0x0][0x3f8] ;  /* 0x00007f00ff0477ac */ /* 0x000e220008000a00 */
[----:B------:R-:W-:Y:S01]  /*8cd0*/  MOV R3, R67 ;  /* 0x0000004300037202 */ /* 0x000fe20000000f00 */
[-C--:B------:R-:W-:Y:S01]  /*8ce0*/  FMUL.FTZ R60, R60, R15.reuse ;  /* 0x0000000f3c3c7220 */ /* 0x080fe20000410000 */
[----:B------:R-:W-:Y:S01]  /*8cf0*/  FMUL.FTZ R27, R4, R15 ;  /* 0x0000000f041b7220 */ /* 0x000fe20000410000 */
[----:B------:R-:W1:Y:S04]  /*8d00*/  LDCU.64 UR10, c[0x0][0x380] ;  /* 0x00007000ff0a77ac */ /* 0x000e680008000a00 */
[----:B------:R-:W-:Y:S01]  /*8d10*/  F2FP.F16.F32.PACK_AB R27, R27, R60 ;  /* 0x0000003c1b1b723e */ /* 0x000fe200000000ff */
[----:B0-----:R-:W-:-:S04]  /*8d20*/  IMAD R2, R59, UR4, RZ ;  /* 0x000000043b027c24 */ /* 0x001fc8000f8e02ff */
[----:B------:R-:W-:Y:S01]  /*8d30*/  IMAD R5, R49, UR5, R2 ;  /* 0x0000000531057c24 */ /* 0x000fe2000f8e0202 */
[----:B------:R-:W-:-:S05]  /*8d40*/  MOV R2, R64 ;  /* 0x0000004000027202 */ /* 0x000fca0000000f00 */
[----:B------:R-:W-:-:S05]  /*8d50*/  IMAD.WIDE.U32 R2, R49, UR4, R2 ;  /* 0x0000000431027c25 */ /* 0x000fca000f8e0002 */
[----:B------:R-:W-:Y:S02]  /*8d60*/  IADD3 R5, PT, PT, R3, R5, RZ ;  /* 0x0000000503057210 */ /* 0x000fe40007ffe0ff */
[----:B-1----:R-:W-:-:S04]  /*8d70*/  LEA R4, P5, R2, UR10, 0x1 ;  /* 0x0000000a02047c11 */ /* 0x002fc8000f8a08ff */
[----:B------:R-:W-:-:S05]  /*8d80*/  LEA.HI.X R5, R2, UR11, R5, 0x1, P5 ;  /* 0x0000000b02057c11 */ /* 0x000fca000a8f0c05 */
[----:B------:R0:W-:Y:S04]  /*8d90*/  STG.E desc[UR6][R4.64], R27 ;  /* 0x0000001b04007986 */ /* 0x0001e8000c101906 */
.L_x_764:
[----:B------:R-:W-:Y:S05]  /*8da0*/  BSYNC.RECONVERGENT B0 ;  /* 0x0000000000007941 */ /* 0x000fea0003800200 */
.L_x_763:
[--C-:B------:R-:W-:Y:S02]  /*8db0*/  HADD2.F32 R2, -RZ, R6.reuse.H0_H0 ;  /* 0x20000006ff027230 */ /* 0x100fe40000004100 */
[----:B------:R-:W-:Y:S01]  /*8dc0*/  HADD2.F32 R6, -RZ, R6.H1_H1 ;  /* 0x30000006ff067230 */ /* 0x000fe20000004100 */
        /* <DEDUP_REMOVED lines=19> */
.L_x_765:
[----:B------:R-:W-:Y:S01]  /*8f00*/  BSSY.RECONVERGENT B0, `(.L_x_766) ;  /* 0x0000012000007945 */ /* 0x000fe20003800200 */
[----:B0-----:R-:W-:Y:S01]  /*8f10*/  FFMA.FTZ R4, R18, R2, -R45 ;  /* 0x0000000212047223 */ /* 0x001fe2000001082d */
[----:B------:R-:W-:Y:S02]  /*8f20*/  FFMA.FTZ R6, R19, R6, -R56 ;  /* 0x0000000613067223 */ /* 0x000fe40000010838 */
        /* <DEDUP_REMOVED lines=15> */
.L_x_767:
[----:B------:R-:W-:Y:S05]  /*9020*/  BSYNC.RECONVERGENT B0 ;  /* 0x0000000000007941 */ /* 0x000fea0003800200 */
.L_x_766:
[--C-:B------:R-:W-:Y:S02]  /*9030*/  HADD2.F32 R2, -RZ, R8.reuse.H0_H0 ;  /* 0x20000008ff027230 */ /* 0x100fe40000004100 */
[----:B------:R-:W-:Y:S01]  /*9040*/  HADD2.F32 R8, -RZ, R8.H1_H1 ;  /* 0x30000008ff087230 */ /* 0x000fe20000004100 */
        /* <DEDUP_REMOVED lines=19> */
.L_x_768:
        /* <DEDUP_REMOVED lines=18> */
.L_x_770:
[----:B------:R-:W-:Y:S05]  /*92a0*/  BSYNC.RECONVERGENT B0 ;  /* 0x0000000000007941 */ /* 0x000fea0003800200 */
.L_x_769:
        /* <DEDUP_REMOVED lines=21> */
.L_x_771:
        /* <DEDUP_REMOVED lines=18> */
.L_x_773:
[----:B------:R-:W-:Y:S05]  /*9520*/  BSYNC.RECONVERGENT B0 ;  /* 0x0000000000007941 */ /* 0x000fea0003800200 */
.L_x_772:
        /* <DEDUP_REMOVED lines=21> */
.L_x_774:
[----:B------:R-:W-:Y:S01]  /*9680*/  BSSY.RECONVERGENT B0, `(.L_x_775) ;  /* 0x0000012000007945 */ /* 0x000fe20003800200 */
[----:B------:R-:W-:Y:S01]  /*9690*/  FFMA.FTZ R6, R18, R2, -R11 ;  /* 0x0000000212067223 */ /* 0x000fe2000001080b */
[----:B------:R-:W-:Y:S02]  /*96a0*/  FFMA.FTZ R38, R19, R12, -R38 ;  /* 0x0000000c13267223 */ /* 0x000fe40000010826 */
[----:B------:R-:W-:Y:S05]  /*96b0*/  @P3 BRA `(.L_x_776) ;  /* 0x0000000000383947 */ /* 0x000fea0003800000 */
[----:B------:R-:W1:Y:S01]  /*96c0*/  LDCU.64 UR4, c[0x0][0x3f8] ;  /* 0x00007f00ff0477ac */ /* 0x000e620008000a00 */
[----:B------:R-:W-:Y:S01]  /*96d0*/  MOV R2, R64 ;  /* 0x0000004000027202 */ /* 0x000fe20000000f00 */
[----:B------:R-:W-:Y:S01]  /*96e0*/  FMUL.FTZ R7, R6, R15 ;  /* 0x0000000f06077220 */ /* 0x000fe20000410000 */
[----:B0-----:R-:W-:Y:S01]  /*96f0*/  MOV R3, R67 ;  /* 0x0000004300037202 */ /* 0x001fe20000000f00 */
[----:B------:R-:W0:Y:S01]  /*9700*/  LDCU.64 UR10, c[0x0][0x380] ;  /* 0x00007000ff0a77ac */ /* 0x000e220008000a00 */
[----:B------:R-:W-:Y:S01]  /*9710*/  FMUL.FTZ R6, R38, R15 ;  /* 0x0000000f26067220 */ /* 0x000fe20000410000 */
[----:B-1----:R-:W-:Y:S02]  /*9720*/  IMAD R8, R29, UR4, RZ ;  /* 0x000000041d087c24 */ /* 0x002fe4000f8e02ff */
[----:B------:R-:W-:-:S04]  /*9730*/  IMAD.WIDE.U32 R4, R21, UR4, R2 ;  /* 0x0000000415047c25 */ /* 0x000fc8000f8e0002 */
[----:B------:R-:W-:Y:S01]  /*9740*/  IMAD R21, R21, UR5, R8 ;  /* 0x0000000515157c24 */ /* 0x000fe2000f8e0208 */
[----:B0-----:R-:W-:-:S04]  /*9750*/  LEA R2, P0, R4, UR10, 0x1 ;  /* 0x0000000a04027c11 */ /* 0x001fc8000f8008ff */
[----:B------:R-:W-:Y:S02]  /*9760*/  IADD3 R21, PT, PT, R5, R21, RZ ;  /* 0x0000001505157210 */ /* 0x000fe40007ffe0ff */
[----:B------:R-:W-:Y:S02]  /*9770*/  F2FP.F16.F32.PACK_AB R5, R6, R7 ;  /* 0x000000070605723e */ /* 0x000fe400000000ff */
[----:B------:R-:W-:-:S05]  /*9780*/  LEA.HI.X R3, R4, UR11, R21, 0x1, P0 ;  /* 0x0000000b04037c11 */ /* 0x000fca00080f0c15 */
[----:B------:R1:W-:Y:S02]  /*9790*/  STG.E desc[UR6][R2.64], R5 ;  /* 0x0000000502007986 */ /* 0x0003e4000c101906 */
.L_x_776:
[----:B------:R-:W-:Y:S05]  /*97a0*/  BSYNC.RECONVERGENT B0 ;  /* 0x0000000000007941 */ /* 0x000fea0003800200 */
.L_x_775:
[--C-:B-1----:R-:W-:Y:S02]  /*97b0*/  HADD2.F32 R2, -RZ, R57.reuse.H0_H0 ;  /* 0x20000039ff027230 */ /* 0x102fe40000004100 */
        /* <DEDUP_REMOVED lines=20> */
.L_x_777:
        /* <DEDUP_REMOVED lines=18> */
.L_x_779:
[----:B------:R-:W-:Y:S05]  /*9a20*/  BSYNC.RECONVERGENT B0 ;  /* 0x0000000000007941 */ /* 0x000fea0003800200 */
.L_x_778:
[--C-:B-1----:R-:W-:Y:S01]  /*9a30*/  HADD2.F32 R2, -RZ, R58.reuse.H0_H0 ;  /* 0x2000003aff027230 */ /* 0x102fe20000004100 */
[----:B------:R-:W-:Y:S01]  /*9a40*/  SHF.R.S32.HI R10, RZ, 0x1f, R25 ;  /* 0x0000001fff0a7819 */ /* 0x000fe20000011419 */
        /* <DEDUP_REMOVED lines=20> */
.L_x_780:
[----:B------:R-:W-:Y:S01]  /*9b90*/  ISETP.GE.AND.EX P2, PT, R10, UR9, PT, P2 ;  /* 0x000000090a007c0c */ /* 0x000fe2000bf46320 */
[----:B------:R-:W-:Y:S01]  /*9ba0*/  FFMA.FTZ R2, R18, R2, -R35 ;  /* 0x0000000212027223 */ /* 0x000fe20000010823 */
[----:B------:R-:W-:Y:S01]  /*9bb0*/  FFMA.FTZ R24, R19, R58, -R24 ;  /* 0x0000003a13187223 */ /* 0x000fe20000010818 */
[----:B------:R-:W-:Y:S02]  /*9bc0*/  BSSY.RECONVERGENT B0, `(.L_x_781) ;  /* 0x000000f000007945 */ /* 0x000fe40003800200 */
[-C--:B0-----:R-:W-:Y:S01]  /*9bd0*/  FMUL.FTZ R5, R2, R15.reuse ;  /* 0x0000000f02057220 */ /* 0x081fe20000410000 */
        /* <DEDUP_REMOVED lines=13> */
.L_x_782:
[----:B------:R-:W-:Y:S05]  /*9cb0*/  BSYNC.RECONVERGENT B0 ;  /* 0x0000000000007941 */ /* 0x000fea0003800200 */
.L_x_781:
[----:B------:R-:W1:Y:S01]  /*9cc0*/  LDCU UR4, c[0x0][0x410] ;  /* 0x00008200ff0477ac */ /* 0x000e620008000800 */
[----:B------:R-:W-:Y:S02]  /*9cd0*/  IADD3 R54, PT, PT, R63, R54, RZ ;  /* 0x000000363f367210 */ /* 0x000fe40007ffe0ff */
[----:B------:R-:W-:Y:S01]  /*9ce0*/  IADD3 R51, PT, PT, R51, 0x1, RZ ;  /* 0x0000000133337810 */ /* 0x000fe20007ffe0ff */
[----:B------:R-:W1:Y:S02]  /*9cf0*/  LDCU UR5, c[0x0][0x3e0] ;  /* 0x00007c00ff0577ac */ /* 0x000e640008000800 */
[----:B-1----:R-:W-:-:S06]  /*9d00*/  UIMAD UR4, UR4, UR5, URZ ;  /* 0x00000005040472a4 */ /* 0x002fcc000f8e02ff */
[----:B------:R-:W-:-:S13]  /*9d10*/  ISETP.GE.AND P0, PT, R54, UR4, PT ;  /* 0x0000000436007c0c */ /* 0x000fda000bf06270 */
[----:B------:R-:W-:Y:S05]  /*9d20*/  @!P0 BRA `(.L_x_783) ;  /* 0xffffff64000c8947 */ /* 0x000fea000383ffff */
.L_x_716:
[----:B------:R-:W1:Y:S01]  /*9d30*/  S2R R9, SR_TID.X ;  /* 0x0000000000097919 */ /* 0x000e620000002100 */
[----:B------:R-:W2:Y:S01]  /*9d40*/  LDC R4, c[0x0][0x370] ;  /* 0x0000dc00ff047b82 */ /* 0x000ea20000000800 */
[----:B------:R-:W-:Y:S07]  /*9d50*/  BSSY.RECONVERGENT B0, `(.L_x_784) ;  /* 0x000000e000007945 */ /* 0x000fee0003800200 */
[----:B------:R-:W3:Y:S08]  /*9d60*/  LDC R7, c[0x0][0x374] ;  /* 0x0000dd00ff077b82 */ /* 0x000ef00000000800 */
[----:B0-----:R-:W0:Y:S01]  /*9d70*/  LDC.64 R2, c[0x0][0x3c8] ;  /* 0x0000f200ff027b82 */ /* 0x001e220000000a00 */
[----:B--2---:R-:W-:-:S02]  /*9d80*/  ISETP.NE.AND P0, PT, R4, 0x1, PT ;  /* 0x000000010400780c */ /* 0x004fc40003f05270 */
[----:B-1----:R-:W-:Y:S02]  /*9d90*/  ISETP.NE.AND P1, PT, R9, RZ, PT ;  /* 0x000000ff0900720c */ /* 0x002fe40003f25270 */
[----:B---3--:R-:W-:-:S04]  /*9da0*/  SHF.L.U32 R0, R7, 0x1, RZ ;  /* 0x0000000107007819 */ /* 0x008fc800000006ff */
[----:B------:R-:W-:-:S05]  /*9db0*/  SEL R5, R0, RZ, P0 ;  /* 0x000000ff00057207 */ /* 0x000fca0000000000 */
[----:B0-----:R-:W-:Y:S02]  /*9dc0*/  IMAD.WIDE.U32 R2, R5, 0x4, R2 ;  /* 0x0000000405027825 */ /* 0x001fe400078e0002 */
[----:B------:R-:W-:Y:S05]  /*9dd0*/  @P1 BRA `(.L_x_785) ;  /* 0x0000000000141947 */ /* 0x000fea0003800000 */
[----:B------:R-:W-:Y:S01]  /*9de0*/  HFMA2 R5, -RZ, RZ, 0, 5.9604644775390625e-08 ;  /* 0x00000001ff057431 */ /* 0x000fe200000001ff */
[----:B------:R-:W-:Y:S06]  /*9df0*/  MEMBAR.ALL.GPU ;  /* 0x0000000000007992 */ /* 0x000fec000000a000 */
[----:B------:R-:W-:-:S00]  /*9e00*/  ERRBAR ;  /* 0x00000000000079ab */ /* 0x000fc00000000000 */
[----:B------:R-:W-:Y:S06]  /*9e10*/  CGAERRBAR ;  /* 0x00000000000075ab */ /* 0x000fec0000000000 */
[----:B------:R0:W-:Y:S02]  /*9e20*/  REDG.E.ADD.S32.STRONG.GPU desc[UR6][R2.64], R5 ;  /* 0x000000050200798e */ /* 0x0001e4000c12e306 */
.L_x_785:
[----:B------:R-:W-:Y:S05]  /*9e30*/  BSYNC.RECONVERGENT B0 ;  /* 0x0000000000007941 */ /* 0x000fea0003800200 */
.L_x_784:
        /* <DEDUP_REMOVED lines=11> */
.L_x_787:
[----:B------:R-:W2:Y:S04]  /*9ef0*/  LDG.E.STRONG.GPU R5, desc[UR6][R2.64] ;  /* 0x0000000602057981 */ /* 0x000ea8000c1ef900 */
[----:B--2---:R-:W-:Y:S01]  /*9f00*/  CCTL.IVALL ;  /* 0x00000000ff00798f */ /* 0x004fe20002000000 */
[----:B------:R-:W-:Y:S05]  /*9f10*/  YIELD ;  /* 0x0000000000007946 */ /* 0x000fea0003800000 */
[----:B------:R-:W-:-:S13]  /*9f20*/  ISETP.NE.AND P0, PT, R5, R0, PT ;  /* 0x000000000500720c */ /* 0x000fda0003f05270 */
[----:B------:R-:W-:Y:S05]  /*9f30*/  @P0 BRA `(.L_x_787) ;  /* 0xfffffffc00ec0947 */ /* 0x000fea000383ffff */
.L_x_786:
        /* <DEDUP_REMOVED lines=74> */
.L_x_790:
        /* <DEDUP_REMOVED lines=29> */
.L_x_789:
[----:B------:R-:W-:Y:S05]  /*a5b0*/  BSYNC.RECONVERGENT B0 ;  /* 0x0000000000007941 */ /* 0x000fea0003800200 */
.L_x_788:
        /* <DEDUP_REMOVED lines=10> */
.L_x_791:
[C---:B------:R-:W-:Y:S02]  /*a660*/  SHF.L.U32 R24, R2.reuse, 0x2, RZ ;  /* 0x0000000202187819 */ /* 0x040fe400000006ff */
[----:B------:R-:W-:Y:S02]  /*a670*/  SHF.L.U64.HI R10, R2, 0x2, R11 ;  /* 0x00000002020a7819 */ /* 0x000fe4000001020b */
[----:B-1----:R-:W-:-:S04]  /*a680*/  IADD3 R12, P0, PT, R24, UR4, RZ ;  /* 0x00000004180c7c10 */ /* 0x002fc8000ff1e0ff */
[----:B------:R-:W-:Y:S02]  /*a690*/  IADD3.X R13, PT, PT, R10, UR5, RZ, P0, !PT ;  /* 0x000000050a0d7c10 */ /* 0x000fe400087fe4ff */
[C---:B------:R-:W-:Y:S02]  /*a6a0*/  IADD3 R14, P0, PT, R12.reuse, R6, RZ ;  /* 0x000000060c0e7210 */ /* 0x040fe40007f1e0ff */
[C---:B---3--:R-:W-:Y:S01]  /*a6b0*/  IADD3 R18, P1, PT, R12.reuse, R9, RZ ;  /* 0x000000090c127210 */ /* 0x048fe20007f3e0ff */
[----:B------:R1:W3:Y:S01]  /*a6c0*/  LDG.E R26, desc[UR6][R12.64] ;  /* 0x000000060c1a7981 */ /* 0x0002e2000c1e1900 */
[C---:B------:R-:W-:Y:S02]  /*a6d0*/  IADD3.X R15, PT, PT, R13.reuse, R5, RZ, P0, !PT ;  /* 0x000000050d0f7210 */ /* 0x040fe400007fe4ff */
[----:B------:R-:W-:Y:S02]  /*a6e0*/  IADD3 R16, P0, PT, R12, R7, RZ ;  /* 0x000000070c107210 */ /* 0x000fe40007f1e0ff */
[C---:B------:R-:W-:Y:S01]  /*a6f0*/  IADD3.X R19, PT, PT, R13.reuse, R8, RZ, P1, !PT ;  /* 0x000000080d137210 */ /* 0x040fe20000ffe4ff */
[----:B------:R4:W3:Y:S01]  /*a700*/  LDG.E R27, desc[UR6][R14.64] ;  /* 0x000000060e1b7981 */ /* 0x0008e2000c1e1900 */
[----:B------:R-:W-:-:S03]  /*a710*/  IADD3.X R17, PT, PT, R13, R4, RZ, P0, !PT ;  /* 0x000000040d117210 */ /* 0x000fc600007fe4ff */
[----:B------:R-:W5:Y:S04]  /*a720*/  LDG.E R29, desc[UR6][R18.64] ;  /* 0x00000006121d7981 */ /* 0x000f68000c1e1900 */
[----:B------:R-:W5:Y:S01]  /*a730*/  LDG.E R28, desc[UR6][R16.64] ;  /* 0x00000006101c7981 */ /* 0x000f62000c1e1900 */
[C---:B------:R-:W-:Y:S02]  /*a740*/  SHF.L.U32 R34, R2.reuse, 0x3, RZ ;  /* 0x0000000302227819 */ /* 0x040fe400000006ff */
[----:B------:R-:W-:Y:S02]  /*a750*/  SHF.L.U64.HI R35, R2, 0x3, R11 ;  /* 0x0000000302237819 */ /* 0x000fe4000001020b */
[----:B------:R-:W-:Y:S02]  /*a760*/  LOP3.LUT R22, R34, 0xfffffff8, RZ, 0xc0, !PT ;  /* 0xfffffff822167812 */ /* 0x000fe400078ec0ff */
[----:B------:R-:W-:-:S02]  /*a770*/  LOP3.LUT R24, R24, 0xfffffffc, RZ, 0xc0, !PT ;  /* 0xfffffffc18187812 */ /* 0x000fc400078ec0ff */
[----:B------:R-:W-:Y:S02]  /*a780*/  LOP3.LUT R11, R35, 0x3, RZ, 0xc0, !PT ;  /* 0x00000003230b7812 */ /* 0x000fe400078ec0ff */
[----:B0-----:R-:W-:Y:S02]  /*a790*/  IADD3 R20, P0, PT, R22, UR8, RZ ;  /* 0x0000000816147c10 */ /* 0x001fe4000ff1e0ff */
[----:B------:R-:W-:Y:S02]  /*a7a0*/  LOP3.LUT R10, R10, 0x3, RZ, 0xc0, !PT ;  /* 0x000000030a0a7812 */ /* 0x000fe400078ec0ff */
[----:B------:R-:W-:Y:S02]  /*a7b0*/  IADD3 R24, P2, PT, R24, UR4, RZ ;  /* 0x0000000418187c10 */ /* 0x000fe4000ff5e0ff */
[----:B--2---:R-:W-:Y:S02]  /*a7c0*/  IADD3 R22, P1, PT, R22, UR10, RZ ;  /* 0x0000000a16167c10 */ /* 0x004fe4000ff3e0ff */
[----:B------:R-:W-:-:S02]  /*a7d0*/  IADD3.X R21, PT, PT, R11, UR9, RZ, P0, !PT ;  /* 0x000000090b157c10 */ /* 0x000fc400087fe4ff */
[----:B------:R-:W-:Y:S02]  /*a7e0*/  IADD3.X R25, PT, PT, R10, UR5, RZ, P2, !PT ;  /* 0x000000050a197c10 */ /* 0x000fe400097fe4ff */
[----:B------:R-:W-:Y:S02]  /*a7f0*/  IADD3.X R23, PT, PT, R11, UR11, RZ, P1, !PT ;  /* 0x0000000b0b177c10 */ /* 0x000fe40008ffe4ff */
[C---:B------:R-:W-:Y:S02]  /*a800*/  IADD3 R10, P0, PT, R24.reuse, R6, RZ ;  /* 0x00000006180a7210 */ /* 0x040fe40007f1e0ff */
[C---:B-1----:R-:W-:Y:S02]  /*a810*/  IADD3 R12, P1, PT, R24.reuse, R7, RZ ;  /* 0x00000007180c7210 */ /* 0x042fe40007f3e0ff */
[----:B----4-:R-:W-:Y:S02]  /*a820*/  IADD3 R14, P2, PT, R24, R9, RZ ;  /* 0x00000009180e7210 */ /* 0x010fe40007f5e0ff */
[----:B------:R-:W-:-:S02]  /*a830*/  IADD3.X R11, PT, PT, R25, R5, RZ, P0, !PT ;  /* 0x00000005190b7210 */ /* 0x000fc400007fe4ff */
[C---:B------:R-:W-:Y:S02]  /*a840*/  IADD3.X R13, PT, PT, R25.reuse, R4, RZ, P1, !PT ;  /* 0x00000004190d7210 */ /* 0x040fe40000ffe4ff */
[----:B------:R-:W-:Y:S01]  /*a850*/  IADD3.X R15, PT, PT, R25, R8, RZ, P2, !PT ;  /* 0x00000008190f7210 */ /* 0x000fe200017fe4ff */
[----:B---3--:R-:W-:Y:S04]  /*a860*/  STG.E.64 desc[UR6][R20.64], R26 ;  /* 0x0000001a14007986 */ /* 0x008fe8000c101b06 */
[----:B-----5:R0:W-:Y:S04]  /*a870*/  STG.E.64 desc[UR6][R22.64], R28 ;  /* 0x0000001c16007986 */ /* 0x0201e8000c101b06 */
[----:B------:R-:W2:Y:S04]  /*a880*/  LDG.E R30, desc[UR6][R24.64+0x600] ;  /* 0x00060006181e7981 */ /* 0x000ea8000c1e1900 */
[----:B------:R-:W2:Y:S04]  /*a890*/  LDG.E R31, desc[UR6][R10.64+0x600] ;  /* 0x000600060a1f7981 */ /* 0x000ea8000c1e1900 */
        /* <DEDUP_REMOVED lines=12> */
[----:B0-----:R-:W3:Y:S04]  /*a960*/  LDG.E R22, desc[UR6][R24.64+0xc00] ;  /* 0x000c000618167981 */ /* 0x001ee8000c1e1900 */
        /* <DEDUP_REMOVED lines=8> */
[----:B-1----:R-:W-:Y:S02]  /*a9f0*/  IADD3 R16, P1, PT, R21, UR10, RZ ;  /* 0x0000000a15107c10 */ /* 0x002fe4000ff3e0ff */
[----:B------:R-:W-:-:S02]  /*aa00*/  IADD3.X R21, PT, PT, R28, UR9, RZ, P0, !PT ;  /* 0x000000091c157c10 */ /* 0x000fc400087fe4ff */
[----:B------:R-:W-:-:S03]  /*aa10*/  IADD3.X R17, PT, PT, R28, UR11, RZ, P1, !PT ;  /* 0x0000000b1c117c10 */ /* 0x000fc60008ffe4ff */
[----:B---3--:R0:W-:Y:S04]  /*aa20*/  STG.E.64 desc[UR6][R20.64], R22 ;  /* 0x0000001614007986 */ /* 0x0081e8000c101b06 */
[----:B----4-:R3:W-:Y:S04]  /*aa30*/  STG.E.64 desc[UR6][R16.64], R26 ;  /* 0x0000001a10007986 */ /* 0x0107e8000c101b06 */
[----:B------:R-:W4:Y:S04]  /*aa40*/  LDG.E R28, desc[UR6][R24.64+0x1200] ;  /* 0x00120006181c7981 */ /* 0x000f28000c1e1900 */
[----:B------:R1:W4:Y:S04]  /*aa50*/  LDG.E R29, desc[UR6][R10.64+0x1200] ;  /* 0x001200060a1d7981 */ /* 0x000328000c1e1900 */
[----:B------:R-:W5:Y:S04]  /*aa60*/  LDG.E R30, desc[UR6][R12.64+0x1200] ;  /* 0x001200060c1e7981 */ /* 0x000f68000c1e1900 */
[----:B------:R-:W5:Y:S01]  /*aa70*/  LDG.E R31, desc[UR6][R14.64+0x1200] ;  /* 0x001200060e1f7981 */ /* 0x000f62000c1e1900 */
[----:B--2---:R-:W-:-:S04]  /*aa80*/  IADD3 R19, P0, PT, R34, 0x2400, RZ ;  /* 0x0000240022137810 */ /* 0x004fc80007f1e0ff */
        /* <DEDUP_REMOVED lines=10> */
[----:B-1----:R-:W-:Y:S01]  /*ab30*/  HFMA2 R11, -RZ, RZ, 0, 0 ;  /* 0x00000000ff0b7431 */ /* 0x002fe200000001ff */
[----:B----4-:R3:W-:Y:S04]  /*ab40*/  STG.E.64 desc[UR6][R18.64], R28 ;  /* 0x0000001c12007986 */ /* 0x0107e8000c101b06 */
[----:B-----5:R3:W-:Y:S07]  /*ab50*/  STG.E.64 desc[UR6][R20.64], R30 ;  /* 0x0000001e14007986 */ /* 0x0207ee000c101b06 */
[----:B------:R-:W-:Y:S05]  /*ab60*/  @P0 BRA `(.L_x_791) ;  /* 0xfffffff800bc0947 */ /* 0x000fea000383ffff */
[----:B------:R-:W-:Y:S05]  /*ab70*/  EXIT ;  /* 0x000000000000794d */ /* 0x000fea0003800000 */
.L_x_792:
        /* <DEDUP_REMOVED lines=16> */
.L_x_4507:


//--------------------- .text._Z35group_norm_nhwc_bwd_one_pass_kernelI11Fp16IOFp32WLi512ELi48ELi384EEv26Group_norm_nhwc_bwd_params --------------------------
	.section	.text._Z35group_norm_nhwc_bwd_one_pass_kernelI11Fp16IOFp32WLi512ELi48ELi384EEv26Group_norm_nhwc_bwd_params,"ax",@progbits
	.align	128
        .global         _Z35group_norm_nhwc_bwd_one_pass_kernelI11Fp16IOFp32WLi512ELi48ELi384EEv26Group_norm_nhwc_bwd_params
        .type           _Z35group_norm_nhwc_bwd_one_pass_kernelI11Fp16IOFp32WLi512ELi48ELi384EEv26Group_norm_nhwc_bwd_params,@function
        .size           _Z35group_norm_nhwc_bwd_one_pass_kernelI11Fp16IOFp32WLi512ELi48ELi384EEv26Group_norm_nhwc_bwd_params,(.L_x_4508 - _Z35group_norm_nhwc_bwd_one_pass_kernelI11Fp16IOFp32WLi512ELi48ELi384EEv26Group_norm_nhwc_bwd_params)
        .other          _Z35group_norm_nhwc_bwd_one_pass_kernelI11Fp16IOFp32WLi512ELi48ELi384EEv26Group_norm_nhwc_bwd_params,@"STO_CUDA_ENTRY STV_DEFAULT"
_Z35group_norm_nhwc_bwd_one_pass_kernelI11Fp16IOFp32WLi512ELi48ELi384EEv26Group_norm_nhwc_bwd_params:
.text._Z35group_norm_nhwc_bwd_one_pass_kernelI11Fp16IOFp32WLi512ELi48ELi384EEv26Group_norm_nhwc_bwd_params:
        /* <DEDUP_REMOVED lines=38> */
.L_x_819:
[----:B0-----:R-:W0:Y:S01]  /*0260*/  LDC R6, c[0x0][0x410] ;  /* 0x00010400ff067b82 */ /* 0x001e220000000800 */
[----:B------:R-:W1:Y:S01]  /*0270*/  LDCU.128 UR12, c[0x0][0x400] ;  /* 0x00008000ff0c77ac */ /* 0x000e620008000c00 */
[----:B------:R-:W-:Y:S02]  /*0280*/  SHF.R.S32.HI R9, RZ, 0x1f, R47 ;  /* 0x0000001fff097819 */ /* 0x000fe4000001142f */
[----:B------:R-:W-:Y:S02]  /*0290*/  ISETP.GE.AND P1, PT, R51, RZ, PT ;  /* 0x000000ff3300720c */ /* 0x000fe40003f26270 */
[----:B------:R-:W-:Y:S02]  /*02a0*/  LOP3.LUT R85, R85, 0xfeffffff, RZ, 0xc0, !PT ;  /* 0xfeffffff55557812 */ /* 0x000fe400078ec0ff */
[----:B------:R-:W-:Y:S02]  /*02b0*/  LOP3.LUT R73, R81, 0xffff, RZ, 0xc0, !PT ;  /* 0x0000ffff51497812 */ /* 0x000fe400078ec0ff */
[----:B------:R-:W-:-:S02]  /*02c0*/  MOV R48, RZ ;  /* 0x000000ff00307202 */ /* 0x000fc40000000f00 */
        /* <DEDUP_REMOVED lines=16> */
[----:B------:R-:W-:Y:S01]  /*03d0*/  IMAD.HI.U32 R3, R3, R4, RZ ;  /* 0x0000000403037227 */ /* 0x000fe200078e00ff */
[----:B------:R-:W-:-:S04]  /*03e0*/  SHF.R.S32.HI R11, RZ, 0x1f, R7 ;  /* 0x0000001fff0b7819 */ /* 0x000fc80000011407 */
[----:B------:R-:W-:-:S05]  /*03f0*/  IADD3 R0, PT, PT, -R3, RZ, RZ ;  /* 0x000000ff03007210 */ /* 0x000fca0007ffe1ff */
[----:B------:R-:W-:-:S05]  /*0400*/  IMAD R0, R5, R0, R4 ;  /* 0x0000000005007224 */ /* 0x000fca00078e0204 */
[----:B------:R-:W-:-:S13]  /*0410*/  ISETP.GT.U32.AND P4, PT, R5, R0, PT ;  /* 0x000000000500720c */ /* 0x000fda0003f84070 */
[-C--:B------:R-:W-:Y:S02]  /*0420*/  @!P4 IADD3 R0, PT, PT, R0, -R5.reuse, RZ ;  /* 0x800000050000c210 */ /* 0x080fe40007ffe0ff */
[----:B------:R-:W-:Y:S02]  /*0430*/  @!P4 IADD3 R3, PT, PT, R3, 0x1, RZ ;  /* 0x000000010303c810 */ /* 0x000fe40007ffe0ff */
[CC--:B------:R-:W-:Y:S02]  /*0440*/  ISETP.GE.U32.AND P3, PT, R0.reuse, R5.reuse, PT ;  /* 0x000000050000720c */ /* 0x0c0fe40003f66070 */
[----:B------:R-:W-:Y:S02]  /*0450*/  ISETP.GT.U32.AND P0, PT, R5, R0, PT ;  /* 0x000000000500720c */ /* 0x000fe40003f04070 */
[----:B------:R-:W-:-:S04]  /*0460*/  IADD3 R5, PT, PT, R0, -R5, RZ ;  /* 0x8000000500057210 */ /* 0x000fc80007ffe0ff */
[----:B------:R-:W-:Y:S02]  /*0470*/  SEL R0, R5, R0, !P0 ;  /* 0x0000000005007207 */ /* 0x000fe40004000000 */
[----:B------:R-:W-:Y:S02]  /*0480*/  ISETP.NE.AND P0, PT, R6, RZ, PT ;  /* 0x000000ff0600720c */ /* 0x000fe40003f05270 */
[----:B------:R-:W-:Y:S02]  /*0490*/  LOP3.LUT R5, RZ, R6, RZ, 0x33, !PT ;  /* 0x00000006ff057212 */ /* 0x000fe400078e33ff */
[----:B------:R-:W-:Y:S02]  /*04a0*/  @P3 IADD3 R3, PT, PT, R3, 0x1, RZ ;  /* 0x0000000103033810 */ /* 0x000fe40007ffe0ff */
[----:B------:R-:W-:Y:S02]  /*04b0*/  LOP3.LUT P3, RZ, R85, 0x1000000, RZ, 0xc0, !PT ;  /* 0x0100000055ff7812 */ /* 0x000fe4000786c0ff */
[----:B------:R-:W-:-:S02]  /*04c0*/  @!P1 IADD3 R0, PT, PT, -R0, RZ, RZ ;  /* 0x000000ff00009210 */ /* 0x000fc40007ffe1ff */
[----:B------:R-:W-:Y:S02]  /*04d0*/  @!P2 IADD3 R3, PT, PT, -R3, RZ, RZ ;  /* 0x000000ff0303a210 */ /* 0x000fe40007ffe1ff */
[C---:B------:R-:W-:Y:S02]  /*04e0*/  SEL R114, R5.reuse, R0, !P0 ;  /* 0x0000000005727207 */ /* 0x040fe40004000000 */
[----:B------:R-:W-:Y:S02]  /*04f0*/  SEL R3, R5, R3, !P0 ;  /* 0x0000000305037207 */ /* 0x000fe40004000000 */
[----:B------:R-:W-:Y:S01]  /*0500*/  ISETP.GE.U32.AND P0, PT, R7, UR12, PT ;  /* 0x0000000c07007c0c */ /* 0x000fe2000bf06070 */
[----:B------:R-:W-:Y:S01]  /*0510*/  IMAD R118, R114, 0x30, RZ ;  /* 0x0000003072767824 */ /* 0x000fe200078e02ff */
[----:B------:R-:W-:Y:S01]  /*0520*/  SHF.R.S32.HI R0, RZ, 0x1f, R3 ;  /* 0x0000001fff007819 */ /* 0x000fe20000011403 */
[----:B------:R-:W0:Y:S01]  /*0530*/  @!P3 LDC.64 R12, c[0x0][0x3f8] ;  /* 0x0000fe00ff0cbb82 */ /* 0x000e220000000a00 */
[----:B------:R-:W-:-:S02]  /*0540*/  ISETP.GE.AND.EX P6, PT, R11, UR13, PT, P0 ;  /* 0x0000000d0b007c0c */ /* 0x000fc4000bfc6300 */
[----:B------:R-:W-:Y:S01]  /*0550*/  IADD3 R94, P1, PT, R118, R73, RZ ;  /* 0x00000049765e7210 */ /* 0x000fe20007f3e0ff */
[----:B------:R-:W-:Y:S01]  /*0560*/  IMAD R0, R0, UR14, RZ ;  /* 0x0000000e00007c24 */ /* 0x000fe2000f8e02ff */
[----:B------:R-:W-:Y:S02]  /*0570*/  ISETP.GE.U32.AND P0, PT, R55, UR12, PT ;  /* 0x0000000c37007c0c */ /* 0x000fe4000bf06070 */
[----:B------:R-:W-:Y:S01]  /*0580*/  LEA.HI.X.SX32 R95, R118, RZ, 0x1, P1 ;  /* 0x000000ff765f7211 */ /* 0x000fe200008f0eff */
[----:B------:R-:W1:Y:S01]  /*0590*/  @!P3 LDC.64 R14, c[0x0][0x398] ;  /* 0x0000e600ff0ebb82 */ /* 0x000e620000000a00 */
[----:B------:R-:W-:Y:S01]  /*05a0*/  IMAD R93, R3, UR15, R0 ;  /* 0x0000000f035d7c24 */ /* 0x000fe2000f8e0200 */
[----:B------:R-:W-:Y:S01]  /*05b0*/  ISETP.GE.AND.EX P4, PT, R75, UR13, PT, P0 ;  /* 0x0000000d4b007c0c */ /* 0x000fe2000bf86300 */
[----:B------:R-:W-:Y:S01]  /*05c0*/  IMAD.WIDE.U32 R94, R3, UR14, R94 ;  /* 0x0000000e035e7c25 */ /* 0x000fe2000f8e005e */
[----:B------:R-:W-:Y:S02]  /*05d0*/  IADD3 R5, PT, PT, R47, 0x30, RZ ;  /* 0x000000302f057810 */ /* 0x000fe40007ffe0ff */
[----:B------:R-:W-:-:S02]  /*05e0*/  LOP3.LUT R85, R85, 0xff7fffff, RZ, 0xc0, !PT ;  /* 0xff7fffff55557812 */ /* 0x000fc400078ec0ff */
[----:B------:R-:W2:Y:S01]  /*05f0*/  @!P6 LDC.64 R16, c[0x0][0x3f8] ;  /* 0x0000fe00ff10eb82 */ /* 0x000ea20000000a00 */
[----:B------:R-:W-:Y:S02]  /*0600*/  IADD3 R93, PT, PT, R95, R93, RZ ;  /* 0x0000005d5f5d7210 */ /* 0x000fe40007ffe0ff */
[----:B------:R-:W-:Y:S02]  /*0610*/  @!P3 MOV R92, R94 ;  /* 0x0000005e005cb202 */ /* 0x000fe40000000f00 */
[----:B------:R-:W-:Y:S02]  /*0620*/  ISETP.GE.U32.AND P0, PT, R5, UR12, PT ;  /* 0x0000000c05007c0c */ /* 0x000fe4000bf06070 */
[----:B------:R-:W-:Y:S01]  /*0630*/  @P6 LOP3.LUT R85, R85, 0x800000, RZ, 0xfc, !PT ;  /* 0x0080000055556812 */ /* 0x000fe200078efcff */
[----:B------:R-:W3:Y:S01]  /*0640*/  @!P3 LDC.64 R60, c[0x0][0x3a0] ;  /* 0x0000e800ff3cbb82 */ /* 0x000ee20000000a00 */
[-C--:B0-----:R-:W-:Y:S02]  /*0650*/  @!P3 IMAD R0, R9, R12.reuse, RZ ;  /* 0x0000000c0900b224 */ /* 0x081fe400078e02ff */
[----:B------:R-:W-:Y:S01]  /*0660*/  @!P3 IMAD.WIDE.U32 R2, R47, R12, R92 ;  /* 0x0000000c2f02b225 */ /* 0x000fe200078e005c */
[----:B------:R-:W-:-:S03]  /*0670*/  LOP3.LUT R85, R85, 0xffbfffff, RZ, 0xc0, !PT ;  /* 0xffbfffff55557812 */ /* 0x000fc600078ec0ff */
[----:B------:R-:W-:Y:S01]  /*0680*/  @!P3 IMAD R9, R47, R13, R0 ;  /* 0x0000000d2f09b224 */ /* 0x000fe200078e0200 */
[----:B------:R-:W-:Y:S01]  /*0690*/  SHF.R.S32.HI R13, RZ, 0x1f, R5 ;  /* 0x0000001fff0d7819 */ /* 0x000fe20000011405 */
[----:B------:R-:W0:Y:S01]  /*06a0*/  @!P4 LDC.64 R20, c[0x0][0x3f8] ;  /* 0x0000fe00ff14cb82 */ /* 0x000e220000000a00 */
[C---:B------:R-:W-:Y:S02]  /*06b0*/  @!P3 SHF.L.U32 R63, R2.reuse, 0x1, RZ ;  /* 0x00000001023fb819 */ /* 0x040fe400000006ff */
[----:B------:R-:W-:Y:S02]  /*06c0*/  @!P3 IADD3 R3, PT, PT, R3, R9, RZ ;  /* 0x000000090303b210 */ /* 0x000fe40007ffe0ff */
[----:B------:R-:W-:Y:S02]  /*06d0*/  ISETP.GE.AND.EX P5, PT, R13, UR13, PT, P0 ;  /* 0x0000000d0d007c0c */ /* 0x000fe4000bfa6300 */
[----:B------:R-:W-:Y:S01]  /*06e0*/  IADD3 R9, PT, PT, R47, 0x40, RZ ;  /* 0x000000402f097810 */ /* 0x000fe20007ffe0ff */
[----:B--2---:R-:W-:Y:S01]  /*06f0*/  @!P6 IMAD R0, R11, R16, RZ ;  /* 0x000000100b00e224 */ /* 0x004fe200078e02ff */
[----:B------:R-:W-:Y:S01]  /*0700*/  @!P3 SHF.L.U64.HI R2, R2, 0x1, R3 ;  /* 0x000000010202b819 */ /* 0x000fe20000010203 */
[----:B------:R-:W2:Y:S01]  /*0710*/  @!P6 LDC.64 R108, c[0x0][0x3a0] ;  /* 0x0000e800ff6ceb82 */ /* 0x000ea20000000a00 */
[----:B-1----:R-:W-:-:S02]  /*0720*/  @!P3 IADD3 R62, P2, PT, R63, R14, RZ ;  /* 0x0000000e3f3eb210 */ /* 0x002fc40007f5e0ff */
[----:B------:R-:W-:Y:S02]  /*0730*/  ISETP.GE.U32.AND P0, PT, R9, UR12, PT ;  /* 0x0000000c09007c0c */ /* 0x000fe4000bf06070 */
[----:B---3--:R-:W-:Y:S02]  /*0740*/  @!P3 IADD3 R60, P1, PT, R63, R60, RZ ;  /* 0x0000003c3f3cb210 */ /* 0x008fe40007f3e0ff */
[----:B------:R-:W-:Y:S01]  /*0750*/  SHF.R.S32.HI R11, RZ, 0x1f, R9 ;  /* 0x0000001fff0b7819 */ /* 0x000fe20000011409 */
[----:B------:R-:W1:Y:S01]  /*0760*/  @!P6 LDC.64 R18, c[0x0][0x398] ;  /* 0x0000e600ff12eb82 */ /* 0x000e620000000a00 */
[----:B------:R-:W-:Y:S02]  /*0770*/  @P4 LOP3.LUT R85, R85, 0x400000, RZ, 0xfc, !PT ;  /* 0x0040000055554812 */ /* 0x000fe400078efcff */
[C---:B------:R-:W-:Y:S01]  /*0780*/  @!P3 IADD3.X R63, PT, PT, R2.reuse, R15, RZ, P2, !PT ;  /* 0x0000000f023fb210 */ /* 0x040fe200017fe4ff */
[----:B------:R-:W-:Y:S01]  /*0790*/  @!P6 IMAD R15, R7, R17, R0 ;  /* 0x00000011070fe224 */ /* 0x000fe200078e0200 */
[----:B------:R-:W-:Y:S01]  /*07a0*/  @!P3 IADD3.X R61, PT, PT, R2, R61, RZ, P1, !PT ;  /* 0x0000003d023db210 */ /* 0x000fe20000ffe4ff */
[----:B0-----:R-:W-:Y:S01]  /*07b0*/  @!P4 IMAD R4, R75, R20, RZ ;  /* 0x000000144b04c224 */ /* 0x001fe200078e02ff */
[----:B------:R-:W-:Y:S01]  /*07c0*/  ISETP.GE.AND.EX P2, PT, R11, UR13, PT, P0 ;  /* 0x0000000d0b007c0c */ /* 0x000fe2000bf46300 */
[----:B------:R-:W0:Y:S01]  /*07d0*/  @!P5 LDC.64 R24, c[0x0][0x3f8] ;  /* 0x0000fe00ff18db82 */ /* 0x000e220000000a00 */
[----:B------:R-:W-:Y:S01]  /*07e0*/  LOP3.LUT R85, R85, 0xffdfffff, RZ, 0xc0, !PT ;  /* 0xffdfffff55557812 */ /* 0x000fe200078ec0ff */
[----:B------:R-:W-:Y:S01]  /*07f0*/  @!P4 IMAD R17, R55, R21, R4 ;  /* 0x000000153711c224 */ /* 0x000fe200078e0204 */
[----:B------:R-:W-:-:S02]  /*0800*/  @!P6 MOV R2, R94 ;  /* 0x0000005e0002e202 */ /* 0x000fc40000000f00 */
[----:B------:R-:W-:Y:S02]  /*0810*/  @!P6 MOV R3, R93 ;  /* 0x0000005d0003e202 */ /* 0x000fe40000000f00 */
[----:B------:R-:W-:Y:S01]  /*0820*/  @P5 LOP3.LUT R85, R85, 0x200000, RZ, 0xfc, !PT ;  /* 0x0020000055555812 */ /* 0x000fe200078efcff */
[----:B------:R-:W3:Y:S01]  /*0830*/  @!P4 LDC.64 R66, c[0x0][0x3a0] ;  /* 0x0000e800ff42cb82 */ /* 0x000ee20000000a00 */
[----:B------:R-:W-:Y:S01]  /*0840*/  @!P6 IMAD.WIDE.U32 R2, R7, R16, R2 ;  /* 0x000000100702e225 */ /* 0x000fe200078e0002 */
[----:B------:R-:W-:Y:S02]  /*0850*/  IADD3 R7, PT, PT, R47, 0x50, RZ ;  /* 0x000000502f077810 */ /* 0x000fe40007ffe0ff */
[----:B------:R-:W-:Y:S02]  /*0860*/  LOP3.LUT R85, R85, 0xffefffff, RZ, 0xc0, !PT ;  /* 0xffefffff55557812 */ /* 0x000fe400078ec0ff */
[----:B------:R-:W-:Y:S02]  /*0870*/  @!P6 IADD3 R3, PT, PT, R3, R15, RZ ;  /* 0x0000000f0303e210 */ /* 0x000fe40007ffe0ff */
[----:B------:R-:W4:Y:S01]  /*0880*/  @!P4 LDC.64 R22, c[0x0][0x398] ;  /* 0x0000e600ff16cb82 */ /* 0x000f220000000a00 */
[----:B------:R-:W-:-:S02]  /*0890*/  ISETP.GE.U32.AND P1, PT, R7, UR12, PT ;  /* 0x0000000c07007c0c */ /* 0x000fc4000bf26070 */
[----:B------:R-:W-:Y:S02]  /*08a0*/  SHF.R.S32.HI R15, RZ, 0x1f, R7 ;  /* 0x0000001fff0f7819 */ /* 0x000fe40000011407 */
[----:B------:R-:W-:Y:S02]  /*08b0*/  @P2 LOP3.LUT R85, R85, 0x100000, RZ, 0xfc, !PT ;  /* 0x0010000055552812 */ /* 0x000fe400078efcff */
[----:B------:R-:W-:Y:S01]  /*08c0*/  ISETP.GE.AND.EX P3, PT, R15, UR13, PT, P1 ;  /* 0x0000000d0f007c0c */ /* 0x000fe2000bf66310 */
[----:B------:R-:W4:Y:S01]  /*08d0*/  @!P5 LDC.64 R106, c[0x0][0x3a0] ;  /* 0x0000e800ff6adb82 */ /* 0x000f220000000a00 */
[----:B------:R-:W-:Y:S02]  /*08e0*/  LOP3.LUT P1, RZ, R85, 0x400000, RZ, 0xc0, !PT ;  /* 0x0040000055ff7812 */ /* 0x000fe4000782c0ff */
[C---:B------:R-:W-:Y:S02]  /*08f0*/  @!P6 SHF.L.U32 R65, R2.reuse, 0x1, RZ ;  /* 0x000000010241e819 */ /* 0x040fe400000006ff */
[----:B------:R-:W-:-:S02]  /*0900*/  @!P6 SHF.L.U64.HI R0, R2, 0x1, R3 ;  /* 0x000000010200e819 */ /* 0x000fc40000010203 */
[----:B------:R-:W-:Y:S01]  /*0910*/  @!P4 MOV R2, R94 ;  /* 0x0000005e0002c202 */ /* 0x000fe20000000f00 */
[----:B------:R-:W4:Y:S01]  /*0920*/  @!P2 LDC.64 R68, c[0x0][0x3a0] ;  /* 0x0000e800ff44ab82 */ /* 0x000f220000000a00 */
[----:B------:R-:W-:Y:S02]  /*0930*/  @!P4 MOV R3, R93 ;  /* 0x0000005d0003c202 */ /* 0x000fe40000000f00 */
[----:B--2---:R-:W-:Y:S02]  /*0940*/  @!P6 IADD3 R108, P0, PT, R65, R108, RZ ;  /* 0x0000006c416ce210 */ /* 0x004fe40007f1e0ff */
[----:B------:R-:W-:Y:S01]  /*0950*/  LOP3.LUT R85, R85, 0xfff7ffff, RZ, 0xc0, !PT ;  /* 0xfff7ffff55557812 */ /* 0x000fe200078ec0ff */
[----:B------:R-:W-:Y:S01]  /*0960*/  @!P4 IMAD.WIDE.U32 R2, R55, R20, R2 ;  /* 0x000000143702c225 */ /* 0x000fe200078e0002 */
[----:B------:R-:W-:Y:S01]  /*0970*/  @!P6 IADD3.X R109, PT, PT, R0, R109, RZ, P0, !PT ;  /* 0x0000006d006de210 */ /* 0x000fe200007fe4ff */
[----:B------:R-:W2:Y:S01]  /*0980*/  @!P2 LDC.64 R20, c[0x0][0x3f8] ;  /* 0x0000fe00ff14ab82 */ /* 0x000ea20000000a00 */
[----:B-1----:R-:W-:-:S02]  /*0990*/  @!P6 IADD3 R64, P0, PT, R65, R18, RZ ;  /* 0x000000124140e210 */ /* 0x002fc40007f1e0ff */
[----:B------:R-:W-:Y:S02]  /*09a0*/  @!P1 IADD3 R3, PT, PT, R3, R17, RZ ;  /* 0x0000001103039210 */ /* 0x000fe40007ffe0ff */
[----:B------:R-:W-:Y:S02]  /*09b0*/  @!P6 IADD3.X R65, PT, PT, R0, R19, RZ, P0, !PT ;  /* 0x000000130041e210 */ /* 0x000fe400007fe4ff */
[C---:B------:R-:W-:Y:S01]  /*09c0*/  @!P1 SHF.L.U32 R31, R2.reuse, 0x1, RZ ;  /* 0x00000001021f9819 */ /* 0x040fe200000006ff */
[----:B------:R-:W1:Y:S01]  /*09d0*/  @!P5 LDC.64 R16, c[0x0][0x398] ;  /* 0x0000e600ff10db82 */ /* 0x000e620000000a00 */
[----:B------:R-:W-:Y:S01]  /*09e0*/  @!P1 SHF.L.U64.HI R0, R2, 0x1, R3 ;  /* 0x0000000102009819 */ /* 0x000fe20000010203 */
[----:B0-----:R-:W-:Y:S01]  /*09f0*/  @!P5 IMAD R2, R13, R24, RZ ;  /* 0x000000180d02d224 */ /* 0x001fe200078e02ff */
[----:B------:R-:W-:Y:S02]  /*0a00*/  @!P5 MOV R3, R93 ;  /* 0x0000005d0003d202 */ /* 0x000fe40000000f00 */
[----:B---3--:R-:W-:Y:S01]  /*0a10*/  @!P1 IADD3 R66, P0, PT, R31, R66, RZ ;  /* 0x000000421f429210 */ /* 0x008fe20007f1e0ff */
[----:B------:R-:W-:Y:S01]  /*0a20*/  @!P5 IMAD R13, R5, R25, R2 ;  /* 0x00000019050dd224 */ /* 0x000fe200078e0202 */
[----:B------:R-:W-:Y:S01]  /*0a30*/  @!P5 MOV R2, R94 ;  /* 0x0000005e0002d202 */ /* 0x000fe20000000f00 */
[----:B------:R-:W0:Y:S01]  /*0a40*/  @!P3 LDC.64 R26, c[0x0][0x3f8] ;  /* 0x0000fe00ff1abb82 */ /* 0x000e220000000a00 */
[----:B------:R-:W-:-:S02]  /*0a50*/  @!P1 IADD3.X R67, PT, PT, R0, R67, RZ, P0, !PT ;  /* 0x0000004300439210 */ /* 0x000fc400007fe4ff */
[----:B----4-:R-:W-:Y:S01]  /*0a60*/  @!P1 IADD3 R30, P0, PT, R31, R22, RZ ;  /* 0x000000161f1e9210 */ /* 0x010fe20007f1e0ff */
[----:B------:R-:W-:Y:S01]  /*0a70*/  @!P5 IMAD.WIDE.U32 R2, R5, R24, R2 ;  /* 0x000000180502d225 */ /* 0x000fe200078e0002 */
[----:B------:R-:W-:Y:S02]  /*0a80*/  @P3 LOP3.LUT R85, R85, 0x80000, RZ, 0xfc, !PT ;  /* 0x0008000055553812 */ /* 0x000fe400078efcff */
[----:B------:R-:W-:Y:S01]  /*0a90*/  @!P1 IADD3.X R31, PT, PT, R0, R23, RZ, P0, !PT ;  /* 0x00000017001f9210 */ /* 0x000fe200007fe4ff */
[----:B--2---:R-:W-:Y:S01]  /*0aa0*/  @!P2 IMAD R6, R11, R20, RZ ;  /* 0x000000140b06a224 */ /* 0x004fe200078e02ff */
[----:B------:R-:W-:Y:S01]  /*0ab0*/  @!P5 IADD3 R3, PT, PT, R3, R13, RZ ;  /* 0x0000000d0303d210 */ /* 0x000fe20007ffe0ff */
[----:B------:R-:W2:Y:S01]  /*0ac0*/  @!P2 LDC.64 R10, c[0x0][0x398] ;  /* 0x0000e600ff0aab82 */ /* 0x000ea20000000a00 */
[C---:B------:R-:W-:Y:S01]  /*0ad0*/  @!P5 SHF.L.U32 R87, R2.reuse, 0x1, RZ ;  /* 0x000000010257d819 */ /* 0x040fe200000006ff */
[----:B------:R-:W-:Y:S01]  /*0ae0*/  @!P2 IMAD R5, R9, R21, R6 ;  /* 0x000000150905a224 */ /* 0x000fe200078e0206 */
[----:B------:R-:W-:-:S02]  /*0af0*/  @!P5 SHF.L.U64.HI R4, R2, 0x1, R3 ;  /* 0x000000010204d819 */ /* 0x000fc40000010203 */
[----:B------:R-:W-:Y:S02]  /*0b00*/  @!P2 MOV R2, R94 ;  /* 0x0000005e0002a202 */ /* 0x000fe40000000f00 */
[----:B------:R-:W-:Y:S01]  /*0b10*/  @!P2 MOV R3, R93 ;  /* 0x0000005d0003a202 */ /* 0x000fe20000000f00 */
[----:B------:R-:W3:Y:S01]  /*0b20*/  @!P3 LDC.64 R104, c[0x0][0x3a0] ;  /* 0x0000e800ff68bb82 */ /* 0x000ee20000000a00 */
[----:B------:R-:W-:Y:S02]  /*0b30*/  @!P5 IADD3 R106, P0, PT, R87, R106, RZ ;  /* 0x0000006a576ad210 */ /* 0x000fe40007f1e0ff */
[----:B------:R-:W-:Y:S01]  /*0b40*/  P2R R0, PR, RZ, 0x2 ;  /* 0x00000002ff007803 */ /* 0x000fe20000000000 */
[----:B------:R-:W-:Y:S01]  /*0b50*/  @!P2 IMAD.WIDE.U32 R2, R9, R20, R2 ;  /* 0x000000140902a225 */ /* 0x000fe200078e0002 */
[C---:B------:R-:W-:Y:S02]  /*0b60*/  @!P5 IADD3.X R107, PT, PT, R4.reuse, R107, RZ, P0, !PT ;  /* 0x0000006b046bd210 */ /* 0x040fe400007fe4ff */
[----:B-1----:R-:W-:Y:S01]  /*0b70*/  @!P5 IADD3 R86, P0, PT, R87, R16, RZ ;  /* 0x000000105756d210 */ /* 0x002fe20007f1e0ff */
[----:B------:R-:W1:Y:S01]  /*0b80*/  @!P3 LDC.64 R8, c[0x0][0x398] ;  /* 0x0000e600ff08bb82 */ /* 0x000e620000000a00 */
[----:B------:R-:W-:Y:S01]  /*0b90*/  @!P2 IADD3 R3, PT, PT, R3, R5, RZ ;  /* 0x000000050303a210 */ /* 0x000fe20007ffe0ff */
[----:B0-----:R-:W-:Y:S01]  /*0ba0*/  @!P3 IMAD R6, R15, R26, RZ ;  /* 0x0000001a0f06b224 */ /* 0x001fe200078e02ff */
[----:B------:R-:W-:-:S02]  /*0bb0*/  @!P5 IADD3.X R87, PT, PT, R4, R17, RZ, P0, !PT ;  /* 0x000000110457d210 */ /* 0x000fc400007fe4ff */
[C---:B------:R-:W-:Y:S01]  /*0bc0*/  @!P2 SHF.L.U32 R19, R2.reuse, 0x1, RZ ;  /* 0x000000010213a819 */ /* 0x040fe200000006ff */
[----:B------:R-:W-:Y:S01]  /*0bd0*/  @!P3 IMAD R5, R7, R27, R6 ;  /* 0x0000001b0705b224 */ /* 0x000fe200078e0206 */
[----:B------:R-:W-:Y:S02]  /*0be0*/  @!P2 SHF.L.U64.HI R4, R2, 0x1, R3 ;  /* 0x000000010204a819 */ /* 0x000fe40000010203 */
[----:B------:R-:W-:Y:S02]  /*0bf0*/  @!P3 MOV R2, R94 ;  /* 0x0000005e0002b202 */ /* 0x000fe40000000f00 */
[----:B------:R-:W-:Y:S02]  /*0c00*/  @!P3 MOV R3, R93 ;  /* 0x0000005d0003b202 */ /* 0x000fe40000000f00 */
[----:B------:R-:W-:Y:S02]  /*0c10*/  @!P2 IADD3 R68, P0, PT, R19, R68, RZ ;  /* 0x000000441344a210 */ /* 0x000fe40007f1e0ff */
[----:B------:R-:W-:Y:S01]  /*0c20*/  LOP3.LUT R85, R85, 0xfffbffff, RZ, 0xc0, !PT ;  /* 0xfffbffff55557812 */ /* 0x000fe200078ec0ff */
[----:B------:R-:W-:Y:S01]  /*0c30*/  @!P3 IMAD.WIDE.U32 R2, R7, R26, R2 ;  /* 0x0000001a0702b225 */ /* 0x000fe200078e0002 */
[----:B------:R-:W-:-:S02]  /*0c40*/  @!P2 IADD3.X R69, PT, PT, R4, R69, RZ, P0, !PT ;  /* 0x000000450445a210 */ /* 0x000fc400007fe4ff */
[----:B--2---:R-:W-:Y:S02]  /*0c50*/  @!P2 IADD3 R18, P0, PT, R19, R10, RZ ;  /* 0x0000000a1312a210 */ /* 0x004fe40007f1e0ff */
[----:B------:R-:W-:Y:S02]  /*0c60*/  @!P3 IADD3 R3, PT, PT, R3, R5, RZ ;  /* 0x000000050303b210 */ /* 0x000fe40007ffe0ff */
[----:B------:R-:W-:Y:S02]  /*0c70*/  @!P3 SHF.L.U32 R103, R2, 0x1, RZ ;  /* 0x000000010267b819 */ /* 0x000fe400000006ff */
[----:B------:R-:W-:Y:S02]  /*0c80*/  @!P2 IADD3.X R19, PT, PT, R4, R11, RZ, P0, !PT ;  /* 0x0000000b0413a210 */ /* 0x000fe400007fe4ff */
[----:B------:R-:W-:Y:S02]  /*0c90*/  @!P3 SHF.L.U64.HI R2, R2, 0x1, R3 ;  /* 0x000000010202b819 */ /* 0x000fe40000010203 */
[----:B---3--:R-:W-:-:S02]  /*0ca0*/  @!P3 IADD3 R104, P0, PT, R103, R104, RZ ;  /* 0x000000686768b210 */ /* 0x008fc40007f1e0ff */
[----:B------:R-:W-:Y:S02]  /*0cb0*/  IADD3 R5, PT, PT, R47, 0x60, RZ ;  /* 0x000000602f057810 */ /* 0x000fe40007ffe0ff */
[C---:B------:R-:W-:Y:S02]  /*0cc0*/  @!P3 IADD3.X R105, PT, PT, R2.reuse, R105, RZ, P0, !PT ;  /* 0x000000690269b210 */ /* 0x040fe400007fe4ff */
[----:B-1----:R-:W-:Y:S02]  /*0cd0*/  @!P3 IADD3 R102, P0, PT, R103, R8, RZ ;  /* 0x000000086766b210 */ /* 0x002fe40007f1e0ff */
[----:B------:R-:W-:Y:S02]  /*0ce0*/  SHF.R.S32.HI R3, RZ, 0x1f, R5 ;  /* 0x0000001fff037819 */ /* 0x000fe40000011405 */
        /* <DEDUP_REMOVED lines=297> */
[----:B------:R-:W-:Y:S02]  /*1f80*/  @!P1 MOV R59, R93 ;  /* 0x0000005d003b9202 */ /* 0x000fe40000000f00 */
[----:B------:R-:W-:-:S03]  /*1f90*/  @P1 LOP3.LUT R85, R85, 0x10, RZ, 0xfc, !PT ;  /* 0x0000001055551812 */ /* 0x000fc600078efcff */
[----:B------:R-:W1:Y:S01]  /*1fa0*/  @!P1 LDC.64 R150, c[0x0][0x3a0] ;  /* 0x0000e800ff969b82 */ /* 0x000e620000000a00 */
[----:B------:R-:W-:Y:S01]  /*1fb0*/  LOP3.LUT R85, R85, 0xfffffff7, RZ, 0xc0, !PT ;  /* 0xfffffff755557812 */ /* 0x000fe200078ec0ff */
[-C--:B0-----:R-:W-:Y:S02]  /*1fc0*/  @!P1 IMAD R38, R79, R110.reuse, RZ ;  /* 0x0000006e4f269224 */ /* 0x081fe400078e02ff */
[----:B------:R-:W-:-:S04]  /*1fd0*/  @!P1 IMAD.WIDE.U32 R58, R57, R110, R58 ;  /* 0x0000006e393a9225 */ /* 0x000fc800078e003a */
[----:B------:R-:W-:Y:S01]  /*1fe0*/  @!P1 IMAD R111, R57, R111, R38 ;  /* 0x0000006f396f9224 */ /* 0x000fe200078e0226 */
[----:B------:R-:W-:-:S04]  /*1ff0*/  @!P1 SHF.L.U32 R147, R58, 0x1, RZ ;  /* 0x000000013a939819 */ /* 0x000fc800000006ff */
[----:B------:R-:W-:Y:S02]  /*2000*/  @!P1 IADD3 R59, PT, PT, R59, R111, RZ ;  /* 0x0000006f3b3b9210 */ /* 0x000fe40007ffe0ff */
[----:B------:R-:W0:Y:S01]  /*2010*/  @!P1 LDC.64 R110, c[0x0][0x398] ;  /* 0x0000e600ff6e9b82 */ /* 0x000e220000000a00 */
[----:B-1----:R-:W-:Y:S02]  /*2020*/  @!P1 IADD3 R150, P0, PT, R147, R150, RZ ;  /* 0x0000009693969210 */ /* 0x002fe40007f1e0ff */
[----:B------:R-:W-:-:S04]  /*2030*/  @!P1 SHF.L.U64.HI R58, R58, 0x1, R59 ;  /* 0x000000013a3a9819 */ /* 0x000fc8000001023b */
        /* <DEDUP_REMOVED lines=61> */
[----:B-1----:R-:W-:Y:S02]  /*2410*/  @!P1 IADD3 R116, P0, PT, R59, R120, RZ ;  /* 0x000000783b749210 */ /* 0x002fe40007f1e0ff */
[----:B------:R-:W-:Y:S02]  /*2420*/  IADD3 R113, PT, PT, R47, 0x180, RZ ;  /* 0x000001802f717810 */ /* 0x000fe40007ffe0ff */
[----:B------:R-:W-:-:S02]  /*2430*/  @!P1 IADD3.X R117, PT, PT, R38, R121, RZ, P0, !PT ;  /* 0x0000007926759210 */ /* 0x000fc400007fe4ff */
[----:B0-----:R-:W-:-:S04]  /*2440*/  @!P1 IADD3 R58, P0, PT, R59, R110, RZ ;  /* 0x0000006e3b3a9210 */ /* 0x001fc80007f1e0ff */
[----:B------:R-:W-:Y:S02]  /*2450*/  @!P1 IADD3.X R59, PT, PT, R38, R111, RZ, P0, !PT ;  /* 0x0000006f263b9210 */ /* 0x000fe400007fe4ff */
[----:B------:R-:W-:Y:S02]  /*2460*/  SHF.R.S32.HI R111, RZ, 0x1f, R113 ;  /* 0x0000001fff6f7819 */ /* 0x000fe40000011471 */
[----:B------:R-:W-:-:S04]  /*2470*/  ISETP.GE.U32.AND P0, PT, R113, UR12, PT ;  /* 0x0000000c71007c0c */ /* 0x000fc8000bf06070 */
[----:B------:R-:W-:Y:S02]  /*2480*/  ISETP.GE.AND.EX P1, PT, R111, UR13, PT, P0 ;  /* 0x0000000d6f007c0c */ /* 0x000fe4000bf26300 */
[C---:B------:R-:W-:Y:S02]  /*2490*/  LOP3.LUT P0, RZ, R85.reuse, 0x1000000, RZ, 0xc0, !PT ;  /* 0x0100000055ff7812 */ /* 0x040fe4000780c0ff */
[----:B------:R-:W-:Y:S02]  /*24a0*/  MOV R50, RZ ;  /* 0x000000ff00327202 */ /* 0x000fe40000000f00 */
[----:B------:R-:W-:-:S07]  /*24b0*/  LOP3.LUT R85, R85, 0xfffffffe, RZ, 0xc0, !PT ;  /* 0xfffffffe55557812 */ /* 0x000fce00078ec0ff */
[----:B------:R-:W0:Y:S01]  /*24c0*/  @!P1 LDC.64 R120, c[0x0][0x3f8] ;  /* 0x0000fe00ff789b82 */ /* 0x000e220000000a00 */
[----:B------:R-:W-:Y:S01]  /*24d0*/  @!P1 MOV R110, R94 ;  /* 0x0000005e006e9202 */ /* 0x000fe20000000f00 */
[----:B------:R1:W2:Y:S01]  /*24e0*/  @!P0 LDG.E R50, desc[UR8][R62.64] ;  /* 0x000000083e328981 */ /* 0x0002a2000c1e1900 */
[----:B------:R-:W-:-:S03]  /*24f0*/  @P1 LOP3.LUT R85, R85, 0x1, RZ, 0xfc, !PT ;  /* 0x0000000155551812 */ /* 0x000fc600078efcff */
[----:B------:R3:W4:Y:S02]  /*2500*/  @!P0 LDG.E R48, desc[UR8][R60.64] ;  /* 0x000000083c308981 */ /* 0x000724000c1e1900 */
[----:B-1----:R-:W1:Y:S01]  /*2510*/  @!P1 LDC.64 R62, c[0x0][0x398] ;  /* 0x0000e600ff3e9b82 */ /* 0x002e620000000a00 */
[----:B0-----:R-:W-:Y:S01]  /*2520*/  @!P1 IMAD R38, R111, R120, RZ ;  /* 0x000000786f269224 */ /* 0x001fe200078e02ff */
[----:B------:R-:W-:-:S03]  /*2530*/  @!P1 MOV R111, R93 ;  /* 0x0000005d006f9202 */ /* 0x000fc60000000f00 */
[C---:B------:R-:W-:Y:S02]  /*2540*/  @!P1 IMAD R115, R113.reuse, R121, R38 ;  /* 0x0000007971739224 */ /* 0x040fe400078e0226 */
[----:B------:R-:W-:Y:S02]  /*2550*/  @!P1 IMAD.WIDE.U32 R110, R113, R120, R110 ;  /* 0x00000078716e9225 */ /* 0x000fe400078e006e */
[----:B------:R-:W3:Y:S03]  /*2560*/  @!P1 LDC.64 R120, c[0x0][0x3a0] ;  /* 0x0000e800ff789b82 */ /* 0x000ee60000000a00 */
[----:B------:R-:W-:-:S04]  /*2570*/  @!P1 IADD3 R111, PT, PT, R111, R115, RZ ;  /* 0x000000736f6f9210 */ /* 0x000fc80007ffe0ff */
[C---:B------:R-:W-:Y:S02]  /*2580*/  @!P1 SHF.L.U64.HI R38, R110.reuse, 0x1, R111 ;  /* 0x000000016e269819 */ /* 0x040fe4000001026f */
[----:B------:R-:W-:-:S04]  /*2590*/  @!P1 SHF.L.U32 R111, R110, 0x1, RZ ;  /* 0x000000016e6f9819 */ /* 0x000fc800000006ff */
[----:B---3--:R-:W-:-:S04]  /*25a0*/  @!P1 IADD3 R60, P0, PT, R111, R120, RZ ;  /* 0x000000786f3c9210 */ /* 0x008fc80007f1e0ff */
[----:B------:R-:W-:Y:S02]  /*25b0*/  @!P1 IADD3.X R61, PT, PT, R38, R121, RZ, P0, !PT ;  /* 0x00000079263d9210 */ /* 0x000fe400007fe4ff */
[----:B-1----:R-:W-:-:S04]  /*25c0*/  @!P1 IADD3 R62, P0, PT, R111, R62, RZ ;  /* 0x0000003e6f3e9210 */ /* 0x002fc80007f1e0ff */
[----:B------:R-:W-:Y:S02]  /*25d0*/  @!P1 IADD3.X R63, PT, PT, R38, R63, RZ, P0, !PT ;  /* 0x0000003f263f9210 */ /* 0x000fe400007fe4ff */
[----:B------:R-:W-:Y:S02]  /*25e0*/  LOP3.LUT P0, RZ, R85, 0x800000, RZ, 0xc0, !PT ;  /* 0x0080000055ff7812 */ /* 0x000fe4000780c0ff */
[----:B------:R-:W-:Y:S02]  /*25f0*/  MOV R52, RZ ;  /* 0x000000ff00347202 */ /* 0x000fe40000000f00 */
[----:B------:R-:W-:Y:S02]  /*2600*/  MOV R54, RZ ;  /* 0x000000ff00367202 */ /* 0x000fe40000000f00 */
[----:B------:R-:W-:-:S04]  /*2610*/  IADD3 R111, PT, PT, R47, 0x190, RZ ;  /* 0x000001902f6f7810 */ /* 0x000fc80007ffe0ff */
[----:B------:R-:W-:-:S03]  /*2620*/  SHF.R.S32.HI R113, RZ, 0x1f, R111 ;  /* 0x0000001fff717819 */ /* 0x000fc6000001146f */
[----:B------:R0:W3:Y:S04]  /*2630*/  @!P0 LDG.E R52, desc[UR8][R108.64] ;  /* 0x000000086c348981 */ /* 0x0000e8000c1e1900 */
[----:B------:R1:W3:Y:S01]  /*2640*/  @!P0 LDG.E R54, desc[UR8][R64.64] ;  /* 0x0000000840368981 */ /* 0x0002e2000c1e1900 */
[----:B------:R-:W-:-:S04]  /*2650*/  ISETP.GE.U32.AND P0, PT, R111, UR12, PT ;  /* 0x0000000c6f007c0c */ /* 0x000fc8000bf06070 */
[----:B------:R-:W-:-:S13]  /*2660*/  ISETP.GE.AND.EX P0, PT, R113, UR13, PT, P0 ;  /* 0x0000000d71007c0c */ /* 0x000fda000bf06300 */
[----:B0-----:R-:W0:Y:S01]  /*2670*/  @!P0 LDC.64 R108, c[0x0][0x3f8] ;  /* 0x0000fe00ff6c8b82 */ /* 0x001e220000000a00 */
[----:B------:R-:W-:Y:S02]  /*2680*/  ISETP.NE.AND P1, PT, R0, RZ, PT ;  /* 0x000000ff0000720c */ /* 0x000fe40003f25270 */
[----:B-1----:R-:W-:Y:S02]  /*2690*/  @!P0 MOV R64, R94 ;  /* 0x0000005e00408202 */ /* 0x002fe40000000f00 */
[----:B------:R-:W-:Y:S02]  /*26a0*/  @!P0 MOV R65, R93 ;  /* 0x0000005d00418202 */ /* 0x000fe40000000f00 */
[----:B------:R-:W-:-:S07]  /*26b0*/  MOV R154, RZ ;  /* 0x000000ff009a7202 */ /* 0x000fce0000000f00 */
[----:B------:R1:W3:Y:S01]  /*26c0*/  @!P1 LDG.E R154, desc[UR8][R30.64] ;  /* 0x000000081e9a9981 */ /* 0x0002e2000c1e1900 */
[-C--:B0-----:R-:W-:Y:S01]  /*26d0*/  @!P0 IMAD R0, R113, R108.reuse, RZ ;  /* 0x0000006c71008224 */ /* 0x081fe200078e02ff */
[----:B-1----:R-:W0:Y:S01]  /*26e0*/  @!P0 LDC.64 R30, c[0x0][0x398] ;  /* 0x0000e600ff1e8b82 */ /* 0x002e220000000a00 */
[----:B------:R-:W-:-:S04]  /*26f0*/  @!P0 IMAD.WIDE.U32 R64, R111, R108, R64 ;  /* 0x0000006c6f408225 */ /* 0x000fc800078e0040 */
[----:B------:R-:W-:-:S03]  /*2700*/  @!P0 IMAD R109, R111, R109, R0 ;  /* 0x0000006d6f6d8224 */ /* 0x000fc600078e0200 */
[----:B------:R-:W1:Y:S01]  /*2710*/  @!P0 LDC.64 R110, c[0x0][0x3a0] ;  /* 0x0000e800ff6e8b82 */ /* 0x000e620000000a00 */
[----:B------:R-:W-:Y:S02]  /*2720*/  MOV R56, RZ ;  /* 0x000000ff00387202 */ /* 0x000fe40000000f00 */
[----:B------:R-:W-:-:S04]  /*2730*/  @!P0 IADD3 R65, PT, PT, R65, R109, RZ ;  /* 0x0000006d41418210 */ /* 0x000fc80007ffe0ff */
[----:B------:R0:W3:Y:S01]  /*2740*/  @!P1 LDG.E R56, desc[UR8][R66.64] ;  /* 0x0000000842389981 */ /* 0x0000e2000c1e1900 */
[C---:B------:R-:W-:Y:S02]  /*2750*/  @!P0 SHF.L.U64.HI R0, R64.reuse, 0x1, R65 ;  /* 0x0000000140008819 */ /* 0x040fe40000010241 */
[----:B0-----:R-:W-:-:S04]  /*2760*/  @!P0 SHF.L.U32 R67, R64, 0x1, RZ ;  /* 0x0000000140438819 */ /* 0x001fc800000006ff */
[----:B-1----:R-:W-:-:S04]  /*2770*/  @!P0 IADD3 R64, P1, PT, R67, R110, RZ ;  /* 0x0000006e43408210 */ /* 0x002fc80007f3e0ff */
[----:B------:R-:W-:Y:S02]  /*2780*/  @!P0 IADD3.X R65, PT, PT, R0, R111, RZ, P1, !PT ;  /* 0x0000006f00418210 */ /* 0x000fe40000ffe4ff */
[----:B------:R-:W-:-:S04]  /*2790*/  @!P0 IADD3 R66, P1, PT, R67, R30, RZ ;  /* 0x0000001e43428210 */ /* 0x000fc80007f3e0ff */
        /* <DEDUP_REMOVED lines=11> */
[----:B-1----:R-:W-:Y:S02]  /*2850*/  @!P1 MOV R86, R94 ;  /* 0x0000005e00569202 */ /* 0x002fe40000000f00 */
[----:B------:R-:W-:Y:S01]  /*2860*/  @!P1 MOV R87, R93 ;  /* 0x0000005d00579202 */ /* 0x000fe20000000f00 */
[-C--:B0-----:R-:W-:Y:S02]  /*2870*/  @!P1 IMAD R0, R111, R106.reuse, RZ ;  /* 0x0000006a6f009224 */ /* 0x081fe400078e02ff */
[C---:B------:R-:W-:Y:S02]  /*2880*/  @!P1 IMAD.WIDE.U32 R86, R109.reuse, R106, R86 ;  /* 0x0000006a6d569225 */ /* 0x040fe400078e0056 */
[----:B------:R-:W0:Y:S02]  /*2890*/  @!P1 LDC.64 R110, c[0x0][0x398] ;  /* 0x0000e600ff6e9b82 */ /* 0x000e240000000a00 */
[----:B------:R-:W-:-:S06]  /*28a0*/  @!P1 IMAD R107, R109, R107, R0 ;  /* 0x0000006b6d6b9224 */ /* 0x000fcc00078e0200 */
[----:B------:R-:W1:Y:S01]  /*28b0*/  @!P1 LDC.64 R108, c[0x0][0x3a0] ;  /* 0x0000e800ff6c9b82 */ /* 0x000e620000000a00 */
[----:B------:R-:W-:Y:S02]  /*28c0*/  @!P1 IADD3 R87, PT, PT, R87, R107, RZ ;  /* 0x0000006b57579210 */ /* 0x000fe40007ffe0ff */
[----:B------:R-:W-:Y:S02]  /*28d0*/  MOV R144, RZ ;  /* 0x000000ff00907202 */ /* 0x000fe40000000f00 */
[----:B------:R-:W-:Y:S02]  /*28e0*/  MOV R140, RZ ;  /* 0x000000ff008c7202 */ /* 0x000fe40000000f00 */
[C---:B------:R-:W-:Y:S02]  /*28f0*/  @!P1 SHF.L.U64.HI R0, R86.reuse, 0x1, R87 ;  /* 0x0000000156009819 */ /* 0x040fe40000010257 */
[----:B------:R-:W-:Y:S01]  /*2900*/  @!P1 SHF.L.U32 R87, R86, 0x1, RZ ;  /* 0x0000000156579819 */ /* 0x000fe200000006ff */
[----:B------:R1:W3:Y:S04]  /*2910*/  @!P2 LDG.E R144, desc[UR8][R68.64] ;  /* 0x000000084490a981 */ /* 0x0002e8000c1e1900 */
[----:B------:R-:W3:Y:S01]  /*2920*/  @!P2 LDG.E R140, desc[UR8][R18.64] ;  /* 0x00000008128ca981 */ /* 0x000ee2000c1e1900 */
[----:B-1----:R-:W-:-:S04]  /*2930*/  @!P1 IADD3 R68, P2, PT, R87, R108, RZ ;  /* 0x0000006c57449210 */ /* 0x002fc80007f5e0ff */
[----:B------:R-:W-:Y:S02]  /*2940*/  @!P1 IADD3.X R69, PT, PT, R0, R109, RZ, P2, !PT ;  /* 0x0000006d00459210 */ /* 0x000fe400017fe4ff */
[----:B0-----:R-:W-:-:S04]  /*2950*/  @!P1 IADD3 R110, P2, PT, R87, R110, RZ ;  /* 0x0000006e576e9210 */ /* 0x001fc80007f5e0ff */
[----:B------:R-:W-:Y:S02]  /*2960*/  @!P1 IADD3.X R111, PT, PT, R0, R111, RZ, P2, !PT ;  /* 0x0000006f006f9210 */ /* 0x000fe400017fe4ff */
[----:B------:R-:W-:Y:S02]  /*2970*/  LOP3.LUT P2, RZ, R85, 0x80000, RZ, 0xc0, !PT ;  /* 0x0008000055ff7812 */ /* 0x000fe4000784c0ff */
[----:B------:R-:W-:Y:S02]  /*2980*/  MOV R134, RZ ;  /* 0x000000ff00867202 */ /* 0x000fe40000000f00 */
[----:B------:R-:W-:Y:S02]  /*2990*/  MOV R74, RZ ;  /* 0x000000ff004a7202 */ /* 0x000fe40000000f00 */
[----:B------:R-:W-:-:S04]  /*29a0*/  IADD3 R87, PT, PT, R47, 0x1b0, RZ ;  /* 0x000001b02f577810 */ /* 0x000fc80007ffe0ff */
[----:B------:R-:W-:-:S03]  /*29b0*/  SHF.R.S32.HI R107, RZ, 0x1f, R87 ;  /* 0x0000001fff6b7819 */ /* 0x000fc60000011457 */
[----:B------:R0:W3:Y:S04]  /*29c0*/  @!P2 LDG.E R134, desc[UR8][R104.64] ;  /* 0x000000086886a981 */ /* 0x0000e8000c1e1900 */
[----:B------:R-:W3:Y:S01]  /*29d0*/  @!P2 LDG.E R74, desc[UR8][R102.64] ;  /* 0x00000008664aa981 */ /* 0x000ee2000c1e1900 */
[----:B------:R-:W-:-:S04]  /*29e0*/  ISETP.GE.U32.AND P2, PT, R87, UR12, PT ;  /* 0x0000000c57007c0c */ /* 0x000fc8000bf46070 */
[----:B------:R-:W-:-:S13]  /*29f0*/  ISETP.GE.AND.EX P2, PT, R107, UR13, PT, P2 ;  /* 0x0000000d6b007c0c */ /* 0x000fda000bf46320 */
[----:B0-----:R-:W0:Y:S01]  /*2a00*/  @!P2 LDC.64 R104, c[0x0][0x3f8] ;  /* 0x0000fe00ff68ab82 */ /* 0x001e220000000a00 */
[----:B------:R-:W-:-:S06]  /*2a10*/  MOV R86, RZ ;  /* 0x000000ff00567202 */ /* 0x000fcc0000000f00 */
[----:B------:R1:W3:Y:S01]  /*2a20*/  @!P3 LDG.E R86, desc[UR8][R2.64] ;  /* 0x000000080256b981 */ /* 0x0002e2000c1e1900 */
[----:B------:R-:W2:Y:S01]  /*2a30*/  @!P2 LDC.64 R108, c[0x0][0x3a0] ;  /* 0x0000e800ff6cab82 */ /* 0x000ea20000000a00 */
[----:B------:R-:W-:-:S06]  /*2a40*/  MOV R80, RZ ;  /* 0x000000ff00507202 */ /* 0x000fcc0000000f00 */
[----:B------:R4:W3:Y:S01]  /*2a50*/  @!P3 LDG.E R80, desc[UR8][R82.64] ;  /* 0x000000085250b981 */ /* 0x0008e2000c1e1900 */
[----:B-1----:R-:W-:Y:S02]  /*2a60*/  @!P2 MOV R2, R94 ;  /* 0x0000005e0002a202 */ /* 0x002fe40000000f00 */
[----:B------:R-:W-:Y:S01]  /*2a70*/  @!P2 MOV R3, R93 ;  /* 0x0000005d0003a202 */ /* 0x000fe20000000f00 */
[-C--:B0-----:R-:W-:Y:S02]  /*2a80*/  @!P2 IMAD R0, R107, R104.reuse, RZ ;  /* 0x000000686b00a224 */ /* 0x081fe400078e02ff */
[----:B------:R-:W0:Y:S02]  /*2a90*/  @!P2 LDC.64 R106, c[0x0][0x398] ;  /* 0x0000e600ff6aab82 */ /* 0x000e240000000a00 */
[C---:B------:R-:W-:Y:S02]  /*2aa0*/  @!P2 IMAD R103, R87.reuse, R105, R0 ;  /* 0x000000695767a224 */ /* 0x040fe400078e0200 */
[----:B------:R-:W-:-:S05]  /*2ab0*/  @!P2 IMAD.WIDE.U32 R104, R87, R104, R2 ;  /* 0x000000685768a225 */ /* 0x000fca00078e0002 */
[----:B------:R-:W-:Y:S02]  /*2ac0*/  @!P2 IADD3 R87, PT, PT, R105, R103, RZ ;  /* 0x000000676957a210 */ /* 0x000fe40007ffe0ff */
[C---:B------:R-:W-:Y:S02]  /*2ad0*/  @!P2 SHF.L.U32 R105, R104.reuse, 0x1, RZ ;  /* 0x000000016869a819 */ /* 0x040fe400000006ff */
[----:B------:R-:W-:Y:S02]  /*2ae0*/  @!P2 SHF.L.U64.HI R0, R104, 0x1, R87 ;  /* 0x000000016800a819 */ /* 0x000fe40000010257 */
[----:B--2---:R-:W-:-:S04]  /*2af0*/  @!P2 IADD3 R108, P3, PT, R105, R108, RZ ;  /* 0x0000006c696ca210 */ /* 0x004fc80007f7e0ff */
[----:B------:R-:W-:Y:S02]  /*2b00*/  @!P2 IADD3.X R109, PT, PT, R0, R109, RZ, P3, !PT ;  /* 0x0000006d006da210 */ /* 0x000fe40001ffe4ff */
[----:B0-----:R-:W-:-:S04]  /*2b10*/  @!P2 IADD3 R106, P3, PT, R105, R106, RZ ;  /* 0x0000006a696aa210 */ /* 0x001fc80007f7e0ff */
[----:B------:R-:W-:Y:S02]  /*2b20*/  @!P2 IADD3.X R107, PT, PT, R0, R107, RZ, P3, !PT ;  /* 0x0000006b006ba210 */ /* 0x000fe40001ffe4ff */
[----:B------:R-:W-:Y:S02]  /*2b30*/  LOP3.LUT P3, RZ, R85, 0x20000, RZ, 0xc0, !PT ;  /* 0x0002000055ff7812 */ /* 0x000fe4000786c0ff */
[----:B------:R-:W-:Y:S02]  /*2b40*/  MOV R84, RZ ;  /* 0x000000ff00547202 */ /* 0x000fe40000000f00 */
[----:B----4-:R-:W-:Y:S02]  /*2b50*/  MOV R82, RZ ;  /* 0x000000ff00527202 */ /* 0x010fe40000000f00 */
[----:B------:R-:W-:-:S04]  /*2b60*/  IADD3 R3, PT, PT, R47, 0x1c0, RZ ;  /* 0x000001c02f037810 */ /* 0x000fc80007ffe0ff */
[----:B------:R-:W-:-:S03]  /*2b70*/  SHF.R.S32.HI R83, RZ, 0x1f, R3 ;  /* 0x0000001fff537819 */ /* 0x000fc60000011403 */
[----:B------:R0:W2:Y:S04]  /*2b80*/  @!P3 LDG.E R84, desc[UR8][R14.64] ;  /* 0x000000080e54b981 */ /* 0x0000a8000c1e1900 */
[----:B------:R1:W4:Y:S01]  /*2b90*/  @!P3 LDG.E R82, desc[UR8][R76.64] ;  /* 0x000000084c52b981 */ /* 0x000322000c1e1900 */
[----:B------:R-:W-:-:S04]  /*2ba0*/  ISETP.GE.U32.AND P3, PT, R3, UR12, PT ;  /* 0x0000000c03007c0c */ /* 0x000fc8000bf66070 */
[----:B------:R-:W-:-:S13]  /*2bb0*/  ISETP.GE.AND.EX P3, PT, R83, UR13, PT, P3 ;  /* 0x0000000d53007c0c */ /* 0x000fda000bf66330 */
[----:B0-----:R-:W0:Y:S08]  /*2bc0*/  @!P3 LDC.64 R14, c[0x0][0x3f8] ;  /* 0x0000fe00ff0ebb82 */ /* 0x001e300000000a00 */
[----:B------:R-:W0:Y:S01]  /*2bd0*/  @!P3 LDC.64 R104, c[0x0][0x3a0] ;  /* 0x0000e800ff68bb82 */ /* 0x000e220000000a00 */
[----:B-1----:R-:W-:Y:S02]  /*2be0*/  @!P3 MOV R76, R94 ;  /* 0x0000005e004cb202 */ /* 0x002fe40000000f00 */
[----:B------:R-:W-:-:S05]  /*2bf0*/  @!P3 MOV R77, R93 ;  /* 0x0000005d004db202 */ /* 0x000fca0000000f00 */
[----:B------:R-:W1:Y:S01]  /*2c00*/  @!P3 LDC.64 R102, c[0x0][0x398] ;  /* 0x0000e600ff66bb82 */ /* 0x000e620000000a00 */
[----:B------:R-:W-:Y:S02]  /*2c10*/  MOV R78, RZ ;  /* 0x000000ff004e7202 */ /* 0x000fe40000000f00 */
[----:B------:R-:W-:-:S04]  /*2c20*/  MOV R2, RZ ;  /* 0x000000ff00027202 */ /* 0x000fc80000000f00 */
[----:B------:R1:W2:Y:S01]  /*2c30*/  @!P4 LDG.E R78, desc[UR8][R100.64] ;  /* 0x00000008644ec981 */ /* 0x0002a2000c1e1900 */
[-C--:B0-----:R-:W-:Y:S02]  /*2c40*/  @!P3 IMAD R0, R83, R14.reuse, RZ ;  /* 0x0000000e5300b224 */ /* 0x081fe400078e02ff */
[C---:B------:R-:W-:Y:S01]  /*2c50*/  @!P3 IMAD.WIDE.U32 R76, R3.reuse, R14, R76 ;  /* 0x0000000e034cb225 */ /* 0x040fe200078e004c */
[----:B------:R-:W4:Y:S03]  /*2c60*/  @!P4 LDG.E R2, desc[UR8][R88.64] ;  /* 0x000000085802c981 */ /* 0x000f26000c1e1900 */
[----:B------:R-:W-:-:S05]  /*2c70*/  @!P3 IMAD R15, R3, R15, R0 ;  /* 0x0000000f030fb224 */ /* 0x000fca00078e0200 */
[----:B------:R-:W-:Y:S02]  /*2c80*/  @!P3 IADD3 R3, PT, PT, R77, R15, RZ ;  /* 0x0000000f4d03b210 */ /* 0x000fe40007ffe0ff */
[C---:B------:R-:W-:Y:S02]  /*2c90*/  @!P3 SHF.L.U32 R77, R76.reuse, 0x1, RZ ;  /* 0x000000014c4db819 */ /* 0x040fe400000006ff */
[----:B------:R-:W-:Y:S02]  /*2ca0*/  @!P3 SHF.L.U64.HI R0, R76, 0x1, R3 ;  /* 0x000000014c00b819 */ /* 0x000fe40000010203 */
[----:B------:R-:W-:Y:S02]  /*2cb0*/  @!P3 IADD3 R104, P4, PT, R77, R104, RZ ;  /* 0x000000684d68b210 */ /* 0x000fe40007f9e0ff */
[----:B------:R-:W-:Y:S02]  /*2cc0*/  IADD3 R3, PT, PT, R47, 0x1d0, RZ ;  /* 0x000001d02f037810 */ /* 0x000fe40007ffe0ff */
[----:B------:R-:W-:-:S02]  /*2cd0*/  @!P3 IADD3.X R105, PT, PT, R0, R105, RZ, P4, !PT ;  /* 0x000000690069b210 */ /* 0x000fc400027fe4ff */
[----:B-1----:R-:W-:Y:S02]  /*2ce0*/  @!P3 IADD3 R102, P4, PT, R77, R102, RZ ;  /* 0x000000664d66b210 */ /* 0x002fe40007f9e0ff */
[----:B------:R-:W-:Y:S02]  /*2cf0*/  SHF.R.S32.HI R77, RZ, 0x1f, R3 ;  /* 0x0000001fff4d7819 */ /* 0x000fe40000011403 */
[----:B------:R-:W-:Y:S02]  /*2d00*/  @!P3 IADD3.X R103, PT, PT, R0, R103, RZ, P4, !PT ;  /* 0x000000670067b210 */ /* 0x000fe400027fe4ff */
[----:B------:R-:W-:-:S04]  /*2d10*/  ISETP.GE.U32.AND P4, PT, R3, UR12, PT ;  /* 0x0000000c03007c0c */ /* 0x000fc8000bf86070 */
[----:B------:R-:W-:Y:S02]  /*2d20*/  ISETP.GE.AND.EX P4, PT, R77, UR13, PT, P4 ;  /* 0x0000000d4d007c0c */ /* 0x000fe4000bf86340 */
[----:B------:R-:W-:-:S06]  /*2d30*/  MOV R76, RZ ;  /* 0x000000ff004c7202 */ /* 0x000fcc0000000f00 */
[----:B------:R0:W4:Y:S01]  /*2d40*/  @!P5 LDG.E R76, desc[UR8][R4.64] ;  /* 0x00000008044cd981 */ /* 0x000122000c1e1900 */
[----:B------:R-:W-:-:S04]  /*2d50*/  MOV R70, RZ ;  /* 0x000000ff00467202 */ /* 0x000fc80000000f00 */
[----:B------:R-:W1:Y:S02]  /*2d60*/  @!P4 LDC.64 R100, c[0x0][0x3a0] ;  /* 0x0000e800ff64cb82 */ /* 0x000e640000000a00 */
[----:B------:R0:W4:Y:S06]  /*2d70*/  @!P5 LDG.E R70, desc[UR8][R6.64] ;  /* 0x000000080646d981 */ /* 0x00012c000c1e1900 */
[----:B0-----:R-:W0:Y:S01]  /*2d80*/  @!P4 LDC.64 R4, c[0x0][0x3f8] ;  /* 0x0000fe00ff04cb82 */ /* 0x001e220000000a00 */
[----:B------:R-:W-:-:S07]  /*2d90*/  @!P4 MOV R6, R94 ;  /* 0x0000005e0006c202 */ /* 0x000fce0000000f00 */
[----:B------:R-:W1:Y:S01]  /*2da0*/  @!P4 LDC.64 R88, c[0x0][0x398] ;  /* 0x0000e600ff58cb82 */ /* 0x000e620000000a00 */
[----:B------:R-:W-:Y:S01]  /*2db0*/  @!P4 MOV R7, R93 ;  /* 0x0000005d0007c202 */ /* 0x000fe20000000f00 */
[-C--:B0-----:R-:W-:Y:S02]  /*2dc0*/  @!P4 IMAD R14, R77, R4.reuse, RZ ;  /* 0x000000044d0ec224 */ /* 0x081fe400078e02ff */
[----:B------:R-:W-:-:S04]  /*2dd0*/  @!P4 IMAD.WIDE.U32 R6, R3, R4, R6 ;  /* 0x000000040306c225 */ /* 0x000fc800078e0006 */
[----:B------:R-:W-:-:S05]  /*2de0*/  @!P4 IMAD R5, R3, R5, R14 ;  /* 0x000000050305c224 */ /* 0x000fca00078e020e */
[----:B------:R-:W-:Y:S02]  /*2df0*/  @!P4 IADD3 R3, PT, PT, R7, R5, RZ ;  /* 0x000000050703c210 */ /* 0x000fe40007ffe0ff */
[C---:B------:R-:W-:Y:S02]  /*2e00*/  @!P4 SHF.L.U32 R7, R6.reuse, 0x1, RZ ;  /* 0x000000010607c819 */ /* 0x040fe400000006ff */
[----:B------:R-:W-:Y:S02]  /*2e10*/  @!P4 SHF.L.U64.HI R4, R6, 0x1, R3 ;  /* 0x000000010604c819 */ /* 0x000fe40000010203 */
[----:B-1----:R-:W-:Y:S02]  /*2e20*/  @!P4 IADD3 R100, P5, PT, R7, R100, RZ ;  /* 0x000000640764c210 */ /* 0x002fe40007fbe0ff */
[----:B------:R-:W-:Y:S02]  /*2e30*/  IADD3 R3, PT, PT, R47, 0x1e0, RZ ;  /* 0x000001e02f037810 */ /* 0x000fe40007ffe0ff */
[----:B------:R-:W-:-:S02]  /*2e40*/  @!P4 IADD3.X R101, PT, PT, R4, R101, RZ, P5, !PT ;  /* 0x000000650465c210 */ /* 0x000fc40002ffe4ff */
[----:B------:R-:W-:Y:S02]  /*2e50*/  @!P4 IADD3 R88, P5, PT, R7, R88, RZ ;  /* 0x000000580758c210 */ /* 0x000fe40007fbe0ff */
[----:B------:R-:W-:Y:S02]  /*2e60*/  SHF.R.S32.HI R5, RZ, 0x1f, R3 ;  /* 0x0000001fff057819 */ /* 0x000fe40000011403 */
[----:B------:R-:W-:Y:S02]  /*2e70*/  @!P4 IADD3.X R89, PT, PT, R4, R89, RZ, P5, !PT ;  /* 0x000000590459c210 */ /* 0x000fe40002ffe4ff */
[----:B------:R-:W-:Y:S02]  /*2e80*/  ISETP.GE.U32.AND P5, PT, R3, UR12, PT ;  /* 0x0000000c03007c0c */ /* 0x000fe4000bfa6070 */
[----:B------:R-:W-:Y:S02]  /*2e90*/  P2R R121, PR, RZ, 0x8 ;  /* 0x00000008ff797803 */ /* 0x000fe40000000000 */
[----:B------:R-:W-:-:S02]  /*2ea0*/  LOP3.LUT P3, RZ, R85, 0x2000, RZ, 0xc0, !PT ;  /* 0x0000200055ff7812 */ /* 0x000fc4000786c0ff */
[----:B------:R-:W-:Y:S02]  /*2eb0*/  ISETP.GE.AND.EX P5, PT, R5, UR13, PT, P5 ;  /* 0x0000000d05007c0c */ /* 0x000fe4000bfa6350 */
[----:B------:R-:W-:Y:S02]  /*2ec0*/  MOV R4, RZ ;  /* 0x000000ff00047202 */ /* 0x000fe40000000f00 */
[----:B------:R-:W-:Y:S02]  /*2ed0*/  P2R R19, PR, RZ, 0x2 ;  /* 0x00000002ff137803 */ /* 0x000fe40000000000 */
[----:B------:R-:W-:-:S05]  /*2ee0*/  LOP3.LUT P1, RZ, R85, 0x4000, RZ, 0xc0, !PT ;  /* 0x0000400055ff7812 */ /* 0x000fca000782c0ff */
[----:B------:R0:W4:Y:S01]  /*2ef0*/  @!P3 LDG.E R4, desc[UR8][R12.64] ;  /* 0x000000080c04b981 */ /* 0x000122000c1e1900 */
[----:B------:R-:W-:Y:S02]  /*2f00*/  MOV R0, RZ ;  /* 0x000000ff00007202 */ /* 0x000fe40000000f00 */
[----:B------:R-:W-:Y:S02]  /*2f10*/  MOV R6, RZ ;  /* 0x000000ff00067202 */ /* 0x000fe40000000f00 */
[----:B------:R-:W-:-:S03]  /*2f20*/  MOV R72, RZ ;  /* 0x000000ff00487202 */ /* 0x000fc60000000f00 */
[----:B------:R1:W4:Y:S01]  /*2f30*/  @!P1 LDG.E R0, desc[UR8][R8.64] ;  /* 0x0000000808009981 */ /* 0x000322000c1e1900 */
[----:B0-----:R-:W0:Y:S03]  /*2f40*/  @!P5 LDC.64 R12, c[0x0][0x3f8] ;  /* 0x0000fe00ff0cdb82 */ /* 0x001e260000000a00 */
[----:B------:R3:W4:Y:S04]  /*2f50*/  @!P3 LDG.E R6, desc[UR8][R90.64] ;  /* 0x000000085a06b981 */ /* 0x000728000c1e1900 */
[----:B------:R3:W4:Y:S01]  /*2f60*/  @!P1 LDG.E R72, desc[UR8][R10.64] ;  /* 0x000000080a489981 */ /* 0x000722000c1e1900 */
[----:B-1----:R-:W-:Y:S01]  /*2f70*/  MOV R8, RZ ;  /* 0x000000ff00087202 */ /* 0x002fe20000000f00 */
[----:B---3--:R-:W1:Y:S05]  /*2f80*/  @!P5 LDC.64 R90, c[0x0][0x3a0] ;  /* 0x0000e800ff5adb82 */ /* 0x008e6a0000000a00 */
[----:B------:R3:W4:Y:S01]  /*2f90*/  @!P6 LDG.E R8, desc[UR8][R98.64] ;  /* 0x000000086208e981 */ /* 0x000722000c1e1900 */
[----:B------:R-:W-:-:S06]  /*2fa0*/  MOV R10, RZ ;  /* 0x000000ff000a7202 */ /* 0x000fcc0000000f00 */
[----:B------:R0:W4:Y:S01]  /*2fb0*/  @!P6 LDG.E R10, desc[UR8][R16.64] ;  /* 0x00000008100ae981 */ /* 0x000122000c1e1900 */
[----:B---3--:R-:W3:Y:S01]  /*2fc0*/  @!P5 LDC.64 R98, c[0x0][0x398] ;  /* 0x0000e600ff62db82 */ /* 0x008ee20000000a00 */
[----:B0-----:R-:W-:Y:S01]  /*2fd0*/  @!P5 IMAD R14, R5, R12, RZ ;  /* 0x0000000c050ed224 */ /* 0x001fe200078e02ff */
[----:B------:R-:W-:Y:S02]  /*2fe0*/  @!P5 MOV R16, R94 ;  /* 0x0000005e0010d202 */ /* 0x000fe40000000f00 */
[----:B------:R-:W-:Y:S01]  /*2ff0*/  @!P5 MOV R17, R93 ;  /* 0x0000005d0011d202 */ /* 0x000fe20000000f00 */
[C---:B------:R-:W-:Y:S02]  /*3000*/  @!P5 IMAD R5, R3.reuse, R13, R14 ;  /* 0x0000000d0305d224 */ /* 0x040fe400078e020e */
[----:B------:R-:W-:-:S05]  /*3010*/  @!P5 IMAD.WIDE.U32 R12, R3, R12, R16 ;  /* 0x0000000c030cd225 */ /* 0x000fca00078e0010 */
[----:B------:R-:W-:Y:S02]  /*3020*/  @!P5 IADD3 R3, PT, PT, R13, R5, RZ ;  /* 0x000000050d03d210 */ /* 0x000fe40007ffe0ff */
[C---:B------:R-:W-:Y:S02]  /*3030*/  @!P5 SHF.L.U32 R13, R12.reuse, 0x1, RZ ;  /* 0x000000010c0dd819 */ /* 0x040fe400000006ff */
[----:B------:R-:W-:Y:S02]  /*3040*/  @!P5 SHF.L.U64.HI R14, R12, 0x1, R3 ;  /* 0x000000010c0ed819 */ /* 0x000fe40000010203 */
[----:B-1----:R-:W-:Y:S02]  /*3050*/  @!P5 IADD3 R90, P6, PT, R13, R90, RZ ;  /* 0x0000005a0d5ad210 */ /* 0x002fe40007fde0ff */
[----:B------:R-:W-:Y:S02]  /*3060*/  P2R R31, PR, RZ, 0x1 ;  /* 0x00000001ff1f7803 */ /* 0x000fe40000000000 */
[----:B------:R-:W-:-:S02]  /*3070*/  LOP3.LUT P0, RZ, R85, 0x800, RZ, 0xc0, !PT ;  /* 0x0000080055ff7812 */ /* 0x000fc4000780c0ff */
[C---:B------:R-:W-:Y:S02]  /*3080*/  @!P5 IADD3.X R91, PT, PT, R14.reuse, R91, RZ, P6, !PT ;  /* 0x0000005b0e5bd210 */ /* 0x040fe400037fe4ff */
[----:B---3--:R-:W-:Y:S02]  /*3090*/  @!P5 IADD3 R98, P6, PT, R13, R98, RZ ;  /* 0x000000620d62d210 */ /* 0x008fe40007fde0ff */
[----:B------:R-:W-:Y:S02]  /*30a0*/  MOV R12, RZ ;  /* 0x000000ff000c7202 */ /* 0x000fe40000000f00 */
[----:B------:R-:W-:Y:S02]  /*30b0*/  @!P5 IADD3.X R99, PT, PT, R14, R99, RZ, P6, !PT ;  /* 0x000000630e63d210 */ /* 0x000fe400037fe4ff */
[----:B------:R-:W-:-:S03]  /*30c0*/  MOV R14, RZ ;  /* 0x000000ff000e7202 */ /* 0x000fc60000000f00 */
[----:B------:R0:W3:Y:S04]  /*30d0*/  @!P0 LDG.E R12, desc[UR8][R20.64] ;  /* 0x00000008140c8981 */ /* 0x0000e8000c1e1900 */
[----:B------:R1:W3:Y:S01]  /*30e0*/  @!P0 LDG.E R14, desc[UR8][R96.64] ;  /* 0x00000008600e8981 */ /* 0x0002e2000c1e1900 */
[----:B------:R-:W-:-:S04]  /*30f0*/  IADD3 R5, PT, PT, R47, 0x1f0, RZ ;  /* 0x000001f02f057810 */ /* 0x000fc80007ffe0ff */
[----:B------:R-:W-:Y:S02]  /*3100*/  SHF.R.S32.HI R7, RZ, 0x1f, R5 ;  /* 0x0000001fff077819 */ /* 0x000fe40000011405 */
[----:B------:R-:W-:-:S04]  /*3110*/  ISETP.GE.U32.AND P6, PT, R5, UR12, PT ;  /* 0x0000000c05007c0c */ /* 0x000fc8000bfc6070 */
[----:B------:R-:W-:Y:S02]  /*3120*/  ISETP.GE.AND.EX P6, PT, R7, UR13, PT, P6 ;  /* 0x0000000d07007c0c */ /* 0x000fe4000bfc6360 */
[----:B------:R-:W-:-:S11]  /*3130*/  P2R R115, PR, RZ, 0x10 ;  /* 0x00000010ff737803 */ /* 0x000fd60000000000 */
[----:B0-----:R-:W0:Y:S01]  /*3140*/  @!P6 LDC.64 R20, c[0x0][0x3f8] ;  /* 0x0000fe00ff14eb82 */ /* 0x001e220000000a00 */
[----:B------:R-:W-:Y:S02]  /*3150*/  LOP3.LUT P4, RZ, R85, 0x400, RZ, 0xc0, !PT ;  /* 0x0000040055ff7812 */ /* 0x000fe4000788c0ff */
[----:B------:R-:W-:-:S05]  /*3160*/  MOV R18, RZ ;  /* 0x000000ff00127202 */ /* 0x000fca0000000f00 */
[----:B-1----:R-:W1:Y:S06]  /*3170*/  @!P6 LDC.64 R96, c[0x0][0x3a0] ;  /* 0x0000e800ff60eb82 */ /* 0x002e6c0000000a00 */
[----:B------:R2:W3:Y:S01]  /*3180*/  @!P4 LDG.E R18, desc[UR8][R22.64] ;  /* 0x000000081612c981 */ /* 0x0004e2000c1e1900 */
[----:B------:R-:W-:Y:S01]  /*3190*/  P2R R15, PR, RZ, 0x2 ;  /* 0x00000002ff0f7803 */ /* 0x000fe20000000000 */
[----:B0-----:R-:W-:Y:S01]  /*31a0*/  @!P6 IMAD R30, R7, R20, RZ ;  /* 0x00000014071ee224 */ /* 0x001fe200078e02ff */
[----:B--2---:R-:W-:Y:S02]  /*31b0*/  @!P6 MOV R22, R94 ;  /* 0x0000005e0016e202 */ /* 0x004fe40000000f00 */
[----:B------:R-:W-:Y:S01]  /*31c0*/  @!P6 MOV R23, R93 ;  /* 0x0000005d0017e202 */ /* 0x000fe20000000f00 */
[----:B------:R-:W-:Y:S01]  /*31d0*/  @!P6 IMAD R7, R5, R21, R30 ;  /* 0x000000150507e224 */ /* 0x000fe200078e021e */
[----:B------:R-:W-:Y:S01]  /*31e0*/  LOP3.LUT P1, RZ, R85, 0x200, RZ, 0xc0, !PT ;  /* 0x0000020055ff7812 */ /* 0x000fe2000782c0ff */
[----:B------:R-:W-:Y:S01]  /*31f0*/  @!P6 IMAD.WIDE.U32 R20, R5, R20, R22 ;  /* 0x000000140514e225 */ /* 0x000fe200078e0016 */
[----:B------:R-:W-:-:S04]  /*3200*/  P2R R87, PR, RZ, 0x4 ;  /* 0x00000004ff577803 */ /* 0x000fc80000000000 */
[----:B------:R-:W-:Y:S02]  /*3210*/  @!P6 IADD3 R5, PT, PT, R21, R7, RZ ;  /* 0x000000071505e210 */ /* 0x000fe40007ffe0ff */
[C---:B------:R-:W-:Y:S02]  /*3220*/  @!P6 SHF.L.U32 R77, R20.reuse, 0x1, RZ ;  /* 0x00000001144de819 */ /* 0x040fe400000006ff */
[----:B------:R-:W-:Y:S02]  /*3230*/  @!P6 SHF.L.U64.HI R120, R20, 0x1, R5 ;  /* 0x000000011478e819 */ /* 0x000fe40000010205 */
[----:B------:R-:W-:Y:S02]  /*3240*/  LOP3.LUT P2, RZ, R85, 0x100, RZ, 0xc0, !PT ;  /* 0x0000010055ff7812 */ /* 0x000fe4000784c0ff */
[----:B------:R-:W-:Y:S02]  /*3250*/  MOV R20, RZ ;  /* 0x000000ff00147202 */ /* 0x000fe40000000f00 */
[----:B------:R-:W-:-:S02]  /*3260*/  P2R R11, PR, RZ, 0x1 ;  /* 0x00000001ff0b7803 */ /* 0x000fc40000000000 */
[----:B-1----:R-:W-:Y:S02]  /*3270*/  @!P6 IADD3 R96, P0, PT, R77, R96, RZ ;  /* 0x000000604d60e210 */ /* 0x002fe40007f1e0ff */
[----:B------:R-:W-:Y:S01]  /*3280*/  MOV R16, RZ ;  /* 0x000000ff00107202 */ /* 0x000fe20000000f00 */
[----:B------:R0:W2:Y:S01]  /*3290*/  @!P1 LDG.E R20, desc[UR8][R24.64] ;  /* 0x0000000818149981 */ /* 0x0000a2000c1e1900 */
[C---:B------:R-:W-:Y:S02]  /*32a0*/  LOP3.LUT P3, RZ, R85.reuse, 0x1000000, RZ, 0xc0, !PT ;  /* 0x0100000055ff7812 */ /* 0x040fe4000786c0ff */
[----:B------:R-:W-:Y:S02]  /*32b0*/  @!P6 IADD3.X R97, PT, PT, R120, R97, RZ, P0, !PT ;  /* 0x000000617861e210 */ /* 0x000fe400007fe4ff */
[----:B------:R-:W-:Y:S01]  /*32c0*/  LOP3.LUT P0, RZ, R85, 0x80, RZ, 0xc0, !PT ;  /* 0x0000008055ff7812 */ /* 0x000fe2000780c0ff */
[----:B------:R-:W2:Y:S01]  /*32d0*/  @!P4 LDG.E R16, desc[UR8][R142.64] ;  /* 0x000000088e10c981 */ /* 0x000ea2000c1e1900 */
[----:B------:R-:W-:-:S02]  /*32e0*/  MOV R22, RZ ;  /* 0x000000ff00167202 */ /* 0x000fc40000000f00 */
[----:B0-----:R-:W-:Y:S02]  /*32f0*/  MOV R24, RZ ;  /* 0x000000ff00187202 */ /* 0x001fe40000000f00 */
[----:B------:R-:W-:Y:S02]  /*3300*/  P2R R3, PR, RZ, 0x20 ;  /* 0x00000020ff037803 */ /* 0x000fe40000000000 */
[----:B------:R-:W2:Y:S01]  /*3310*/  @!P1 LDG.E R22, desc[UR8][R26.64] ;  /* 0x000000081a169981 */ /* 0x000ea2000c1e1900 */
[----:B------:R-:W-:-:S03]  /*3320*/  LOP3.LUT P5, RZ, R85, 0x40, RZ, 0xc0, !PT ;  /* 0x0000004055ff7812 */ /* 0x000fc600078ac0ff */
[----:B------:R0:W2:Y:S01]  /*3330*/  @!P2 LDG.E R24, desc[UR8][R28.64] ;  /* 0x000000081c18a981 */ /* 0x0000a2000c1e1900 */
[----:B------:R-:W-:Y:S02]  /*3340*/  PRMT R145, RZ, 0x5410, RZ ;  /* 0x00005410ff917816 */ /* 0x000fe400000000ff */
[----:B------:R-:W-:Y:S02]  /*3350*/  MOV R30, RZ ;  /* 0x000000ff001e7202 */ /* 0x000fe40000000f00 */
[----:B------:R-:W-:Y:S02]  /*3360*/  PRMT R153, RZ, 0x7610, R153 ;  /* 0x00007610ff997816 */ /* 0x000fe40000000099 */
[----:B0-----:R-:W-:Y:S02]  /*3370*/  MOV R28, RZ ;  /* 0x000000ff001c7202 */ /* 0x001fe40000000f00 */
[----:B------:R-:W2:Y:S01]  /*3380*/  @!P0 LDG.E R30, desc[UR8][R34.64] ;  /* 0x00000008221e8981 */ /* 0x000ea2000c1e1900 */
[----:B------:R-:W-:-:S02]  /*3390*/  PRMT R149, R149, 0x5410, RZ ;  /* 0x0000541095957816 */ /* 0x000fc400000000ff */
[----:B------:R-:W-:Y:S01]  /*33a0*/  @!P3 PRMT R145, R145, 0x5410, R50 ;  /* 0x000054109191b816 */ /* 0x000fe20000000032 */
[----:B------:R0:W2:Y:S01]  /*33b0*/  @!P0 LDG.E R28, desc[UR8][R32.64] ;  /* 0x00000008201c8981 */ /* 0x0000a2000c1e1900 */
[----:B------:R-:W-:Y:S02]  /*33c0*/  @!P3 PRMT R153, R48, 0x7610, R153 ;  /* 0x000076103099b816 */ /* 0x000fe40000000099 */
[----:B------:R-:W-:Y:S02]  /*33d0*/  @!P3 PRMT R149, R149, 0x7610, R48 ;  /* 0x000076109595b816 */ /* 0x000fe40000000030 */
[----:B------:R-:W-:Y:S02]  /*33e0*/  @!P3 PRMT R145, R50, 0x7632, R145 ;  /* 0x000076323291b816 */ /* 0x000fe40000000091 */
[----:B------:R-:W-:Y:S02]  /*33f0*/  LOP3.LUT P3, RZ, R85, 0x20, RZ, 0xc0, !PT ;  /* 0x0000002055ff7812 */ /* 0x000fe4000786c0ff */
[----:B0-----:R-:W-:-:S02]  /*3400*/  MOV R32, RZ ;  /* 0x000000ff00207202 */ /* 0x001fc40000000f00 */
[----:B------:R-:W-:Y:S02]  /*3410*/  MOV R34, RZ ;  /* 0x000000ff00227202 */ /* 0x000fe40000000f00 */
[----:B------:R-:W-:Y:S02]  /*3420*/  MOV R26, RZ ;  /* 0x000000ff001a7202 */ /* 0x000fe40000000f00 */
[----:B------:R0:W2:Y:S04]  /*3430*/  @!P5 LDG.E R32, desc[UR8][R36.64] ;  /* 0x000000082420d981 */ /* 0x0000a8000c1e1900 */
[----:B------:R-:W2:Y:S01]  /*3440*/  @!P5 LDG.E R34, desc[UR8][R132.64] ;  /* 0x000000088422d981 */ /* 0x000ea2000c1e1900 */
[----:B------:R-:W-:-:S03]  /*3450*/  MOV R38, RZ ;  /* 0x000000ff00267202 */ /* 0x000fc60000000f00 */
[----:B------:R1:W2:Y:S01]  /*3460*/  @!P2 LDG.E R26, desc[UR8][R138.64] ;  /* 0x000000088a1aa981 */ /* 0x0002a2000c1e1900 */
[----:B0-----:R-:W-:-:S03]  /*3470*/  MOV R36, RZ ;  /* 0x000000ff00247202 */ /* 0x001fc60000000f00 */
[----:B------:R-:W2:Y:S04]  /*3480*/  @!P3 LDG.E R38, desc[UR8][R126.64] ;  /* 0x000000087e26b981 */ /* 0x000ea8000c1e1900 */
[----:B------:R0:W2:Y:S01]  /*3490*/  @!P3 LDG.E R36, desc[UR8][R136.64] ;  /* 0x000000088824b981 */ /* 0x0000a2000c1e1900 */
[----:B------:R-:W-:Y:S02]  /*34a0*/  P2R R113, PR, RZ, 0x40 ;  /* 0x00000040ff717803 */ /* 0x000fe40000000000 */
[C---:B------:R-:W-:Y:S02]  /*34b0*/  LOP3.LUT P6, RZ, R85.reuse, 0x800000, RZ, 0xc0, !PT ;  /* 0x0080000055ff7812 */ /* 0x040fe400078cc0ff */
[C---:B------:R-:W-:Y:S02]  /*34c0*/  LOP3.LUT P4, RZ, R85.reuse, 0x400000, RZ, 0xc0, !PT ;  /* 0x0040000055ff7812 */ /* 0x040fe4000788c0ff */
[----:B------:R-:W-:-:S02]  /*34d0*/  LOP3.LUT P0, RZ, R85, 0x10, RZ, 0xc0, !PT ;  /* 0x0000001055ff7812 */ /* 0x000fc4000780c0ff */
[----:B------:R-:W-:Y:S02]  /*34e0*/  PRMT R141, R141, 0x5410, RZ ;  /* 0x000054108d8d7816 */ /* 0x000fe400000000ff */
[----:B------:R-:W-:Y:S02]  /*34f0*/  MOV R42, RZ ;  /* 0x000000ff002a7202 */ /* 0x000fe40000000f00 */
[----:B------:R-:W-:-:S03]  /*3500*/  PRMT R143, RZ, 0x5410, RZ ;  /* 0x00005410ff8f7816 */ /* 0x000fc600000000ff */
[----:B------:R-:W-:Y:S02]  /*3510*/  @!P6 PRMT R141, R141, 0x7610, R52 ;  /* 0x000076108d8de816 */ /* 0x000fe40000000034 */
[----:B------:R-:W-:Y:S02]  /*3520*/  MOV R40, RZ ;  /* 0x000000ff00287202 */ /* 0x000fe40000000f00 */
[----:B------:R-:W-:Y:S01]  /*3530*/  PRMT R149, RZ, 0x7610, R149 ;  /* 0x00007610ff957816 */ /* 0x000fe20000000095 */
[----:B------:R-:W2:Y:S01]  /*3540*/  @!P0 LDG.E R42, desc[UR8][R146.64] ;  /* 0x00000008922a8981 */ /* 0x000ea2000c1e1900 */
[----:B------:R-:W-:Y:S02]  /*3550*/  PRMT R141, RZ, 0x7610, R141 ;  /* 0x00007610ff8d7816 */ /* 0x000fe4000000008d */
[----:B------:R-:W-:Y:S01]  /*3560*/  @!P4 PRMT R143, R143, 0x5410, R154 ;  /* 0x000054108f8fc816 */ /* 0x000fe2000000009a */
[----:B------:R-:W2:Y:S01]  /*3570*/  @!P0 LDG.E R40, desc[UR8][R150.64] ;  /* 0x0000000896288981 */ /* 0x000ea2000c1e1900 */
[----:B------:R-:W-:-:S02]  /*3580*/  @!P4 PRMT R149, R56, 0x7610, R149 ;  /* 0x000076103895c816 */ /* 0x000fc40000000095 */
[----:B------:R-:W-:Y:S02]  /*3590*/  @!P4 PRMT R141, R56, 0x7632, R141 ;  /* 0x00007632388dc816 */ /* 0x000fe4000000008d */
[----:B------:R-:W-:Y:S02]  /*35a0*/  @!P4 PRMT R143, R154, 0x7632, R143 ;  /* 0x000076329a8fc816 */ /* 0x000fe4000000008f */
[----:B------:R-:W-:Y:S02]  /*35b0*/  LOP3.LUT P4, RZ, R85, 0x8, RZ, 0xc0, !PT ;  /* 0x0000000855ff7812 */ /* 0x000fe4000788c0ff */
[----:B------:R-:W-:Y:S02]  /*35c0*/  MOV R44, RZ ;  /* 0x000000ff002c7202 */ /* 0x000fe40000000f00 */
[----:B------:R-:W-:Y:S02]  /*35d0*/  PRMT R135, RZ, 0x5410, RZ ;  /* 0x00005410ff877816 */ /* 0x000fe400000000ff */
[----:B------:R-:W-:-:S02]  /*35e0*/  MOV R46, RZ ;  /* 0x000000ff002e7202 */ /* 0x000fc40000000f00 */
[----:B------:R-:W-:Y:S02]  /*35f0*/  PRMT R153, R153, 0x5410, RZ ;  /* 0x0000541099997816 */ /* 0x000fe400000000ff */
[----:B------:R-:W-:-:S03]  /*3600*/  @!P6 PRMT R135, R135, 0x5410, R54 ;  /* 0x000054108787e816 */ /* 0x000fc60000000036 */
[----:B------:R-:W2:Y:S01]  /*3610*/  @!P4 LDG.E R44, desc[UR8][R130.64] ;  /* 0x00000008822cc981 */ /* 0x000ea2000c1e1900 */
[----:B------:R-:W-:Y:S02]  /*3620*/  @!P6 PRMT R153, R153, 0x5410, R52 ;  /* 0x000054109999e816 */ /* 0x000fe40000000034 */
[----:B------:R-:W-:Y:S01]  /*3630*/  @!P6 PRMT R135, R54, 0x7632, R135 ;  /* 0x000076323687e816 */ /* 0x000fe20000000087 */
[----:B------:R-:W2:Y:S01]  /*3640*/  @!P4 LDG.E R46, desc[UR8][R128.64] ;  /* 0x00000008802ec981 */ /* 0x000ea2000c1e1900 */
[C---:B------:R-:W-:Y:S02]  /*3650*/  LOP3.LUT P6, RZ, R85.reuse, 0x100000, RZ, 0xc0, !PT ;  /* 0x0010000055ff7812 */ /* 0x040fe400078cc0ff */
[C---:B------:R-:W-:Y:S02]  /*3660*/  LOP3.LUT P0, RZ, R85.reuse, 0x4, RZ, 0xc0, !PT ;  /* 0x0000000455ff7812 */ /* 0x040fe4000780c0ff */
[----:B------:R-:W-:Y:S01]  /*3670*/  LOP3.LUT P5, RZ, R85, 0x80000, RZ, 0xc0, !PT ;  /* 0x0008000055ff7812 */ /* 0x000fe200078ac0ff */
[----:B------:R0:W-:Y:S01]  /*3680*/  STL [R1+0x10], R48 ;  /* 0x0000103001007387 */ /* 0x0001e20000100800 */
[----:B-1----:R-:W-:-:S02]  /*3690*/  PRMT R138, RZ, 0x7610, R138 ;  /* 0x00007610ff8a7816 */ /* 0x002fc4000000008a */
[----:B------:R-:W-:Y:S01]  /*36a0*/  PRMT R132, R132, 0x5410, RZ ;  /* 0x0000541084847816 */ /* 0x000fe200000000ff */
[----:B------:R1:W-:Y:S04]  /*36b0*/  STL [R1+0x90], R50 ;  /* 0x0000903201007387 */ /* 0x0003e80000100800 */
[----:B------:R-:W-:Y:S02]  /*36c0*/  @!P6 PRMT R138, R140, 0x7610, R138 ;  /* 0x000076108c8ae816 */ /* 0x000fe4000000008a */
[----:B0-----:R-:W-:Y:S02]  /*36d0*/  MOV R48, RZ ;  /* 0x000000ff00307202 */ /* 0x001fe40000000f00 */
[----:B------:R-:W-:Y:S02]  /*36e0*/  @!P6 PRMT R132, R132, 0x7610, R140 ;  /* 0x000076108484e816 */ /* 0x000fe4000000008c */
[----:B-1----:R-:W-:-:S02]  /*36f0*/  MOV R50, RZ ;  /* 0x000000ff00327202 */ /* 0x002fc40000000f00 */
[----:B------:R-:W-:Y:S01]  /*3700*/  PRMT R138, R138, 0x5410, RZ ;  /* 0x000054108a8a7816 */ /* 0x000fe200000000ff */
[----:B------:R-:W2:Y:S01]  /*3710*/  @!P0 LDG.E R48, desc[UR8][R124.64] ;  /* 0x000000087c308981 */ /* 0x000ea2000c1e1900 */
[----:B------:R-:W-:Y:S02]  /*3720*/  PRMT R136, R136, 0x5410, RZ ;  /* 0x0000541088887816 */ /* 0x000fe400000000ff */
[----:B------:R-:W-:Y:S01]  /*3730*/  PRMT R132, RZ, 0x7610, R132 ;  /* 0x00007610ff847816 */ /* 0x000fe20000000084 */
[----:B------:R-:W2:Y:S01]  /*3740*/  @!P0 LDG.E R50, desc[UR8][R122.64] ;  /* 0x000000087a328981 */ /* 0x000ea2000c1e1900 */
[----:B------:R-:W-:Y:S02]  /*3750*/  PRMT R127, RZ, 0x7610, R127 ;  /* 0x00007610ff7f7816 */ /* 0x000fe4000000007f */
[--C-:B------:R-:W-:Y:S02]  /*3760*/  @!P5 PRMT R138, R138, 0x5410, R134.reuse ;  /* 0x000054108a8ad816 */ /* 0x100fe40000000086 */
[----:B------:R-:W-:-:S02]  /*3770*/  @!P5 PRMT R136, R136, 0x7610, R134 ;  /* 0x000076108888d816 */ /* 0x000fc40000000086 */
[C---:B------:R-:W-:Y:S02]  /*3780*/  @!P5 PRMT R132, R74.reuse, 0x7610, R132 ;  /* 0x000076104a84d816 */ /* 0x040fe40000000084 */
[----:B------:R-:W-:Y:S02]  /*3790*/  @!P5 PRMT R127, R74, 0x7632, R127 ;  /* 0x000076324a7fd816 */ /* 0x000fe4000000007f */
[----:B------:R-:W-:Y:S02]  /*37a0*/  PRMT R137, RZ, 0x7610, R137 ;  /* 0x00007610ff897816 */ /* 0x000fe40000000089 */
[----:B------:R-:W-:Y:S02]  /*37b0*/  PRMT R139, R139, 0x5410, RZ ;  /* 0x000054108b8b7816 */ /* 0x000fe400000000ff */
[----:B------:R-:W-:Y:S02]  /*37c0*/  LOP3.LUT P5, RZ, R85, 0x2, RZ, 0xc0, !PT ;  /* 0x0000000255ff7812 */ /* 0x000fe400078ac0ff */
[----:B------:R-:W-:-:S02]  /*37d0*/  @!P6 PRMT R137, R144, 0x7610, R137 ;  /* 0x000076109089e816 */ /* 0x000fc40000000089 */
[----:B------:R-:W-:Y:S01]  /*37e0*/  @!P6 PRMT R139, R139, 0x7610, R144 ;  /* 0x000076108b8be816 */ /* 0x000fe20000000090 */
[----:B------:R0:W-:Y:S01]  /*37f0*/  STL [R1+0x14], R52 ;  /* 0x0000143401007387 */ /* 0x0001e20000100800 */
[----:B------:R-:W-:-:S03]  /*3800*/  LOP3.LUT P6, RZ, R85, 0x10000, RZ, 0xc0, !PT ;  /* 0x0001000055ff7812 */ /* 0x000fc600078cc0ff */
[----:B------:R1:W-:Y:S01]  /*3810*/  STL [R1+0x94], R54 ;  /* 0x0000943601007387 */ /* 0x0003e20000100800 */
[----:B0-----:R-:W-:Y:S02]  /*3820*/  MOV R52, RZ ;  /* 0x000000ff00347202 */ /* 0x001fe40000000f00 */
[----:B-1----:R-:W-:-:S04]  /*3830*/  MOV R54, RZ ;  /* 0x000000ff00367202 */ /* 0x002fc80000000f00 */
[----:B------:R-:W2:Y:S01]  /*3840*/  @!P5 LDG.E R52, desc[UR8][R116.64] ;  /* 0x000000087434d981 */ /* 0x000ea2000c1e1900 */
[----:B------:R-:W-:Y:S02]  /*3850*/  PRMT R7, RZ, 0x5410, RZ ;  /* 0x00005410ff077816 */ /* 0x000fe400000000ff */
[----:B------:R-:W-:Y:S01]  /*3860*/  PRMT R9, RZ, 0x5410, RZ ;  /* 0x00005410ff097816 */ /* 0x000fe200000000ff */
[----:B------:R0:W2:Y:S01]  /*3870*/  @!P5 LDG.E R54, desc[UR8][R58.64] ;  /* 0x000000083a36d981 */ /* 0x0000a2000c1e1900 */
[----:B------:R-:W-:Y:S02]  /*3880*/  @!P6 PRMT R7, R78, 0x7610, R7 ;  /* 0x000076104e07e816 */ /* 0x000fe40000000007 */
[----:B----4-:R-:W-:Y:S02]  /*3890*/  @!P6 PRMT R9, R2, 0x7610, R9 ;  /* 0x000076100209e816 */ /* 0x010fe40000000009 */
[----:B------:R-:W-:Y:S02]  /*38a0*/  @!P6 PRMT R7, R7, 0x7610, R78 ;  /* 0x000076100707e816 */ /* 0x000fe4000000004e */
[----:B------:R-:W-:-:S02]  /*38b0*/  @!P6 PRMT R9, R9, 0x7610, R2 ;  /* 0x000076100909e816 */ /* 0x000fc40000000002 */
[----:B------:R-:W-:Y:S01]  /*38c0*/  LOP3.LUT P6, RZ, R85, 0x1, RZ, 0xc0, !PT ;  /* 0x0000000155ff7812 */ /* 0x000fe200078cc0ff */
[----:B------:R1:W-:Y:S01]  /*38d0*/  STL [R1+0x18], R56 ;  /* 0x0000183801007387 */ /* 0x0003e20000100800 */
[----:B0-----:R-:W-:Y:S02]  /*38e0*/  MOV R58, RZ ;  /* 0x000000ff003a7202 */ /* 0x001fe40000000f00 */
[----:B-1----:R-:W-:-:S09]  /*38f0*/  MOV R56, RZ ;  /* 0x000000ff00387202 */ /* 0x002fd20000000f00 */
[----:B------:R-:W4:Y:S04]  /*3900*/  @!P6 LDG.E R58, desc[UR8][R62.64] ;  /* 0x000000083e3ae981 */ /* 0x000f28000c1e1900 */
[----:B------:R0:W4:Y:S01]  /*3910*/  @!P6 LDG.E R56, desc[UR8][R60.64] ;  /* 0x000000083c38e981 */ /* 0x000122000c1e1900 */
[----:B------:R-:W-:Y:S02]  /*3920*/  ISETP.NE.AND P0, PT, R11, RZ, PT ;  /* 0x000000ff0b00720c */ /* 0x000fe40003f05270 */
[----:B------:R-:W-:Y:S02]  /*3930*/  PRMT R27, RZ, 0x5410, RZ ;  /* 0x00005410ff1b7816 */ /* 0x000fe400000000ff */
[----:B------:R-:W-:-:S09]  /*3940*/  PRMT R29, RZ, 0x5410, RZ ;  /* 0x00005410ff1d7816 */ /* 0x000fd200000000ff */
[----:B---3--:R-:W-:Y:S02]  /*3950*/  @!P0 PRMT R27, R12, 0x7610, R27 ;  /* 0x000076100c1b8816 */ /* 0x008fe4000000001b */
[----:B------:R-:W-:Y:S02]  /*3960*/  @!P0 PRMT R29, R29, 0x5410, R14 ;  /* 0x000054101d1d8816 */ /* 0x000fe4000000000e */
[----:B------:R-:W-:Y:S02]  /*3970*/  @!P0 PRMT R27, R27, 0x7610, R12 ;  /* 0x000076101b1b8816 */ /* 0x000fe4000000000c */
[----:B------:R-:W-:Y:S02]  /*3980*/  @!P0 PRMT R29, R14, 0x7632, R29 ;  /* 0x000076320e1d8816 */ /* 0x000fe4000000001d */
[----:B------:R-:W-:Y:S02]  /*3990*/  ISETP.NE.AND P0, PT, R31, RZ, PT ;  /* 0x000000ff1f00720c */ /* 0x000fe40003f05270 */
[----:B0-----:R-:W-:-:S02]  /*39a0*/  MOV R60, RZ ;  /* 0x000000ff003c7202 */ /* 0x001fc40000000f00 */
[----:B------:R-:W-:Y:S02]  /*39b0*/  MOV R62, RZ ;  /* 0x000000ff003e7202 */ /* 0x000fe40000000f00 */
[----:B------:R-:W-:-:S07]  /*39c0*/  LOP3.LUT P1, RZ, R85, 0x200000, RZ, 0xc0, !PT ;  /* 0x0020000055ff7812 */ /* 0x000fce000782c0ff */
[----:B------:R0:W3:Y:S04]  /*39d0*/  @!P0 LDG.E R60, desc[UR8][R64.64] ;  /* 0x00000008403c8981 */ /* 0x0000e8000c1e1900 */
[----:B------:R1:W3:Y:S01]  /*39e0*/  @!P0 LDG.E R62, desc[UR8][R66.64] ;  /* 0x00000008423e8981 */ /* 0x0002e2000c1e1900 */
[----:B------:R-:W-:Y:S02]  /*39f0*/  PRMT R133, RZ, 0x5410, RZ ;  /* 0x00005410ff857816 */ /* 0x000fe400000000ff */
[----:B------:R-:W-:Y:S02]  /*3a00*/  PRMT R142, RZ, 0x5410, RZ ;  /* 0x00005410ff8e7816 */ /* 0x000fe400000000ff */
[----:B------:R-:W-:Y:S02]  /*3a10*/  @!P1 PRMT R133, R133, 0x5410, R152 ;  /* 0x0000541085859816 */ /* 0x000fe40000000098 */
[----:B------:R-:W-:-:S02]  /*3a20*/  @!P1 PRMT R142, R142, 0x5410, R148 ;  /* 0x000054108e8e9816 */ /* 0x000fc40000000094 */
[----:B------:R-:W-:Y:S02]  /*3a30*/  @!P1 PRMT R133, R152, 0x7632, R133 ;  /* 0x0000763298859816 */ /* 0x000fe40000000085 */
[----:B------:R-:W-:Y:S02]  /*3a40*/  @!P1 PRMT R142, R148, 0x7632, R142 ;  /* 0x00007632948e9816 */ /* 0x000fe4000000008e */
[----:B------:R-:W-:Y:S02]  /*3a50*/  LOP3.LUT P1, RZ, R85, 0x40000, RZ, 0xc0, !PT ;  /* 0x0004000055ff7812 */ /* 0x000fe4000782c0ff */
[----:B------:R-:W-:Y:S02]  /*3a60*/  PRMT R136, RZ, 0x7610, R136 ;  /* 0x00007610ff887816 */ /* 0x000fe40000000088 */
[----:B------:R-:W-:Y:S02]  /*3a70*/  PRMT R139, RZ, 0x7610, R139 ;  /* 0x00007610ff8b7816 */ /* 0x000fe4000000008b */
[----:B------:R-:W-:-:S02]  /*3a80*/  PRMT R127, R127, 0x5410, RZ ;  /* 0x000054107f7f7816 */ /* 0x000fc400000000ff */
[----:B------:R-:W-:-:S05]  /*3a90*/  PRMT R126, RZ, 0x7610, R126 ;  /* 0x00007610ff7e7816 */ /* 0x000fca000000007e */
[C---:B------:R-:W-:Y:S02]  /*3aa0*/  @!P1 PRMT R136, R80.reuse, 0x7610, R136 ;  /* 0x0000761050889816 */ /* 0x040fe40000000088 */
[----:B------:R-:W-:Y:S02]  /*3ab0*/  @!P1 PRMT R139, R80, 0x7632, R139 ;  /* 0x00007632508b9816 */ /* 0x000fe4000000008b */
[----:B------:R-:W-:Y:S02]  /*3ac0*/  @!P1 PRMT R127, R127, 0x5410, R86 ;  /* 0x000054107f7f9816 */ /* 0x000fe40000000056 */
[----:B------:R-:W-:Y:S02]  /*3ad0*/  @!P1 PRMT R126, R86, 0x7632, R126 ;  /* 0x00007632567e9816 */ /* 0x000fe4000000007e */
[----:B------:R-:W-:Y:S02]  /*3ae0*/  LOP3.LUT P1, RZ, R85, 0x8000, RZ, 0xc0, !PT ;  /* 0x0000800055ff7812 */ /* 0x000fe4000782c0ff */
[----:B------:R-:W-:-:S02]  /*3af0*/  P2R R119, PR, RZ, 0x10 ;  /* 0x00000010ff777803 */ /* 0x000fc40000000000 */
[----:B------:R-:W-:Y:S02]  /*3b00*/  PRMT R11, RZ, 0x5410, RZ ;  /* 0x00005410ff0b7816 */ /* 0x000fe400000000ff */
[----:B------:R-:W-:Y:S02]  /*3b10*/  PRMT R13, RZ, 0x5410, RZ ;  /* 0x00005410ff0d7816 */ /* 0x000fe400000000ff */
[----:B------:R-:W-:-:S05]  /*3b20*/  LOP3.LUT P4, RZ, R85, 0x20000, RZ, 0xc0, !PT ;  /* 0x0002000055ff7812 */ /* 0x000fca000788c0ff */
[----:B------:R-:W-:Y:S02]  /*3b30*/  @!P1 PRMT R11, R11, 0x5410, R76 ;  /* 0x000054100b0b9816 */ /* 0x000fe4000000004c */
[----:B------:R-:W-:Y:S02]  /*3b40*/  @!P1 PRMT R13, R76, 0x7632, R13 ;  /* 0x000076324c0d9816 */ /* 0x000fe4000000000d */
[----:B------:R-:W-:Y:S02]  /*3b50*/  @!P1 PRMT R11, R70, 0x7610, R11 ;  /* 0x00007610460b9816 */ /* 0x000fe4000000000b */
[----:B------:R-:W-:Y:S02]  /*3b60*/  @!P1 PRMT R13, R13, 0x7610, R70 ;  /* 0x000076100d0d9816 */ /* 0x000fe40000000046 */
[----:B------:R-:W-:Y:S02]  /*3b70*/  ISETP.NE.AND P1, PT, R15, RZ, PT ;  /* 0x000000ff0f00720c */ /* 0x000fe40003f25270 */
[----:B------:R-:W-:-:S02]  /*3b80*/  PRMT R5, RZ, 0x5410, RZ ;  /* 0x00005410ff057816 */ /* 0x000fc400000000ff */
[----:B------:R-:W-:Y:S02]  /*3b90*/  PRMT R126, R126, 0x5410, RZ ;  /* 0x000054107e7e7816 */ /* 0x000fe400000000ff */
[----:B------:R-:W-:Y:S02]  /*3ba0*/  PRMT R83, RZ, 0x7610, R83 ;  /* 0x00007610ff537816 */ /* 0x000fe40000000053 */
[----:B------:R-:W-:Y:S02]  /*3bb0*/  @!P4 PRMT R5, R84, 0x7632, R5 ;  /* 0x000076325405c816 */ /* 0x000fe40000000005 */
[----:B------:R-:W-:Y:S02]  /*3bc0*/  @!P4 PRMT R126, R126, 0x5410, R84 ;  /* 0x000054107e7ec816 */ /* 0x000fe40000000054 */
[----:B------:R-:W-:Y:S02]  /*3bd0*/  @!P4 PRMT R83, R82, 0x7610, R83 ;  /* 0x000076105253c816 */ /* 0x000fe40000000053 */
[----:B------:R-:W-:-:S02]  /*3be0*/  @!P4 PRMT R5, R5, 0x7610, R82 ;  /* 0x000076100505c816 */ /* 0x000fc40000000052 */
[----:B------:R-:W-:Y:S02]  /*3bf0*/  PRMT R17, RZ, 0x5410, RZ ;  /* 0x00005410ff117816 */ /* 0x000fe400000000ff */
[----:B------:R-:W-:Y:S02]  /*3c00*/  PRMT R15, RZ, 0x5410, RZ ;  /* 0x00005410ff0f7816 */ /* 0x000fe400000000ff */
[----:B------:R-:W-:Y:S02]  /*3c10*/  P2R R116, PR, RZ, 0x20 ;  /* 0x00000020ff747803 */ /* 0x000fe40000000000 */
[C---:B------:R-:W-:Y:S02]  /*3c20*/  LOP3.LUT P4, RZ, R85.reuse, 0x2000, RZ, 0xc0, !PT ;  /* 0x0000200055ff7812 */ /* 0x040fe4000788c0ff */
[----:B------:R-:W-:Y:S02]  /*3c30*/  LOP3.LUT P5, RZ, R85, 0x1000, RZ, 0xc0, !PT ;  /* 0x0000100055ff7812 */ /* 0x000fe400078ac0ff */
[----:B------:R-:W-:-:S02]  /*3c40*/  @!P1 PRMT R17, R72, 0x7610, R17 ;  /* 0x0000761048119816 */ /* 0x000fc40000000011 */
[----:B------:R-:W-:Y:S02]  /*3c50*/  @!P1 PRMT R15, R15, 0x7610, R72 ;  /* 0x000076100f0f9816 */ /* 0x000fe40000000048 */
[----:B------:R-:W-:Y:S02]  /*3c60*/  @!P1 PRMT R17, R17, 0x7610, R0 ;  /* 0x0000761011119816 */ /* 0x000fe40000000000 */
[----:B------:R-:W-:Y:S02]  /*3c70*/  @!P1 PRMT R15, R0, 0x7610, R15 ;  /* 0x00007610000f9816 */ /* 0x000fe4000000000f */
[----:B------:R-:W-:Y:S02]  /*3c80*/  ISETP.NE.AND P1, PT, R19, RZ, PT ;  /* 0x000000ff1300720c */ /* 0x000fe40003f25270 */
[----:B------:R-:W-:Y:S02]  /*3c90*/  PRMT R21, RZ, 0x5410, RZ ;  /* 0x00005410ff157816 */ /* 0x000fe400000000ff */
[----:B------:R-:W-:-:S02]  /*3ca0*/  PRMT R19, RZ, 0x5410, RZ ;  /* 0x00005410ff137816 */ /* 0x000fc400000000ff */
[----:B------:R-:W-:Y:S02]  /*3cb0*/  PRMT R23, RZ, 0x5410, RZ ;  /* 0x00005410ff177816 */ /* 0x000fe400000000ff */
[----:B------:R-:W-:Y:S02]  /*3cc0*/  PRMT R25, RZ, 0x5410, RZ ;  /* 0x00005410ff197816 */ /* 0x000fe400000000ff */
[----:B------:R-:W-:Y:S02]  /*3cd0*/  @!P4 PRMT R21, R4, 0x7610, R21 ;  /* 0x000076100415c816 */ /* 0x000fe40000000015 */
[----:B------:R-:W-:Y:S02]  /*3ce0*/  @!P4 PRMT R19, R19, 0x7610, R4 ;  /* 0x000076101313c816 */ /* 0x000fe40000000004 */
[----:B------:R-:W-:Y:S02]  /*3cf0*/  @!P5 PRMT R23, R23, 0x5410, R8 ;  /* 0x000054101717d816 */ /* 0x000fe40000000008 */
[----:B------:R-:W-:-:S02]  /*3d00*/  @!P5 PRMT R25, R25, 0x5410, R10 ;  /* 0x000054101919d816 */ /* 0x000fc4000000000a */
[----:B------:R-:W-:Y:S02]  /*3d10*/  @!P4 PRMT R19, R6, 0x7610, R19 ;  /* 0x000076100613c816 */ /* 0x000fe40000000013 */
[----:B------:R-:W-:Y:S02]  /*3d20*/  @!P4 PRMT R21, R21, 0x7610, R6 ;  /* 0x000076101515c816 */ /* 0x000fe40000000006 */
[----:B------:R-:W-:Y:S02]  /*3d30*/  @!P5 PRMT R23, R8, 0x7632, R23 ;  /* 0x000076320817d816 */ /* 0x000fe40000000017 */
[----:B------:R-:W-:Y:S02]  /*3d40*/  @!P5 PRMT R25, R10, 0x7632, R25 ;  /* 0x000076320a19d816 */ /* 0x000fe40000000019 */
[C---:B------:R-:W-:Y:S02]  /*3d50*/  LOP3.LUT P4, RZ, R85.reuse, 0x400, RZ, 0xc0, !PT ;  /* 0x0000040055ff7812 */ /* 0x040fe4000788c0ff */
[----:B------:R-:W-:-:S02]  /*3d60*/  LOP3.LUT P5, RZ, R85, 0x200, RZ, 0xc0, !PT ;  /* 0x0000020055ff7812 */ /* 0x000fc400078ac0ff */
[----:B------:R-:W-:Y:S02]  /*3d70*/  PRMT R31, RZ, 0x5410, RZ ;  /* 0x00005410ff1f7816 */ /* 0x000fe400000000ff */
[----:B------:R-:W-:Y:S02]  /*3d80*/  PRMT R33, RZ, 0x5410, RZ ;  /* 0x00005410ff217816 */ /* 0x000fe400000000ff */
[----:B------:R-:W-:Y:S02]  /*3d90*/  PRMT R35, RZ, 0x5410, RZ ;  /* 0x00005410ff237816 */ /* 0x000fe400000000ff */
[----:B------:R-:W-:-:S03]  /*3da0*/  PRMT R37, RZ, 0x5410, RZ ;  /* 0x00005410ff257816 */ /* 0x000fc600000000ff */
[----:B--2---:R-:W-:Y:S02]  /*3db0*/  @!P4 PRMT R31, R16, 0x7610, R31 ;  /* 0x00007610101fc816 */ /* 0x004fe4000000001f */
[----:B------:R-:W-:Y:S02]  /*3dc0*/  @!P4 PRMT R33, R33, 0x7610, R16 ;  /* 0x000076102121c816 */ /* 0x000fe40000000010 */
[C---:B------:R-:W-:Y:S02]  /*3dd0*/  @!P5 PRMT R35, R20.reuse, 0x7610, R35 ;  /* 0x000076101423d816 */ /* 0x040fe40000000023 */
[----:B------:R-:W-:Y:S02]  /*3de0*/  @!P5 PRMT R37, R20, 0x7632, R37 ;  /* 0x000076321425d816 */ /* 0x000fe40000000025 */
[----:B------:R-:W-:Y:S02]  /*3df0*/  @!P4 PRMT R33, R18, 0x7610, R33 ;  /* 0x000076101221c816 */ /* 0x000fe40000000021 */
[----:B------:R-:W-:-:S02]  /*3e00*/  @!P4 PRMT R31, R31, 0x7610, R18 ;  /* 0x000076101f1fc816 */ /* 0x000fc40000000012 */
[--C-:B------:R-:W-:Y:S02]  /*3e10*/  @!P5 PRMT R37, R37, 0x5410, R22.reuse ;  /* 0x000054102525d816 */ /* 0x100fe40000000016 */
[----:B------:R-:W-:Y:S02]  /*3e20*/  @!P5 PRMT R35, R35, 0x7610, R22 ;  /* 0x000076102323d816 */ /* 0x000fe40000000016 */
[C---:B------:R-:W-:Y:S02]  /*3e30*/  LOP3.LUT P4, RZ, R85.reuse, 0x80, RZ, 0xc0, !PT ;  /* 0x0000008055ff7812 */ /* 0x040fe4000788c0ff */
[----:B------:R-:W-:Y:S02]  /*3e40*/  LOP3.LUT P5, RZ, R85, 0x40, RZ, 0xc0, !PT ;  /* 0x0000004055ff7812 */ /* 0x000fe400078ac0ff */
[----:B0-----:R-:W-:Y:S02]  /*3e50*/  MOV R64, RZ ;  /* 0x000000ff00407202 */ /* 0x001fe40000000f00 */
[----:B------:R-:W-:-:S02]  /*3e60*/  PRMT R63, RZ, 0x5410, RZ ;  /* 0x00005410ff3f7816 */ /* 0x000fc400000000ff */
[----:B------:R-:W-:Y:S02]  /*3e70*/  PRMT R65, RZ, 0x5410, RZ ;  /* 0x00005410ff417816 */ /* 0x000fe400000000ff */
[----:B------:R0:W2:Y:S01]  /*3e80*/  @!P1 LDG.E R64, desc[UR8][R68.64] ;  /* 0x0000000844409981 */ /* 0x0000a2000c1e1900 */
[----:B-1----:R-:W-:Y:S02]  /*3e90*/  PRMT R67, RZ, 0x5410, RZ ;  /* 0x00005410ff437816 */ /* 0x002fe400000000ff */
[----:B------:R-:W-:Y:S02]  /*3ea0*/  PRMT R59, RZ, 0x5410, RZ ;  /* 0x00005410ff3b7816 */ /* 0x000fe400000000ff */
[----:B------:R-:W-:Y:S02]  /*3eb0*/  PRMT R61, RZ, 0x5410, RZ ;  /* 0x00005410ff3d7816 */ /* 0x000fe400000000ff */
[----:B0-----:R-:W-:Y:S02]  /*3ec0*/  PRMT R69, RZ, 0x5410, RZ ;  /* 0x00005410ff457816 */ /* 0x001fe400000000ff */
[----:B------:R-:W-:-:S02]  /*3ed0*/  @!P4 PRMT R63, R28, 0x7610, R63 ;  /* 0x000076101c3fc816 */ /* 0x000fc4000000003f */
[----:B------:R-:W-:Y:S02]  /*3ee0*/  @!P4 PRMT R65, R28, 0x7632, R65 ;  /* 0x000076321c41c816 */ /* 0x000fe40000000041 */
[----:B------:R-:W-:Y:S02]  /*3ef0*/  @!P5 PRMT R67, R32, 0x7610, R67 ;  /* 0x000076102043d816 */ /* 0x000fe40000000043 */
[----:B------:R-:W-:Y:S02]  /*3f00*/  @!P5 PRMT R69, R69, 0x7610, R32 ;  /* 0x000076104545d816 */ /* 0x000fe40000000020 */
[----:B------:R-:W-:Y:S02]  /*3f10*/  @!P2 PRMT R59, R24, 0x7610, R59 ;  /* 0x00007610183ba816 */ /* 0x000fe4000000003b */
[----:B------:R-:W-:Y:S02]  /*3f20*/  @!P2 PRMT R61, R61, 0x7610, R24 ;  /* 0x000076103d3da816 */ /* 0x000fe40000000018 */
[----:B------:R-:W-:-:S02]  /*3f30*/  @!P4 PRMT R65, R65, 0x5410, R30 ;  /* 0x000054104141c816 */ /* 0x000fc4000000001e */
[----:B------:R-:W-:Y:S02]  /*3f40*/  @!P4 PRMT R63, R63, 0x7610, R30 ;  /* 0x000076103f3fc816 */ /* 0x000fe4000000001e */
[----:B------:R-:W-:Y:S02]  /*3f50*/  @!P5 PRMT R69, R34, 0x7610, R69 ;  /* 0x000076102245d816 */ /* 0x000fe40000000045 */
[----:B------:R-:W-:Y:S02]  /*3f60*/  @!P5 PRMT R67, R67, 0x7610, R34 ;  /* 0x000076104343d816 */ /* 0x000fe40000000022 */
[C---:B------:R-:W-:Y:S02]  /*3f70*/  LOP3.LUT P4, RZ, R85.reuse, 0x10, RZ, 0xc0, !PT ;  /* 0x0000001055ff7812 */ /* 0x040fe4000788c0ff */
[----:B------:R-:W-:Y:S02]  /*3f80*/  LOP3.LUT P5, RZ, R85, 0x4, RZ, 0xc0, !PT ;  /* 0x0000000455ff7812 */ /* 0x000fe400078ac0ff */
[----:B------:R-:W-:-:S02]  /*3f90*/  PRMT R85, RZ, 0x5410, RZ ;  /* 0x00005410ff557816 */ /* 0x000fc400000000ff */
[----:B------:R-:W-:Y:S02]  /*3fa0*/  @!P2 PRMT R61, R26, 0x7610, R61 ;  /* 0x000076101a3da816 */ /* 0x000fe4000000003d */
[----:B------:R-:W-:Y:S02]  /*3fb0*/  @!P2 PRMT R59, R59, 0x7610, R26 ;  /* 0x000076103b3ba816 */ /* 0x000fe4000000001a */
[----:B------:R-:W-:Y:S02]  /*3fc0*/  ISETP.NE.AND P2, PT, R87, RZ, PT ;  /* 0x000000ff5700720c */ /* 0x000fe40003f45270 */
[----:B------:R-:W-:Y:S02]  /*3fd0*/  PRMT R83, R83, 0x5410, RZ ;  /* 0x0000541053537816 */ /* 0x000fe400000000ff */
[----:B------:R-:W-:Y:S02]  /*3fe0*/  PRMT R87, RZ, 0x7610, R87 ;  /* 0x00007610ff577816 */ /* 0x000fe40000000057 */
[----:B------:R-:W-:-:S02]  /*3ff0*/  @!P3 PRMT R85, R85, 0x7610, R36 ;  /* 0x000076105555b816 */ /* 0x000fc40000000024 */
[----:B------:R-:W-:Y:S02]  /*4000*/  @!P3 PRMT R83, R83, 0x5410, R36 ;  /* 0x000054105353b816 */ /* 0x000fe40000000024 */
[C---:B------:R-:W-:Y:S02]  /*4010*/  @!P3 PRMT R87, R38.reuse, 0x7610, R87 ;  /* 0x000076102657b816 */ /* 0x040fe40000000057 */
[----:B------:R-:W-:Y:S02]  /*4020*/  @!P3 PRMT R85, R38, 0x7632, R85 ;  /* 0x000076322655b816 */ /* 0x000fe40000000055 */
[----:B------:R-:W-:Y:S01]  /*4030*/  ISETP.NE.AND P3, PT, R121, RZ, PT ;  /* 0x000000ff7900720c */ /* 0x000fe20003f65270 */
[----:B------:R0:W-:Y:S04]  /*4040*/  STL [R1+0x28], R80 ;  /* 0x0000285001007387 */ /* 0x0001e80000100800 */
[----:B------:R1:W-:Y:S01]  /*4050*/  STL [R1+0xa4], R74 ;  /* 0x0000a44a01007387 */ /* 0x0003e20000100800 */
[----:B0-----:R-:W-:-:S02]  /*4060*/  MOV R80, RZ ;  /* 0x000000ff00507202 */ /* 0x001fc40000000f00 */
[----:B-1----:R-:W-:-:S05]  /*4070*/  MOV R74, RZ ;  /* 0x000000ff004a7202 */ /* 0x002fca0000000f00 */
[----:B------:R0:W2:Y:S01]  /*4080*/  @!P3 LDG.E R80, desc[UR8][R104.64] ;  /* 0x000000086850b981 */ /* 0x0000a2000c1e1900 */
[----:B------:R-:W-:-:S03]  /*4090*/  PRMT R87, R87, 0x5410, RZ ;  /* 0x0000541057577816 */ /* 0x000fc600000000ff */
[----:B------:R1:W2:Y:S01]  /*40a0*/  @!P2 LDG.E R74, desc[UR8][R106.64] ;  /* 0x000000086a4aa981 */ /* 0x0002a2000c1e1900 */
[----:B0-----:R-:W-:Y:S02]  /*40b0*/  PRMT R105, RZ, 0x5410, RZ ;  /* 0x00005410ff697816 */ /* 0x001fe400000000ff */
[----:B-1----:R-:W-:Y:S02]  /*40c0*/  PRMT R106, RZ, 0x7610, R106 ;  /* 0x00007610ff6a7816 */ /* 0x002fe4000000006a */
[----:B------:R-:W-:Y:S02]  /*40d0*/  @!P4 PRMT R105, R105, 0x5410, R42 ;  /* 0x000054106969c816 */ /* 0x000fe4000000002a */
[----:B------:R-:W-:Y:S02]  /*40e0*/  @!P4 PRMT R87, R87, 0x5410, R40 ;  /* 0x000054105757c816 */ /* 0x000fe40000000028 */
[----:B------:R-:W-:Y:S02]  /*40f0*/  @!P4 PRMT R106, R40, 0x7632, R106 ;  /* 0x00007632286ac816 */ /* 0x000fe4000000006a */
[----:B------:R-:W-:Y:S01]  /*4100*/  @!P4 PRMT R105, R42, 0x7632, R105 ;  /* 0x000076322a69c816 */ /* 0x000fe20000000069 */
[----:B------:R0:W-:Y:S01]  /*4110*/  STL [R1+0xa8], R86 ;  /* 0x0000a85601007387 */ /* 0x0001e20000100800 */
[----:B------:R-:W-:-:S02]  /*4120*/  ISETP.NE.AND P4, PT, R119, RZ, PT ;  /* 0x000000ff7700720c */ /* 0x000fc40003f85270 */
[----:B------:R-:W-:Y:S02]  /*4130*/  PRMT R104, RZ, 0x5410, RZ ;  /* 0x00005410ff687816 */ /* 0x000fe400000000ff */
[----:B0-----:R-:W-:-:S06]  /*4140*/  MOV R86, RZ ;  /* 0x000000ff00567202 */ /* 0x001fcc0000000f00 */
[----:B------:R0:W2:Y:S03]  /*4150*/  @!P3 LDG.E R86, desc[UR8][R102.64] ;  /* 0x000000086656b981 */ /* 0x0000a6000c1e1900 */
[----:B------:R-:W-:Y:S02]  /*4160*/  @!P4 PRMT R104, R44, 0x7632, R104 ;  /* 0x000076322c68c816 */ /* 0x000fe40000000068 */
[----:B0-----:R-:W-:-:S04]  /*4170*/  PRMT R103, RZ, 0x5410, RZ ;  /* 0x00005410ff677816 */ /* 0x001fc800000000ff */
[----:B------:R-:W-:Y:S02]  /*4180*/  @!P4 PRMT R103, R44, 0x7610, R103 ;  /* 0x000076102c67c816 */ /* 0x000fe40000000067 */
[--C-:B------:R-:W-:Y:S02]  /*4190*/  @!P4 PRMT R104, R104, 0x5410, R46.reuse ;  /* 0x000054106868c816 */ /* 0x100fe4000000002e */
[----:B------:R-:W-:Y:S02]  /*41a0*/  @!P4 PRMT R103, R103, 0x7610, R46 ;  /* 0x000076106767c816 */ /* 0x000fe4000000002e */
[----:B------:R-:W-:Y:S01]  /*41b0*/  ISETP.NE.AND P4, PT, R115, RZ, PT ;  /* 0x000000ff7300720c */ /* 0x000fe20003f85270 */
[----:B------:R0:W-:Y:S01]  /*41c0*/  STL [R1+0x2c], R84 ;  /* 0x00002c5401007387 */ /* 0x0001e20000100800 */
[----:B------:R-:W-:Y:S02]  /*41d0*/  PRMT R102, RZ, 0x5410, RZ ;  /* 0x00005410ff667816 */ /* 0x000fe400000000ff */
[----:B0-----:R-:W-:-:S09]  /*41e0*/  MOV R84, RZ ;  /* 0x000000ff00547202 */ /* 0x001fd20000000f00 */
[----:B------:R0:W2:Y:S01]  /*41f0*/  @!P4 LDG.E R84, desc[UR8][R100.64] ;  /* 0x000000086454c981 */ /* 0x0000a2000c1e1900 */
[----:B------:R-:W-:Y:S02]  /*4200*/  @!P5 PRMT R102, R102, 0x7610, R48 ;  /* 0x000076106666d816 */ /* 0x000fe40000000030 */
[----:B0-----:R-:W-:-:S04]  /*4210*/  PRMT R101, RZ, 0x5410, RZ ;  /* 0x00005410ff657816 */ /* 0x001fc800000000ff */
[----:B------:R-:W-:Y:S02]  /*4220*/  @!P5 PRMT R101, R48, 0x7610, R101 ;  /* 0x000076103065d816 */ /* 0x000fe40000000065 */
[----:B------:R-:W-:Y:S02]  /*4230*/  @!P5 PRMT R102, R50, 0x7610, R102 ;  /* 0x000076103266d816 */ /* 0x000fe40000000066 */
[----:B------:R-:W-:Y:S01]  /*4240*/  @!P5 PRMT R101, R101, 0x7610, R50 ;  /* 0x000076106565d816 */ /* 0x000fe20000000032 */
[----:B------:R0:W-:Y:S01]  /*4250*/  STL [R1+0xac], R82 ;  /* 0x0000ac5201007387 */ /* 0x0001e20000100800 */
[----:B------:R-:W-:Y:S02]  /*4260*/  ISETP.NE.AND P5, PT, R116, RZ, PT ;  /* 0x000000ff7400720c */ /* 0x000fe40003fa5270 */
        /* <DEDUP_REMOVED lines=9> */
[----:B------:R0:W-:Y:S02]  /*4300*/  STL [R1+0x30], R78 ;  /* 0x0000304e01007387 */ /* 0x0001e40000100800 */
[----:B0-----:R-:W-:-:S10]  /*4310*/  MOV R78, RZ ;  /* 0x000000ff004e7202 */ /* 0x001fd40000000f00 */
[----:B------:R0:W2:Y:S01]  /*4320*/  @!P5 LDG.E R78, desc[UR8][R90.64] ;  /* 0x000000085a4ed981 */ /* 0x0000a2000c1e1900 */
[----:B------:R-:W-:Y:S02]  /*4330*/  PRMT R107, RZ, 0x7610, R107 ;  /* 0x00007610ff6b7816 */ /* 0x000fe4000000006b */
[----:B------:R-:W-:Y:S02]  /*4340*/  PRMT R106, R106, 0x5410, RZ ;  /* 0x000054106a6a7816 */ /* 0x000fe400000000ff */
[----:B0-----:R-:W-:-:S04]  /*4350*/  PRMT R91, RZ, 0x5410, RZ ;  /* 0x00005410ff5b7816 */ /* 0x001fc800000000ff */
[C---:B----4-:R-:W-:Y:S02]  /*4360*/  @!P6 PRMT R91, R56.reuse, 0x7610, R91 ;  /* 0x00007610385be816 */ /* 0x050fe4000000005b */
[----:B------:R-:W-:Y:S02]  /*4370*/  @!P6 PRMT R107, R56, 0x7632, R107 ;  /* 0x00007632386be816 */ /* 0x000fe4000000006b */
[--C-:B------:R-:W-:Y:S02]  /*4380*/  @!P6 PRMT R106, R106, 0x5410, R58.reuse ;  /* 0x000054106a6ae816 */ /* 0x100fe4000000003a */
[----:B------:R-:W-:Y:S02]  /*4390*/  @!P6 PRMT R91, R91, 0x7610, R58 ;  /* 0x000076105b5be816 */ /* 0x000fe4000000003a */
[----:B------:R-:W-:Y:S02]  /*43a0*/  ISETP.NE.AND P6, PT, R113, RZ, PT ;  /* 0x000000ff7100720c */ /* 0x000fe40003fc5270 */
[----:B------:R-:W-:-:S11]  /*43b0*/  MOV R90, RZ ;  /* 0x000000ff005a7202 */ /* 0x000fd60000000f00 */
[----:B------:R0:W4:Y:S02]  /*43c0*/  @!P6 LDG.E R90, desc[UR8][R96.64] ;  /* 0x00000008605ae981 */ /* 0x000124000c1e1900 */
[----:B0-----:R-:W0:Y:S02]  /*43d0*/  LDC.64 R96, c[0x0][0x3b8] ;  /* 0x0000ee00ff607b82 */ /* 0x001e240000000a00 */
[----:B------:R1:W-:Y:S01]  /*43e0*/  STL [R1+0xb0], R2 ;  /* 0x0000b00201007387 */ /* 0x0003e20000100800 */
[----:B------:R-:W-:-:S06]  /*43f0*/  MOV R68, RZ ;  /* 0x000000ff00447202 */ /* 0x000fcc0000000f00 */
[----:B------:R3:W4:Y:S01]  /*4400*/  @!P2 LDG.E R68, desc[UR8][R108.64] ;  /* 0x000000086c44a981 */ /* 0x000722000c1e1900 */
[----:B-1----:R-:W1:Y:S01]  /*4410*/  @!P6 LDC.64 R2, c[0x0][0x398] ;  /* 0x0000e600ff02eb82 */ /* 0x002e620000000a00 */
[----:B0-----:R-:W-:-:S06]  /*4420*/  IMAD.WIDE R96, R51, 0x8, R96 ;  /* 0x0000000833607825 */ /* 0x001fcc00078e0260 */
[----:B------:R-:W4:Y:S01]  /*4430*/  LDG.E.64 R96, desc[UR8][R96.64] ;  /* 0x0000000860607981 */ /* 0x000f22000c1e1b00 */
[----:B---3--:R-:W-:Y:S02]  /*4440*/  PRMT R108, RZ, 0x5410, RZ ;  /* 0x00005410ff6c7816 */ /* 0x008fe400000000ff */
[----:B------:R-:W-:Y:S02]  /*4450*/  PRMT R107, R107, 0x5410, RZ ;  /* 0x000054106b6b7816 */ /* 0x000fe400000000ff */
[----:B------:R-:W-:Y:S02]  /*4460*/  PRMT R109, RZ, 0x7610, R109 ;  /* 0x00007610ff6d7816 */ /* 0x000fe4000000006d */
[--C-:B------:R-:W-:Y:S02]  /*4470*/  @!P0 PRMT R108, R108, 0x7610, R60.reuse ;  /* 0x000076106c6c8816 */ /* 0x100fe4000000003c */
[----:B------:R-:W-:Y:S02]  /*4480*/  @!P0 PRMT R107, R107, 0x5410, R60 ;  /* 0x000054106b6b8816 */ /* 0x000fe4000000003c */
[----:B------:R-:W-:-:S02]  /*4490*/  @!P0 PRMT R109, R62, 0x7610, R109 ;  /* 0x000076103e6d8816 */ /* 0x000fc4000000006d */
[----:B------:R-:W-:Y:S02]  /*44a0*/  @!P0 PRMT R108, R62, 0x7632, R108 ;  /* 0x000076323e6c8816 */ /* 0x000fe4000000006c */
[----:B-1----:R-:W-:Y:S01]  /*44b0*/  @!P6 IADD3 R2, P0, PT, R77, R2, RZ ;  /* 0x000000024d02e210 */ /* 0x002fe20007f1e0ff */
[----:B------:R0:W-:Y:S01]  /*44c0*/  STL [R1+0x34], R76 ;  /* 0x0000344c01007387 */ /* 0x0001e20000100800 */
[----:B------:R-:W-:-:S03]  /*44d0*/  MOV R66, RZ ;  /* 0x000000ff00427202 */ /* 0x000fc60000000f00 */
[----:B------:R1:W-:Y:S01]  /*44e0*/  STL [R1+0xb4], R70 ;  /* 0x0000b44601007387 */ /* 0x0003e20000100800 */
[----:B------:R-:W-:-:S03]  /*44f0*/  @!P6 IADD3.X R3, PT, PT, R120, R3, RZ, P0, !PT ;  /* 0x000000037803e210 */ /* 0x000fc600007fe4ff */
[----:B------:R-:W3:Y:S01]  /*4500*/  @!P1 LDG.E R66, desc[UR8][R110.64] ;  /* 0x000000086e429981 */ /* 0x000ee2000c1e1900 */
[----:B0-----:R-:W0:Y:S01]  /*4510*/  LDC.64 R76, c[0x0][0x3a8] ;  /* 0x0000ea00ff4c7b82 */ /* 0x001e220000000a00 */
[----:B-1----:R-:W-:-:S06]  /*4520*/  MOV R70, RZ ;  /* 0x000000ff00467202 */ /* 0x002fcc0000000f00 */
[----:B------:R-:W3:Y:S01]  /*4530*/  @!P6 LDG.E R70, desc[UR8][R2.64] ;  /* 0x000000080246e981 */ /* 0x000ee2000c1e1900 */
[----:B------:R-:W-:Y:S02]  /*4540*/  MOV R88, RZ ;  /* 0x000000ff00587202 */ /* 0x000fe40000000f00 */
[----:B------:R-:W-:-:S04]  /*4550*/  IADD3 R73, PT, PT, R118, R73, RZ ;  /* 0x0000004976497210 */ /* 0x000fc80007ffe0ff */
[----:B------:R1:W3:Y:S01]  /*4560*/  @!P5 LDG.E R88, desc[UR8][R98.64] ;  /* 0x000000086258d981 */ /* 0x0002e2000c1e1900 */
[----:B0-----:R-:W-:-:S06]  /*4570*/  IMAD.WIDE R76, R73, 0x4, R76 ;  /* 0x00000004494c7825 */ /* 0x001fcc00078e024c */
[----:B------:R-:W5:Y:S01]  /*4580*/  LDG.E.64 R76, desc[UR8][R76.64] ;  /* 0x000000084c4c7981 */ /* 0x000f62000c1e1b00 */
[----:B------:R-:W-:-:S13]  /*4590*/  ISETP.NE.AND P0, PT, RZ, UR10, PT ;  /* 0x0000000aff007c0c */ /* 0x000fda000bf05270 */
[----:B-1----:R-:W0:Y:S01]  /*45a0*/  @P0 LDC.64 R98, c[0x0][0x3b0] ;  /* 0x0000ec00ff620b82 */ /* 0x002e220000000a00 */
[----:B------:R1:W-:Y:S01]  /*45b0*/  STL [R1+0x38], R72 ;  /* 0x0000384801007387 */ /* 0x0003e20000100800 */
[----:B0-----:R-:W-:Y:S01]  /*45c0*/  @P0 IMAD.WIDE R98, R73, 0x4, R98 ;  /* 0x0000000449620825 */ /* 0x001fe200078e0262 */
[----:B-1----:R-:W-:-:S06]  /*45d0*/  CS2R R72, SRZ ;  /* 0x0000000000487805 */ /* 0x002fcc000001ff00 */
[----:B------:R0:W5:Y:S04]  /*45e0*/  @P0 LDG.E.64 R72, desc[UR8][R98.64] ;  /* 0x0000000862480981 */ /* 0x000168000c1e1b00 */
[----:B------:R1:W-:Y:S04]  /*45f0*/  STL [R1+0x40], R8 ;  /* 0x0000400801007387 */ /* 0x0003e80000100800 */
[----:B------:R0:W-:Y:S04]  /*4600*/  STL [R1+0xc0], R10 ;  /* 0x0000c00a01007387 */ /* 0x0001e80000100800 */
[----:B------:R0:W-:Y:S01]  /*4610*/  STL [R1+0x44], R12 ;  /* 0x0000440c01007387 */ /* 0x0001e20000100800 */
[----:B-1----:R-:W-:-:S02]  /*4620*/  PRMT R8, RZ, 0x5410, RZ ;  /* 0x00005410ff087816 */ /* 0x002fc400000000ff */
[----:B0-----:R-:W-:Y:S02]  /*4630*/  PRMT R10, RZ, 0x5410, RZ ;  /* 0x00005410ff0a7816 */ /* 0x001fe400000000ff */
[----:B------:R-:W-:Y:S01]  /*4640*/  PRMT R12, RZ, 0x5410, RZ ;  /* 0x00005410ff0c7816 */ /* 0x000fe200000000ff */
[----:B------:R-:W-:Y:S03]  /*4650*/  STL [R1+0x98], R154 ;  /* 0x0000989a01007387 */ /* 0x000fe60000100800 */
[----:B--2---:R-:W-:Y:S01]  /*4660*/  @!P3 PRMT R12, R80, 0x7610, R12 ;  /* 0x00007610500cb816 */ /* 0x004fe2000000000c */
[----:B------:R-:W-:Y:S04]  /*4670*/  STL [R1+0x1c], R152 ;  /* 0x00001c9801007387 */ /* 0x000fe80000100800 */
[----:B------:R-:W-:Y:S01]  /*4680*/  STL [R1+0x9c], R148 ;  /* 0x00009c9401007387 */ /* 0x000fe20000100800 */
[----:B------:R-:W-:-:S03]  /*4690*/  @!P3 PRMT R12, R12, 0x7610, R80 ;  /* 0x000076100c0cb816 */ /* 0x000fc60000000050 */
[----:B------:R-:W-:Y:S04]  /*46a0*/  STL [R1+0x20], R144 ;  /* 0x0000209001007387 */ /* 0x000fe80000100800 */
        /* <DEDUP_REMOVED lines=28> */
[----:B------:R0:W-:Y:S04]  /*4870*/  STL [R1+0xb8], R0 ;  /* 0x0000b80001007387 */ /* 0x0001e80000100800 */
[----:B------:R1:W-:Y:S04]  /*4880*/  STL [R1+0x48], R16 ;  /* 0x0000481001007387 */ /* 0x0003e80000100800 */
[----:B----4-:R-:W-:Y:S01]  /*4890*/  STL [R1+0x8c], R90 ;  /* 0x00008c5a01007387 */ /* 0x010fe20000100800 */
[----:B------:R-:W-:-:S05]  /*48a0*/  FFMA.FTZ R97, -R96, R96, R97 ;  /* 0x0000006060617223 */ /* 0x000fca0000010161 */
[----:B------:R-:W-:-:S13]  /*48b0*/  FSETP.GTU.FTZ.AND P0, PT, R97, RZ, PT ;  /* 0x000000ff6100720b */ /* 0x000fda0003f1c000 */
[----:B------:R-:W2:Y:S01]  /*48c0*/  @P0 LDC R2, c[0x0][0x3c0] ;  /* 0x0000f000ff020b82 */ /* 0x000ea20000000800 */
[C---:B------:R-:W-:Y:S02]  /*48d0*/  @!P2 PRMT R8, R68.reuse, 0x7610, R8 ;  /* 0x000076104408a816 */ /* 0x040fe40000000008 */
[----:B------:R-:W-:Y:S01]  /*48e0*/  @!P2 PRMT R10, R68, 0x7632, R10 ;  /* 0x00007632440aa816 */ /* 0x000fe2000000000a */
[----:B------:R-:W-:Y:S01]  /*48f0*/  STL [R1+0x7c], R68 ;  /* 0x00007c4401007387 */ /* 0x000fe20000100800 */
[----:B------:R-:W-:-:S03]  /*4900*/  @!P2 PRMT R8, R8, 0x7610, R74 ;  /* 0x000076100808a816 */ /* 0x000fc6000000004a */
[----:B---3--:R-:W-:Y:S01]  /*4910*/  STL [R1+0xf8], R66 ;  /* 0x0000f84201007387 */ /* 0x008fe20000100800 */
[----:B------:R-:W-:Y:S02]  /*4920*/  @!P2 PRMT R10, R10, 0x5410, R74 ;  /* 0x000054100a0aa816 */ /* 0x000fe4000000004a */
[----:B0-----:R-:W-:Y:S01]  /*4930*/  MOV R0, 0x3f800000 ;  /* 0x3f80000000007802 */ /* 0x001fe20000000f00 */
[----:B------:R0:W-:Y:S01]  /*4940*/  STL [R1+0xc8], R18 ;  /* 0x0000c81201007387 */ /* 0x0001e20000100800 */
[----:B-1----:R-:W-:-:S03]  /*4950*/  PRMT R16, RZ, 0x5410, RZ ;  /* 0x00005410ff107816 */ /* 0x002fc600000000ff */
[----:B------:R1:W-:Y:S04]  /*4960*/  STL [R1+0xfc], R74 ;  /* 0x0000fc4a01007387 */ /* 0x0003e80000100800 */
[----:B------:R-:W-:Y:S01]  /*4970*/  STL [R1+0x10c], R70 ;  /* 0x00010c4601007387 */ /* 0x000fe20000100800 */
[----:B0-----:R-:W-:-:S03]  /*4980*/  PRMT R18, RZ, 0x5410, RZ ;  /* 0x00005410ff127816 */ /* 0x001fc600000000ff */
[----:B------:R0:W-:Y:S01]  /*4990*/  STL [R1+0x80], R80 ;  /* 0x0000805001007387 */ /* 0x0001e20000100800 */
[----:B--2---:R-:W-:Y:S01]  /*49a0*/  @P0 FADD.FTZ R2, R97, R2 ;  /* 0x0000000261020221 */ /* 0x004fe20000010000 */
[----:B-1----:R-:W-:Y:S02]  /*49b0*/  PRMT R74, RZ, 0x5410, RZ ;  /* 0x00005410ff4a7816 */ /* 0x002fe400000000ff */
[C---:B------:R-:W-:Y:S01]  /*49c0*/  @!P4 PRMT R18, R84.reuse, 0x7610, R18 ;  /* 0x000076105412c816 */ /* 0x040fe20000000012 */
[----:B------:R1:W2:Y:S01]  /*49d0*/  @P0 MUFU.RSQ R0, R2 ;  /* 0x0000000200000308 */ /* 0x0002a20000001400 */
[----:B------:R-:W-:Y:S02]  /*49e0*/  @!P4 PRMT R16, R84, 0x7632, R16 ;  /* 0x000076325410c816 */ /* 0x000fe40000000010 */
[----:B0-----:R-:W-:Y:S02]  /*49f0*/  PRMT R80, RZ, 0x5410, RZ ;  /* 0x00005410ff507816 */ /* 0x001fe400000000ff */
[----:B------:R-:W-:-:S02]  /*4a00*/  @!P5 PRMT R74, R74, 0x7610, R78 ;  /* 0x000076104a4ad816 */ /* 0x000fc4000000004e */
[----:B------:R-:W-:Y:S01]  /*4a10*/  @!P5 PRMT R80, R80, 0x5410, R78 ;  /* 0x000054105050d816 */ /* 0x000fe2000000004e */
[----:B------:R-:W-:Y:S01]  /*4a20*/  UISETP.NE.AND UP0, UPT, UR10, URZ, UPT ;  /* 0x000000ff0a00728c */ /* 0x000fe2000bf05270 */
[----:B------:R0:W-:Y:S01]  /*4a30*/  STL [R1+0x3c], R4 ;  /* 0x00003c0401007387 */ /* 0x0001e20000100800 */
[--C-:B------:R-:W-:Y:S02]  /*4a40*/  @!P4 PRMT R18, R18, 0x5410, R82.reuse ;  /* 0x000054101212c816 */ /* 0x100fe40000000052 */
[----:B------:R-:W-:Y:S01]  /*4a50*/  @!P4 PRMT R16, R16, 0x7610, R82 ;  /* 0x000076101010c816 */ /* 0x000fe20000000052 */
[----:B------:R3:W-:Y:S01]  /*4a60*/  STL [R1+0xbc], R6 ;  /* 0x0000bc0601007387 */ /* 0x0007e20000100800 */
[C---:B------:R-:W-:Y:S02]  /*4a70*/  @!P5 PRMT R80, R88.reuse, 0x7610, R80 ;  /* 0x000076105850d816 */ /* 0x040fe40000000050 */
[----:B------:R-:W-:Y:S01]  /*4a80*/  @!P5 PRMT R74, R88, 0x7632, R74 ;  /* 0x00007632584ad816 */ /* 0x000fe2000000004a */
[----:B------:R4:W-:Y:S01]  /*4a90*/  STL [R1+0xc4], R14 ;  /* 0x0000c40e01007387 */ /* 0x0009e20000100800 */
[----:B0-----:R-:W-:-:S03]  /*4aa0*/  PRMT R4, RZ, 0x5410, RZ ;  /* 0x00005410ff047816 */ /* 0x001fc600000000ff */
[----:B------:R0:W-:Y:S01]  /*4ab0*/  STL [R1+0x104], R82 ;  /* 0x0001045201007387 */ /* 0x0001e20000100800 */
[----:B---3--:R-:W-:-:S03]  /*4ac0*/  PRMT R6, RZ, 0x5410, RZ ;  /* 0x00005410ff067816 */ /* 0x008fc600000000ff */
[----:B------:R3:W-:Y:S01]  /*4ad0*/  STL [R1+0x108], R88 ;  /* 0x0001085801007387 */ /* 0x0007e20000100800 */
[----:B----4-:R-:W-:Y:S02]  /*4ae0*/  PRMT R14, RZ, 0x5410, RZ ;  /* 0x00005410ff0e7816 */ /* 0x010fe400000000ff */
[----:B0-----:R-:W-:Y:S02]  /*4af0*/  PRMT R82, RZ, 0x5410, RZ ;  /* 0x00005410ff527816 */ /* 0x001fe400000000ff */
[----:B---3--:R-:W-:Y:S02]  /*4b00*/  PRMT R88, RZ, 0x5410, RZ ;  /* 0x00005410ff587816 */ /* 0x008fe400000000ff */
[----:B------:R-:W-:Y:S02]  /*4b10*/  @!P1 PRMT R4, R64, 0x7610, R4 ;  /* 0x0000761040049816 */ /* 0x000fe40000000004 */
[----:B------:R-:W-:Y:S02]  /*4b20*/  @!P1 PRMT R6, R6, 0x7610, R64 ;  /* 0x0000761006069816 */ /* 0x000fe40000000040 */
[----:B------:R-:W-:-:S02]  /*4b30*/  @!P3 PRMT R14, R86, 0x7610, R14 ;  /* 0x00007610560eb816 */ /* 0x000fc4000000000e */
[----:B------:R-:W-:Y:S02]  /*4b40*/  @!P6 PRMT R82, R90, 0x7610, R82 ;  /* 0x000076105a52e816 */ /* 0x000fe40000000052 */
[----:B------:R-:W-:Y:S02]  /*4b50*/  @!P6 PRMT R88, R88, 0x5410, R70 ;  /* 0x000054105858e816 */ /* 0x000fe40000000046 */
[----:B------:R-:W-:Y:S02]  /*4b60*/  @!P1 PRMT R6, R66, 0x7610, R6 ;  /* 0x0000761042069816 */ /* 0x000fe40000000006 */
[----:B------:R-:W-:Y:S02]  /*4b70*/  @!P1 PRMT R4, R4, 0x7610, R66 ;  /* 0x0000761004049816 */ /* 0x000fe40000000042 */
[----:B------:R-:W-:Y:S02]  /*4b80*/  @!P3 PRMT R14, R14, 0x7610, R86 ;  /* 0x000076100e0eb816 */ /* 0x000fe40000000056 */
[----:B------:R-:W-:-:S02]  /*4b90*/  @!P6 PRMT R82, R82, 0x7610, R90 ;  /* 0x000076105252e816 */ /* 0x000fc4000000005a */
[----:B------:R-:W-:Y:S01]  /*4ba0*/  @!P6 PRMT R88, R70, 0x7632, R88 ;  /* 0x000076324658e816 */ /* 0x000fe20000000058 */
[----:B-12---:R-:W-:Y:S06]  /*4bb0*/  BRA.U UP0, `(.L_x_794) ;  /* 0x0000002500047547 */ /* 0x006fec000b800000 */
[----:B------:R-:W-:Y:S02]  /*4bc0*/  HADD2.F32 R97, -RZ, R153.H0_H0 ;  /* 0x20000099ff617230 */ /* 0x000fe40000004100 */
[----:B------:R-:W-:Y:S02]  /*4bd0*/  HADD2.F32 R99, -RZ, R149.H1_H1 ;  /* 0x30000095ff637230 */ /* 0x000fe40000004100 */
[--C-:B------:R-:W-:Y:S02]  /*4be0*/  HADD2.F32 R3, -RZ, R145.reuse.H1_H1 ;  /* 0x30000091ff037230 */ /* 0x100fe40000004100 */
[C---:B------:R-:W-:Y:S01]  /*4bf0*/  FADD.FTZ R97, -R96.reuse, R97 ;  /* 0x0000006160617221 */ /* 0x040fe20000010100 */
[----:B------:R-:W-:Y:S02]  /*4c00*/  HADD2.F32 R2, -RZ, R145.H0_H0 ;  /* 0x20000091ff027230 */ /* 0x000fe40000004100 */
[----:B------:R-:W-:Y:S01]  /*4c10*/  FADD.FTZ R99, -R96, R99 ;  /* 0x0000006360637221 */ /* 0x000fe20000010100 */
[----:B------:R-:W-:-:S02]  /*4c20*/  HADD2.F32 R153, -RZ, R153.H1_H1 ;  /* 0x30000099ff997230 */ /* 0x000fc40000004100 */
[----:B-----5:R-:W-:Y:S01]  /*4c30*/  FMUL.FTZ R111, R76, R3 ;  /* 0x000000034c6f7220 */ /* 0x020fe20000410000 */
[-C--:B------:R-:W-:Y:S01]  /*4c40*/  FMUL.FTZ R20, R97, R0.reuse ;  /* 0x0000000061147220 */ /* 0x080fe20000410000 */
[----:B------:R-:W-:Y:S01]  /*4c50*/  FMUL.FTZ R97, R99, R0 ;  /* 0x0000000063617220 */ /* 0x000fe20000410000 */
[----:B------:R-:W-:Y:S01]  /*4c60*/  FMUL.FTZ R24, R77, R2 ;  /* 0x000000024d187220 */ /* 0x000fe20000410000 */
[----:B------:R-:W-:Y:S01]  /*4c70*/  FADD.FTZ R99, RZ, R111 ;  /* 0x0000006fff637221 */ /* 0x000fe20000010000 */
[----:B------:R-:W-:Y:S01]  /*4c80*/  FFMA.FTZ R26, R20, R111, RZ ;  /* 0x0000006f141a7223 */ /* 0x000fe200000100ff */
[----:B------:R-:W-:Y:S02]  /*4c90*/  HADD2.F32 R111, -RZ, R141.H1_H1 ;  /* 0x3000008dff6f7230 */ /* 0x000fe40000004100 */
[----:B------:R-:W-:Y:S01]  /*4ca0*/  FADD.FTZ R153, -R96, R153 ;  /* 0x0000009960997221 */ /* 0x000fe20000010100 */
[----:B------:R-:W-:Y:S01]  /*4cb0*/  FADD.FTZ R22, R24, R99 ;  /* 0x0000006318167221 */ /* 0x000fe20000010000 */
[----:B------:R-:W-:Y:S01]  /*4cc0*/  FFMA.FTZ R28, R3, R20, RZ ;  /* 0x00000014031c7223 */ /* 0x000fe200000100ff */
[----:B------:R-:W-:-:S02]  /*4cd0*/  HADD2.F32 R99, -RZ, R135.H1_H1 ;  /* 0x30000087ff637230 */ /* 0x000fc40000004100 */
[----:B------:R-:W-:Y:S01]  /*4ce0*/  FADD.FTZ R20, RZ, R3 ;  /* 0x00000003ff147221 */ /* 0x000fe20000010000 */
[----:B------:R-:W-:Y:S01]  /*4cf0*/  FADD.FTZ R111, -R96, R111 ;  /* 0x0000006f606f7221 */ /* 0x000fe20000010100 */
[----:B------:R-:W-:Y:S01]  /*4d00*/  FMUL.FTZ R3, R153, R0 ;  /* 0x0000000099037220 */ /* 0x000fe20000410000 */
[----:B------:R-:W-:Y:S01]  /*4d10*/  FFMA.FTZ R24, R97, R24, R26 ;  /* 0x0000001861187223 */ /* 0x000fe2000001001a */
[----:B------:R-:W-:Y:S02]  /*4d20*/  HADD2.F32 R26, -RZ, R135.H0_H0 ;  /* 0x20000087ff1a7230 */ /* 0x000fe40000004100 */
[----:B------:R-:W-:Y:S01]  /*4d30*/  FFMA.FTZ R113, R2, R97, RZ ;  /* 0x0000006102717223 */ /* 0x000fe200000100ff */
[----:B------:R-:W-:Y:S01]  /*4d40*/  FADD.FTZ R115, RZ, R2 ;  /* 0x00000002ff737221 */ /* 0x000fe20000010000 */
[----:B------:R-:W-:Y:S01]  /*4d50*/  FADD.FTZ R2, R99, R20 ;  /* 0x0000001463027221 */ /* 0x000fe20000010000 */
[----:B------:R-:W-:Y:S01]  /*4d60*/  FMUL.FTZ R97, R111, R0 ;  /* 0x000000006f617220 */ /* 0x000fe20000410000 */
[----:B------:R-:W-:Y:S01]  /*4d70*/  FFMA.FTZ R28, R99, R3, R28 ;  /* 0x00000003631c7223 */ /* 0x000fe2000001001c */
[----:B------:R-:W-:-:S02]  /*4d80*/  HADD2.F32 R149, -RZ, R149.H0_H0 ;  /* 0x20000095ff957230 */ /* 0x000fc40000004100 */
[----:B------:R-:W-:Y:S01]  /*4d90*/  FMUL.FTZ R99, R76, R99 ;  /* 0x000000634c637220 */ /* 0x000fe20000410000 */
[C---:B------:R-:W-:Y:S01]  /*4da0*/  FADD.FTZ R20, R26.reuse, R115 ;  /* 0x000000731a147221 */ /* 0x040fe20000010000 */
[----:B------:R-:W-:Y:S01]  /*4db0*/  FFMA.FTZ R30, R26, R97, R113 ;  /* 0x000000611a1e7223 */ /* 0x000fe20000010071 */
[----:B------:R-:W-:Y:S01]  /*4dc0*/  FMUL.FTZ R26, R77, R26 ;  /* 0x0000001a4d1a7220 */ /* 0x000fe20000410000 */
[----:B------:R-:W-:Y:S01]  /*4dd0*/  FFMA.FTZ R24, R3, R99, R24 ;  /* 0x0000006303187223 */ /* 0x000fe20000010018 */
[----:B------:R-:W-:Y:S01]  /*4de0*/  FADD.FTZ R149, -R96, R149 ;  /* 0x0000009560957221 */ /* 0x000fe20000010100 */
[----:B------:R-:W-:Y:S01]  /*4df0*/  FADD.FTZ R111, R22, R99 ;  /* 0x00000063166f7221 */ /* 0x000fe20000010000 */
[----:B------:R-:W-:Y:S02]  /*4e00*/  HADD2.F32 R99, -RZ, R143.H1_H1 ;  /* 0x3000008fff637230 */ /* 0x000fe40000004100 */
[----:B------:R-:W-:Y:S01]  /*4e10*/  FFMA.FTZ R24, R97, R26, R24 ;  /* 0x0000001a61187223 */ /* 0x000fe20000010018 */
[----:B------:R-:W-:Y:S01]  /*4e20*/  FMUL.FTZ R149, R149, R0 ;  /* 0x0000000095957220 */ /* 0x000fe20000410000 */
[----:B------:R-:W-:-:S02]  /*4e30*/  HADD2.F32 R97, -RZ, R133.H1_H1 ;  /* 0x30000085ff617230 */ /* 0x000fc40000004100 */
[----:B------:R-:W-:Y:S01]  /*4e40*/  FADD.FTZ R3, R26, R111 ;  /* 0x0000006f1a037221 */ /* 0x000fe20000010000 */
[----:B------:R-:W-:Y:S02]  /*4e50*/  HADD2.F32 R141, -RZ, R141.H0_H0 ;  /* 0x2000008dff8d7230 */ /* 0x000fe40000004100 */
[----:B------:R-:W-:Y:S01]  /*4e60*/  FMUL.FTZ R22, R76, R99 ;  /* 0x000000634c167220 */ /* 0x000fe20000410000 */
[----:B------:R-:W-:Y:S01]  /*4e70*/  FADD.FTZ R2, R2, R99 ;  /* 0x0000006302027221 */ /* 0x000fe20000010000 */
[----:B------:R-:W-:Y:S01]  /*4e80*/  FFMA.FTZ R28, R99, R149, R28 ;  /* 0x00000095631c7223 */ /* 0x000fe2000001001c */
[----:B------:R-:W-:Y:S02]  /*4e90*/  HADD2.F32 R143, -RZ, R143.H0_H0 ;  /* 0x2000008fff8f7230 */ /* 0x000fe40000004100 */
[C---:B------:R-:W-:Y:S01]  /*4ea0*/  FADD.FTZ R99, -R96.reuse, R97 ;  /* 0x0000006160637221 */ /* 0x040fe20000010100 */
[----:B------:R-:W-:Y:S02]  /*4eb0*/  HADD2.F32 R133, -RZ, R133.H0_H0 ;  /* 0x20000085ff857230 */ /* 0x000fe40000004100 */
[----:B------:R-:W-:Y:S01]  /*4ec0*/  FADD.FTZ R141, -R96, R141 ;  /* 0x0000008d608d7221 */ /* 0x000fe20000010100 */
[----:B------:R-:W-:-:S02]  /*4ed0*/  HADD2.F32 R97, -RZ, R142.H1_H1 ;  /* 0x3000008eff617230 */ /* 0x000fc40000004100 */
[----:B------:R-:W-:Y:S01]  /*4ee0*/  FADD.FTZ R3, R3, R22 ;  /* 0x0000001603037221 */ /* 0x000fe20000010000 */
[----:B------:R-:W-:Y:S01]  /*4ef0*/  FFMA.FTZ R24, R149, R22, R24 ;  /* 0x0000001695187223 */ /* 0x000fe20000010018 */
[-C--:B------:R-:W-:Y:S01]  /*4f00*/  FMUL.FTZ R99, R99, R0.reuse ;  /* 0x0000000063637220 */ /* 0x080fe20000410000 */
[----:B------:R-:W-:Y:S01]  /*4f10*/  FMUL.FTZ R22, R77, R143 ;  /* 0x0000008f4d167220 */ /* 0x000fe20000410000 */
[----:B------:R-:W-:Y:S01]  /*4f20*/  FMUL.FTZ R141, R141, R0 ;  /* 0x000000008d8d7220 */ /* 0x000fe20000410000 */
[----:B------:R-:W-:Y:S01]  /*4f30*/  FADD.FTZ R133, -R96, R133 ;  /* 0x0000008560857221 */ /* 0x000fe20000010100 */
[----:B------:R-:W-:Y:S01]  /*4f40*/  FADD.FTZ R2, R2, R97 ;  /* 0x0000006102027221 */ /* 0x000fe20000010000 */
[----:B------:R-:W-:Y:S01]  /*4f50*/  FFMA.FTZ R28, R97, R99, R28 ;  /* 0x00000063611c7223 */ /* 0x000fe2000001001c */
[----:B------:R-:W-:Y:S01]  /*4f60*/  FMUL.FTZ R26, R76, R97 ;  /* 0x000000614c1a7220 */ /* 0x000fe20000410000 */
[----:B------:R-:W-:Y:S01]  /*4f70*/  FADD.FTZ R3, R22, R3 ;  /* 0x0000000316037221 */ /* 0x000fe20000010000 */
[----:B------:R-:W-:-:S02]  /*4f80*/  HADD2.F32 R97, -RZ, R142.H0_H0 ;  /* 0x2000008eff617230 */ /* 0x000fc40000004100 */
[----:B------:R-:W-:Y:S01]  /*4f90*/  FADD.FTZ R20, R20, R143 ;  /* 0x0000008f14147221 */ /* 0x000fe20000010000 */
[----:B------:R-:W-:Y:S01]  /*4fa0*/  FFMA.FTZ R30, R143, R141, R30 ;  /* 0x0000008d8f1e7223 */ /* 0x000fe2000001001e */
[----:B------:R-:W-:Y:S01]  /*4fb0*/  FMUL.FTZ R133, R133, R0 ;  /* 0x0000000085857220 */ /* 0x000fe20000410000 */
[----:B------:R-:W-:Y:S01]  /*4fc0*/  FFMA.FTZ R24, R141, R22, R24 ;  /* 0x000000168d187223 */ /* 0x000fe20000010018 */
[----:B------:R-:W-:Y:S01]  /*4fd0*/  FADD.FTZ R111, R3, R26 ;  /* 0x0000001a036f7221 */ /* 0x000fe20000010000 */
[----:B------:R-:W-:Y:S02]  /*4fe0*/  HADD2.F32 R137, -RZ, R137.H0_H0 ;  /* 0x20000089ff897230 */ /* 0x000fe40000004100 */
[----:B------:R-:W-:Y:S01]  /*4ff0*/  FMUL.FTZ R22, R77, R97 ;  /* 0x000000614d167220 */ /* 0x000fe20000410000 */
[----:B------:R-:W-:Y:S01]  /*5000*/  FADD.FTZ R3, R20, R97 ;  /* 0x0000006114037221 */ /* 0x000fe20000010000 */
[----:B------:R-:W-:Y:S01]  /*5010*/  FFMA.FTZ R30, R97, R133, R30 ;  /* 0x00000085611e7223 */ /* 0x000fe2000001001e */
[----:B------:R-:W-:-:S02]  /*5020*/  HADD2.F32 R97, -RZ, R139.H1_H1 ;  /* 0x3000008bff617230 */ /* 0x000fc40000004100 */
[C---:B------:R-:W-:Y:S01]  /*5030*/  FADD.FTZ R137, -R96.reuse, R137 ;  /* 0x0000008960897221 */ /* 0x040fe20000010100 */
[--C-:B------:R-:W-:Y:S02]  /*5040*/  HADD2.F32 R115, -RZ, R138.reuse.H1_H1 ;  /* 0x3000008aff737230 */ /* 0x100fe40000004100 */
[----:B------:R-:W-:Y:S01]  /*5050*/  FFMA.FTZ R24, R99, R26, R24 ;  /* 0x0000001a63187223 */ /* 0x000fe20000010018 */
[----:B------:R-:W-:Y:S02]  /*5060*/  HADD2.F32 R99, -RZ, R138.H0_H0 ;  /* 0x2000008aff637230 */ /* 0x000fe40000004100 */
[C---:B------:R-:W-:Y:S01]  /*5070*/  FADD.FTZ R113, -R96.reuse, R97 ;  /* 0x0000006160717221 */ /* 0x040fe20000010100 */
[--C-:B------:R-:W-:Y:S02]  /*5080*/  HADD2.F32 R97, -RZ, R132.reuse.H1_H1 ;  /* 0x30000084ff617230 */ /* 0x100fe40000004100 */
[-C--:B------:R-:W-:Y:S01]  /*5090*/  FMUL.FTZ R137, R137, R0.reuse ;  /* 0x0000000089897220 */ /* 0x080fe20000410000 */
[----:B------:R-:W-:Y:S01]  /*50a0*/  FADD.FTZ R115, -R96, R115 ;  /* 0x0000007360737221 */ /* 0x000fe20000010100 */
        /* <DEDUP_REMOVED lines=8> */
[----:B------:R-:W-:Y:S01]  /*5130*/  FMUL.FTZ R26, R77, R97 ;  /* 0x000000614d1a7220 */ /* 0x000fe20000410000 */
[----:B------:R-:W-:-:S02]  /*5140*/  HADD2.F32 R99, -RZ, R132.H0_H0 ;  /* 0x20000084ff637230 */ /* 0x000fc40000004100 */
[----:B------:R-:W-:Y:S01]  /*5150*/  FMUL.FTZ R115, R115, R0 ;  /* 0x0000000073737220 */ /* 0x000fe20000410000 */
[----:B------:R-:W-:Y:S02]  /*5160*/  HADD2.F32 R97, -RZ, R136.H1_H1 ;  /* 0x30000088ff617230 */ /* 0x000fe40000004100 */
[----:B------:R-:W-:Y:S01]  /*5170*/  FADD.FTZ R111, R111, R22 ;  /* 0x000000166f6f7221 */ /* 0x000fe20000010000 */
[----:B------:R-:W-:Y:S01]  /*5180*/  FFMA.FTZ R24, R137, R22, R24 ;  /* 0x0000001689187223 */ /* 0x000fe20000010018 */
[----:B------:R-:W-:Y:S01]  /*5190*/  FMUL.FTZ R22, R76, R99 ;  /* 0x000000634c167220 */ /* 0x000fe20000410000 */
[----:B------:R-:W-:Y:S01]  /*51a0*/  FADD.FTZ R20, R20, R99 ;  /* 0x0000006314147221 */ /* 0x000fe20000010000 */
[----:B------:R-:W-:Y:S01]  /*51b0*/  FFMA.FTZ R28, R99, R115, R28 ;  /* 0x00000073631c7223 */ /* 0x000fe2000001001c */
[----:B------:R-:W-:Y:S01]  /*51c0*/  FADD.FTZ R99, -R96, R97 ;  /* 0x0000006160637221 */ /* 0x000fe20000010100 */
[----:B------:R-:W-:Y:S02]  /*51d0*/  HADD2.F32 R139, -RZ, R139.H0_H0 ;  /* 0x2000008bff8b7230 */ /* 0x000fe40000004100 */
[----:B------:R-:W-:Y:S01]  /*51e0*/  FADD.FTZ R111, R26, R111 ;  /* 0x0000006f1a6f7221 */ /* 0x000fe20000010000 */
[----:B------:R-:W-:Y:S01]  /*51f0*/  FFMA.FTZ R24, R113, R26, R24 ;  /* 0x0000001a71187223 */ /* 0x000fe20000010018 */
[----:B------:R-:W-:-:S02]  /*5200*/  HADD2.F32 R97, -RZ, R127.H0_H0 ;  /* 0x2000007fff617230 */ /* 0x000fc40000004100 */
[----:B------:R-:W-:Y:S01]  /*5210*/  FMUL.FTZ R99, R99, R0 ;  /* 0x0000000063637220 */ /* 0x000fe20000410000 */
[----:B------:R-:W-:Y:S01]  /*5220*/  FADD.FTZ R139, -R96, R139 ;  /* 0x0000008b608b7221 */ /* 0x000fe20000010100 */
[----:B------:R-:W-:Y:S01]  /*5230*/  FADD.FTZ R111, R111, R22 ;  /* 0x000000166f6f7221 */ /* 0x000fe20000010000 */
[----:B------:R-:W-:Y:S01]  /*5240*/  FFMA.FTZ R24, R115, R22, R24 ;  /* 0x0000001673187223 */ /* 0x000fe20000010018 */
[----:B------:R-:W-:Y:S02]  /*5250*/  HADD2.F32 R113, -RZ, R136.H0_H0 ;  /* 0x20000088ff717230 */ /* 0x000fe40000004100 */
[----:B------:R-:W-:Y:S01]  /*5260*/  FADD.FTZ R3, R3, R97 ;  /* 0x0000006103037221 */ /* 0x000fe20000010000 */
[----:B------:R-:W-:Y:S01]  /*5270*/  FFMA.FTZ R2, R97, R99, R2 ;  /* 0x0000006361027223 */ /* 0x000fe20000010002 */
[----:B------:R-:W-:Y:S01]  /*5280*/  FMUL.FTZ R22, R77, R97 ;  /* 0x000000614d167220 */ /* 0x000fe20000410000 */
[----:B------:R-:W-:Y:S02]  /*5290*/  HADD2.F32 R97, -RZ, R126.H0_H0 ;  /* 0x2000007eff617230 */ /* 0x000fe40000004100 */
[----:B------:R-:W-:Y:S01]  /*52a0*/  FMUL.FTZ R139, R139, R0 ;  /* 0x000000008b8b7220 */ /* 0x000fe20000410000 */
[----:B------:R-:W-:-:S02]  /*52b0*/  HADD2.F32 R127, -RZ, R127.H1_H1 ;  /* 0x3000007fff7f7230 */ /* 0x000fc40000004100 */
[----:B------:R-:W-:Y:S01]  /*52c0*/  FADD.FTZ R113, -R96, R113 ;  /* 0x0000007160717221 */ /* 0x000fe20000010100 */
[----:B------:R-:W-:Y:S01]  /*52d0*/  FADD.FTZ R111, R22, R111 ;  /* 0x0000006f166f7221 */ /* 0x000fe20000010000 */
[----:B------:R-:W-:Y:S01]  /*52e0*/  FFMA.FTZ R24, R99, R22, R24 ;  /* 0x0000001663187223 */ /* 0x000fe20000010018 */
[----:B------:R-:W-:Y:S01]  /*52f0*/  FMUL.FTZ R22, R77, R97 ;  /* 0x000000614d167220 */ /* 0x000fe20000410000 */
[----:B------:R-:W-:Y:S01]  /*5300*/  FADD.FTZ R3, R3, R97 ;  /* 0x0000006103037221 */ /* 0x000fe20000010000 */
[----:B------:R-:W-:Y:S01]  /*5310*/  FFMA.FTZ R2, R97, R139, R2 ;  /* 0x0000008b61027223 */ /* 0x000fe20000010002 */
[----:B------:R-:W-:Y:S02]  /*5320*/  HADD2.F32 R97, -RZ, R5.H0_H0 ;  /* 0x20000005ff617230 */ /* 0x000fe40000004100 */
[----:B------:R-:W-:Y:S01]  /*5330*/  FMUL.FTZ R113, R113, R0 ;  /* 0x0000000071717220 */ /* 0x000fe20000410000 */
[----:B------:R-:W-:Y:S01]  /*5340*/  FMUL.FTZ R26, R76, R127 ;  /* 0x0000007f4c1a7220 */ /* 0x000fe20000410000 */
[----:B------:R-:W-:-:S02]  /*5350*/  HADD2.F32 R99, -RZ, R126.H1_H1 ;  /* 0x3000007eff637230 */ /* 0x000fc40000004100 */
[----:B------:R-:W-:Y:S01]  /*5360*/  FADD.FTZ R20, R20, R127 ;  /* 0x0000007f14147221 */ /* 0x000fe20000010000 */
[C---:B------:R-:W-:Y:S01]  /*5370*/  FADD.FTZ R97, -R96.reuse, R97 ;  /* 0x0000006160617221 */ /* 0x040fe20000010100 */
[----:B------:R-:W-:Y:S01]  /*5380*/  FFMA.FTZ R28, R127, R113, R28 ;  /* 0x000000717f1c7223 */ /* 0x000fe2000001001c */
[----:B------:R-:W-:Y:S01]  /*5390*/  FFMA.FTZ R24, R113, R26, R24 ;  /* 0x0000001a71187223 */ /* 0x000fe20000010018 */
[----:B------:R-:W-:Y:S02]  /*53a0*/  HADD2.F32 R115, -RZ, R7.H0_H0 ;  /* 0x20000007ff737230 */ /* 0x000fe40000004100 */
[----:B------:R-:W-:Y:S01]  /*53b0*/  FADD.FTZ R113, -R96, R99 ;  /* 0x0000006360717221 */ /* 0x000fe20000010100 */
[----:B------:R-:W-:Y:S01]  /*53c0*/  FADD.FTZ R111, R111, R26 ;  /* 0x0000001a6f6f7221 */ /* 0x000fe20000010000 */
[----:B------:R-:W-:Y:S02]  /*53d0*/  HADD2.F32 R99, -RZ, R83.H0_H0 ;  /* 0x20000053ff637230 */ /* 0x000fe40000004100 */
[----:B------:R-:W-:Y:S01]  /*53e0*/  FMUL.FTZ R97, R97, R0 ;  /* 0x0000000061617220 */ /* 0x000fe20000410000 */
[----:B------:R-:W-:-:S02]  /*53f0*/  HADD2.F32 R5, -RZ, R5.H1_H1 ;  /* 0x30000005ff057230 */ /* 0x000fc40000004100 */
        /* <DEDUP_REMOVED lines=8> */
[----:B------:R-:W-:Y:S02]  /*5480*/  HADD2.F32 R5, -RZ, R9.H0_H0 ;  /* 0x20000009ff057230 */ /* 0x000fe40000004100 */
        /* <DEDUP_REMOVED lines=9> */
[----:B------:R-:W-:Y:S02]  /*5520*/  HADD2.F32 R5, -RZ, R11.H1_H1 ;  /* 0x3000000bff057230 */ /* 0x000fe40000004100 */
[----:B------:R-:W-:Y:S01]  /*5530*/  FADD.FTZ R111, R26, R111 ;  /* 0x0000006f1a6f7221 */ /* 0x000fe20000010000 */
[----:B------:R-:W-:Y:S01]  /*5540*/  FFMA.FTZ R24, R97, R26, R24 ;  /* 0x0000001a61187223 */ /* 0x000fe20000010018 */
[----:B------:R-:W-:Y:S02]  /*5550*/  HADD2.F32 R9, -RZ, R9.H1_H1 ;  /* 0x30000009ff097230 */ /* 0x000fe40000004100 */
[C---:B------:R-:W-:Y:S01]  /*5560*/  FADD.FTZ R7, -R96.reuse, R7 ;  /* 0x0000000760077221 */ /* 0x040fe20000010100 */
[----:B------:R-:W-:Y:S01]  /*5570*/  FADD.FTZ R111, R111, R22 ;  /* 0x000000166f6f7221 */ /* 0x000fe20000010000 */
[----:B------:R-:W-:Y:S01]  /*5580*/  FFMA.FTZ R24, R115, R22, R24 ;  /* 0x0000001673187223 */ /* 0x000fe20000010018 */
[----:B------:R-:W-:Y:S01]  /*5590*/  FADD.FTZ R97, -R96, R5 ;  /* 0x0000000560617221 */ /* 0x000fe20000010100 */
[----:B------:R-:W-:-:S02]  /*55a0*/  HADD2.F32 R11, -RZ, R11.H0_H0 ;  /* 0x2000000bff0b7230 */ /* 0x000fc40000004100 */
[-C--:B------:R-:W-:Y:S01]  /*55b0*/  FMUL.FTZ R7, R7, R0.reuse ;  /* 0x0000000007077220 */ /* 0x080fe20000410000 */
[--C-:B------:R-:W-:Y:S02]  /*55c0*/  HADD2.F32 R5, -RZ, R13.reuse.H0_H0 ;  /* 0x2000000dff057230 */ /* 0x100fe40000004100 */
[----:B------:R-:W-:Y:S01]  /*55d0*/  FMUL.FTZ R22, R77, R9 ;  /* 0x000000094d167220 */ /* 0x000fe20000410000 */
[----:B------:R-:W-:Y:S02]  /*55e0*/  HADD2.F32 R13, -RZ, R13.H1_H1 ;  /* 0x3000000dff0d7230 */ /* 0x000fe40000004100 */
[----:B------:R-:W-:Y:S01]  /*55f0*/  FFMA.FTZ R2, R9, R7, R2 ;  /* 0x0000000709027223 */ /* 0x000fe20000010002 */
[----:B------:R-:W-:Y:S01]  /*5600*/  FMUL.FTZ R97, R97, R0 ;  /* 0x0000000061617220 */ /* 0x000fe20000410000 */
[----:B------:R-:W-:Y:S01]  /*5610*/  FFMA.FTZ R24, R7, R22, R24 ;  /* 0x0000001607187223 */ /* 0x000fe20000010018 */
[----:B------:R-:W-:Y:S01]  /*5620*/  FMUL.FTZ R26, R76, R11 ;  /* 0x0000000b4c1a7220 */ /* 0x000fe20000410000 */
[----:B------:R-:W-:Y:S01]  /*5630*/  FADD.FTZ R111, R22, R111 ;  /* 0x0000006f166f7221 */ /* 0x000fe20000010000 */
[----:B------:R-:W-:Y:S01]  /*5640*/  FADD.FTZ R5, -R96, R5 ;  /* 0x0000000560057221 */ /* 0x000fe20000010100 */
[----:B------:R-:W-:-:S02]  /*5650*/  HADD2.F32 R7, -RZ, R17.H0_H0 ;  /* 0x20000011ff077230 */ /* 0x000fc40000004100 */
[----:B------:R-:W-:Y:S01]  /*5660*/  FADD.FTZ R3, R3, R9 ;  /* 0x0000000903037221 */ /* 0x000fe20000010000 */
[--C-:B------:R-:W-:Y:S02]  /*5670*/  HADD2.F32 R9, -RZ, R15.reuse.H1_H1 ;  /* 0x3000000fff097230 */ /* 0x100fe40000004100 */
        /* <DEDUP_REMOVED lines=9> */
[----:B------:R-:W-:Y:S01]  /*5710*/  FFMA.FTZ R28, R11, R97, R28 ;  /* 0x000000610b1c7223 */ /* 0x000fe2000001001c */
[----:B------:R-:W-:Y:S01]  /*5720*/  FMUL.FTZ R7, R7, R0 ;  /* 0x0000000007077220 */ /* 0x000fe20000410000 */
[----:B------:R-:W-:-:S02]  /*5730*/  HADD2.F32 R5, -RZ, R21.H0_H0 ;  /* 0x20000015ff057230 */ /* 0x000fc40000004100 */
[----:B------:R-:W-:Y:S01]  /*5740*/  FMUL.FTZ R22, R76, R15 ;  /* 0x0000000f4c167220 */ /* 0x000fe20000410000 */
[----:B------:R-:W-:Y:S01]  /*5750*/  FADD.FTZ R20, R20, R11 ;  /* 0x0000000b14147221 */ /* 0x000fe20000010000 */
[----:B------:R-:W-:Y:S01]  /*5760*/  FFMA.FTZ R28, R15, R7, R28 ;  /* 0x000000070f1c7223 */ /* 0x000fe2000001001c */
[----:B------:R-:W-:Y:S02]  /*5770*/  HADD2.F32 R17, -RZ, R17.H1_H1 ;  /* 0x30000011ff117230 */ /* 0x000fe40000004100 */
[----:B------:R-:W-:Y:S01]  /*5780*/  FFMA.FTZ R24, R7, R22, R24 ;  /* 0x0000001607187223 */ /* 0x000fe20000010018 */
[C---:B------:R-:W-:Y:S01]  /*5790*/  FADD.FTZ R7, -R96.reuse, R5 ;  /* 0x0000000560077221 */ /* 0x040fe20000010100 */
[----:B------:R-:W-:Y:S01]  /*57a0*/  FADD.FTZ R9, -R96, R9 ;  /* 0x0000000960097221 */ /* 0x000fe20000010100 */
[----:B------:R-:W-:Y:S02]  /*57b0*/  HADD2.F32 R5, -RZ, R19.H0_H0 ;  /* 0x20000013ff057230 */ /* 0x000fe40000004100 */
[----:B------:R-:W-:Y:S01]  /*57c0*/  FADD.FTZ R20, R20, R15 ;  /* 0x0000000f14147221 */ /* 0x000fe20000010000 */
[-C--:B------:R-:W-:Y:S01]  /*57d0*/  FMUL.FTZ R7, R7, R0.reuse ;  /* 0x0000000007077220 */ /* 0x080fe20000410000 */
[----:B------:R-:W-:Y:S01]  /*57e0*/  FMUL.FTZ R9, R9, R0 ;  /* 0x0000000009097220 */ /* 0x000fe20000410000 */
[----:B------:R-:W-:Y:S01]  /*57f0*/  FMUL.FTZ R26, R77, R17 ;  /* 0x000000114d1a7220 */ /* 0x000fe20000410000 */
[----:B------:R-:W-:Y:S01]  /*5800*/  FADD.FTZ R111, R111, R22 ;  /* 0x000000166f6f7221 */ /* 0x000fe20000010000 */
[----:B------:R-:W-:Y:S01]  /*5810*/  FMUL.FTZ R22, R76, R5 ;  /* 0x000000054c167220 */ /* 0x000fe20000410000 */
[----:B------:R-:W-:Y:S01]  /*5820*/  FADD.FTZ R20, R20, R5 ;  /* 0x0000000514147221 */ /* 0x000fe20000010000 */
[----:B------:R-:W-:Y:S01]  /*5830*/  FFMA.FTZ R28, R5, R7, R28 ;  /* 0x00000007051c7223 */ /* 0x000fe2000001001c */
[----:B------:R-:W-:Y:S01]  /*5840*/  FFMA.FTZ R24, R9, R26, R24 ;  /* 0x0000001a09187223 */ /* 0x000fe20000010018 */
[----:B------:R-:W-:-:S02]  /*5850*/  HADD2.F32 R5, -RZ, R23.H1_H1 ;  /* 0x30000017ff057230 */ /* 0x000fc40000004100 */
[----:B------:R-:W-:Y:S01]  /*5860*/  FADD.FTZ R111, R26, R111 ;  /* 0x0000006f1a6f7221 */ /* 0x000fe20000010000 */
[----:B------:R-:W-:Y:S02]  /*5870*/  HADD2.F32 R19, -RZ, R19.H1_H1 ;  /* 0x30000013ff137230 */ /* 0x000fe40000004100 */
[----:B------:R-:W-:Y:S01]  /*5880*/  FFMA.FTZ R24, R7, R22, R24 ;  /* 0x0000001607187223 */ /* 0x000fe20000010018 */
[----:B------:R-:W-:Y:S02]  /*5890*/  HADD2.F32 R21, -RZ, R21.H1_H1 ;  /* 0x30000015ff157230 */ /* 0x000fe40000004100 */
[C---:B------:R-:W-:Y:S01]  /*58a0*/  FADD.FTZ R7, -R96.reuse, R5 ;  /* 0x0000000560077221 */ /* 0x040fe20000010100 */
[----:B------:R-:W-:Y:S02]  /*58b0*/  HADD2.F32 R5, -RZ, R25.H1_H1 ;  /* 0x30000019ff057230 */ /* 0x000fe40000004100 */
[----:B------:R-:W-:Y:S01]  /*58c0*/  FADD.FTZ R19, -R96, R19 ;  /* 0x0000001360137221 */ /* 0x000fe20000010100 */
[----:B------:R-:W-:Y:S01]  /*58d0*/  FADD.FTZ R111, R111, R22 ;  /* 0x000000166f6f7221 */ /* 0x000fe20000010000 */
[-C--:B------:R-:W-:Y:S01]  /*58e0*/  FMUL.FTZ R7, R7, R0.reuse ;  /* 0x0000000007077220 */ /* 0x080fe20000410000 */
[----:B------:R-:W-:Y:S01]  /*58f0*/  FMUL.FTZ R22, R77, R21 ;  /* 0x000000154d167220 */ /* 0x000fe20000410000 */
[----:B------:R-:W-:Y:S01]  /*5900*/  FMUL.FTZ R19, R19, R0 ;  /* 0x0000000013137220 */ /* 0x000fe20000410000 */
[----:B------:R-:W-:-:S02]  /*5910*/  HADD2.F32 R23, -RZ, R23.H0_H0 ;  /* 0x20000017ff177230 */ /* 0x000fc40000004100 */
[----:B------:R-:W-:Y:S01]  /*5920*/  FADD.FTZ R20, R20, R5 ;  /* 0x0000000514147221 */ /* 0x000fe20000010000 */
[----:B------:R-:W-:Y:S01]  /*5930*/  FFMA.FTZ R28, R5, R7, R28 ;  /* 0x00000007051c7223 */ /* 0x000fe2000001001c */
[----:B------:R-:W-:Y:S01]  /*5940*/  FMUL.FTZ R26, R76, R5 ;  /* 0x000000054c1a7220 */ /* 0x000fe20000410000 */
[----:B------:R-:W-:Y:S01]  /*5950*/  FFMA.FTZ R24, R19, R22, R24 ;  /* 0x0000001613187223 */ /* 0x000fe20000010018 */
[----:B------:R-:W-:Y:S02]  /*5960*/  HADD2.F32 R5, -RZ, R27.H0_H0 ;  /* 0x2000001bff057230 */ /* 0x000fe40000004100 */
[----:B------:R-:W-:Y:S01]  /*5970*/  FADD.FTZ R111, R22, R111 ;  /* 0x0000006f166f7221 */ /* 0x000fe20000010000 */
[----:B------:R-:W-:Y:S02]  /*5980*/  HADD2.F32 R25, -RZ, R25.H0_H0 ;  /* 0x20000019ff197230 */ /* 0x000fe40000004100 */
[C---:B------:R-:W-:Y:S01]  /*5990*/  FADD.FTZ R23, -R96.reuse, R23 ;  /* 0x0000001760177221 */ /* 0x040fe20000010100 */
[----:B------:R-:W-:Y:S01]  /*59a0*/  FFMA.FTZ R24, R7, R26, R24 ;  /* 0x0000001a07187223 */ /* 0x000fe20000010018 */
[----:B------:R-:W-:Y:S01]  /*59b0*/  FFMA.FTZ R2, R17, R9, R2 ;  /* 0x0000000911027223 */ /* 0x000fe20000010002 */
[----:B------:R-:W-:Y:S01]  /*59c0*/  FADD.FTZ R7, -R96, R5 ;  /* 0x0000000560077221 */ /* 0x000fe20000010100 */
[----:B------:R-:W-:-:S02]  /*59d0*/  HADD2.F32 R9, -RZ, R31.H0_H0 ;  /* 0x2000001fff097230 */ /* 0x000fc40000004100 */
[----:B------:R-:W-:Y:S01]  /*59e0*/  FADD.FTZ R111, R111, R26 ;  /* 0x0000001a6f6f7221 */ /* 0x000fe20000010000 */
[-C--:B------:R-:W-:Y:S01]  /*59f0*/  FMUL.FTZ R23, R23, R0.reuse ;  /* 0x0000000017177220 */ /* 0x080fe20000410000 */
[----:B------:R-:W-:Y:S01]  /*5a00*/  FMUL.FTZ R22, R77, R25 ;  /* 0x000000194d167220 */ /* 0x000fe20000410000 */
[----:B------:R-:W-:Y:S02]  /*5a10*/  HADD2.F32 R5, -RZ, R29.H1_H1 ;  /* 0x3000001dff057230 */ /* 0x000fe40000004100 */
[----:B------:R-:W-:Y:S01]  /*5a20*/  FMUL.FTZ R7, R7, R0 ;  /* 0x0000000007077220 */ /* 0x000fe20000410000 */
[----:B------:R-:W-:Y:S02]  /*5a30*/  HADD2.F32 R27, -RZ, R27.H1_H1 ;  /* 0x3000001bff1b7230 */ /* 0x000fe40000004100 */
[----:B------:R-:W-:Y:S01]  /*5a40*/  FADD.FTZ R9, -R96, R9 ;  /* 0x0000000960097221 */ /* 0x000fe20000010100 */
[----:B------:R-:W-:Y:S01]  /*5a50*/  FADD.FTZ R111, R22, R111 ;  /* 0x0000006f166f7221 */ /* 0x000fe20000010000 */
[----:B------:R-:W-:Y:S01]  /*5a60*/  FFMA.FTZ R24, R23, R22, R24 ;  /* 0x0000001617187223 */ /* 0x000fe20000010018 */
[----:B------:R-:W-:Y:S01]  /*5a70*/  FADD.FTZ R20, R20, R5 ;  /* 0x0000000514147221 */ /* 0x000fe20000010000 */
[----:B------:R-:W-:Y:S01]  /*5a80*/  FFMA.FTZ R28, R5, R7, R28 ;  /* 0x00000007051c7223 */ /* 0x000fe2000001001c */
[----:B------:R-:W-:Y:S01]  /*5a90*/  FMUL.FTZ R22, R76, R5 ;  /* 0x000000054c167220 */ /* 0x000fe20000410000 */
[----:B------:R-:W-:-:S02]  /*5aa0*/  HADD2.F32 R29, -RZ, R29.H0_H0 ;  /* 0x2000001dff1d7230 */ /* 0x000fc40000004100 */
[----:B------:R-:W-:Y:S01]  /*5ab0*/  FADD.FTZ R27, -R96, R27 ;  /* 0x0000001b601b7221 */ /* 0x000fe20000010100 */
[--C-:B------:R-:W-:Y:S02]  /*5ac0*/  HADD2.F32 R5, -RZ, R33.reuse.H0_H0 ;  /* 0x20000021ff057230 */ /* 0x100fe40000004100 */
[----:B------:R-:W-:Y:S01]  /*5ad0*/  FMUL.FTZ R9, R9, R0 ;  /* 0x0000000009097220 */ /* 0x000fe20000410000 */
[----:B------:R-:W-:Y:S01]  /*5ae0*/  FADD.FTZ R111, R111, R22 ;  /* 0x000000166f6f7221 */ /* 0x000fe20000010000 */
[----:B------:R-:W-:Y:S01]  /*5af0*/  FFMA.FTZ R24, R7, R22, R24 ;  /* 0x0000001607187223 */ /* 0x000fe20000010018 */
[----:B------:R-:W-:Y:S01]  /*5b00*/  FMUL.FTZ R27, R27, R0 ;  /* 0x000000001b1b7220 */ /* 0x000fe20000410000 */
[----:B------:R-:W-:Y:S01]  /*5b10*/  FMUL.FTZ R26, R77, R29 ;  /* 0x0000001d4d1a7220 */ /* 0x000fe20000410000 */
[----:B------:R-:W-:Y:S02]  /*5b20*/  HADD2.F32 R33, -RZ, R33.H1_H1 ;  /* 0x30000021ff217230 */ /* 0x000fe40000004100 */
[----:B------:R-:W-:Y:S01]  /*5b30*/  FMUL.FTZ R22, R76, R5 ;  /* 0x000000054c167220 */ /* 0x000fe20000410000 */
[----:B------:R-:W-:Y:S01]  /*5b40*/  FADD.FTZ R20, R20, R5 ;  /* 0x0000000514147221 */ /* 0x000fe20000010000 */
[----:B------:R-:W-:Y:S01]  /*5b50*/  FFMA.FTZ R28, R5, R9, R28 ;  /* 0x00000009051c7223 */ /* 0x000fe2000001001c */
[----:B------:R-:W-:-:S02]  /*5b60*/  HADD2.F32 R5, -RZ, R35.H0_H0 ;  /* 0x20000023ff057230 */ /* 0x000fc40000004100 */
[----:B------:R-:W-:Y:S01]  /*5b70*/  FADD.FTZ R111, R26, R111 ;  /* 0x0000006f1a6f7221 */ /* 0x000fe20000010000 */
[----:B------:R-:W-:Y:S01]  /*5b80*/  FFMA.FTZ R24, R27, R26, R24 ;  /* 0x0000001a1b187223 */ /* 0x000fe20000010018 */
[----:B------:R-:W-:Y:S02]  /*5b90*/  HADD2.F32 R31, -RZ, R31.H1_H1 ;  /* 0x3000001fff1f7230 */ /* 0x000fe40000004100 */
[C---:B------:R-:W-:Y:S01]  /*5ba0*/  FADD.FTZ R33, -R96.reuse, R33 ;  /* 0x0000002160217221 */ /* 0x040fe20000010100 */
[----:B------:R-:W-:Y:S01]  /*5bb0*/  FADD.FTZ R7, -R96, R5 ;  /* 0x0000000560077221 */ /* 0x000fe20000010100 */
[----:B------:R-:W-:Y:S01]  /*5bc0*/  FADD.FTZ R111, R111, R22 ;  /* 0x000000166f6f7221 */ /* 0x000fe20000010000 */
[----:B------:R-:W-:Y:S01]  /*5bd0*/  FFMA.FTZ R24, R9, R22, R24 ;  /* 0x0000001609187223 */ /* 0x000fe20000010018 */
[--C-:B------:R-:W-:Y:S02]  /*5be0*/  HADD2.F32 R5, -RZ, R37.reuse.H1_H1 ;  /* 0x30000025ff057230 */ /* 0x100fe40000004100 */
[----:B------:R-:W-:Y:S01]  /*5bf0*/  FMUL.FTZ R33, R33, R0 ;  /* 0x0000000021217220 */ /* 0x000fe20000410000 */
[----:B------:R-:W-:Y:S01]  /*5c00*/  FMUL.FTZ R22, R77, R31 ;  /* 0x0000001f4d167220 */ /* 0x000fe20000410000 */
[----:B------:R-:W-:-:S02]  /*5c10*/  HADD2.F32 R37, -RZ, R37.H0_H0 ;  /* 0x20000025ff257230 */ /* 0x000fc40000004100 */
[----:B------:R-:W-:Y:S01]  /*5c20*/  FMUL.FTZ R7, R7, R0 ;  /* 0x0000000007077220 */ /* 0x000fe20000410000 */
[----:B------:R-:W-:Y:S01]  /*5c30*/  FMUL.FTZ R26, R76, R5 ;  /* 0x000000054c1a7220 */ /* 0x000fe20000410000 */
[----:B------:R-:W-:Y:S01]  /*5c40*/  FFMA.FTZ R24, R33, R22, R24 ;  /* 0x0000001621187223 */ /* 0x000fe20000010018 */
[----:B------:R-:W-:Y:S01]  /*5c50*/  FADD.FTZ R20, R20, R5 ;  /* 0x0000000514147221 */ /* 0x000fe20000010000 */
[----:B------:R-:W-:Y:S01]  /*5c60*/  FFMA.FTZ R28, R5, R7, R28 ;  /* 0x00000007051c7223 */ /* 0x000fe2000001001c */
[----:B------:R-:W-:Y:S02]  /*5c70*/  HADD2.F32 R35, -RZ, R35.H1_H1 ;  /* 0x30000023ff237230 */ /* 0x000fe40000004100 */
[----:B------:R-:W-:Y:S01]  /*5c80*/  FADD.FTZ R111, R22, R111 ;  /* 0x0000006f166f7221 */ /* 0x000fe20000010000 */
[----:B------:R-:W-:Y:S01]  /*5c90*/  FADD.FTZ R37, -R96, R37 ;  /* 0x0000002560257221 */ /* 0x000fe20000010100 */
[----:B------:R-:W-:Y:S02]  /*5ca0*/  HADD2.F32 R5, -RZ, R59.H0_H0 ;  /* 0x2000003bff057230 */ /* 0x000fe40000004100 */
[----:B------:R-:W-:Y:S01]  /*5cb0*/  FFMA.FTZ R24, R7, R26, R24 ;  /* 0x0000001a07187223 */ /* 0x000fe20000010018 */
[----:B------:R-:W-:-:S02]  /*5cc0*/  HADD2.F32 R7, -RZ, R61.H1_H1 ;  /* 0x3000003dff077230 */ /* 0x000fc40000004100 */
[----:B------:R-:W-:Y:S01]  /*5cd0*/  FFMA.FTZ R2, R21, R19, R2 ;  /* 0x0000001315027223 */ /* 0x000fe20000010002 */
[----:B------:R-:W-:Y:S01]  /*5ce0*/  FADD.FTZ R111, R111, R26 ;  /* 0x0000001a6f6f7221 */ /* 0x000fe20000010000 */
[----:B------:R-:W-:Y:S01]  /*5cf0*/  FMUL.FTZ R37, R37, R0 ;  /* 0x0000000025257220 */ /* 0x000fe20000410000 */
[----:B------:R-:W-:Y:S01]  /*5d00*/  FMUL.FTZ R22, R77, R35 ;  /* 0x000000234d167220 */ /* 0x000fe20000410000 */
[----:B------:R-:W-:Y:S02]  /*5d10*/  HADD2.F32 R61, -RZ, R61.H0_H0 ;  /* 0x2000003dff3d7230 */ /* 0x000fe40000004100 */
[----:B------:R-:W-:Y:S01]  /*5d20*/  FADD.FTZ R5, -R96, R5 ;  /* 0x0000000560057221 */ /* 0x000fe20000010100 */
[----:B------:R-:W-:Y:S02]  /*5d30*/  HADD2.F32 R9, -RZ, R63.H0_H0 ;  /* 0x2000003fff097230 */ /* 0x000fe40000004100 */
[----:B------:R-:W-:Y:S01]  /*5d40*/  FFMA.FTZ R2, R25, R23, R2 ;  /* 0x0000001719027223 */ /* 0x000fe20000010002 */
[----:B------:R-:W-:Y:S01]  /*5d50*/  FADD.FTZ R111, R22, R111 ;  /* 0x0000006f166f7221 */ /* 0x000fe20000010000 */
[----:B------:R-:W-:Y:S01]  /*5d60*/  FFMA.FTZ R24, R37, R22, R24 ;  /* 0x0000001625187223 */ /* 0x000fe20000010018 */
[----:B------:R-:W-:Y:S01]  /*5d70*/  FMUL.FTZ R5, R5, R0 ;  /* 0x0000000005057220 */ /* 0x000fe20000410000 */
[----:B------:R-:W-:Y:S01]  /*5d80*/  FMUL.FTZ R22, R76, R61 ;  /* 0x0000003d4c167220 */ /* 0x000fe20000410000 */
[----:B------:R-:W-:Y:S01]  /*5d90*/  FADD.FTZ R9, -R96, R9 ;  /* 0x0000000960097221 */ /* 0x000fe20000010100 */
[----:B------:R-:W-:Y:S01]  /*5da0*/  FFMA.FTZ R2, R29, R27, R2 ;  /* 0x0000001b1d027223 */ /* 0x000fe20000010002 */
[----:B------:R-:W-:-:S02]  /*5db0*/  HADD2.F32 R59, -RZ, R59.H1_H1 ;  /* 0x3000003bff3b7230 */ /* 0x000fc40000004100 */
[----:B------:R-:W-:Y:S01]  /*5dc0*/  FFMA.FTZ R28, R61, R5, R28 ;  /* 0x000000053d1c7223 */ /* 0x000fe2000001001c */
[----:B------:R-:W-:Y:S01]  /*5dd0*/  FFMA.FTZ R24, R5, R22, R24 ;  /* 0x0000001605187223 */ /* 0x000fe20000010018 */
[----:B------:R-:W-:Y:S01]  /*5de0*/  FADD.FTZ R7, -R96, R7 ;  /* 0x0000000760077221 */ /* 0x000fe20000010100 */
[--C-:B------:R-:W-:Y:S02]  /*5df0*/  HADD2.F32 R5, -RZ, R65.reuse.H1_H1 ;  /* 0x30000041ff057230 */ /* 0x100fe40000004100 */
[----:B------:R-:W-:Y:S01]  /*5e00*/  FADD.FTZ R20, R20, R61 ;  /* 0x0000003d14147221 */ /* 0x000fe20000010000 */
[-C--:B------:R-:W-:Y:S01]  /*5e10*/  FMUL.FTZ R9, R9, R0.reuse ;  /* 0x0000000009097220 */ /* 0x080fe20000410000 */
[----:B------:R-:W-:Y:S01]  /*5e20*/  FFMA.FTZ R2, R31, R33, R2 ;  /* 0x000000211f027223 */ /* 0x000fe20000010002 */
[----:B------:R-:W-:Y:S01]  /*5e30*/  FMUL.FTZ R7, R7, R0 ;  /* 0x0000000007077220 */ /* 0x000fe20000410000 */
[----:B------:R-:W-:Y:S01]  /*5e40*/  FMUL.FTZ R26, R77, R59 ;  /* 0x0000003b4d1a7220 */ /* 0x000fe20000410000 */
[----:B------:R-:W-:Y:S01]  /*5e50*/  FADD.FTZ R111, R111, R22 ;  /* 0x000000166f6f7221 */ /* 0x000fe20000010000 */
[----:B------:R-:W-:-:S02]  /*5e60*/  HADD2.F32 R65, -RZ, R65.H0_H0 ;  /* 0x20000041ff417230 */ /* 0x000fc40000004100 */
[----:B------:R-:W-:Y:S01]  /*5e70*/  FMUL.FTZ R22, R76, R5 ;  /* 0x000000054c167220 */ /* 0x000fe20000410000 */
[----:B------:R-:W-:Y:S01]  /*5e80*/  FADD.FTZ R20, R20, R5 ;  /* 0x0000000514147221 */ /* 0x000fe20000010000 */
[----:B------:R-:W-:Y:S01]  /*5e90*/  FFMA.FTZ R28, R5, R9, R28 ;  /* 0x00000009051c7223 */ /* 0x000fe2000001001c */
[----:B------:R-:W-:Y:S01]  /*5ea0*/  FFMA.FTZ R2, R35, R37, R2 ;  /* 0x0000002523027223 */ /* 0x000fe20000010002 */
[----:B------:R-:W-:Y:S02]  /*5eb0*/  HADD2.F32 R5, -RZ, R67.H0_H0 ;  /* 0x20000043ff057230 */ /* 0x000fe40000004100 */
[----:B------:R-:W-:Y:S01]  /*5ec0*/  FADD.FTZ R111, R26, R111 ;  /* 0x0000006f1a6f7221 */ /* 0x000fe20000010000 */
[----:B------:R-:W-:Y:S01]  /*5ed0*/  FFMA.FTZ R24, R7, R26, R24 ;  /* 0x0000001a07187223 */ /* 0x000fe20000010018 */
[----:B------:R-:W-:Y:S02]  /*5ee0*/  HADD2.F32 R63, -RZ, R63.H1_H1 ;  /* 0x3000003fff3f7230 */ /* 0x000fe40000004100 */
[C---:B------:R-:W-:Y:S01]  /*5ef0*/  FADD.FTZ R65, -R96.reuse, R65 ;  /* 0x0000004160417221 */ /* 0x040fe20000010100 */
[----:B------:R-:W-:Y:S01]  /*5f00*/  FFMA.FTZ R2, R59, R7, R2 ;  /* 0x000000073b027223 */ /* 0x000fe20000010002 */
[----:B------:R-:W-:Y:S01]  /*5f10*/  FADD.FTZ R7, -R96, R5 ;  /* 0x0000000560077221 */ /* 0x000fe20000010100 */
[----:B------:R-:W-:Y:S01]  /*5f20*/  FADD.FTZ R111, R111, R22 ;  /* 0x000000166f6f7221 */ /* 0x000fe20000010000 */
[----:B------:R-:W-:Y:S01]  /*5f30*/  FFMA.FTZ R24, R9, R22, R24 ;  /* 0x0000001609187223 */ /* 0x000fe20000010018 */
[----:B------:R-:W-:-:S02]  /*5f40*/  HADD2.F32 R5, -RZ, R69.H0_H0 ;  /* 0x20000045ff057230 */ /* 0x000fc40000004100 */
[-C--:B------:R-:W-:Y:S01]  /*5f50*/  FMUL.FTZ R65, R65, R0.reuse ;  /* 0x0000000041417220 */ /* 0x080fe20000410000 */
[----:B------:R-:W-:Y:S02]  /*5f60*/  HADD2.F32 R69, -RZ, R69.H1_H1 ;  /* 0x30000045ff457230 */ /* 0x000fe40000004100 */
[----:B------:R-:W-:Y:S01]  /*5f70*/  FMUL.FTZ R22, R77, R63 ;  /* 0x0000003f4d167220 */ /* 0x000fe20000410000 */
[----:B------:R-:W-:Y:S01]  /*5f80*/  FMUL.FTZ R7, R7, R0 ;  /* 0x0000000007077220 */ /* 0x000fe20000410000 */
[----:B------:R-:W-:Y:S01]  /*5f90*/  FMUL.FTZ R26, R76, R5 ;  /* 0x000000054c1a7220 */ /* 0x000fe20000410000 */
[----:B------:R-:W-:Y:S02]  /*5fa0*/  HADD2.F32 R67, -RZ, R67.H1_H1 ;  /* 0x30000043ff437230 */ /* 0x000fe40000004100 */
[----:B------:R-:W-:Y:S01]  /*5fb0*/  FFMA.FTZ R24, R65, R22, R24 ;  /* 0x0000001641187223 */ /* 0x000fe20000010018 */
[----:B------:R-:W-:Y:S01]  /*5fc0*/  FADD.FTZ R111, R22, R111 ;  /* 0x0000006f166f7221 */ /* 0x000fe20000010000 */
[----:B------:R-:W-:Y:S01]  /*5fd0*/  FADD.FTZ R69, -R96, R69 ;  /* 0x0000004560457221 */ /* 0x000fe20000010100 */
[----:B------:R-:W-:-:S02]  /*5fe0*/  HADD2.F32 R83, -RZ, R83.H1_H1 ;  /* 0x30000053ff537230 */ /* 0x000fc40000004100 */
[----:B------:R-:W-:Y:S01]  /*5ff0*/  FADD.FTZ R20, R20, R5 ;  /* 0x0000000514147221 */ /* 0x000fe20000010000 */
[----:B------:R-:W-:Y:S01]  /*6000*/  FFMA.FTZ R28, R5, R7, R28 ;  /* 0x00000007051c7223 */ /* 0x000fe2000001001c */
[----:B------:R-:W-:Y:S01]  /*6010*/  FFMA.FTZ R24, R7, R26, R24 ;  /* 0x0000001a07187223 */ /* 0x000fe20000010018 */
[----:B------:R-:W-:Y:S01]  /*6020*/  FADD.FTZ R111, R111, R26 ;  /* 0x0000001a6f6f7221 */ /* 0x000fe20000010000 */
[----:B------:R-:W-:Y:S01]  /*6030*/  FMUL.FTZ R69, R69, R0 ;  /* 0x0000000045457220 */ /* 0x000fe20000410000 */
[----:B------:R-:W-:Y:S01]  /*6040*/  FMUL.FTZ R22, R77, R67 ;  /* 0x000000434d167220 */ /* 0x000fe20000410000 */
[----:B------:R-:W-:Y:S02]  /*6050*/  HADD2.F32 R5, -RZ, R85.H1_H1 ;  /* 0x30000055ff057230 */ /* 0x000fe40000004100 */
[----:B------:R-:W-:Y:S01]  /*6060*/  FADD.FTZ R83, -R96, R83 ;  /* 0x0000005360537221 */ /* 0x000fe20000010100 */
[--C-:B------:R-:W-:Y:S02]  /*6070*/  HADD2.F32 R7, -RZ, R87.reuse.H0_H0 ;  /* 0x20000057ff077230 */ /* 0x100fe40000004100 */
[----:B------:R-:W-:Y:S01]  /*6080*/  FADD.FTZ R111, R22, R111 ;  /* 0x0000006f166f7221 */ /* 0x000fe20000010000 */
[----:B------:R-:W-:-:S02]  /*6090*/  HADD2.F32 R87, -RZ, R87.H1_H1 ;  /* 0x30000057ff577230 */ /* 0x000fc40000004100 */
[----:B------:R-:W-:Y:S01]  /*60a0*/  FFMA.FTZ R24, R69, R22, R24 ;  /* 0x0000001645187223 */ /* 0x000fe20000010018 */
[----:B------:R-:W-:Y:S02]  /*60b0*/  HADD2.F32 R85, -RZ, R85.H0_H0 ;  /* 0x20000055ff557230 */ /* 0x000fe40000004100 */
[----:B------:R-:W-:Y:S01]  /*60c0*/  FFMA.FTZ R2, R63, R65, R2 ;  /* 0x000000413f027223 */ /* 0x000fe20000010002 */
[----:B------:R-:W-:Y:S01]  /*60d0*/  FADD.FTZ R5, -R96, R5 ;  /* 0x0000000560057221 */ /* 0x000fe20000010100 */
[-C--:B------:R-:W-:Y:S01]  /*60e0*/  FMUL.FTZ R83, R83, R0.reuse ;  /* 0x0000000053537220 */ /* 0x080fe20000410000 */
[----:B------:R-:W-:Y:S01]  /*60f0*/  FMUL.FTZ R22, R76, R7 ;  /* 0x000000074c167220 */ /* 0x000fe20000410000 */
[----:B------:R-:W-:Y:S01]  /*6100*/  FADD.FTZ R87, -R96, R87 ;  /* 0x0000005760577221 */ /* 0x000fe20000010100 */
[----:B------:R-:W-:Y:S01]  /*6110*/  FFMA.FTZ R2, R67, R69, R2 ;  /* 0x0000004543027223 */ /* 0x000fe20000010002 */
[----:B------:R-:W-:Y:S01]  /*6120*/  FMUL.FTZ R5, R5, R0 ;  /* 0x0000000005057220 */ /* 0x000fe20000410000 */
[----:B------:R-:W-:Y:S01]  /*6130*/  FADD.FTZ R20, R20, R7 ;  /* 0x0000000714147221 */ /* 0x000fe20000010000 */
[----:B------:R-:W-:Y:S01]  /*6140*/  FFMA.FTZ R28, R7, R83, R28 ;  /* 0x00000053071c7223 */ /* 0x000fe2000001001c */
[----:B------:R-:W-:Y:S01]  /*6150*/  FMUL.FTZ R26, R77, R85 ;  /* 0x000000554d1a7220 */ /* 0x000fe20000410000 */
[----:B------:R-:W-:Y:S01]  /*6160*/  FFMA.FTZ R24, R83, R22, R24 ;  /* 0x0000001653187223 */ /* 0x000fe20000010018 */
[----:B------:R-:W-:-:S02]  /*6170*/  HADD2.F32 R7, -RZ, R105.H1_H1 ;  /* 0x30000069ff077230 */ /* 0x000fc40000004100 */
[----:B------:R-:W-:Y:S01]  /*6180*/  FMUL.FTZ R87, R87, R0 ;  /* 0x0000000057577220 */ /* 0x000fe20000410000 */
[----:B------:R-:W-:Y:S01]  /*6190*/  FFMA.FTZ R2, R85, R5, R2 ;  /* 0x0000000555027223 */ /* 0x000fe20000010002 */
[----:B------:R-:W-:Y:S01]  /*61a0*/  FFMA.FTZ R24, R5, R26, R24 ;  /* 0x0000001a05187223 */ /* 0x000fe20000010018 */
[----:B------:R-:W-:Y:S01]  /*61b0*/  FADD.FTZ R111, R111, R22 ;  /* 0x000000166f6f7221 */ /* 0x000fe20000010000 */
[----:B------:R-:W-:Y:S02]  /*61c0*/  HADD2.F32 R5, -RZ, R106.H0_H0 ;  /* 0x2000006aff057230 */ /* 0x000fe40000004100 */
[----:B------:R-:W-:Y:S01]  /*61d0*/  FMUL.FTZ R22, R76, R7 ;  /* 0x000000074c167220 */ /* 0x000fe20000410000 */
[----:B------:R-:W-:Y:S01]  /*61e0*/  FADD.FTZ R20, R20, R7 ;  /* 0x0000000714147221 */ /* 0x000fe20000010000 */
[----:B------:R-:W-:Y:S01]  /*61f0*/  FFMA.FTZ R28, R7, R87, R28 ;  /* 0x00000057071c7223 */ /* 0x000fe2000001001c */
[----:B------:R-:W-:Y:S02]  /*6200*/  HADD2.F32 R7, -RZ, R103.H0_H0 ;  /* 0x20000067ff077230 */ /* 0x000fe40000004100 */
[----:B------:R-:W-:Y:S01]  /*6210*/  FADD.FTZ R3, R3, R13 ;  /* 0x0000000d03037221 */ /* 0x000fe20000010000 */
[----:B------:R-:W-:Y:S01]  /*6220*/  FADD.FTZ R111, R26, R111 ;  /* 0x0000006f1a6f7221 */ /* 0x000fe20000010000 */
[----:B------:R-:W-:-:S02]  /*6230*/  HADD2.F32 R105, -RZ, R105.H0_H0 ;  /* 0x20000069ff697230 */ /* 0x000fc40000004100 */
[C---:B------:R-:W-:Y:S01]  /*6240*/  FADD.FTZ R5, -R96.reuse, R5 ;  /* 0x0000000560057221 */ /* 0x040fe20000010100 */
[----:B------:R-:W-:Y:S01]  /*6250*/  FADD.FTZ R3, R3, R17 ;  /* 0x0000001103037221 */ /* 0x000fe20000010000 */
[----:B------:R-:W-:Y:S01]  /*6260*/  FADD.FTZ R11, -R96, R7 ;  /* 0x00000007600b7221 */ /* 0x000fe20000010100 */
[----:B------:R-:W-:Y:S01]  /*6270*/  FADD.FTZ R111, R111, R22 ;  /* 0x000000166f6f7221 */ /* 0x000fe20000010000 */
[----:B------:R-:W-:Y:S01]  /*6280*/  FFMA.FTZ R24, R87, R22, R24 ;  /* 0x0000001657187223 */ /* 0x000fe20000010018 */
[--C-:B------:R-:W-:Y:S02]  /*6290*/  HADD2.F32 R9, -RZ, R104.reuse.H1_H1 ;  /* 0x30000068ff097230 */ /* 0x100fe40000004100 */
[----:B------:R-:W-:Y:S01]  /*62a0*/  FMUL.FTZ R5, R5, R0 ;  /* 0x0000000005057220 */ /* 0x000fe20000410000 */
[----:B------:R-:W-:Y:S02]  /*62b0*/  HADD2.F32 R7, -RZ, R104.H0_H0 ;  /* 0x20000068ff077230 */ /* 0x000fe40000004100 */
[----:B------:R-:W-:Y:S01]  /*62c0*/  FMUL.FTZ R22, R77, R105 ;  /* 0x000000694d167220 */ /* 0x000fe20000410000 */
[----:B------:R-:W-:Y:S01]  /*62d0*/  FADD.FTZ R3, R3, R21 ;  /* 0x0000001503037221 */ /* 0x000fe20000010000 */
[----:B------:R-:W-:-:S02]  /*62e0*/  HADD2.F32 R103, -RZ, R103.H1_H1 ;  /* 0x30000067ff677230 */ /* 0x000fc40000004100 */
[----:B------:R-:W-:Y:S01]  /*62f0*/  FMUL.FTZ R11, R11, R0 ;  /* 0x000000000b0b7220 */ /* 0x000fe20000410000 */
[----:B------:R-:W-:Y:S01]  /*6300*/  FMUL.FTZ R26, R76, R9 ;  /* 0x000000094c1a7220 */ /* 0x000fe20000410000 */
[----:B------:R-:W-:Y:S01]  /*6310*/  FFMA.FTZ R24, R5, R22, R24 ;  /* 0x0000001605187223 */ /* 0x000fe20000010018 */
[----:B------:R-:W-:Y:S01]  /*6320*/  FADD.FTZ R7, -R96, R7 ;  /* 0x0000000760077221 */ /* 0x000fe20000010100 */
[----:B------:R-:W-:Y:S01]  /*6330*/  FADD.FTZ R3, R3, R25 ;  /* 0x0000001903037221 */ /* 0x000fe20000010000 */
[----:B------:R-:W-:Y:S01]  /*6340*/  FFMA.FTZ R2, R105, R5, R2 ;  /* 0x0000000569027223 */ /* 0x000fe20000010002 */
[----:B------:R-:W-:Y:S01]  /*6350*/  FADD.FTZ R111, R22, R111 ;  /* 0x0000006f166f7221 */ /* 0x000fe20000010000 */
[----:B------:R-:W-:Y:S01]  /*6360*/  FFMA.FTZ R24, R11, R26, R24 ;  /* 0x0000001a0b187223 */ /* 0x000fe20000010018 */
[----:B------:R-:W-:Y:S01]  /*6370*/  FMUL.FTZ R7, R7, R0 ;  /* 0x0000000007077220 */ /* 0x000fe20000410000 */
[----:B------:R-:W-:Y:S02]  /*6380*/  HADD2.F32 R5, -RZ, R101.H0_H0 ;  /* 0x20000065ff057230 */ /* 0x000fe40000004100 */
[----:B------:R-:W-:Y:S01]  /*6390*/  FMUL.FTZ R22, R77, R103 ;  /* 0x000000674d167220 */ /* 0x000fe20000410000 */
[----:B------:R-:W-:Y:S01]  /*63a0*/  FADD.FTZ R3, R3, R29 ;  /* 0x0000001d03037221 */ /* 0x000fe20000010000 */
[----:B------:R-:W-:Y:S01]  /*63b0*/  FFMA.FTZ R2, R103, R7, R2 ;  /* 0x0000000767027223 */ /* 0x000fe20000010002 */
[----:B------:R-:W-:Y:S01]  /*63c0*/  FADD.FTZ R111, R111, R26 ;  /* 0x0000001a6f6f7221 */ /* 0x000fe20000010000 */
[----:B------:R-:W-:Y:S01]  /*63d0*/  FFMA.FTZ R24, R7, R22, R24 ;  /* 0x0000001607187223 */ /* 0x000fe20000010018 */
[----:B------:R-:W-:Y:S01]  /*63e0*/  FADD.FTZ R7, -R96, R5 ;  /* 0x0000000560077221 */ /* 0x000fe20000010100 */
[----:B------:R-:W-:Y:S01]  /*63f0*/  FADD.FTZ R3, R3, R31 ;  /* 0x0000001f03037221 */ /* 0x000fe20000010000 */
[----:B------:R-:W-:-:S02]  /*6400*/  HADD2.F32 R5, -RZ, R102.H0_H0 ;  /* 0x20000066ff057230 */ /* 0x000fc40000004100 */
[----:B------:R-:W-:Y:S01]  /*6410*/  FFMA.FTZ R28, R9, R11, R28 ;  /* 0x0000000b091c7223 */ /* 0x000fe2000001001c */
[----:B------:R-:W-:Y:S01]  /*6420*/  FADD.FTZ R20, R20, R9 ;  /* 0x0000000914147221 */ /* 0x000fe20000010000 */
[----:B------:R-:W-:Y:S02]  /*6430*/  HADD2.F32 R11, -RZ, R89.H0_H0 ;  /* 0x20000059ff0b7230 */ /* 0x000fe40000004100 */
[----:B------:R-:W-:Y:S01]  /*6440*/  FADD.FTZ R3, R3, R35 ;  /* 0x0000002303037221 */ /* 0x000fe20000010000 */
[----:B------:R-:W-:Y:S02]  /*6450*/  HADD2.F32 R9, -RZ, R102.H1_H1 ;  /* 0x30000066ff097230 */ /* 0x000fe40000004100 */
[----:B------:R-:W-:Y:S01]  /*6460*/  FADD.FTZ R111, R22, R111 ;  /* 0x0000006f166f7221 */ /* 0x000fe20000010000 */
[----:B------:R-:W-:Y:S01]  /*6470*/  FMUL.FTZ R7, R7, R0 ;  /* 0x0000000007077220 */ /* 0x000fe20000410000 */
[----:B------:R-:W-:Y:S01]  /*6480*/  FMUL.FTZ R22, R76, R5 ;  /* 0x000000054c167220 */ /* 0x000fe20000410000 */
[----:B------:R-:W-:-:S02]  /*6490*/  HADD2.F32 R101, -RZ, R101.H1_H1 ;  /* 0x30000065ff657230 */ /* 0x000fc40000004100 */
[C---:B------:R-:W-:Y:S01]  /*64a0*/  FADD.FTZ R11, -R96.reuse, R11 ;  /* 0x0000000b600b7221 */ /* 0x040fe20000010100 */
[----:B------:R-:W-:Y:S01]  /*64b0*/  FADD.FTZ R3, R3, R59 ;  /* 0x0000003b03037221 */ /* 0x000fe20000010000 */
[----:B------:R-:W-:Y:S01]  /*64c0*/  FADD.FTZ R9, -R96, R9 ;  /* 0x0000000960097221 */ /* 0x000fe20000010100 */
[----:B------:R-:W-:Y:S01]  /*64d0*/  FFMA.FTZ R28, R5, R7, R28 ;  /* 0x00000007051c7223 */ /* 0x000fe2000001001c */
[----:B------:R-:W-:Y:S01]  /*64e0*/  FFMA.FTZ R24, R7, R22, R24 ;  /* 0x0000001607187223 */ /* 0x000fe20000010018 */
[--C-:B------:R-:W-:Y:S02]  /*64f0*/  HADD2.F32 R7, -RZ, R100.reuse.H1_H1 ;  /* 0x30000064ff077230 */ /* 0x100fe40000004100 */
[----:B------:R-:W-:Y:S01]  /*6500*/  FADD.FTZ R20, R20, R5 ;  /* 0x0000000514147221 */ /* 0x000fe20000010000 */
[-C--:B------:R-:W-:Y:S01]  /*6510*/  FMUL.FTZ R11, R11, R0.reuse ;  /* 0x000000000b0b7220 */ /* 0x080fe20000410000 */
[----:B------:R-:W-:Y:S01]  /*6520*/  FADD.FTZ R3, R3, R63 ;  /* 0x0000003f03037221 */ /* 0x000fe20000010000 */
[----:B------:R-:W-:Y:S01]  /*6530*/  FMUL.FTZ R9, R9, R0 ;  /* 0x0000000009097220 */ /* 0x000fe20000410000 */
[----:B------:R-:W-:Y:S01]  /*6540*/  FMUL.FTZ R26, R77, R101 ;  /* 0x000000654d1a7220 */ /* 0x000fe20000410000 */
[----:B------:R-:W-:Y:S01]  /*6550*/  FADD.FTZ R111, R111, R22 ;  /* 0x000000166f6f7221 */ /* 0x000fe20000010000 */
[----:B------:R-:W-:-:S02]  /*6560*/  HADD2.F32 R5, -RZ, R100.H0_H0 ;  /* 0x20000064ff057230 */ /* 0x000fc40000004100 */
[----:B------:R-:W-:Y:S01]  /*6570*/  FMUL.FTZ R22, R76, R7 ;  /* 0x000000074c167220 */ /* 0x000fe20000410000 */
[----:B------:R-:W-:Y:S01]  /*6580*/  FADD.FTZ R20, R20, R7 ;  /* 0x0000000714147221 */ /* 0x000fe20000010000 */
[----:B------:R-:W-:Y:S01]  /*6590*/  FFMA.FTZ R28, R7, R11, R28 ;  /* 0x0000000b071c7223 */ /* 0x000fe2000001001c */
[----:B------:R-:W-:Y:S01]  /*65a0*/  FADD.FTZ R3, R3, R67 ;  /* 0x0000004303037221 */ /* 0x000fe20000010000 */
[----:B------:R-:W-:Y:S01]  /*65b0*/  FFMA.FTZ R24, R9, R26, R24 ;  /* 0x0000001a09187223 */ /* 0x000fe20000010018 */
[----:B------:R-:W-:Y:S02]  /*65c0*/  HADD2.F32 R7, -RZ, R91.H0_H0 ;  /* 0x2000005bff077230 */ /* 0x000fe40000004100 */
[----:B------:R-:W-:Y:S01]  /*65d0*/  FADD.FTZ R111, R26, R111 ;  /* 0x0000006f1a6f7221 */ /* 0x000fe20000010000 */
[----:B------:R-:W-:Y:S02]  /*65e0*/  HADD2.F32 R89, -RZ, R89.H1_H1 ;  /* 0x30000059ff597230 */ /* 0x000fe40000004100 */
[C---:B------:R-:W-:Y:S01]  /*65f0*/  FADD.FTZ R5, -R96.reuse, R5 ;  /* 0x0000000560057221 */ /* 0x040fe20000010100 */
[----:B------:R-:W-:Y:S01]  /*6600*/  FADD.FTZ R3, R3, R85 ;  /* 0x0000005503037221 */ /* 0x000fe20000010000 */
[----:B------:R-:W-:Y:S01]  /*6610*/  FFMA.FTZ R24, R11, R22, R24 ;  /* 0x000000160b187223 */ /* 0x000fe20000010018 */
[----:B------:R-:W-:Y:S01]  /*6620*/  FFMA.FTZ R2, R101, R9, R2 ;  /* 0x0000000965027223 */ /* 0x000fe20000010002 */
[----:B------:R-:W-:Y:S01]  /*6630*/  FADD.FTZ R11, -R96, R7 ;  /* 0x00000007600b7221 */ /* 0x000fe20000010100 */
[----:B------:R-:W-:Y:S01]  /*6640*/  FADD.FTZ R111, R111, R22 ;  /* 0x000000166f6f7221 */ /* 0x000fe20000010000 */
[----:B------:R-:W-:-:S02]  /*6650*/  HADD2.F32 R9, -RZ, R106.H1_H1 ;  /* 0x3000006aff097230 */ /* 0x000fc40000004100 */
[-C--:B------:R-:W-:Y:S01]  /*6660*/  FMUL.FTZ R5, R5, R0.reuse ;  /* 0x0000000005057220 */ /* 0x080fe20000410000 */
[----:B------:R-:W-:Y:S02]  /*6670*/  HADD2.F32 R7, -RZ, R107.H0_H0 ;  /* 0x2000006bff077230 */ /* 0x000fe40000004100 */
[----:B------:R-:W-:Y:S01]  /*6680*/  FMUL.FTZ R22, R77, R89 ;  /* 0x000000594d167220 */ /* 0x000fe20000410000 */
[----:B------:R-:W-:Y:S01]  /*6690*/  FADD.FTZ R3, R3, R105 ;  /* 0x0000006903037221 */ /* 0x000fe20000010000 */
[----:B------:R-:W-:Y:S02]  /*66a0*/  HADD2.F32 R91, -RZ, R91.H1_H1 ;  /* 0x3000005bff5b7230 */ /* 0x000fe40000004100 */
        /* <DEDUP_REMOVED lines=9> */
[----:B------:R-:W-:-:S02]  /*6740*/  HADD2.F32 R107, -RZ, R107.H1_H1 ;  /* 0x3000006bff6b7230 */ /* 0x000fc40000004100 */
[----:B------:R-:W-:Y:S01]  /*6750*/  FMUL.FTZ R22, R77, R91 ;  /* 0x0000005b4d167220 */ /* 0x000fe20000410000 */
[--C-:B------:R-:W-:Y:S02]  /*6760*/  HADD2.F32 R5, -RZ, R108.reuse.H1_H1 ;  /* 0x3000006cff057230 */ /* 0x100fe40000004100 */
[----:B------:R-:W-:Y:S01]  /*6770*/  FADD.FTZ R3, R3, R101 ;  /* 0x0000006503037221 */ /* 0x000fe20000010000 */
[----:B------:R-:W-:Y:S01]  /*6780*/  FADD.FTZ R111, R111, R26 ;  /* 0x0000001a6f6f7221 */ /* 0x000fe20000010000 */
[----:B------:R-:W-:Y:S01]  /*6790*/  FFMA.FTZ R2, R91, R7, R2 ;  /* 0x000000075b027223 */ /* 0x000fe20000010002 */
[----:B------:R-:W-:Y:S01]  /*67a0*/  FFMA.FTZ R24, R7, R22, R24 ;  /* 0x0000001607187223 */ /* 0x000fe20000010018 */
[----:B------:R-:W-:Y:S02]  /*67b0*/  HADD2.F32 R109, -RZ, R109.H0_H0 ;  /* 0x2000006dff6d7230 */ /* 0x000fe40000004100 */
[----:B------:R-:W-:Y:S01]  /*67c0*/  FADD.FTZ R3, R3, R89 ;  /* 0x0000005903037221 */ /* 0x000fe20000010000 */
[C---:B------:R-:W-:Y:S01]  /*67d0*/  FADD.FTZ R107, -R96.reuse, R107 ;  /* 0x0000006b606b7221 */ /* 0x040fe20000010100 */
[----:B------:R-:W-:Y:S01]  /*67e0*/  FADD.FTZ R7, -R96, R5 ;  /* 0x0000000560077221 */ /* 0x000fe20000010100 */
[----:B------:R-:W-:Y:S01]  /*67f0*/  FADD.FTZ R20, R20, R9 ;  /* 0x0000000914147221 */ /* 0x000fe20000010000 */
[----:B------:R-:W-:Y:S01]  /*6800*/  FFMA.FTZ R28, R9, R11, R28 ;  /* 0x0000000b091c7223 */ /* 0x000fe2000001001c */
[----:B------:R-:W-:Y:S01]  /*6810*/  FADD.FTZ R111, R22, R111 ;  /* 0x0000006f166f7221 */ /* 0x000fe20000010000 */
[----:B------:R-:W-:-:S02]  /*6820*/  HADD2.F32 R5, -RZ, R108.H0_H0 ;  /* 0x2000006cff057230 */ /* 0x000fc40000004100 */
[----:B------:R-:W-:Y:S01]  /*6830*/  FADD.FTZ R3, R3, R91 ;  /* 0x0000005b03037221 */ /* 0x000fe20000010000 */
[-C--:B------:R-:W-:Y:S01]  /*6840*/  FMUL.FTZ R107, R107, R0.reuse ;  /* 0x000000006b6b7220 */ /* 0x080fe20000410000 */
[----:B------:R-:W-:Y:S02]  /*6850*/  HADD2.F32 R9, -RZ, R4.H0_H0 ;  /* 0x20000004ff097230 */ /* 0x000fe40000004100 */
[----:B------:R-:W-:Y:S01]  /*6860*/  FMUL.FTZ R7, R7, R0 ;  /* 0x0000000007077220 */ /* 0x000fe20000410000 */
[----:B------:R-:W-:Y:S01]  /*6870*/  FMUL.FTZ R22, R76, R109 ;  /* 0x0000006d4c167220 */ /* 0x000fe20000410000 */
[----:B------:R-:W-:Y:S01]  /*6880*/  FADD.FTZ R3, R3, R5 ;  /* 0x0000000503037221 */ /* 0x000fe20000010000 */
[----:B------:R-:W-:Y:S01]  /*6890*/  FMUL.FTZ R26, R77, R5 ;  /* 0x000000054d1a7220 */ /* 0x000fe20000410000 */
[----:B------:R-:W-:Y:S01]  /*68a0*/  FFMA.FTZ R2, R5, R7, R2 ;  /* 0x0000000705027223 */ /* 0x000fe20000010002 */
[----:B------:R-:W-:Y:S01]  /*68b0*/  FFMA.FTZ R24, R107, R22, R24 ;  /* 0x000000166b187223 */ /* 0x000fe20000010018 */
[----:B------:R-:W-:Y:S01]  /*68c0*/  FADD.FTZ R5, -R96, R9 ;  /* 0x0000000960057221 */ /* 0x000fe20000010100 */
[----:B------:R-:W-:-:S02]  /*68d0*/  HADD2.F32 R9, -RZ, R6.H0_H0 ;  /* 0x20000006ff097230 */ /* 0x000fc40000004100 */
[----:B------:R-:W-:Y:S01]  /*68e0*/  FADD.FTZ R20, R20, R109 ;  /* 0x0000006d14147221 */ /* 0x000fe20000010000 */
[----:B------:R-:W-:Y:S01]  /*68f0*/  FFMA.FTZ R24, R7, R26, R24 ;  /* 0x0000001a07187223 */ /* 0x000fe20000010018 */
[----:B------:R-:W-:Y:S01]  /*6900*/  FFMA.FTZ R28, R109, R107, R28 ;  /* 0x0000006b6d1c7223 */ /* 0x000fe2000001001c */
[----:B------:R-:W-:Y:S01]  /*6910*/  FMUL.FTZ R7, R5, R0 ;  /* 0x0000000005077220 */ /* 0x000fe20000410000 */
[----:B------:R-:W-:Y:S02]  /*6920*/  HADD2.F32 R5, -RZ, R6.H1_H1 ;  /* 0x30000006ff057230 */ /* 0x000fe40000004100 */
[----:B------:R-:W-:Y:S01]  /*6930*/  FMUL.FTZ R6, R76, R9 ;  /* 0x000000094c067220 */ /* 0x000fe20000410000 */
[----:B------:R-:W-:Y:S01]  /*6940*/  FADD.FTZ R20, R20, R9 ;  /* 0x0000000914147221 */ /* 0x000fe20000010000 */
[----:B------:R-:W-:Y:S01]  /*6950*/  FFMA.FTZ R28, R9, R7, R28 ;  /* 0x00000007091c7223 */ /* 0x000fe2000001001c */
[----:B------:R-:W-:Y:S02]  /*6960*/  HADD2.F32 R9, -RZ, R8.H0_H0 ;  /* 0x20000008ff097230 */ /* 0x000fe40000004100 */
[----:B------:R-:W-:Y:S01]  /*6970*/  FFMA.FTZ R24, R7, R6, R24 ;  /* 0x0000000607187223 */ /* 0x000fe20000010018 */
[----:B------:R-:W-:Y:S01]  /*6980*/  FADD.FTZ R7, -R96, R5 ;  /* 0x0000000560077221 */ /* 0x000fe20000010100 */
[----:B------:R-:W-:Y:S01]  /*6990*/  FADD.FTZ R111, R111, R22 ;  /* 0x000000166f6f7221 */ /* 0x000fe20000010000 */
[----:B------:R-:W-:-:S02]  /*69a0*/  HADD2.F32 R5, -RZ, R4.H1_H1 ;  /* 0x30000004ff057230 */ /* 0x000fc40000004100 */
[----:B------:R-:W-:Y:S01]  /*69b0*/  FADD.FTZ R13, -R96, R9 ;  /* 0x00000009600d7221 */ /* 0x000fe20000010100 */
[--C-:B------:R-:W-:Y:S02]  /*69c0*/  HADD2.F32 R9, -RZ, R10.reuse.H0_H0 ;  /* 0x2000000aff097230 */ /* 0x100fe40000004100 */
[----:B------:R-:W-:Y:S01]  /*69d0*/  FMUL.FTZ R7, R7, R0 ;  /* 0x0000000007077220 */ /* 0x000fe20000410000 */
[----:B------:R-:W-:Y:S01]  /*69e0*/  FADD.FTZ R111, R26, R111 ;  /* 0x0000006f1a6f7221 */ /* 0x000fe20000010000 */
[----:B------:R-:W-:Y:S02]  /*69f0*/  HADD2.F32 R11, -RZ, R10.H1_H1 ;  /* 0x3000000aff0b7230 */ /* 0x000fe40000004100 */
[----:B------:R-:W-:Y:S01]  /*6a00*/  FMUL.FTZ R4, R77, R5 ;  /* 0x000000054d047220 */ /* 0x000fe20000410000 */
[----:B------:R-:W-:Y:S01]  /*6a10*/  FADD.FTZ R9, -R96, R9 ;  /* 0x0000000960097221 */ /* 0x000fe20000010100 */
[----:B------:R-:W-:Y:S01]  /*6a20*/  FADD.FTZ R3, R3, R5 ;  /* 0x0000000503037221 */ /* 0x000fe20000010000 */
[----:B------:R-:W-:Y:S01]  /*6a30*/  FFMA.FTZ R2, R5, R7, R2 ;  /* 0x0000000705027223 */ /* 0x000fe20000010002 */
[----:B------:R-:W-:Y:S01]  /*6a40*/  FADD.FTZ R111, R111, R6 ;  /* 0x000000066f6f7221 */ /* 0x000fe20000010000 */
[----:B------:R-:W-:-:S02]  /*6a50*/  HADD2.F32 R5, -RZ, R8.H1_H1 ;  /* 0x30000008ff057230 */ /* 0x000fc40000004100 */
[----:B------:R-:W-:Y:S01]  /*6a60*/  FMUL.FTZ R13, R13, R0 ;  /* 0x000000000d0d7220 */ /* 0x000fe20000410000 */
[----:B------:R-:W-:Y:S01]  /*6a70*/  FMUL.FTZ R6, R76, R11 ;  /* 0x0000000b4c067220 */ /* 0x000fe20000410000 */
[----:B------:R-:W-:Y:S01]  /*6a80*/  FFMA.FTZ R24, R7, R4, R24 ;  /* 0x0000000407187223 */ /* 0x000fe20000010018 */
[----:B------:R-:W-:Y:S01]  /*6a90*/  FMUL.FTZ R9, R9, R0 ;  /* 0x0000000009097220 */ /* 0x000fe20000410000 */
[----:B------:R-:W-:Y:S01]  /*6aa0*/  FADD.FTZ R111, R4, R111 ;  /* 0x0000006f046f7221 */ /* 0x000fe20000010000 */
[--C-:B------:R-:W-:Y:S02]  /*6ab0*/  HADD2.F32 R7, -RZ, R12.reuse.H0_H0 ;  /* 0x2000000cff077230 */ /* 0x100fe40000004100 */
[----:B------:R-:W-:Y:S01]  /*6ac0*/  FFMA.FTZ R24, R13, R6, R24 ;  /* 0x000000060d187223 */ /* 0x000fe20000010018 */
[----:B------:R-:W-:Y:S01]  /*6ad0*/  FMUL.FTZ R4, R77, R5 ;  /* 0x000000054d047220 */ /* 0x000fe20000410000 */
[----:B------:R-:W-:Y:S01]  /*6ae0*/  FADD.FTZ R3, R3, R5 ;  /* 0x0000000503037221 */ /* 0x000fe20000010000 */
[----:B------:R-:W-:Y:S01]  /*6af0*/  FFMA.FTZ R2, R5, R9, R2 ;  /* 0x0000000905027223 */ /* 0x000fe20000010002 */
[----:B------:R-:W-:-:S02]  /*6b00*/  HADD2.F32 R5, -RZ, R12.H1_H1 ;  /* 0x3000000cff057230 */ /* 0x000fc40000004100 */
[----:B------:R-:W-:Y:S01]  /*6b10*/  FFMA.FTZ R24, R9, R4, R24 ;  /* 0x0000000409187223 */ /* 0x000fe20000010018 */
[----:B------:R-:W-:Y:S01]  /*6b20*/  FFMA.FTZ R28, R11, R13, R28 ;  /* 0x0000000d0b1c7223 */ /* 0x000fe2000001001c */
[----:B------:R-:W-:Y:S01]  /*6b30*/  FADD.FTZ R9, -R96, R7 ;  /* 0x0000000760097221 */ /* 0x000fe20000010100 */
[----:B------:R-:W-:Y:S01]  /*6b40*/  FADD.FTZ R20, R20, R11 ;  /* 0x0000000b14147221 */ /* 0x000fe20000010000 */
[----:B------:R-:W-:Y:S02]  /*6b50*/  HADD2.F32 R13, -RZ, R18.H0_H0 ;  /* 0x20000012ff0d7230 */ /* 0x000fe40000004100 */
[----:B------:R-:W-:Y:S01]  /*6b60*/  FADD.FTZ R111, R111, R6 ;  /* 0x000000066f6f7221 */ /* 0x000fe20000010000 */
[--C-:B------:R-:W-:Y:S02]  /*6b70*/  HADD2.F32 R7, -RZ, R14.reuse.H0_H0 ;  /* 0x2000000eff077230 */ /* 0x100fe40000004100 */
[----:B------:R-:W-:Y:S01]  /*6b80*/  FADD.FTZ R11, -R96, R5 ;  /* 0x00000005600b7221 */ /* 0x000fe20000010100 */
[----:B------:R-:W-:Y:S01]  /*6b90*/  FMUL.FTZ R9, R9, R0 ;  /* 0x0000000009097220 */ /* 0x000fe20000410000 */
[----:B------:R-:W-:-:S02]  /*6ba0*/  HADD2.F32 R5, -RZ, R14.H1_H1 ;  /* 0x3000000eff057230 */ /* 0x000fc40000004100 */
[----:B------:R-:W-:Y:S01]  /*6bb0*/  FADD.FTZ R111, R4, R111 ;  /* 0x0000006f046f7221 */ /* 0x000fe20000010000 */
[-C--:B------:R-:W-:Y:S01]  /*6bc0*/  FMUL.FTZ R11, R11, R0.reuse ;  /* 0x000000000b0b7220 */ /* 0x080fe20000410000 */
[----:B------:R-:W-:Y:S01]  /*6bd0*/  FADD.FTZ R13, -R96, R13 ;  /* 0x0000000d600d7221 */ /* 0x000fe20000010100 */
[----:B------:R-:W-:Y:S01]  /*6be0*/  FMUL.FTZ R4, R76, R7 ;  /* 0x000000074c047220 */ /* 0x000fe20000410000 */
[----:B------:R-:W-:Y:S01]  /*6bf0*/  FADD.FTZ R20, R20, R7 ;  /* 0x0000000714147221 */ /* 0x000fe20000010000 */
[----:B------:R-:W-:Y:S01]  /*6c00*/  FFMA.FTZ R28, R7, R9, R28 ;  /* 0x00000009071c7223 */ /* 0x000fe2000001001c */
[----:B------:R-:W-:Y:S02]  /*6c10*/  HADD2.F32 R7, -RZ, R18.H1_H1 ;  /* 0x30000012ff077230 */ /* 0x000fe40000004100 */
[----:B------:R-:W-:Y:S01]  /*6c20*/  FADD.FTZ R3, R3, R5 ;  /* 0x0000000503037221 */ /* 0x000fe20000010000 */
[----:B------:R-:W-:Y:S01]  /*6c30*/  FFMA.FTZ R2, R5, R11, R2 ;  /* 0x0000000b05027223 */ /* 0x000fe20000010002 */
[----:B------:R-:W-:Y:S01]  /*6c40*/  FMUL.FTZ R6, R77, R5 ;  /* 0x000000054d067220 */ /* 0x000fe20000410000 */
[----:B------:R-:W-:Y:S01]  /*6c50*/  FMUL.FTZ R13, R13, R0 ;  /* 0x000000000d0d7220 */ /* 0x000fe20000410000 */
[----:B------:R-:W-:Y:S01]  /*6c60*/  FADD.FTZ R111, R111, R4 ;  /* 0x000000046f6f7221 */ /* 0x000fe20000010000 */
[----:B------:R-:W-:Y:S01]  /*6c70*/  FFMA.FTZ R24, R9, R4, R24 ;  /* 0x0000000409187223 */ /* 0x000fe20000010018 */
[----:B------:R-:W-:-:S02]  /*6c80*/  HADD2.F32 R5, -RZ, R16.H0_H0 ;  /* 0x20000010ff057230 */ /* 0x000fc40000004100 */
[----:B------:R-:W-:Y:S01]  /*6c90*/  FMUL.FTZ R4, R76, R7 ;  /* 0x000000074c047220 */ /* 0x000fe20000410000 */
[----:B------:R-:W-:Y:S01]  /*6ca0*/  FADD.FTZ R20, R20, R7 ;  /* 0x0000000714147221 */ /* 0x000fe20000010000 */
[----:B------:R-:W-:Y:S01]  /*6cb0*/  FFMA.FTZ R28, R7, R13, R28 ;  /* 0x0000000d071c7223 */ /* 0x000fe2000001001c */
[----:B------:R-:W-:Y:S01]  /*6cc0*/  FADD.FTZ R111, R6, R111 ;  /* 0x0000006f066f7221 */ /* 0x000fe20000010000 */
[----:B------:R-:W-:Y:S01]  /*6cd0*/  FFMA.FTZ R24, R11, R6, R24 ;  /* 0x000000060b187223 */ /* 0x000fe20000010018 */
[----:B------:R-:W-:Y:S02]  /*6ce0*/  HADD2.F32 R7, -RZ, R16.H1_H1 ;  /* 0x30000010ff077230 */ /* 0x000fe40000004100 */
[----:B------:R-:W-:Y:S01]  /*6cf0*/  FADD.FTZ R5, -R96, R5 ;  /* 0x0000000560057221 */ /* 0x000fe20000010100 */
[--C-:B------:R-:W-:Y:S02]  /*6d00*/  HADD2.F32 R9, -RZ, R80.reuse.H1_H1 ;  /* 0x30000050ff097230 */ /* 0x100fe40000004100 */
[----:B------:R-:W-:Y:S01]  /*6d10*/  FADD.FTZ R111, R111, R4 ;  /* 0x000000046f6f7221 */ /* 0x000fe20000010000 */
[----:B------:R-:W-:Y:S01]  /*6d20*/  FFMA.FTZ R24, R13, R4, R24 ;  /* 0x000000040d187223 */ /* 0x000fe20000010018 */
[----:B------:R-:W-:-:S02]  /*6d30*/  HADD2.F32 R13, -RZ, R80.H0_H0 ;  /* 0x20000050ff0d7230 */ /* 0x000fc40000004100 */
[----:B------:R-:W-:Y:S01]  /*6d40*/  FMUL.FTZ R4, R77, R7 ;  /* 0x000000074d047220 */ /* 0x000fe20000410000 */
[----:B------:R-:W-:Y:S01]  /*6d50*/  FMUL.FTZ R5, R5, R0 ;  /* 0x0000000005057220 */ /* 0x000fe20000410000 */
[----:B------:R-:W-:Y:S01]  /*6d60*/  FADD.FTZ R9, -R96, R9 ;  /* 0x0000000960097221 */ /* 0x000fe20000010100 */
[--C-:B------:R-:W-:Y:S02]  /*6d70*/  HADD2.F32 R11, -RZ, R74.reuse.H1_H1 ;  /* 0x3000004aff0b7230 */ /* 0x100fe40000004100 */
[----:B------:R-:W-:Y:S01]  /*6d80*/  FADD.FTZ R111, R4, R111 ;  /* 0x0000006f046f7221 */ /* 0x000fe20000010000 */
[----:B------:R-:W-:Y:S01]  /*6d90*/  FFMA.FTZ R24, R5, R4, R24 ;  /* 0x0000000405187223 */ /* 0x000fe20000010018 */
[----:B------:R-:W-:Y:S01]  /*6da0*/  FMUL.FTZ R15, R9, R0 ;  /* 0x00000000090f7220 */ /* 0x000fe20000410000 */
[----:B------:R-:W-:Y:S01]  /*6db0*/  FMUL.FTZ R4, R76, R13 ;  /* 0x0000000d4c047220 */ /* 0x000fe20000410000 */
[----:B------:R-:W-:Y:S02]  /*6dc0*/  HADD2.F32 R9, -RZ, R74.H0_H0 ;  /* 0x2000004aff097230 */ /* 0x000fe40000004100 */
[----:B------:R-:W-:Y:S01]  /*6dd0*/  FADD.FTZ R11, -R96, R11 ;  /* 0x0000000b600b7221 */ /* 0x000fe20000010100 */
[----:B------:R-:W-:-:S02]  /*6de0*/  HADD2.F32 R17, -RZ, R82.H0_H0 ;  /* 0x20000052ff117230 */ /* 0x000fc40000004100 */
[----:B------:R-:W-:Y:S01]  /*6df0*/  FADD.FTZ R111, R111, R4 ;  /* 0x000000046f6f7221 */ /* 0x000fe20000010000 */
[----:B------:R-:W-:Y:S01]  /*6e00*/  FFMA.FTZ R24, R15, R4, R24 ;  /* 0x000000040f187223 */ /* 0x000fe20000010018 */
[----:B------:R-:W-:Y:S01]  /*6e10*/  FADD.FTZ R3, R3, R7 ;  /* 0x0000000703037221 */ /* 0x000fe20000010000 */
[----:B------:R-:W-:Y:S01]  /*6e20*/  FFMA.FTZ R2, R7, R5, R2 ;  /* 0x0000000507027223 */ /* 0x000fe20000010002 */
[----:B------:R-:W-:Y:S01]  /*6e30*/  FMUL.FTZ R4, R77, R9 ;  /* 0x000000094d047220 */ /* 0x000fe20000410000 */
[----:B------:R-:W-:Y:S01]  /*6e40*/  FMUL.FTZ R11, R11, R0 ;  /* 0x000000000b0b7220 */ /* 0x000fe20000410000 */
[----:B------:R-:W-:Y:S02]  /*6e50*/  HADD2.F32 R7, -RZ, R88.H1_H1 ;  /* 0x30000058ff077230 */ /* 0x000fe40000004100 */
[----:B------:R-:W-:Y:S01]  /*6e60*/  FADD.FTZ R19, -R96, R17 ;  /* 0x0000001160137221 */ /* 0x000fe20000010100 */
[----:B------:R-:W-:Y:S02]  /*6e70*/  HADD2.F32 R5, -RZ, R82.H1_H1 ;  /* 0x30000052ff057230 */ /* 0x000fe40000004100 */
[----:B------:R-:W-:Y:S01]  /*6e80*/  FADD.FTZ R111, R4, R111 ;  /* 0x0000006f046f7221 */ /* 0x000fe20000010000 */
[----:B------:R-:W-:Y:S01]  /*6e90*/  FFMA.FTZ R24, R11, R4, R24 ;  /* 0x000000040b187223 */ /* 0x000fe20000010018 */
[----:B------:R-:W-:-:S02]  /*6ea0*/  HADD2.F32 R17, -RZ, R88.H0_H0 ;  /* 0x20000058ff117230 */ /* 0x000fc40000004100 */
[----:B------:R-:W-:Y:S01]  /*6eb0*/  FMUL.FTZ R4, R76, R7 ;  /* 0x000000074c047220 */ /* 0x000fe20000410000 */
[----:B------:R-:W-:Y:S01]  /*6ec0*/  FMUL.FTZ R19, R19, R0 ;  /* 0x0000000013137220 */ /* 0x000fe20000410000 */
        /* <DEDUP_REMOVED lines=15> */
[----:B------:R-:W-:Y:S06]  /*6fc0*/  BRA `(.L_x_795) ;  /* 0x0000004800007947 */ /* 0x000fec0003800000 */
.L_x_794:
[----:B------:R-:W-:Y:S02]  /*6fd0*/  HADD2.F32 R3, -RZ, R153.H0_H0 ;  /* 0x20000099ff037230 */ /* 0x000fe40000004100 */
[----:B------:R-:W-:Y:S02]  /*6fe0*/  HADD2.F32 R97, -RZ, R149.H1_H1 ;  /* 0x30000095ff617230 */ /* 0x000fe40000004100 */
[----:B------:R-:W-:Y:S02]  /*6ff0*/  HADD2.F32 R153, -RZ, R153.H1_H1 ;  /* 0x30000099ff997230 */ /* 0x000fe40000004100 */
[C---:B------:R-:W-:Y:S01]  /*7000*/  FADD.FTZ R3, -R96.reuse, R3 ;  /* 0x0000000360037221 */ /* 0x040fe20000010100 */
[----:B------:R-:W-:Y:S02]  /*7010*/  HADD2.F32 R113, -RZ, R141.H1_H1 ;  /* 0x3000008dff717230 */ /* 0x000fe40000004100 */
[----:B------:R-:W-:Y:S01]  /*7020*/  FADD.FTZ R97, -R96, R97 ;  /* 0x0000006160617221 */ /* 0x000fe20000010100 */
[----:B------:R-:W-:-:S02]  /*7030*/  HADD2.F32 R125, -RZ, R149.H0_H0 ;  /* 0x20000095ff7d7230 */ /* 0x000fc40000004100 */
[-C--:B------:R-:W-:Y:S01]  /*7040*/  FMUL.FTZ R3, R3, R0.reuse ;  /* 0x0000000003037220 */ /* 0x080fe20000410000 */
[C---:B------:R-:W-:Y:S01]  /*7050*/  FADD.FTZ R153, -R96.reuse, R153 ;  /* 0x0000009960997221 */ /* 0x040fe20000010100 */
[----:B------:R-:W-:Y:S01]  /*7060*/  FMUL.FTZ R2, R97, R0 ;  /* 0x0000000061027220 */ /* 0x000fe20000410000 */
[----:B------:R-:W-:Y:S01]  /*7070*/  FADD.FTZ R113, -R96, R113 ;  /* 0x0000007160717221 */ /* 0x000fe20000010100 */
[--C-:B-----5:R-:W-:Y:S01]  /*7080*/  FFMA.FTZ R30, R76, R3, R72.reuse ;  /* 0x000000034c1e7223 */ /* 0x120fe20000010048 */
[----:B------:R-:W-:Y:S01]  /*7090*/  FADD.FTZ R125, -R96, R125 ;  /* 0x0000007d607d7221 */ /* 0x000fe20000010100 */
[----:B------:R-:W-:Y:S01]  /*70a0*/  FFMA.FTZ R40, R77, R2, R73 ;  /* 0x000000024d287223 */ /* 0x000fe20000010049 */
[-C--:B------:R-:W-:Y:S01]  /*70b0*/  FMUL.FTZ R97, R153, R0.reuse ;  /* 0x0000000099617220 */ /* 0x080fe20000410000 */
[----:B------:R-:W-:Y:S01]  /*70c0*/  FMUL.FTZ R44, R30, -1.4426950216293334961 ;  /* 0xbfb8aa3b1e2c7820 */ /* 0x000fe20000410000 */
[----:B------:R-:W-:Y:S02]  /*70d0*/  HADD2.F32 R99, -RZ, R133.H0_H0 ;  /* 0x20000085ff637230 */ /* 0x000fe40000004100 */
[----:B------:R-:W-:Y:S01]  /*70e0*/  FMUL.FTZ R42, R40, -1.4426950216293334961 ;  /* 0xbfb8aa3b282a7820 */ /* 0x000fe20000410000 */
[-C--:B------:R-:W-:Y:S01]  /*70f0*/  FMUL.FTZ R54, R113, R0.reuse ;  /* 0x0000000071367220 */ /* 0x080fe20000410000 */
[----:B------:R-:W-:Y:S01]  /*7100*/  FFMA.FTZ R28, R76, R97, R72 ;  /* 0x000000614c1c7223 */ /* 0x000fe20000010048 */
[----:B------:R-:W-:Y:S01]  /*7110*/  FMUL.FTZ R125, R125, R0 ;  /* 0x000000007d7d7220 */ /* 0x000fe20000410000 */
[----:B------:R-:W0:Y:S01]  /*7120*/  MUFU.EX2 R44, R44 ;  /* 0x0000002c002c7308 */ /* 0x000e220000000800 */
[----:B------:R-:W-:-:S02]  /*7130*/  HADD2.F32 R111, -RZ, R141.H0_H0 ;  /* 0x2000008dff6f7230 */ /* 0x000fc40000004100 */
[----:B------:R-:W-:Y:S01]  /*7140*/  FADD.FTZ R99, -R96, R99 ;  /* 0x0000006360637221 */ /* 0x000fe20000010100 */
[----:B------:R-:W-:Y:S02]  /*7150*/  HADD2.F32 R123, -RZ, R133.H1_H1 ;  /* 0x30000085ff7b7230 */ /* 0x000fe40000004100 */
[----:B------:R-:W-:Y:S01]  /*7160*/  FFMA.FTZ R38, R77, R54, R73 ;  /* 0x000000364d267223 */ /* 0x000fe20000010049 */
[----:B------:R-:W-:Y:S01]  /*7170*/  FMUL.FTZ R32, R28, -1.4426950216293334961 ;  /* 0xbfb8aa3b1c207820 */ /* 0x000fe20000410000 */
[----:B------:R-:W1:Y:S01]  /*7180*/  MUFU.EX2 R42, R42 ;  /* 0x0000002a002a7308 */ /* 0x000e620000000800 */
[--C-:B------:R-:W-:Y:S01]  /*7190*/  FFMA.FTZ R26, R76, R125, R72.reuse ;  /* 0x0000007d4c1a7223 */ /* 0x100fe20000010048 */
[----:B------:R-:W-:Y:S01]  /*71a0*/  FMUL.FTZ R50, R99, R0 ;  /* 0x0000000063327220 */ /* 0x000fe20000410000 */
[C---:B------:R-:W-:Y:S01]  /*71b0*/  FADD.FTZ R111, -R96.reuse, R111 ;  /* 0x0000006f606f7221 */ /* 0x040fe20000010100 */
[----:B------:R-:W-:Y:S01]  /*71c0*/  FADD.FTZ R123, -R96, R123 ;  /* 0x0000007b607b7221 */ /* 0x000fe20000010100 */
[----:B------:R-:W-:Y:S01]  /*71d0*/  FMUL.FTZ R20, R38, -1.4426950216293334961 ;  /* 0xbfb8aa3b26147820 */ /* 0x000fe20000410000 */
[----:B------:R-:W-:Y:S01]  /*71e0*/  FMUL.FTZ R131, R26, -1.4426950216293334961 ;  /* 0xbfb8aa3b1a837820 */ /* 0x000fe20000410000 */
[----:B------:R-:W2:Y:S01]  /*71f0*/  MUFU.EX2 R32, R32 ;  /* 0x0000002000207308 */ /* 0x000ea20000000800 */
[--C-:B------:R-:W-:Y:S01]  /*7200*/  FFMA.FTZ R34, R77, R50, R73.reuse ;  /* 0x000000324d227223 */ /* 0x100fe20000010049 */
[-C--:B------:R-:W-:Y:S01]  /*7210*/  FMUL.FTZ R52, R111, R0.reuse ;  /* 0x000000006f347220 */ /* 0x080fe20000410000 */
[----:B------:R-:W-:Y:S01]  /*7220*/  FMUL.FTZ R123, R123, R0 ;  /* 0x000000007b7b7220 */ /* 0x000fe20000410000 */
[----:B0-----:R-:W-:Y:S01]  /*7230*/  FADD.FTZ R44, R44, 1 ;  /* 0x3f8000002c2c7421 */ /* 0x001fe20000010000 */
[----:B------:R-:W0:Y:S01]  /*7240*/  MUFU.EX2 R20, R20 ;  /* 0x0000001400147308 */ /* 0x000e220000000800 */
[----:B------:R-:W-:Y:S01]  /*7250*/  FMUL.FTZ R111, R34, -1.4426950216293334961 ;  /* 0xbfb8aa3b226f7820 */ /* 0x000fe20000410000 */
[----:B------:R-:W-:Y:S01]  /*7260*/  FFMA.FTZ R36, R77, R52, R73 ;  /* 0x000000344d247223 */ /* 0x000fe20000010049 */
[----:B------:R-:W-:Y:S01]  /*7270*/  FFMA.FTZ R24, R76, R123, R72 ;  /* 0x0000007b4c187223 */ /* 0x000fe20000010048 */
[----:B------:R-:W3:Y:S01]  /*7280*/  MUFU.EX2 R131, R131 ;  /* 0x0000008300837308 */ /* 0x000ee20000000800 */
[----:B-1----:R-:W-:Y:S01]  /*7290*/  FADD.FTZ R42, R42, 1 ;  /* 0x3f8000002a2a7421 */ /* 0x002fe20000010000 */
[----:B------:R-:W-:-:S02]  /*72a0*/  HADD2.F32 R119, -RZ, R137.H0_H0 ;  /* 0x20000089ff777230 */ /* 0x000fc40000004100 */
[----:B------:R-:W-:Y:S01]  /*72b0*/  FMUL.FTZ R113, R36, -1.4426950216293334961 ;  /* 0xbfb8aa3b24717820 */ /* 0x000fe20000410000 */
[----:B------:R1:W4:Y:S01]  /*72c0*/  MUFU.RCP R133, R44 ;  /* 0x0000002c00857308 */ /* 0x0003220000001000 */
[----:B------:R-:W-:Y:S01]  /*72d0*/  FMUL.FTZ R115, R24, -1.4426950216293334961 ;  /* 0xbfb8aa3b18737820 */ /* 0x000fe20000410000 */
[----:B--2---:R-:W-:Y:S01]  /*72e0*/  FADD.FTZ R32, R32, 1 ;  /* 0x3f80000020207421 */ /* 0x004fe20000010000 */
[----:B------:R-:W-:Y:S01]  /*72f0*/  FADD.FTZ R119, -R96, R119 ;  /* 0x0000007760777221 */ /* 0x000fe20000010100 */
[----:B------:R-:W-:Y:S02]  /*7300*/  HADD2.F32 R149, -RZ, R83.H0_H0 ;  /* 0x20000053ff957230 */ /* 0x000fe40000004100 */
[----:B0-----:R-:W-:Y:S01]  /*7310*/  FADD.FTZ R117, R20, 1 ;  /* 0x3f80000014757421 */ /* 0x001fe20000010000 */
[----:B------:R-:W-:Y:S01]  /*7320*/  FMUL.FTZ R119, R119, R0 ;  /* 0x0000000077777220 */ /* 0x000fe20000410000 */
[----:B------:R-:W0:Y:S01]  /*7330*/  MUFU.EX2 R111, R111 ;  /* 0x0000006f006f7308 */ /* 0x000e220000000800 */
[----:B------:R-:W-:-:S02]  /*7340*/  HADD2.F32 R20, -RZ, R145.H1_H1 ;  /* 0x30000091ff147230 */ /* 0x000fc40000004100 */
[----:B---3--:R-:W-:Y:S01]  /*7350*/  FADD.FTZ R131, R131, 1 ;  /* 0x3f80000083837421 */ /* 0x008fe20000010000 */
[----:B------:R-:W-:Y:S01]  /*7360*/  FFMA.FTZ R22, R76, R119, R72 ;  /* 0x000000774c167223 */ /* 0x000fe20000010048 */
[----:B------:R2:W3:Y:S01]  /*7370*/  MUFU.RCP R129, R42 ;  /* 0x0000002a00817308 */ /* 0x0004e20000001000 */
[----:B-1----:R-:W-:Y:S02]  /*7380*/  HADD2.F32 R44, -RZ, R143.H1_H1 ;  /* 0x3000008fff2c7230 */ /* 0x002fe40000004100 */
[----:B------:R-:W-:Y:S01]  /*7390*/  FMUL.FTZ R141, R22, -1.4426950216293334961 ;  /* 0xbfb8aa3b168d7820 */ /* 0x000fe20000410000 */
[----:B------:R-:W-:Y:S02]  /*73a0*/  HADD2.F32 R151, -RZ, R5.H0_H0 ;  /* 0x20000005ff977230 */ /* 0x000fe40000004100 */
[----:B----4-:R-:W-:Y:S01]  /*73b0*/  FMUL.FTZ R99, R20, R133 ;  /* 0x0000008514637220 */ /* 0x010fe20000410000 */
[----:B------:R-:W-:Y:S01]  /*73c0*/  HADD2.F32 R20, -RZ, R145.H0_H0 ;  /* 0x20000091ff147230 */ /* 0x000fe20000004100 */
[----:B------:R-:W1:Y:S01]  /*73d0*/  MUFU.EX2 R113, R113 ;  /* 0x0000007100717308 */ /* 0x000e620000000800 */
[----:B------:R-:W-:Y:S01]  /*73e0*/  FADD.FTZ R133, -R133, 1 ;  /* 0x3f80000085857421 */ /* 0x000fe20000010100 */
[----:B0-----:R-:W-:Y:S01]  /*73f0*/  FADD.FTZ R111, R111, 1 ;  /* 0x3f8000006f6f7421 */ /* 0x001fe20000010000 */
[----:B--2---:R-:W-:Y:S01]  /*7400*/  HADD2.F32 R42, -RZ, R143.H0_H0 ;  /* 0x2000008fff2a7230 */ /* 0x004fe20000004100 */
[----:B------:R-:W0:Y:S01]  /*7410*/  MUFU.EX2 R115, R115 ;  /* 0x0000007300737308 */ /* 0x000e220000000800 */
[----:B------:R-:W-:Y:S01]  /*7420*/  FFMA.FTZ R30, R30, R133, 1 ;  /* 0x3f8000001e1e7423 */ /* 0x000fe20000010085 */
[----:B------:R-:W-:Y:S01]  /*7430*/  FADD.FTZ R151, -R96, R151 ;  /* 0x0000009760977221 */ /* 0x000fe20000010100 */
[----:B------:R-:W-:Y:S01]  /*7440*/  HADD2.F32 R5, -RZ, R5.H1_H1 ;  /* 0x30000005ff057230 */ /* 0x000fe20000004100 */
[----:B------:R2:W4:Y:S01]  /*7450*/  MUFU.RCP R121, R32 ;  /* 0x0000002000797308 */ /* 0x0005220000001000 */
[----:B------:R-:W-:Y:S01]  /*7460*/  FMUL.FTZ R30, R99, R30 ;  /* 0x0000001e631e7220 */ /* 0x000fe20000410000 */
[----:B---3--:R-:W-:Y:S01]  /*7470*/  FMUL.FTZ R137, R20, R129 ;  /* 0x0000008114897220 */ /* 0x008fe20000410000 */
[----:B------:R-:W-:Y:S01]  /*7480*/  FADD.FTZ R129, -R129, 1 ;  /* 0x3f80000081817421 */ /* 0x000fe20000010100 */
[----:B------:R-:W-:-:S02]  /*7490*/  HADD2.F32 R20, -RZ, R135.H0_H0 ;  /* 0x20000087ff147230 */ /* 0x000fc40000004100 */
[----:B-1----:R-:W-:Y:S01]  /*74a0*/  FADD.FTZ R113, R113, 1 ;  /* 0x3f80000071717421 */ /* 0x002fe20000010000 */
[----:B------:R-:W-:Y:S01]  /*74b0*/  FFMA.FTZ R40, R40, R129, 1 ;  /* 0x3f80000028287423 */ /* 0x000fe20000010081 */
[----:B------:R-:W1:Y:S01]  /*74c0*/  MUFU.RCP R117, R117 ;  /* 0x0000007500757308 */ /* 0x000e620000001000 */
[----:B--2---:R-:W-:Y:S02]  /*74d0*/  HADD2.F32 R32, -RZ, R135.H1_H1 ;  /* 0x30000087ff207230 */ /* 0x004fe40000004100 */
[----:B0-----:R-:W-:Y:S01]  /*74e0*/  FADD.FTZ R115, R115, 1 ;  /* 0x3f80000073737421 */ /* 0x001fe20000010000 */
[----:B------:R-:W-:Y:S01]  /*74f0*/  FMUL.FTZ R40, R137, R40 ;  /* 0x0000002889287220 */ /* 0x000fe20000410000 */
[----:B------:R-:W-:-:S03]  /*7500*/  HADD2.F32 R83, -RZ, R83.H1_H1 ;  /* 0x30000053ff537230 */ /* 0x000fc60000004100 */
[----:B------:R-:W0:Y:S02]  /*7510*/  MUFU.RCP R131, R131 ;  /* 0x0000008300837308 */ /* 0x000e240000001000 */
[----:B------:R-:W-:Y:S01]  /*7520*/  FADD.FTZ R83, -R96, R83 ;  /* 0x0000005360537221 */ /* 0x000fe20000010100 */
[----:B----4-:R-:W-:Y:S01]  /*7530*/  FMUL.FTZ R129, R32, R121 ;  /* 0x0000007920817220 */ /* 0x010fe20000410000 */
[----:B------:R-:W-:Y:S01]  /*7540*/  FADD.FTZ R121, -R121, 1 ;  /* 0x3f80000079797421 */ /* 0x000fe20000010100 */
[----:B------:R-:W-:-:S03]  /*7550*/  HADD2.F32 R32, -RZ, R142.H1_H1 ;  /* 0x3000008eff207230 */ /* 0x000fc60000004100 */
[----:B------:R-:W-:Y:S01]  /*7560*/  FFMA.FTZ R28, R28, R121, 1 ;  /* 0x3f8000001c1c7423 */ /* 0x000fe20000010079 */
[----:B------:R-:W2:Y:S01]  /*7570*/  MUFU.RCP R111, R111 ;  /* 0x0000006f006f7308 */ /* 0x000ea20000001000 */
[----:B-1----:R-:W-:Y:S01]  /*7580*/  FMUL.FTZ R135, R20, R117 ;  /* 0x0000007514877220 */ /* 0x002fe20000410000 */
[----:B------:R-:W-:Y:S02]  /*7590*/  HADD2.F32 R20, -RZ, R142.H0_H0 ;  /* 0x2000008eff147230 */ /* 0x000fe40000004100 */
[----:B------:R-:W-:Y:S01]  /*75a0*/  FADD.FTZ R117, -R117, 1 ;  /* 0x3f80000075757421 */ /* 0x000fe20000010100 */
[----:B------:R-:W-:Y:S01]  /*75b0*/  FMUL.FTZ R28, R129, R28 ;  /* 0x0000001c811c7220 */ /* 0x000fe20000410000 */
[--C-:B------:R-:W-:Y:S02]  /*75c0*/  HADD2.F32 R129, -RZ, R9.reuse.H0_H0 ;  /* 0x20000009ff817230 */ /* 0x100fe40000004100 */
[----:B------:R-:W1:Y:S01]  /*75d0*/  MUFU.EX2 R141, R141 ;  /* 0x0000008d008d7308 */ /* 0x000e620000000800 */
[----:B------:R-:W-:Y:S01]  /*75e0*/  FFMA.FTZ R38, R38, R117, 1 ;  /* 0x3f80000026267423 */ /* 0x000fe20000010075 */
[----:B0-----:R-:W-:Y:S01]  /*75f0*/  FMUL.FTZ R121, R44, R131 ;  /* 0x000000832c797220 */ /* 0x001fe20000410000 */
[----:B------:R-:W-:Y:S01]  /*7600*/  FADD.FTZ R131, -R131, 1 ;  /* 0x3f80000083837421 */ /* 0x000fe20000010100 */
[----:B------:R-:W0:Y:S01]  /*7610*/  MUFU.RCP R113, R113 ;  /* 0x0000007100717308 */ /* 0x000e220000001000 */
[----:B------:R-:W-:-:S02]  /*7620*/  HADD2.F32 R9, -RZ, R9.H1_H1 ;  /* 0x30000009ff097230 */ /* 0x000fc40000004100 */
[----:B------:R-:W-:Y:S01]  /*7630*/  FMUL.FTZ R38, R135, R38 ;  /* 0x0000002687267220 */ /* 0x000fe20000410000 */
[----:B------:R-:W-:Y:S01]  /*7640*/  FFMA.FTZ R26, R26, R131, 1 ;  /* 0x3f8000001a1a7423 */ /* 0x000fe20000010083 */
[----:B--2---:R-:W-:Y:S01]  /*7650*/  FMUL.FTZ R131, R20, R111 ;  /* 0x0000006f14837220 */ /* 0x004fe20000410000 */
[----:B------:R-:W-:Y:S02]  /*7660*/  FADD.FTZ R111, -R111, 1 ;  /* 0x3f8000006f6f7421 */ /* 0x000fe40000010100 */
[----:B------:R-:W2:Y:S01]  /*7670*/  MUFU.RCP R115, R115 ;  /* 0x0000007300737308 */ /* 0x000ea20000001000 */
[----:B------:R-:W-:Y:S02]  /*7680*/  HADD2.F32 R20, -RZ, R138.H0_H0 ;  /* 0x2000008aff147230 */ /* 0x000fe40000004100 */
[----:B-1----:R-:W-:Y:S01]  /*7690*/  FADD.FTZ R141, R141, 1 ;  /* 0x3f8000008d8d7421 */ /* 0x002fe20000010000 */
[----:B------:R-:W-:Y:S01]  /*76a0*/  FFMA.FTZ R34, R34, R111, 1 ;  /* 0x3f80000022227423 */ /* 0x000fe2000001006f */
[----:B------:R-:W-:-:S02]  /*76b0*/  HADD2.F32 R111, -RZ, R136.H1_H1 ;  /* 0x30000088ff6f7230 */ /* 0x000fc40000004100 */
[----:B------:R-:W-:Y:S01]  /*76c0*/  FMUL.FTZ R26, R121, R26 ;  /* 0x0000001a791a7220 */ /* 0x000fe20000410000 */
[----:B------:R-:W-:Y:S01]  /*76d0*/  FMUL.FTZ R34, R131, R34 ;  /* 0x0000002283227220 */ /* 0x000fe20000410000 */
[----:B------:R-:W1:Y:S01]  /*76e0*/  MUFU.RCP R141, R141 ;  /* 0x0000008d008d7308 */ /* 0x000e620000001000 */
[----:B------:R-:W-:Y:S01]  /*76f0*/  FADD.FTZ R111, -R96, R111 ;  /* 0x0000006f606f7221 */ /* 0x000fe20000010100 */
[----:B0-----:R-:W-:Y:S01]  /*7700*/  FMUL.FTZ R133, R42, R113 ;  /* 0x000000712a857220 */ /* 0x001fe20000410000 */
[----:B------:R-:W-:Y:S02]  /*7710*/  FADD.FTZ R113, -R113, 1 ;  /* 0x3f80000071717421 */ /* 0x000fe40000010100 */
[----:B------:R-:W-:Y:S01]  /*7720*/  FMUL.FTZ R46, R111, R0 ;  /* 0x000000006f2e7220 */ /* 0x000fe20000410000 */
[----:B------:R-:W-:Y:S02]  /*7730*/  HADD2.F32 R111, -RZ, R136.H0_H0 ;  /* 0x20000088ff6f7230 */ /* 0x000fe40000004100 */
[----:B------:R-:W-:Y:S01]  /*7740*/  FFMA.FTZ R36, R36, R113, 1 ;  /* 0x3f80000024247423 */ /* 0x000fe20000010071 */
[----:B------:R-:W-:-:S02]  /*7750*/  HADD2.F32 R113, -RZ, R139.H1_H1 ;  /* 0x3000008bff717230 */ /* 0x000fc40000004100 */
[----:B------:R-:W-:Y:S01]  /*7760*/  FFMA.FTZ R62, R77, R46, R73 ;  /* 0x0000002e4d3e7223 */ /* 0x000fe20000010049 */
[----:B--2---:R-:W-:Y:S01]  /*7770*/  FMUL.FTZ R117, R32, R115 ;  /* 0x0000007320757220 */ /* 0x004fe20000410000 */
[----:B------:R-:W-:Y:S01]  /*7780*/  FADD.FTZ R115, -R115, 1 ;  /* 0x3f80000073737421 */ /* 0x000fe20000010100 */
[C---:B------:R-:W-:Y:S01]  /*7790*/  FADD.FTZ R111, -R96.reuse, R111 ;  /* 0x0000006f606f7221 */ /* 0x040fe20000010100 */
[----:B------:R-:W-:Y:S01]  /*77a0*/  FADD.FTZ R113, -R96, R113 ;  /* 0x0000007160717221 */ /* 0x000fe20000010100 */
[----:B------:R-:W-:Y:S02]  /*77b0*/  HADD2.F32 R139, -RZ, R139.H0_H0 ;  /* 0x2000008bff8b7230 */ /* 0x000fe40000004100 */
[----:B------:R-:W-:Y:S01]  /*77c0*/  FFMA.FTZ R24, R24, R115, 1 ;  /* 0x3f80000018187423 */ /* 0x000fe20000010073 */
[----:B------:R-:W-:Y:S02]  /*77d0*/  HADD2.F32 R115, -RZ, R138.H1_H1 ;  /* 0x3000008aff737230 */ /* 0x000fe40000004100 */
[-C--:B------:R-:W-:Y:S01]  /*77e0*/  FMUL.FTZ R48, R113, R0.reuse ;  /* 0x0000000071307220 */ /* 0x080fe20000410000 */
[----:B-1----:R-:W-:Y:S01]  /*77f0*/  FMUL.FTZ R113, R20, R141 ;  /* 0x0000008d14717220 */ /* 0x002fe20000410000 */
[----:B------:R-:W-:Y:S01]  /*7800*/  FMUL.FTZ R20, R62, -1.4426950216293334961 ;  /* 0xbfb8aa3b3e147820 */ /* 0x000fe20000410000 */
[----:B------:R-:W-:Y:S01]  /*7810*/  FMUL.FTZ R111, R111, R0 ;  /* 0x000000006f6f7220 */ /* 0x000fe20000410000 */
[C---:B------:R-:W-:Y:S01]  /*7820*/  FADD.FTZ R115, -R96.reuse, R115 ;  /* 0x0000007360737221 */ /* 0x040fe20000010100 */
[----:B------:R-:W-:Y:S01]  /*7830*/  FFMA.FTZ R42, R77, R48, R73 ;  /* 0x000000304d2a7223 */ /* 0x000fe20000010049 */
[----:B------:R-:W-:Y:S01]  /*7840*/  FADD.FTZ R139, -R96, R139 ;  /* 0x0000008b608b7221 */ /* 0x000fe20000010100 */
[--C-:B------:R-:W-:Y:S01]  /*7850*/  FFMA.FTZ R60, R76, R111, R72.reuse ;  /* 0x0000006f4c3c7223 */ /* 0x100fe20000010048 */
[-C--:B------:R-:W-:Y:S01]  /*7860*/  FMUL.FTZ R115, R115, R0.reuse ;  /* 0x0000000073737220 */ /* 0x080fe20000410000 */
[----:B------:R-:W-:Y:S01]  /*7870*/  FMUL.FTZ R32, R42, -1.4426950216293334961 ;  /* 0xbfb8aa3b2a207820 */ /* 0x000fe20000410000 */
[----:B------:R-:W0:Y:S01]  /*7880*/  MUFU.EX2 R20, R20 ;  /* 0x0000001400147308 */ /* 0x000e220000000800 */
[----:B------:R-:W-:Y:S01]  /*7890*/  FMUL.FTZ R44, R139, R0 ;  /* 0x000000008b2c7220 */ /* 0x000fe20000410000 */
[----:B------:R-:W-:Y:S01]  /*78a0*/  FFMA.FTZ R64, R76, R115, R72 ;  /* 0x000000734c407223 */ /* 0x000fe20000010048 */
[----:B------:R-:W-:Y:S01]  /*78b0*/  FADD.FTZ R141, -R141, 1 ;  /* 0x3f8000008d8d7421 */ /* 0x000fe20000010100 */
[----:B------:R1:W2:Y:S01]  /*78c0*/  MUFU.EX2 R56, R32 ;  /* 0x0000002000387308 */ /* 0x0002a20000000800 */
[----:B------:R-:W-:Y:S01]  /*78d0*/  FFMA.FTZ R58, R77, R44, R73 ;  /* 0x0000002c4d3a7223 */ /* 0x000fe20000010049 */
[----:B------:R-:W-:Y:S01]  /*78e0*/  FMUL.FTZ R68, R64, -1.4426950216293334961 ;  /* 0xbfb8aa3b40447820 */ /* 0x000fe20000410000 */
[----:B------:R-:W-:-:S02]  /*78f0*/  HADD2.F32 R139, -RZ, R132.H1_H1 ;  /* 0x30000084ff8b7230 */ /* 0x000fc40000004100 */
[----:B------:R-:W-:Y:S01]  /*7900*/  FFMA.FTZ R22, R22, R141, 1 ;  /* 0x3f80000016167423 */ /* 0x000fe2000001008d */
[----:B------:R-:W-:Y:S01]  /*7910*/  FMUL.FTZ R66, R58, -1.4426950216293334961 ;  /* 0xbfb8aa3b3a427820 */ /* 0x000fe20000410000 */
[----:B------:R-:W-:Y:S01]  /*7920*/  FMUL.FTZ R24, R117, R24 ;  /* 0x0000001875187220 */ /* 0x000fe20000410000 */
[----:B------:R-:W-:Y:S01]  /*7930*/  FMUL.FTZ R36, R133, R36 ;  /* 0x0000002485247220 */ /* 0x000fe20000410000 */
[----:B------:R-:W3:Y:S01]  /*7940*/  MUFU.EX2 R68, R68 ;  /* 0x0000004400447308 */ /* 0x000ee20000000800 */
[----:B-1----:R-:W-:Y:S01]  /*7950*/  FMUL.FTZ R32, R60, -1.4426950216293334961 ;  /* 0xbfb8aa3b3c207820 */ /* 0x002fe20000410000 */
[----:B0-----:R-:W-:Y:S01]  /*7960*/  FADD.FTZ R20, R20, 1 ;  /* 0x3f80000014147421 */ /* 0x001fe20000010000 */
[----:B------:R-:W-:Y:S01]  /*7970*/  FMUL.FTZ R22, R113, R22 ;  /* 0x0000001671167220 */ /* 0x000fe20000410000 */
[----:B------:R-:W0:Y:S01]  /*7980*/  MUFU.EX2 R66, R66 ;  /* 0x0000004200427308 */ /* 0x000e220000000800 */
[----:B--2---:R-:W-:-:S03]  /*7990*/  FADD.FTZ R56, R56, 1 ;  /* 0x3f80000038387421 */ /* 0x004fc60000010000 */
[----:B------:R-:W1:Y:S04]  /*79a0*/  MUFU.EX2 R32, R32 ;  /* 0x0000002000207308 */ /* 0x000e680000000800 */
[----:B------:R-:W2:Y:S01]  /*79b0*/  MUFU.RCP R20, R20 ;  /* 0x0000001400147308 */ /* 0x000ea20000001000 */
[----:B---3--:R-:W-:Y:S01]  /*79c0*/  FADD.FTZ R68, R68, 1 ;  /* 0x3f80000044447421 */ /* 0x008fe20000010000 */
[----:B0-----:R-:W-:-:S06]  /*79d0*/  FADD.FTZ R66, R66, 1 ;  /* 0x3f80000042427421 */ /* 0x001fcc0000010000 */
[----:B------:R-:W0:Y:S01]  /*79e0*/  MUFU.RCP R68, R68 ;  /* 0x0000004400447308 */ /* 0x000e220000001000 */
[----:B-1----:R-:W-:-:S07]  /*79f0*/  FADD.FTZ R32, R32, 1 ;  /* 0x3f80000020207421 */ /* 0x002fce0000010000 */
[----:B------:R-:W1:Y:S01]  /*7a00*/  MUFU.RCP R32, R32 ;  /* 0x0000002000207308 */ /* 0x000e620000001000 */
[----:B--2---:R-:W-:-:S04]  /*7a10*/  FADD.FTZ R145, -R20, 1 ;  /* 0x3f80000014917421 */ /* 0x004fc80000010100 */
[----:B------:R-:W-:Y:S01]  /*7a20*/  FFMA.FTZ R62, R62, R145, 1 ;  /* 0x3f8000003e3e7423 */ /* 0x000fe20000010091 */
[----:B------:R-:W-:Y:S02]  /*7a30*/  HADD2.F32 R145, -RZ, R126.H1_H1 ;  /* 0x3000007eff917230 */ /* 0x000fe40000004100 */
[----:B------:R-:W2:Y:S01]  /*7a40*/  MUFU.RCP R66, R66 ;  /* 0x0000004200427308 */ /* 0x000ea20000001000 */
[----:B0-----:R-:W-:Y:S02]  /*7a50*/  FADD.FTZ R143, -R68, 1 ;  /* 0x3f800000448f7421 */ /* 0x001fe40000010100 */
[----:B------:R-:W-:Y:S02]  /*7a60*/  FADD.FTZ R145, -R96, R145 ;  /* 0x0000009160917221 */ /* 0x000fe40000010100 */
[----:B------:R-:W-:Y:S01]  /*7a70*/  FFMA.FTZ R64, R64, R143, 1 ;  /* 0x3f80000040407423 */ /* 0x000fe2000001008f */
[--C-:B------:R-:W-:Y:S02]  /*7a80*/  HADD2.F32 R143, -RZ, R127.reuse.H0_H0 ;  /* 0x2000007fff8f7230 */ /* 0x100fe40000004100 */
[----:B------:R-:W-:Y:S01]  /*7a90*/  FMUL.FTZ R145, R145, R0 ;  /* 0x0000000091917220 */ /* 0x000fe20000410000 */
[----:B------:R-:W-:-:S02]  /*7aa0*/  HADD2.F32 R127, -RZ, R127.H1_H1 ;  /* 0x3000007fff7f7230 */ /* 0x000fc40000004100 */
[----:B-1----:R-:W-:Y:S01]  /*7ab0*/  FADD.FTZ R147, -R32, 1 ;  /* 0x3f80000020937421 */ /* 0x002fe20000010100 */
[----:B------:R-:W0:Y:S01]  /*7ac0*/  MUFU.RCP R56, R56 ;  /* 0x0000003800387308 */ /* 0x000e220000001000 */
[----:B------:R-:W-:Y:S02]  /*7ad0*/  FMUL.FTZ R143, R143, R20 ;  /* 0x000000148f8f7220 */ /* 0x000fe40000410000 */
[----:B------:R-:W-:Y:S01]  /*7ae0*/  FFMA.FTZ R60, R60, R147, 1 ;  /* 0x3f8000003c3c7423 */ /* 0x000fe20000010093 */
[----:B------:R-:W-:Y:S02]  /*7af0*/  HADD2.F32 R147, -RZ, R126.H0_H0 ;  /* 0x2000007eff937230 */ /* 0x000fe40000004100 */
[----:B------:R-:W-:Y:S01]  /*7b00*/  FMUL.FTZ R127, R127, R32 ;  /* 0x000000207f7f7220 */ /* 0x000fe20000410000 */
[----:B------:R-:W-:Y:S01]  /*7b10*/  FFMA.FTZ R32, R76, R145, R72 ;  /* 0x000000914c207223 */ /* 0x000fe20000010048 */
[----:B------:R-:W-:Y:S01]  /*7b20*/  FMUL.FTZ R62, R143, R62 ;  /* 0x0000003e8f3e7220 */ /* 0x000fe20000410000 */
[----:B------:R-:W-:-:S02]  /*7b30*/  HADD2.F32 R126, -RZ, R6.H0_H0 ;  /* 0x20000006ff7e7230 */ /* 0x000fc40000004100 */
[----:B--2---:R-:W-:Y:S01]  /*7b40*/  FMUL.FTZ R20, R147, R66 ;  /* 0x0000004293147220 */ /* 0x004fe20000410000 */
[----:B------:R-:W-:Y:S01]  /*7b50*/  FADD.FTZ R147, -R66, 1 ;  /* 0x3f80000042937421 */ /* 0x000fe20000010100 */
[----:B------:R-:W-:Y:S01]  /*7b60*/  FMUL.FTZ R66, R32, -1.4426950216293334961 ;  /* 0xbfb8aa3b20427820 */ /* 0x000fe20000410000 */
[----:B------:R-:W-:Y:S01]  /*7b70*/  FMUL.FTZ R60, R127, R60 ;  /* 0x0000003c7f3c7220 */ /* 0x000fe20000410000 */
[--C-:B------:R-:W-:Y:S02]  /*7b80*/  HADD2.F32 R127, -RZ, R19.reuse.H0_H0 ;  /* 0x20000013ff7f7230 */ /* 0x100fe40000004100 */
[----:B------:R-:W-:Y:S01]  /*7b90*/  FFMA.FTZ R147, R58, R147, 1 ;  /* 0x3f8000003a937423 */ /* 0x000fe20000010093 */
[----:B------:R-:W-:Y:S01]  /*7ba0*/  HADD2.F32 R19, -RZ, R19.H1_H1 ;  /* 0x30000013ff137230 */ /* 0x000fe20000004100 */
[----:B------:R-:W1:Y:S01]  /*7bb0*/  MUFU.EX2 R66, R66 ;  /* 0x0000004200427308 */ /* 0x000e620000000800 */
[----:B0-----:R-:W-:Y:S01]  /*7bc0*/  FMUL.FTZ R139, R139, R56 ;  /* 0x000000388b8b7220 */ /* 0x001fe20000410000 */
[----:B------:R-:W-:-:S02]  /*7bd0*/  FADD.FTZ R141, -R56, 1 ;  /* 0x3f800000388d7421 */ /* 0x000fc40000010100 */
[----:B------:R-:W-:Y:S01]  /*7be0*/  FADD.FTZ R19, -R96, R19 ;  /* 0x0000001360137221 */ /* 0x000fe20000010100 */
[----:B------:R-:W-:Y:S01]  /*7bf0*/  FMUL.FTZ R20, R20, R147 ;  /* 0x0000009314147220 */ /* 0x000fe20000410000 */
[----:B------:R-:W-:Y:S01]  /*7c00*/  FFMA.FTZ R42, R42, R141, 1 ;  /* 0x3f8000002a2a7423 */ /* 0x000fe2000001008d */
[----:B------:R-:W-:-:S03]  /*7c10*/  HADD2.F32 R141, -RZ, R132.H0_H0 ;  /* 0x20000084ff8d7230 */ /* 0x000fc60000004100 */
[----:B------:R-:W-:Y:S02]  /*7c20*/  FMUL.FTZ R42, R139, R42 ;  /* 0x0000002a8b2a7220 */ /* 0x000fe40000410000 */
[----:B------:R-:W-:Y:S01]  /*7c30*/  FMUL.FTZ R141, R141, R68 ;  /* 0x000000448d8d7220 */ /* 0x000fe20000410000 */
[----:B-1----:R-:W-:-:S03]  /*7c40*/  FADD.FTZ R56, R66, 1 ;  /* 0x3f80000042387421 */ /* 0x002fc60000010000 */
[----:B------:R-:W-:-:S03]  /*7c50*/  FMUL.FTZ R64, R141, R64 ;  /* 0x000000408d407220 */ /* 0x000fc60000410000 */
        /* <DEDUP_REMOVED lines=14> */
[--C-:B------:R-:W-:Y:S02]  /*7d40*/  HADD2.F32 R99, -RZ, R7.reuse.H0_H0 ;  /* 0x20000007ff637230 */ /* 0x100fe40000004100 */
[----:B------:R-:W-:Y:S02]  /*7d50*/  HADD2.F32 R7, -RZ, R7.H1_H1 ;  /* 0x30000007ff077230 */ /* 0x000fe40000004100 */
[----:B------:R-:W-:Y:S01]  /*7d60*/  FMUL.FTZ R5, R5, R66 ;  /* 0x0000004205057220 */ /* 0x000fe20000410000 */
[C---:B------:R-:W-:Y:S02]  /*7d70*/  FADD.FTZ R99, -R96.reuse, R99 ;  /* 0x0000006360637221 */ /* 0x040fe40000010100 */
[----:B------:R-:W-:Y:S02]  /*7d80*/  FADD.FTZ R7, -R96, R7 ;  /* 0x0000000760077221 */ /* 0x000fe40000010100 */
        /* <DEDUP_REMOVED lines=12> */
[----:B------:R-:W-:-:S03]  /*7e50*/  FMUL.FTZ R70, R19, R0 ;  /* 0x0000000013467220 */ /* 0x000fc60000410000 */
[----:B------:R-:W-:Y:S01]  /*7e60*/  FMUL.FTZ R78, R7, -1.4426950216293334961 ;  /* 0xbfb8aa3b074e7820 */ /* 0x000fe20000410000 */
[----:B------:R-:W-:-:S05]  /*7e70*/  FFMA.FTZ R19, R77, R70, R73 ;  /* 0x000000464d137223 */ /* 0x000fca0000010049 */
[----:B------:R-:W0:Y:S02]  /*7e80*/  MUFU.EX2 R78, R78 ;  /* 0x0000004e004e7308 */ /* 0x000e240000000800 */
[----:B0-----:R-:W-:-:S06]  /*7e90*/  FADD.FTZ R56, R78, 1 ;  /* 0x3f8000004e387421 */ /* 0x001fcc0000010000 */
[----:B------:R-:W0:Y:S02]  /*7ea0*/  MUFU.RCP R56, R56 ;  /* 0x0000003800387308 */ /* 0x000e240000001000 */
[----:B0-----:R-:W-:Y:S01]  /*7eb0*/  FADD.FTZ R84, -R56, 1 ;  /* 0x3f80000038547421 */ /* 0x001fe20000010100 */
[----:B------:R-:W-:-:S03]  /*7ec0*/  FMUL.FTZ R9, R9, R56 ;  /* 0x0000003809097220 */ /* 0x000fc60000410000 */
[----:B------:R-:W-:Y:S01]  /*7ed0*/  FFMA.FTZ R84, R7, R84, 1 ;  /* 0x3f80000007547423 */ /* 0x000fe20000010054 */
[--C-:B------:R-:W-:Y:S02]  /*7ee0*/  HADD2.F32 R7, -RZ, R11.reuse.H1_H1 ;  /* 0x3000000bff077230 */ /* 0x100fe40000004100 */
[----:B------:R-:W-:Y:S02]  /*7ef0*/  HADD2.F32 R11, -RZ, R11.H0_H0 ;  /* 0x2000000bff0b7230 */ /* 0x000fe40000004100 */
[----:B------:R-:W-:Y:S01]  /*7f00*/  FMUL.FTZ R9, R9, R84 ;  /* 0x0000005409097220 */ /* 0x000fe20000410000 */
        /* <DEDUP_REMOVED lines=13> */
[----:B------:R-:W-:-:S04]  /*7fe0*/  FADD.FTZ R117, -R96, R117 ;  /* 0x0000007560757221 */ /* 0x000fc80000010100 */
[----:B------:R-:W-:Y:S01]  /*7ff0*/  FMUL.FTZ R90, R117, R0 ;  /* 0x00000000755a7220 */ /* 0x000fe20000410000 */
[--C-:B------:R-:W-:Y:S02]  /*8000*/  HADD2.F32 R117, -RZ, R15.reuse.H0_H0 ;  /* 0x2000000fff757230 */ /* 0x100fe40000004100 */
[----:B------:R-:W-:Y:S02]  /*8010*/  HADD2.F32 R15, -RZ, R15.H1_H1 ;  /* 0x3000000fff0f7230 */ /* 0x000fe40000004100 */
[----:B------:R-:W-:-:S04]  /*8020*/  FFMA.FTZ R86, R77, R90, R73 ;  /* 0x0000005a4d567223 */ /* 0x000fc80000010049 */
[----:B------:R-:W-:Y:S01]  /*8030*/  FMUL.FTZ R98, R86, -1.4426950216293334961 ;  /* 0xbfb8aa3b56627820 */ /* 0x000fe20000410000 */
[----:B------:R-:W-:-:S05]  /*8040*/  FADD.FTZ R15, -R96, R15 ;  /* 0x0000000f600f7221 */ /* 0x000fca0000010100 */
        /* <DEDUP_REMOVED lines=10> */
[----:B------:R-:W-:-:S04]  /*80f0*/  FMUL.FTZ R113, R113, R0 ;  /* 0x0000000071717220 */ /* 0x000fc80000410000 */
[----:B------:R-:W-:-:S04]  /*8100*/  FFMA.FTZ R98, R76, R113, R72 ;  /* 0x000000714c627223 */ /* 0x000fc80000010048 */
[----:B------:R-:W-:-:S06]  /*8110*/  FMUL.FTZ R116, R98, -1.4426950216293334961 ;  /* 0xbfb8aa3b62747820 */ /* 0x000fcc0000410000 */
[----:B------:R-:W0:Y:S02]  /*8120*/  MUFU.EX2 R116, R116 ;  /* 0x0000007400747308 */ /* 0x000e240000000800 */
[----:B0-----:R-:W-:-:S04]  /*8130*/  FADD.FTZ R118, R116, 1 ;  /* 0x3f80000074767421 */ /* 0x001fc80000010000 */
[----:B------:R-:W0:Y:S02]  /*8140*/  MUFU.RCP R56, R118 ;  /* 0x0000007600387308 */ /* 0x000e240000001000 */
[----:B0-----:R-:W-:Y:S01]  /*8150*/  FMUL.FTZ R110, R117, R56 ;  /* 0x00000038756e7220 */ /* 0x001fe20000410000 */
[----:B------:R-:W-:Y:S01]  /*8160*/  FADD.FTZ R117, -R56, 1 ;  /* 0x3f80000038757421 */ /* 0x000fe20000010100 */
        /* <DEDUP_REMOVED lines=9> */
[--C-:B------:R-:W-:Y:S02]  /*8200*/  HADD2.F32 R17, -RZ, R21.reuse.H0_H0 ;  /* 0x20000015ff117230 */ /* 0x100fe40000004100 */
[----:B------:R-:W-:Y:S01]  /*8210*/  FADD.FTZ R120, -R116, 1 ;  /* 0x3f80000074787421 */ /* 0x000fe20000010100 */
[----:B------:R-:W-:Y:S02]  /*8220*/  HADD2.F32 R21, -RZ, R21.H1_H1 ;  /* 0x30000015ff157230 */ /* 0x000fe40000004100 */
[----:B------:R-:W-:Y:S01]  /*8230*/  FADD.FTZ R17, -R96, R17 ;  /* 0x0000001160117221 */ /* 0x000fe20000010100 */
[----:B------:R-:W-:-:S03]  /*8240*/  FFMA.FTZ R15, R15, R120, 1 ;  /* 0x3f8000000f0f7423 */ /* 0x000fc60000010078 */
[----:B------:R-:W-:Y:S01]  /*8250*/  FMUL.FTZ R17, R17, R0 ;  /* 0x0000000011117220 */ /* 0x000fe20000410000 */
[----:B------:R-:W-:-:S03]  /*8260*/  FMUL.FTZ R15, R98, R15 ;  /* 0x0000000f620f7220 */ /* 0x000fc60000410000 */
        /* <DEDUP_REMOVED lines=13> */
[----:B0-----:R-:W-:Y:S01]  /*8340*/  FMUL.FTZ R84, R21, R118 ;  /* 0x0000007615547220 */ /* 0x001fe20000410000 */
[--C-:B------:R-:W-:Y:S02]  /*8350*/  HADD2.F32 R21, -RZ, R23.reuse.H1_H1 ;  /* 0x30000017ff157230 */ /* 0x100fe40000004100 */
[----:B------:R-:W-:Y:S01]  /*8360*/  FADD.FTZ R120, -R118, 1 ;  /* 0x3f80000076787421 */ /* 0x000fe20000010100 */
[----:B------:R-:W-:Y:S02]  /*8370*/  HADD2.F32 R23, -RZ, R23.H0_H0 ;  /* 0x20000017ff177230 */ /* 0x000fe40000004100 */
[----:B------:R-:W-:Y:S01]  /*8380*/  FADD.FTZ R21, -R96, R21 ;  /* 0x0000001560157221 */ /* 0x000fe20000010100 */
[----:B------:R-:W-:-:S02]  /*8390*/  FFMA.FTZ R19, R19, R120, 1 ;  /* 0x3f80000013137423 */ /* 0x000fc40000010078 */
[----:B------:R-:W-:Y:S01]  /*83a0*/  FADD.FTZ R23, -R96, R23 ;  /* 0x0000001760177221 */ /* 0x000fe20000010100 */
[-C--:B------:R-:W-:Y:S01]  /*83b0*/  FMUL.FTZ R11, R21, R0.reuse ;  /* 0x00000000150b7220 */ /* 0x080fe20000410000 */
[----:B------:R-:W-:Y:S02]  /*83c0*/  HADD2.F32 R21, -RZ, R25.H1_H1 ;  /* 0x30000019ff157230 */ /* 0x000fe40000004100 */
[----:B------:R-:W-:Y:S01]  /*83d0*/  FMUL.FTZ R86, R23, R0 ;  /* 0x0000000017567220 */ /* 0x000fe20000410000 */
[----:B------:R-:W-:Y:S01]  /*83e0*/  FMUL.FTZ R84, R84, R19 ;  /* 0x0000001354547220 */ /* 0x000fe20000410000 */
[----:B------:R-:W-:Y:S02]  /*83f0*/  FFMA.FTZ R116, R76, R11, R72 ;  /* 0x0000000b4c747223 */ /* 0x000fe40000010048 */
[----:B------:R-:W-:Y:S02]  /*8400*/  FFMA.FTZ R23, R77, R86, R73 ;  /* 0x000000564d177223 */ /* 0x000fe40000010049 */
[----:B------:R-:W-:-:S02]  /*8410*/  FMUL.FTZ R118, R116, -1.4426950216293334961 ;  /* 0xbfb8aa3b74767820 */ /* 0x000fc40000410000 */
[----:B------:R-:W-:-:S04]  /*8420*/  FMUL.FTZ R98, R23, -1.4426950216293334961 ;  /* 0xbfb8aa3b17627820 */ /* 0x000fc80000410000 */
[----:B------:R-:W0:Y:S04]  /*8430*/  MUFU.EX2 R118, R118 ;  /* 0x0000007600767308 */ /* 0x000e280000000800 */
[----:B------:R-:W1:Y:S01]  /*8440*/  MUFU.EX2 R98, R98 ;  /* 0x0000006200627308 */ /* 0x000e620000000800 */
[----:B0-----:R-:W-:Y:S01]  /*8450*/  FADD.FTZ R120, R118, 1 ;  /* 0x3f80000076787421 */ /* 0x001fe20000010000 */
[----:B------:R-:W-:Y:S02]  /*8460*/  HADD2.F32 R118, -RZ, R25.H0_H0 ;  /* 0x20000019ff767230 */ /* 0x000fe40000004100 */
[----:B-1----:R-:W-:Y:S01]  /*8470*/  FADD.FTZ R117, R98, 1 ;  /* 0x3f80000062757421 */ /* 0x002fe20000010000 */
[----:B------:R-:W-:Y:S02]  /*8480*/  FMUL.FTZ R98, R76, R30 ;  /* 0x0000001e4c627220 */ /* 0x000fe40000410000 */
[----:B------:R-:W0:Y:S08]  /*8490*/  MUFU.RCP R120, R120 ;  /* 0x0000007800787308 */ /* 0x000e300000001000 */
[----:B------:R-:W1:Y:S01]  /*84a0*/  MUFU.RCP R117, R117 ;  /* 0x0000007500757308 */ /* 0x000e620000001000 */
[----:B0-----:R-:W-:Y:S01]  /*84b0*/  FADD.FTZ R127, -R120, 1 ;  /* 0x3f800000787f7421 */ /* 0x001fe20000010100 */
[----:B------:R-:W-:-:S03]  /*84c0*/  FMUL.FTZ R21, R21, R120 ;  /* 0x0000007815157220 */ /* 0x000fc60000410000 */
[----:B------:R-:W-:Y:S01]  /*84d0*/  FFMA.FTZ R116, R116, R127, 1 ;  /* 0x3f80000074747423 */ /* 0x000fe2000001007f */
[----:B-1----:R-:W-:Y:S01]  /*84e0*/  FMUL.FTZ R25, R118, R117 ;  /* 0x0000007576197220 */ /* 0x002fe20000410000 */
[----:B------:R-:W-:Y:S02]  /*84f0*/  FADD.FTZ R118, -R117, 1 ;  /* 0x3f80000075767421 */ /* 0x000fe40000010100 */
[----:B------:R-:W-:Y:S01]  /*8500*/  FMUL.FTZ R21, R21, R116 ;  /* 0x0000007415157220 */ /* 0x000fe20000410000 */
[----:B------:R-:W-:Y:S01]  /*8510*/  FFMA.FTZ R117, R3, R98, RZ ;  /* 0x0000006203757223 */ /* 0x000fe200000100ff */
[----:B------:R-:W-:Y:S01]  /*8520*/  FADD.FTZ R116, RZ, R98 ;  /* 0x00000062ff747221 */ /* 0x000fe20000010000 */
[----:B------:R-:W-:Y:S01]  /*8530*/  FFMA.FTZ R118, R23, R118, 1 ;  /* 0x3f80000017767423 */ /* 0x000fe20000010076 */
[----:B------:R-:W-:Y:S02]  /*8540*/  HADD2.F32 R23, -RZ, R27.H0_H0 ;  /* 0x2000001bff177230 */ /* 0x000fe40000004100 */
[----:B------:R-:W-:-:S02]  /*8550*/  HADD2.F32 R98, -RZ, R29.H1_H1 ;  /* 0x3000001dff627230 */ /* 0x000fc40000004100 */
[----:B------:R-:W-:Y:S01]  /*8560*/  FMUL.FTZ R19, R25, R118 ;  /* 0x0000007619137220 */ /* 0x000fe20000410000 */
[----:B------:R-:W-:Y:S01]  /*8570*/  FMUL.FTZ R25, R77, R40 ;  /* 0x000000284d197220 */ /* 0x000fe20000410000 */
[----:B------:R-:W-:Y:S01]  /*8580*/  FADD.FTZ R23, -R96, R23 ;  /* 0x0000001760177221 */ /* 0x000fe20000010100 */
[----:B------:R-:W-:Y:S02]  /*8590*/  HADD2.F32 R27, -RZ, R27.H1_H1 ;  /* 0x3000001bff1b7230 */ /* 0x000fe40000004100 */
[----:B------:R-:W-:Y:S01]  /*85a0*/  FFMA.FTZ R118, R2, R25, R117 ;  /* 0x0000001902767223 */ /* 0x000fe20000010075 */
[----:B------:R-:W-:Y:S01]  /*85b0*/  FMUL.FTZ R23, R23, R0 ;  /* 0x0000000017177220 */ /* 0x000fe20000410000 */
[----:B------:R-:W-:Y:S01]  /*85c0*/  FADD.FTZ R116, R25, R116 ;  /* 0x0000007419747221 */ /* 0x000fe20000010000 */
[----:B------:R-:W-:Y:S01]  /*85d0*/  FADD.FTZ R117, RZ, R30 ;  /* 0x0000001eff757221 */ /* 0x000fe20000010000 */
[----:B------:R-:W-:Y:S01]  /*85e0*/  FADD.FTZ R27, -R96, R27 ;  /* 0x0000001b601b7221 */ /* 0x000fe20000010100 */
[----:B------:R-:W-:-:S02]  /*85f0*/  FFMA.FTZ R25, R76, R23, R72 ;  /* 0x000000174c197223 */ /* 0x000fc40000010048 */
[----:B------:R-:W-:Y:S02]  /*8600*/  FADD.FTZ R117, R117, R28 ;  /* 0x0000001c75757221 */ /* 0x000fe40000010000 */
[----:B------:R-:W-:Y:S02]  /*8610*/  FMUL.FTZ R120, R25, -1.4426950216293334961 ;  /* 0xbfb8aa3b19787820 */ /* 0x000fe40000410000 */
[----:B------:R-:W-:-:S04]  /*8620*/  FADD.FTZ R117, R117, R26 ;  /* 0x0000001a75757221 */ /* 0x000fc80000010000 */
[----:B------:R-:W0:Y:S01]  /*8630*/  MUFU.EX2 R120, R120 ;  /* 0x0000007800787308 */ /* 0x000e220000000800 */
[----:B------:R-:W-:-:S04]  /*8640*/  FADD.FTZ R117, R117, R24 ;  /* 0x0000001875757221 */ /* 0x000fc80000010000 */
[----:B------:R-:W-:-:S04]  /*8650*/  FADD.FTZ R117, R117, R22 ;  /* 0x0000001675757221 */ /* 0x000fc80000010000 */
[----:B------:R-:W-:-:S04]  /*8660*/  FADD.FTZ R117, R117, R64 ;  /* 0x0000004075757221 */ /* 0x000fc80000010000 */
[----:B------:R-:W-:Y:S01]  /*8670*/  FADD.FTZ R117, R117, R60 ;  /* 0x0000003c75757221 */ /* 0x000fe20000010000 */
[----:B0-----:R-:W-:-:S06]  /*8680*/  FADD.FTZ R121, R120, 1 ;  /* 0x3f80000078797421 */ /* 0x001fcc0000010000 */
[----:B------:R-:W0:Y:S02]  /*8690*/  MUFU.RCP R121, R121 ;  /* 0x0000007900797308 */ /* 0x000e240000001000 */
[----:B0-----:R-:W-:Y:S01]  /*86a0*/  FADD.FTZ R122, -R121, 1 ;  /* 0x3f800000797a7421 */ /* 0x001fe20000010100 */
[----:B------:R-:W-:Y:S01]  /*86b0*/  FMUL.FTZ R98, R98, R121 ;  /* 0x0000007962627220 */ /* 0x000fe20000410000 */
[----:B------:R-:W-:Y:S02]  /*86c0*/  FMUL.FTZ R121, R76, R28 ;  /* 0x0000001c4c797220 */ /* 0x000fe40000410000 */
[----:B------:R-:W-:Y:S02]  /*86d0*/  FFMA.FTZ R25, R25, R122, 1 ;  /* 0x3f80000019197423 */ /* 0x000fe4000001007a */
[----:B------:R-:W-:Y:S01]  /*86e0*/  FFMA.FTZ R127, R97, R121, R118 ;  /* 0x00000079617f7223 */ /* 0x000fe20000010076 */
[----:B------:R-:W-:Y:S02]  /*86f0*/  HADD2.F32 R118, -RZ, R29.H0_H0 ;  /* 0x2000001dff767230 */ /* 0x000fe40000004100 */
[----:B------:R-:W-:Y:S01]  /*8700*/  FMUL.FTZ R25, R98, R25 ;  /* 0x0000001962197220 */ /* 0x000fe20000410000 */
[----:B------:R-:W-:Y:S01]  /*8710*/  FFMA.FTZ R98, R3, R30, RZ ;  /* 0x0000001e03627223 */ /* 0x000fe200000100ff */
[----:B------:R-:W-:Y:S01]  /*8720*/  FADD.FTZ R116, R116, R121 ;  /* 0x0000007974747221 */ /* 0x000fe20000010000 */
[----:B------:R-:W-:-:S02]  /*8730*/  FADD.FTZ R121, RZ, R40 ;  /* 0x00000028ff797221 */ /* 0x000fc40000010000 */
[----:B------:R-:W-:Y:S01]  /*8740*/  FFMA.FTZ R98, R97, R28, R98 ;  /* 0x0000001c61627223 */ /* 0x000fe20000010062 */
[----:B------:R-:W-:Y:S01]  /*8750*/  FMUL.FTZ R28, R27, R0 ;  /* 0x000000001b1c7220 */ /* 0x000fe20000410000 */
[----:B------:R-:W-:Y:S02]  /*8760*/  FADD.FTZ R121, R121, R38 ;  /* 0x0000002679797221 */ /* 0x000fe40000010000 */
[----:B------:R-:W-:Y:S01]  /*8770*/  FFMA.FTZ R98, R125, R26, R98 ;  /* 0x0000001a7d627223 */ /* 0x000fe20000010062 */
[----:B------:R-:W-:Y:S01]  /*8780*/  FFMA.FTZ R3, R77, R28, R73 ;  /* 0x0000001c4d037223 */ /* 0x000fe20000010049 */
[----:B------:R-:W-:Y:S02]  /*8790*/  FADD.FTZ R121, R121, R36 ;  /* 0x0000002479797221 */ /* 0x000fe40000010000 */
[----:B------:R-:W-:Y:S01]  /*87a0*/  FFMA.FTZ R98, R123, R24, R98 ;  /* 0x000000187b627223 */ /* 0x000fe20000010062 */
[----:B------:R-:W-:Y:S01]  /*87b0*/  FMUL.FTZ R30, R3, -1.4426950216293334961 ;  /* 0xbfb8aa3b031e7820 */ /* 0x000fe20000410000 */
[----:B------:R-:W-:-:S02]  /*87c0*/  FADD.FTZ R121, R121, R34 ;  /* 0x0000002279797221 */ /* 0x000fc40000010000 */
[----:B------:R-:W-:-:S03]  /*87d0*/  FFMA.FTZ R98, R119, R22, R98 ;  /* 0x0000001677627223 */ /* 0x000fc60000010062 */
[----:B------:R-:W0:Y:S02]  /*87e0*/  MUFU.EX2 R30, R30 ;  /* 0x0000001e001e7308 */ /* 0x000e240000000800 */
[----:B0-----:R-:W-:-:S06]  /*87f0*/  FADD.FTZ R97, R30, 1 ;  /* 0x3f8000001e617421 */ /* 0x001fcc0000010000 */
[----:B------:R-:W0:Y:S02]  /*8800*/  MUFU.RCP R97, R97 ;  /* 0x0000006100617308 */ /* 0x000e240000001000 */
[----:B0-----:R-:W-:Y:S01]  /*8810*/  FMUL.FTZ R27, R118, R97 ;  /* 0x00000061761b7220 */ /* 0x001fe20000410000 */
[----:B------:R-:W-:Y:S01]  /*8820*/  FADD.FTZ R118, -R97, 1 ;  /* 0x3f80000061767421 */ /* 0x000fe20000010100 */
[--C-:B------:R-:W-:Y:S02]  /*8830*/  HADD2.F32 R97, -RZ, R33.reuse.H0_H0 ;  /* 0x20000021ff617230 */ /* 0x100fe40000004100 */
[----:B------:R-:W-:Y:S02]  /*8840*/  HADD2.F32 R33, -RZ, R33.H1_H1 ;  /* 0x30000021ff217230 */ /* 0x000fe40000004100 */
[----:B------:R-:W-:Y:S01]  /*8850*/  FFMA.FTZ R118, R3, R118, 1 ;  /* 0x3f80000003767423 */ /* 0x000fe20000010076 */
[--C-:B------:R-:W-:Y:S02]  /*8860*/  HADD2.F32 R3, -RZ, R31.reuse.H0_H0 ;  /* 0x2000001fff037230 */ /* 0x100fe40000004100 */
[----:B------:R-:W-:-:S02]  /*8870*/  HADD2.F32 R31, -RZ, R31.H1_H1 ;  /* 0x3000001fff1f7230 */ /* 0x000fc40000004100 */
[C---:B------:R-:W-:Y:S01]  /*8880*/  FADD.FTZ R33, -R96.reuse, R33 ;  /* 0x0000002160217221 */ /* 0x040fe20000010100 */
[----:B------:R-:W-:Y:S01]  /*8890*/  FADD.FTZ R29, -R96, R3 ;  /* 0x00000003601d7221 */ /* 0x000fe20000010100 */
[----:B------:R-:W-:-:S03]  /*88a0*/  FMUL.FTZ R3, R27, R118 ;  /* 0x000000761b037220 */ /* 0x000fc60000410000 */
        /* <DEDUP_REMOVED lines=10> */
[----:B------:R-:W-:Y:S01]  /*8950*/  FFMA.FTZ R97, R2, R40, RZ ;  /* 0x0000002802617223 */ /* 0x000fe200000100ff */
[----:B------:R-:W-:-:S03]  /*8960*/  FMUL.FTZ R2, R33, R0 ;  /* 0x0000000021027220 */ /* 0x000fc60000410000 */
[----:B------:R-:W-:Y:S01]  /*8970*/  FFMA.FTZ R97, R54, R38, R97 ;  /* 0x0000002636617223 */ /* 0x000fe20000010061 */
[C---:B------:R-:W-:Y:S01]  /*8980*/  FFMA.FTZ R30, R77.reuse, R2, R73 ;  /* 0x000000024d1e7223 */ /* 0x040fe20000010049 */
[----:B------:R-:W-:Y:S02]  /*8990*/  FMUL.FTZ R38, R77, R38 ;  /* 0x000000264d267220 */ /* 0x000fe40000410000 */
[----:B------:R-:W-:Y:S01]  /*89a0*/  FFMA.FTZ R97, R52, R36, R97 ;  /* 0x0000002434617223 */ /* 0x000fe20000010061 */
[----:B------:R-:W-:Y:S01]  /*89b0*/  FMUL.FTZ R33, R30, -1.4426950216293334961 ;  /* 0xbfb8aa3b1e217820 */ /* 0x000fe20000410000 */
[----:B------:R-:W-:Y:S01]  /*89c0*/  FFMA.FTZ R54, R54, R38, R127 ;  /* 0x0000002636367223 */ /* 0x000fe2000001007f */
[----:B------:R-:W-:Y:S01]  /*89d0*/  FADD.FTZ R116, R38, R116 ;  /* 0x0000007426747221 */ /* 0x000fe20000010000 */
[----:B------:R-:W-:-:S03]  /*89e0*/  FFMA.FTZ R97, R50, R34, R97 ;  /* 0x0000002232617223 */ /* 0x000fc60000010061 */
        /* <DEDUP_REMOVED lines=11> */
[--C-:B------:R-:W-:Y:S02]  /*8aa0*/  HADD2.F32 R127, -RZ, R37.reuse.H1_H1 ;  /* 0x30000025ff7f7230 */ /* 0x100fe40000004100 */
[----:B------:R-:W-:Y:S02]  /*8ab0*/  HADD2.F32 R37, -RZ, R37.H0_H0 ;  /* 0x20000025ff257230 */ /* 0x000fe40000004100 */
[----:B------:R-:W-:-:S04]  /*8ac0*/  FFMA.FTZ R33, R76, R31, R72 ;  /* 0x0000001f4c217223 */ /* 0x000fc80000010048 */
[----:B------:R-:W-:Y:S01]  /*8ad0*/  FMUL.FTZ R38, R33, -1.4426950216293334961 ;  /* 0xbfb8aa3b21267820 */ /* 0x000fe20000410000 */
[----:B------:R-:W-:-:S05]  /*8ae0*/  FADD.FTZ R37, -R96, R37 ;  /* 0x0000002560257221 */ /* 0x000fca0000010100 */
[----:B------:R-:W0:Y:S02]  /*8af0*/  MUFU.EX2 R38, R38 ;  /* 0x0000002600267308 */ /* 0x000e240000000800 */
[----:B0-----:R-:W-:-:S06]  /*8b00*/  FADD.FTZ R40, R38, 1 ;  /* 0x3f80000026287421 */ /* 0x001fcc0000010000 */
[----:B------:R-:W0:Y:S02]  /*8b10*/  MUFU.RCP R40, R40 ;  /* 0x0000002800287308 */ /* 0x000e240000001000 */
[----:B0-----:R-:W-:Y:S01]  /*8b20*/  FMUL.FTZ R118, R127, R40 ;  /* 0x000000287f767220 */ /* 0x001fe20000410000 */
[----:B------:R-:W-:Y:S01]  /*8b30*/  FMUL.FTZ R127, R76, R26 ;  /* 0x0000001a4c7f7220 */ /* 0x000fe20000410000 */
[----:B------:R-:W-:Y:S01]  /*8b40*/  FMUL.FTZ R26, R37, R0 ;  /* 0x00000000251a7220 */ /* 0x000fe20000410000 */
[----:B------:R-:W-:Y:S02]  /*8b50*/  FADD.FTZ R120, -R40, 1 ;  /* 0x3f80000028787421 */ /* 0x000fe40000010100 */
[----:B------:R-:W-:Y:S01]  /*8b60*/  FFMA.FTZ R125, R125, R127, R54 ;  /* 0x0000007f7d7d7223 */ /* 0x000fe20000010036 */
[----:B------:R-:W-:Y:S01]  /*8b70*/  FFMA.FTZ R37, R77, R26, R73 ;  /* 0x0000001a4d257223 */ /* 0x000fe20000010049 */
[----:B------:R-:W-:Y:S01]  /*8b80*/  FADD.FTZ R116, R116, R127 ;  /* 0x0000007f74747221 */ /* 0x000fe20000010000 */
[----:B------:R-:W-:Y:S01]  /*8b90*/  FFMA.FTZ R33, R33, R120, 1 ;  /* 0x3f80000021217423 */ /* 0x000fe20000010078 */
[----:B------:R-:W-:-:S02]  /*8ba0*/  HADD2.F32 R127, -RZ, R61.H0_H0 ;  /* 0x2000003dff7f7230 */ /* 0x000fc40000004100 */
[----:B------:R-:W-:Y:S01]  /*8bb0*/  FMUL.FTZ R38, R37, -1.4426950216293334961 ;  /* 0xbfb8aa3b25267820 */ /* 0x000fe20000410000 */
[----:B------:R-:W-:Y:S02]  /*8bc0*/  HADD2.F32 R61, -RZ, R61.H1_H1 ;  /* 0x3000003dff3d7230 */ /* 0x000fe40000004100 */
[----:B------:R-:W-:Y:S01]  /*8bd0*/  FMUL.FTZ R33, R118, R33 ;  /* 0x0000002176217220 */ /* 0x000fe20000410000 */
[----:B------:R-:W-:Y:S02]  /*8be0*/  HADD2.F32 R120, -RZ, R59.H1_H1 ;  /* 0x3000003bff787230 */ /* 0x000fe40000004100 */
[----:B------:R-:W0:Y:S01]  /*8bf0*/  MUFU.EX2 R38, R38 ;  /* 0x0000002600267308 */ /* 0x000e220000000800 */
[----:B------:R-:W-:Y:S01]  /*8c00*/  FADD.FTZ R61, -R96, R61 ;  /* 0x0000003d603d7221 */ /* 0x000fe20000010100 */
[----:B0-----:R-:W-:-:S06]  /*8c10*/  FADD.FTZ R40, R38, 1 ;  /* 0x3f80000026287421 */ /* 0x001fcc0000010000 */
[----:B------:R-:W0:Y:S02]  /*8c20*/  MUFU.RCP R40, R40 ;  /* 0x0000002800287308 */ /* 0x000e240000001000 */
[----:B0-----:R-:W-:Y:S01]  /*8c30*/  FADD.FTZ R54, -R40, 1 ;  /* 0x3f80000028367421 */ /* 0x001fe20000010100 */
[----:B------:R-:W-:-:S03]  /*8c40*/  FMUL.FTZ R35, R35, R40 ;  /* 0x0000002823237220 */ /* 0x000fc60000410000 */
[----:B------:R-:W-:Y:S01]  /*8c50*/  FFMA.FTZ R54, R37, R54, 1 ;  /* 0x3f80000025367423 */ /* 0x000fe20000010036 */
[----:B------:R-:W-:-:S03]  /*8c60*/  HADD2.F32 R37, -RZ, R59.H0_H0 ;  /* 0x2000003bff257230 */ /* 0x000fc60000004100 */
[----:B------:R-:W-:Y:S02]  /*8c70*/  FMUL.FTZ R35, R35, R54 ;  /* 0x0000003623237220 */ /* 0x000fe40000410000 */
        /* <DEDUP_REMOVED lines=11> */
[----:B------:R-:W-:Y:S01]  /*8d30*/  FMUL.FTZ R118, R77, R36 ;  /* 0x000000244d767220 */ /* 0x000fe20000410000 */
[----:B------:R-:W-:-:S03]  /*8d40*/  FMUL.FTZ R36, R61, R0 ;  /* 0x000000003d247220 */ /* 0x000fc60000410000 */
[----:B------:R-:W-:Y:S01]  /*8d50*/  FFMA.FTZ R54, R52, R118, R125 ;  /* 0x0000007634367223 */ /* 0x000fe2000001007d */
[----:B------:R-:W-:Y:S01]  /*8d60*/  FFMA.FTZ R40, R77, R36, R73 ;  /* 0x000000244d287223 */ /* 0x000fe20000010049 */
[----:B------:R-:W-:-:S03]  /*8d70*/  FADD.FTZ R116, R118, R116 ;  /* 0x0000007476747221 */ /* 0x000fc60000010000 */
[----:B------:R-:W-:-:S06]  /*8d80*/  FMUL.FTZ R52, R40, -1.4426950216293334961 ;  /* 0xbfb8aa3b28347820 */ /* 0x000fcc0000410000 */
[----:B------:R-:W0:Y:S02]  /*8d90*/  MUFU.EX2 R52, R52 ;  /* 0x0000003400347308 */ /* 0x000e240000000800 */
        /* <DEDUP_REMOVED lines=8> */
[----:B------:R-:W-:Y:S01]  /*8e20*/  FMUL.FTZ R59, R125, R0 ;  /* 0x000000007d3b7220 */ /* 0x000fe20000410000 */
[--C-:B------:R-:W-:Y:S02]  /*8e30*/  HADD2.F32 R125, -RZ, R65.reuse.H1_H1 ;  /* 0x30000041ff7d7230 */ /* 0x100fe40000004100 */
[----:B------:R-:W-:Y:S02]  /*8e40*/  HADD2.F32 R65, -RZ, R65.H0_H0 ;  /* 0x20000041ff417230 */ /* 0x000fe40000004100 */
[----:B------:R-:W-:-:S04]  /*8e50*/  FFMA.FTZ R52, R76, R59, R72 ;  /* 0x0000003b4c347223 */ /* 0x000fc80000010048 */
[----:B------:R-:W-:-:S06]  /*8e60*/  FMUL.FTZ R61, R52, -1.4426950216293334961 ;  /* 0xbfb8aa3b343d7820 */ /* 0x000fcc0000410000 */
[----:B------:R-:W0:Y:S02]  /*8e70*/  MUFU.EX2 R61, R61 ;  /* 0x0000003d003d7308 */ /* 0x000e240000000800 */
[----:B0-----:R-:W-:Y:S01]  /*8e80*/  FADD.FTZ R118, R61, 1 ;  /* 0x3f8000003d767421 */ /* 0x001fe20000010000 */
[----:B------:R-:W-:-:S05]  /*8e90*/  HADD2.F32 R61, -RZ, R63.H1_H1 ;  /* 0x3000003fff3d7230 */ /* 0x000fca0000004100 */
[----:B------:R-:W0:Y:S02]  /*8ea0*/  MUFU.RCP R118, R118 ;  /* 0x0000007600767308 */ /* 0x000e240000001000 */
[----:B0-----:R-:W-:Y:S01]  /*8eb0*/  FMUL.FTZ R120, R125, R118 ;  /* 0x000000767d787220 */ /* 0x001fe20000410000 */
[----:B------:R-:W-:-:S04]  /*8ec0*/  FADD.FTZ R125, -R118, 1 ;  /* 0x3f800000767d7421 */ /* 0x000fc80000010100 */
[----:B------:R-:W-:-:S04]  /*8ed0*/  FFMA.FTZ R125, R52, R125, 1 ;  /* 0x3f800000347d7423 */ /* 0x000fc8000001007d */
[----:B------:R-:W-:Y:S01]  /*8ee0*/  FMUL.FTZ R52, R120, R125 ;  /* 0x0000007d78347220 */ /* 0x000fe20000410000 */
[----:B------:R-:W-:Y:S01]  /*8ef0*/  FADD.FTZ R125, -R96, R65 ;  /* 0x00000041607d7221 */ /* 0x000fe20000010100 */
[----:B------:R-:W-:-:S03]  /*8f00*/  FMUL.FTZ R65, R76, R24 ;  /* 0x000000184c417220 */ /* 0x000fc60000410000 */
[----:B------:R-:W-:Y:S01]  /*8f10*/  FMUL.FTZ R24, R125, R0 ;  /* 0x000000007d187220 */ /* 0x000fe20000410000 */
[----:B------:R-:W-:Y:S01]  /*8f20*/  FFMA.FTZ R123, R123, R65, R54 ;  /* 0x000000417b7b7223 */ /* 0x000fe20000010036 */
[----:B------:R-:W-:Y:S01]  /*8f30*/  FADD.FTZ R116, R116, R65 ;  /* 0x0000004174747221 */ /* 0x000fe20000010000 */
[--C-:B------:R-:W-:Y:S02]  /*8f40*/  HADD2.F32 R125, -RZ, R69.reuse.H0_H0 ;  /* 0x20000045ff7d7230 */ /* 0x100fe40000004100 */
[----:B------:R-:W-:Y:S01]  /*8f50*/  FFMA.FTZ R54, R77, R24, R73 ;  /* 0x000000184d367223 */ /* 0x000fe20000010049 */
[----:B------:R-:W-:-:S03]  /*8f60*/  HADD2.F32 R69, -RZ, R69.H1_H1 ;  /* 0x30000045ff457230 */ /* 0x000fc60000004100 */
[----:B------:R-:W-:Y:S02]  /*8f70*/  FMUL.FTZ R118, R54, -1.4426950216293334961 ;  /* 0xbfb8aa3b36767820 */ /* 0x000fe40000410000 */
[----:B------:R-:W-:-:S04]  /*8f80*/  FADD.FTZ R69, -R96, R69 ;  /* 0x0000004560457221 */ /* 0x000fc80000010100 */
        /* <DEDUP_REMOVED lines=13> */
[----:B0-----:R-:W-:Y:S01]  /*9060*/  FADD.FTZ R118, R65, 1 ;  /* 0x3f80000041767421 */ /* 0x001fe20000010000 */
[----:B------:R-:W-:-:S05]  /*9070*/  HADD2.F32 R65, -RZ, R67.H1_H1 ;  /* 0x30000043ff417230 */ /* 0x000fca0000004100 */
[----:B------:R-:W0:Y:S02]  /*9080*/  MUFU.RCP R118, R118 ;  /* 0x0000007600767308 */ /* 0x000e240000001000 */
[----:B0-----:R-:W-:Y:S01]  /*9090*/  FADD.FTZ R122, -R118, 1 ;  /* 0x3f800000767a7421 */ /* 0x001fe20000010100 */
[----:B------:R-:W-:-:S03]  /*90a0*/  FMUL.FTZ R120, R125, R118 ;  /* 0x000000767d787220 */ /* 0x000fc60000410000 */
[----:B------:R-:W-:-:S04]  /*90b0*/  FFMA.FTZ R63, R63, R122, 1 ;  /* 0x3f8000003f3f7423 */ /* 0x000fc8000001007a */
[----:B------:R-:W-:Y:S01]  /*90c0*/  FMUL.FTZ R63, R120, R63 ;  /* 0x0000003f783f7220 */ /* 0x000fe20000410000 */
[----:B------:R-:W-:Y:S01]  /*90d0*/  FMUL.FTZ R120, R77, R34 ;  /* 0x000000224d787220 */ /* 0x000fe20000410000 */
[----:B------:R-:W-:-:S03]  /*90e0*/  FMUL.FTZ R34, R69, R0 ;  /* 0x0000000045227220 */ /* 0x000fc60000410000 */
[----:B------:R-:W-:Y:S01]  /*90f0*/  FFMA.FTZ R118, R50, R120, R123 ;  /* 0x0000007832767223 */ /* 0x000fe2000001007b */
[----:B------:R-:W-:Y:S01]  /*9100*/  FFMA.FTZ R50, R77, R34, R73 ;  /* 0x000000224d327223 */ /* 0x000fe20000010049 */
[----:B------:R-:W-:Y:S02]  /*9110*/  HADD2.F32 R123, -RZ, R85.H1_H1 ;  /* 0x30000055ff7b7230 */ /* 0x000fe40000004100 */
[----:B------:R-:W-:Y:S01]  /*9120*/  FADD.FTZ R116, R120, R116 ;  /* 0x0000007478747221 */ /* 0x000fe20000010000 */
[--C-:B------:R-:W-:Y:S02]  /*9130*/  HADD2.F32 R120, -RZ, R87.reuse.H0_H0 ;  /* 0x20000057ff787230 */ /* 0x100fe40000004100 */
[----:B------:R-:W-:Y:S01]  /*9140*/  FMUL.FTZ R69, R50, -1.4426950216293334961 ;  /* 0xbfb8aa3b32457820 */ /* 0x000fe20000410000 */
[----:B------:R-:W-:Y:S02]  /*9150*/  HADD2.F32 R87, -RZ, R87.H1_H1 ;  /* 0x30000057ff577230 */ /* 0x000fe40000004100 */
[----:B------:R-:W-:Y:S01]  /*9160*/  FADD.FTZ R125, -R96, R123 ;  /* 0x0000007b607d7221 */ /* 0x000fe20000010100 */
[----:B------:R-:W-:-:S02]  /*9170*/  FMUL.FTZ R123, R76, R22 ;  /* 0x000000164c7b7220 */ /* 0x000fc40000410000 */
[----:B------:R-:W0:Y:S01]  /*9180*/  MUFU.EX2 R69, R69 ;  /* 0x0000004500457308 */ /* 0x000e220000000800 */
[----:B------:R-:W-:Y:S01]  /*9190*/  FMUL.FTZ R22, R125, R0 ;  /* 0x000000007d167220 */ /* 0x000fe20000410000 */
[----:B------:R-:W-:Y:S01]  /*91a0*/  FFMA.FTZ R119, R119, R123, R118 ;  /* 0x0000007b77777223 */ /* 0x000fe20000010076 */
[----:B------:R-:W-:Y:S01]  /*91b0*/  FADD.FTZ R87, -R96, R87 ;  /* 0x0000005760577221 */ /* 0x000fe20000010100 */
[----:B------:R-:W-:Y:S01]  /*91c0*/  FADD.FTZ R116, R116, R123 ;  /* 0x0000007b74747221 */ /* 0x000fe20000010000 */
[----:B------:R-:W-:Y:S02]  /*91d0*/  HADD2.F32 R123, -RZ, R105.H1_H1 ;  /* 0x30000069ff7b7230 */ /* 0x000fe40000004100 */
[----:B0-----:R-:W-:-:S06]  /*91e0*/  FADD.FTZ R122, R69, 1 ;  /* 0x3f800000457a7421 */ /* 0x001fcc0000010000 */
[----:B------:R-:W0:Y:S02]  /*91f0*/  MUFU.RCP R122, R122 ;  /* 0x0000007a007a7308 */ /* 0x000e240000001000 */
[----:B0-----:R-:W-:Y:S01]  /*9200*/  FADD.FTZ R67, -R122, 1 ;  /* 0x3f8000007a437421 */ /* 0x001fe20000010100 */
[----:B------:R-:W-:-:S03]  /*9210*/  FMUL.FTZ R65, R65, R122 ;  /* 0x0000007a41417220 */ /* 0x000fc60000410000 */
[----:B------:R-:W-:-:S04]  /*9220*/  FFMA.FTZ R50, R50, R67, 1 ;  /* 0x3f80000032327423 */ /* 0x000fc80000010043 */
[----:B------:R-:W-:Y:S01]  /*9230*/  FMUL.FTZ R50, R65, R50 ;  /* 0x0000003241327220 */ /* 0x000fe20000410000 */
[----:B------:R-:W-:-:S04]  /*9240*/  FMUL.FTZ R65, R83, R0 ;  /* 0x0000000053417220 */ /* 0x000fc80000410000 */
[----:B------:R-:W-:-:S04]  /*9250*/  FFMA.FTZ R67, R76, R65, R72 ;  /* 0x000000414c437223 */ /* 0x000fc80000010048 */
[----:B------:R-:W-:-:S06]  /*9260*/  FMUL.FTZ R69, R67, -1.4426950216293334961 ;  /* 0xbfb8aa3b43457820 */ /* 0x000fcc0000410000 */
[----:B------:R-:W0:Y:S02]  /*9270*/  MUFU.EX2 R69, R69 ;  /* 0x0000004500457308 */ /* 0x000e240000000800 */
[----:B0-----:R-:W-:Y:S01]  /*9280*/  FADD.FTZ R83, R69, 1 ;  /* 0x3f80000045537421 */ /* 0x001fe20000010000 */
[----:B------:R-:W-:-:S04]  /*9290*/  FFMA.FTZ R69, R77, R22, R73 ;  /* 0x000000164d457223 */ /* 0x000fc80000010049 */
[----:B------:R-:W-:Y:S01]  /*92a0*/  FMUL.FTZ R118, R69, -1.4426950216293334961 ;  /* 0xbfb8aa3b45767820 */ /* 0x000fe20000410000 */
[----:B------:R-:W0:Y:S08]  /*92b0*/  MUFU.RCP R83, R83 ;  /* 0x0000005300537308 */ /* 0x000e300000001000 */
[----:B------:R-:W1:Y:S01]  /*92c0*/  MUFU.EX2 R118, R118 ;  /* 0x0000007600767308 */ /* 0x000e620000000800 */
[----:B0-----:R-:W-:Y:S01]  /*92d0*/  FADD.FTZ R122, -R83, 1 ;  /* 0x3f800000537a7421 */ /* 0x001fe20000010100 */
[----:B------:R-:W-:Y:S01]  /*92e0*/  FMUL.FTZ R120, R120, R83 ;  /* 0x0000005378787220 */ /* 0x000fe20000410000 */
[----:B------:R-:W-:-:S02]  /*92f0*/  HADD2.F32 R83, -RZ, R85.H0_H0 ;  /* 0x20000055ff537230 */ /* 0x000fc40000004100 */
[----:B------:R-:W-:-:S04]  /*9300*/  FFMA.FTZ R67, R67, R122, 1 ;  /* 0x3f80000043437423 */ /* 0x000fc8000001007a */
[----:B------:R-:W-:Y:S01]  /*9310*/  FMUL.FTZ R67, R120, R67 ;  /* 0x0000004378437220 */ /* 0x000fe20000410000 */
[----:B-1----:R-:W-:-:S06]  /*9320*/  FADD.FTZ R120, R118, 1 ;  /* 0x3f80000076787421 */ /* 0x002fcc0000010000 */
        /* <DEDUP_REMOVED lines=9> */
[----:B0-----:R-:W-:-:S06]  /*93c0*/  FADD.FTZ R118, R87, 1 ;  /* 0x3f80000057767421 */ /* 0x001fcc0000010000 */
[----:B------:R-:W0:Y:S02]  /*93d0*/  MUFU.RCP R118, R118 ;  /* 0x0000007600767308 */ /* 0x000e240000001000 */
[----:B0-----:R-:W-:Y:S01]  /*93e0*/  FMUL.FTZ R120, R123, R118 ;  /* 0x000000767b787220 */ /* 0x001fe20000410000 */
[----:B------:R-:W-:Y:S01]  /*93f0*/  FADD.FTZ R122, -R118, 1 ;  /* 0x3f800000767a7421 */ /* 0x000fe20000010100 */
[----:B------:R-:W-:-:S03]  /*9400*/  HADD2.F32 R123, -RZ, R106.H0_H0 ;  /* 0x2000006aff7b7230 */ /* 0x000fc60000004100 */
[----:B------:R-:W-:Y:S01]  /*9410*/  FFMA.FTZ R85, R85, R122, 1 ;  /* 0x3f80000055557423 */ /* 0x000fe2000001007a */
[----:B------:R-:W-:Y:S02]  /*9420*/  HADD2.F32 R122, -RZ, R105.H0_H0 ;  /* 0x20000069ff7a7230 */ /* 0x000fe40000004100 */
[----:B------:R-:W-:Y:S01]  /*9430*/  FADD.FTZ R125, -R96, R123 ;  /* 0x0000007b607d7221 */ /* 0x000fe20000010100 */
[----:B------:R-:W-:Y:S01]  /*9440*/  FADD.FTZ R123, R121, R42 ;  /* 0x0000002a797b7221 */ /* 0x000fe20000010000 */
[----:B------:R-:W-:Y:S01]  /*9450*/  FMUL.FTZ R85, R120, R85 ;  /* 0x0000005578557220 */ /* 0x000fe20000410000 */
[-C--:B------:R-:W-:Y:S01]  /*9460*/  FFMA.FTZ R121, R48, R42.reuse, R97 ;  /* 0x0000002a30797223 */ /* 0x080fe20000010061 */
[----:B------:R-:W-:Y:S01]  /*9470*/  FMUL.FTZ R120, R77, R42 ;  /* 0x0000002a4d787220 */ /* 0x000fe20000410000 */
[----:B------:R-:W-:Y:S01]  /*9480*/  FMUL.FTZ R42, R125, R0 ;  /* 0x000000007d2a7220 */ /* 0x000fe20000410000 */
[----:B------:R-:W-:Y:S01]  /*9490*/  FADD.FTZ R123, R123, R62 ;  /* 0x0000003e7b7b7221 */ /* 0x000fe20000010000 */
[----:B------:R-:W-:Y:S01]  /*94a0*/  FFMA.FTZ R121, R46, R62, R121 ;  /* 0x0000003e2e797223 */ /* 0x000fe20000010079 */
[----:B------:R-:W-:Y:S01]  /*94b0*/  FFMA.FTZ R118, R48, R120, R119 ;  /* 0x0000007830767223 */ /* 0x000fe20000010077 */
[----:B------:R-:W-:-:S02]  /*94c0*/  FFMA.FTZ R48, R77, R42, R73 ;  /* 0x0000002a4d307223 */ /* 0x000fc40000010049 */
[----:B------:R-:W-:Y:S02]  /*94d0*/  FFMA.FTZ R121, R44, R20, R121 ;  /* 0x000000142c797223 */ /* 0x000fe40000010079 */
[----:B------:R-:W-:Y:S02]  /*94e0*/  FMUL.FTZ R97, R48, -1.4426950216293334961 ;  /* 0xbfb8aa3b30617820 */ /* 0x000fe40000410000 */
        /* <DEDUP_REMOVED lines=15> */
[----:B------:R-:W-:Y:S01]  /*95e0*/  FMUL.FTZ R87, R122, R119 ;  /* 0x000000777a577220 */ /* 0x000fe20000410000 */
[----:B------:R-:W-:Y:S02]  /*95f0*/  HADD2.F32 R119, -RZ, R104.H1_H1 ;  /* 0x30000068ff777230 */ /* 0x000fe40000004100 */
[----:B------:R-:W-:Y:S01]  /*9600*/  FFMA.FTZ R121, R34, R50, R121 ;  /* 0x0000003222797223 */ /* 0x000fe20000010079 */
[----:B------:R-:W-:Y:S01]  /*9610*/  FFMA.FTZ R48, R48, R105, 1 ;  /* 0x3f80000030307423 */ /* 0x000fe20000010069 */
[--C-:B------:R-:W-:Y:S02]  /*9620*/  HADD2.F32 R105, -RZ, R103.reuse.H0_H0 ;  /* 0x20000067ff697230 */ /* 0x100fe40000004100 */
[----:B------:R-:W-:Y:S02]  /*9630*/  HADD2.F32 R103, -RZ, R103.H1_H1 ;  /* 0x30000067ff677230 */ /* 0x000fe40000004100 */
[----:B------:R-:W-:Y:S01]  /*9640*/  FMUL.FTZ R48, R87, R48 ;  /* 0x0000003057307220 */ /* 0x000fe20000410000 */
[----:B------:R-:W-:Y:S01]  /*9650*/  FFMA.FTZ R121, R22, R69, R121 ;  /* 0x0000004516797223 */ /* 0x000fe20000010079 */
[----:B------:R-:W-:-:S03]  /*9660*/  FADD.FTZ R105, -R96, R105 ;  /* 0x0000006960697221 */ /* 0x000fc60000010100 */
[----:B------:R-:W-:Y:S01]  /*9670*/  FFMA.FTZ R121, R42, R48, R121 ;  /* 0x000000302a797223 */ /* 0x000fe20000010079 */
[----:B------:R-:W-:Y:S01]  /*9680*/  FMUL.FTZ R87, R105, R0 ;  /* 0x0000000069577220 */ /* 0x000fe20000410000 */
[----:B------:R-:W-:-:S03]  /*9690*/  FADD.FTZ R105, R120, R116 ;  /* 0x0000007478697221 */ /* 0x000fc60000010000 */
[----:B------:R-:W-:-:S04]  /*96a0*/  FFMA.FTZ R97, R76, R87, R72 ;  /* 0x000000574c617223 */ /* 0x000fc80000010048 */
[----:B------:R-:W-:-:S06]  /*96b0*/  FMUL.FTZ R116, R97, -1.4426950216293334961 ;  /* 0xbfb8aa3b61747820 */ /* 0x000fcc0000410000 */
[----:B------:R-:W0:Y:S02]  /*96c0*/  MUFU.EX2 R116, R116 ;  /* 0x0000007400747308 */ /* 0x000e240000000800 */
[----:B0-----:R-:W-:Y:S01]  /*96d0*/  FADD.FTZ R120, R116, 1 ;  /* 0x3f80000074787421 */ /* 0x001fe20000010000 */
[----:B------:R-:W-:-:S04]  /*96e0*/  FFMA.FTZ R116, R115, R64, R98 ;  /* 0x0000004073747223 */ /* 0x000fc80000010062 */
[----:B------:R-:W-:Y:S01]  /*96f0*/  FFMA.FTZ R116, R111, R60, R116 ;  /* 0x0000003c6f747223 */ /* 0x000fe20000010074 */
[----:B------:R-:W0:Y:S03]  /*9700*/  MUFU.RCP R120, R120 ;  /* 0x0000007800787308 */ /* 0x000e260000001000 */
[----:B------:R-:W-:-:S04]  /*9710*/  FFMA.FTZ R116, R145, R58, R116 ;  /* 0x0000003a91747223 */ /* 0x000fc80000010074 */
[----:B------:R-:W-:-:S04]  /*9720*/  FFMA.FTZ R116, R99, R129, R116 ;  /* 0x0000008163747223 */ /* 0x000fc80000010074 */
[----:B------:R-:W-:-:S04]  /*9730*/  FFMA.FTZ R116, R7, R78, R116 ;  /* 0x0000004e07747223 */ /* 0x000fc80000010074 */
[----:B------:R-:W-:Y:S01]  /*9740*/  FFMA.FTZ R116, R113, R110, R116 ;  /* 0x0000006e71747223 */ /* 0x000fe20000010074 */
[----:B0-----:R-:W-:Y:S01]  /*9750*/  FADD.FTZ R122, -R120, 1 ;  /* 0x3f800000787a7421 */ /* 0x001fe20000010100 */
[----:B------:R-:W-:Y:S01]  /*9760*/  FMUL.FTZ R119, R119, R120 ;  /* 0x0000007877777220 */ /* 0x000fe20000410000 */
[----:B------:R-:W-:Y:S02]  /*9770*/  HADD2.F32 R120, -RZ, R102.H0_H0 ;  /* 0x20000066ff787230 */ /* 0x000fe40000004100 */
[----:B------:R-:W-:Y:S01]  /*9780*/  FFMA.FTZ R116, R17, R66, R116 ;  /* 0x0000004211747223 */ /* 0x000fe20000010074 */
[----:B------:R-:W-:-:S03]  /*9790*/  FFMA.FTZ R122, R97, R122, 1 ;  /* 0x3f800000617a7423 */ /* 0x000fc6000001007a */
[----:B------:R-:W-:Y:S01]  /*97a0*/  FFMA.FTZ R116, R11, R21, R116 ;  /* 0x000000150b747223 */ /* 0x000fe20000010074 */
[----:B------:R-:W-:Y:S01]  /*97b0*/  FMUL.FTZ R97, R119, R122 ;  /* 0x0000007a77617220 */ /* 0x000fe20000410000 */
[----:B------:R-:W-:Y:S02]  /*97c0*/  HADD2.F32 R119, -RZ, R104.H0_H0 ;  /* 0x20000068ff777230 */ /* 0x000fe40000004100 */
[----:B------:R-:W-:-:S03]  /*97d0*/  FFMA.FTZ R116, R23, R25, R116 ;  /* 0x0000001917747223 */ /* 0x000fc60000010074 */
[----:B------:R-:W-:Y:S01]  /*97e0*/  FADD.FTZ R125, -R96, R119 ;  /* 0x00000077607d7221 */ /* 0x000fe20000010100 */
[----:B------:R-:W-:Y:S01]  /*97f0*/  FMUL.FTZ R119, R76, R64 ;  /* 0x000000404c777220 */ /* 0x000fe20000410000 */
[----:B------:R-:W-:Y:S02]  /*9800*/  FFMA.FTZ R116, R27, R29, R116 ;  /* 0x0000001d1b747223 */ /* 0x000fe40000010074 */
[----:B------:R-:W-:Y:S01]  /*9810*/  FMUL.FTZ R64, R125, R0 ;  /* 0x000000007d407220 */ /* 0x000fe20000410000 */
[----:B------:R-:W-:Y:S01]  /*9820*/  FFMA.FTZ R115, R115, R119, R118 ;  /* 0x0000007773737223 */ /* 0x000fe20000010076 */
[----:B------:R-:W-:Y:S01]  /*9830*/  FADD.FTZ R105, R105, R119 ;  /* 0x0000007769697221 */ /* 0x000fe20000010000 */
[----:B------:R-:W-:Y:S01]  /*9840*/  FFMA.FTZ R116, R31, R33, R116 ;  /* 0x000000211f747223 */ /* 0x000fe20000010074 */
[----:B------:R-:W-:-:S03]  /*9850*/  FFMA.FTZ R98, R77, R64, R73 ;  /* 0x000000404d627223 */ /* 0x000fc60000010049 */
[----:B------:R-:W-:Y:S01]  /*9860*/  FFMA.FTZ R116, R37, R38, R116 ;  /* 0x0000002625747223 */ /* 0x000fe20000010074 */
[----:B------:R-:W-:-:S03]  /*9870*/  FMUL.FTZ R104, R98, -1.4426950216293334961 ;  /* 0xbfb8aa3b62687820 */ /* 0x000fc60000410000 */
[----:B------:R-:W-:-:S03]  /*9880*/  FFMA.FTZ R116, R59, R52, R116 ;  /* 0x000000343b747223 */ /* 0x000fc60000010074 */
        /* <DEDUP_REMOVED lines=24> */
[----:B------:R-:W-:Y:S02]  /*9a10*/  HADD2.F32 R125, -RZ, R102.H1_H1 ;  /* 0x30000066ff7d7230 */ /* 0x000fe40000004100 */
[----:B------:R-:W-:Y:S01]  /*9a20*/  FMUL.FTZ R102, R77, R62 ;  /* 0x0000003e4d667220 */ /* 0x000fe20000410000 */
[----:B------:R-:W-:Y:S02]  /*9a30*/  HADD2.F32 R120, -RZ, R101.H1_H1 ;  /* 0x30000065ff787230 */ /* 0x000fe40000004100 */
[----:B------:R-:W-:Y:S01]  /*9a40*/  FFMA.FTZ R116, R103, R104, R116 ;  /* 0x0000006867747223 */ /* 0x000fe20000010074 */
[----:B------:R-:W-:Y:S01]  /*9a50*/  FADD.FTZ R125, -R96, R125 ;  /* 0x0000007d607d7221 */ /* 0x000fe20000010100 */
[----:B------:R-:W-:-:S03]  /*9a60*/  FFMA.FTZ R118, R46, R102, R115 ;  /* 0x000000662e767223 */ /* 0x000fc60000010073 */
        /* <DEDUP_REMOVED lines=9> */
[----:B------:R-:W-:Y:S02]  /*9b00*/  HADD2.F32 R119, -RZ, R100.H1_H1 ;  /* 0x30000064ff777230 */ /* 0x000fe40000004100 */
[----:B------:R-:W-:Y:S01]  /*9b10*/  FFMA.FTZ R46, R46, R125, 1 ;  /* 0x3f8000002e2e7423 */ /* 0x000fe2000001007d */
[--C-:B------:R-:W-:Y:S02]  /*9b20*/  HADD2.F32 R125, -RZ, R89.reuse.H0_H0 ;  /* 0x20000059ff7d7230 */ /* 0x100fe40000004100 */
[----:B------:R-:W-:Y:S02]  /*9b30*/  HADD2.F32 R89, -RZ, R89.H1_H1 ;  /* 0x30000059ff597230 */ /* 0x000fe40000004100 */
[----:B------:R-:W-:Y:S01]  /*9b40*/  FMUL.FTZ R46, R101, R46 ;  /* 0x0000002e652e7220 */ /* 0x000fe20000410000 */
[----:B------:R-:W-:-:S03]  /*9b50*/  FADD.FTZ R125, -R96, R125 ;  /* 0x0000007d607d7221 */ /* 0x000fc60000010100 */
[----:B------:R-:W-:Y:S01]  /*9b60*/  FFMA.FTZ R121, R62, R46, R121 ;  /* 0x0000002e3e797223 */ /* 0x000fe20000010079 */
        /* <DEDUP_REMOVED lines=10> */
[----:B------:R-:W-:-:S03]  /*9c10*/  HADD2.F32 R119, -RZ, R100.H0_H0 ;  /* 0x20000064ff777230 */ /* 0x000fc60000004100 */
[----:B------:R-:W-:Y:S02]  /*9c20*/  FFMA.FTZ R116, R101, R102, R116 ;  /* 0x0000006665747223 */ /* 0x000fe40000010074 */
[----:B------:R-:W-:Y:S01]  /*9c30*/  FADD.FTZ R125, -R96, R119 ;  /* 0x00000077607d7221 */ /* 0x000fe20000010100 */
[----:B------:R-:W-:-:S03]  /*9c40*/  FMUL.FTZ R119, R76, R60 ;  /* 0x0000003c4c777220 */ /* 0x000fc60000410000 */
[----:B------:R-:W-:Y:S01]  /*9c50*/  FMUL.FTZ R60, R125, R0 ;  /* 0x000000007d3c7220 */ /* 0x000fe20000410000 */
[----:B------:R-:W-:Y:S01]  /*9c60*/  FFMA.FTZ R111, R111, R119, R118 ;  /* 0x000000776f6f7223 */ /* 0x000fe20000010076 */
[----:B------:R-:W-:Y:S01]  /*9c70*/  FADD.FTZ R115, R115, R119 ;  /* 0x0000007773737221 */ /* 0x000fe20000010000 */
[----:B------:R-:W-:Y:S02]  /*9c80*/  HADD2.F32 R125, -RZ, R106.H1_H1 ;  /* 0x3000006aff7d7230 */ /* 0x000fe40000004100 */
[----:B------:R-:W-:-:S04]  /*9c90*/  FFMA.FTZ R100, R77, R60, R73 ;  /* 0x0000003c4d647223 */ /* 0x000fc80000010049 */
        /* <DEDUP_REMOVED lines=23> */
[----:B------:R-:W-:-:S03]  /*9e10*/  HADD2.F32 R120, -RZ, R91.H1_H1 ;  /* 0x3000005bff787230 */ /* 0x000fc60000004100 */
[----:B------:R-:W-:-:S04]  /*9e20*/  FFMA.FTZ R125, R100, R125, 1 ;  /* 0x3f800000647d7423 */ /* 0x000fc8000001007d */
[----:B------:R-:W-:Y:S01]  /*9e30*/  FMUL.FTZ R100, R106, R125 ;  /* 0x0000007d6a647220 */ /* 0x000fe20000410000 */
[--C-:B------:R-:W-:Y:S02]  /*9e40*/  HADD2.F32 R125, -RZ, R107.reuse.H0_H0 ;  /* 0x2000006bff7d7230 */ /* 0x100fe40000004100 */
[----:B------:R-:W-:Y:S01]  /*9e50*/  FMUL.FTZ R106, R77, R20 ;  /* 0x000000144d6a7220 */ /* 0x000fe20000410000 */
[----:B------:R-:W-:Y:S02]  /*9e60*/  HADD2.F32 R107, -RZ, R107.H1_H1 ;  /* 0x3000006bff6b7230 */ /* 0x000fe40000004100 */
[----:B------:R-:W-:Y:S01]  /*9e70*/  FFMA.FTZ R116, R105, R100, R116 ;  /* 0x0000006469747223 */ /* 0x000fe20000010074 */
[----:B------:R-:W-:Y:S01]  /*9e80*/  FADD.FTZ R125, -R96, R125 ;  /* 0x0000007d607d7221 */ /* 0x000fe20000010100 */
[----:B------:R-:W-:Y:S01]  /*9e90*/  FFMA.FTZ R122, R44, R106, R111 ;  /* 0x0000006a2c7a7223 */ /* 0x000fe2000001006f */
[----:B------:R-:W-:Y:S01]  /*9ea0*/  FADD.FTZ R107, -R96, R107 ;  /* 0x0000006b606b7221 */ /* 0x000fe20000010100 */
[----:B------:R-:W-:Y:S01]  /*9eb0*/  FADD.FTZ R115, R106, R115 ;  /* 0x000000736a737221 */ /* 0x000fe20000010000 */
        /* <DEDUP_REMOVED lines=8> */
[----:B------:R-:W-:Y:S02]  /*9f40*/  HADD2.F32 R120, -RZ, R109.H0_H0 ;  /* 0x2000006dff787230 */ /* 0x000fe40000004100 */
[----:B------:R-:W-:-:S04]  /*9f50*/  FFMA.FTZ R44, R44, R123, 1 ;  /* 0x3f8000002c2c7423 */ /* 0x000fc8000001007b */
[----:B------:R-:W-:Y:S01]  /*9f60*/  FMUL.FTZ R44, R91, R44 ;  /* 0x0000002c5b2c7220 */ /* 0x000fe20000410000 */
[----:B------:R-:W-:-:S03]  /*9f70*/  FMUL.FTZ R91, R107, R0 ;  /* 0x000000006b5b7220 */ /* 0x000fc60000410000 */
[----:B------:R-:W-:Y:S01]  /*9f80*/  FFMA.FTZ R121, R20, R44, R121 ;  /* 0x0000002c14797223 */ /* 0x000fe20000010079 */
[----:B------:R-:W-:-:S04]  /*9f90*/  FFMA.FTZ R106, R76, R91, R72 ;  /* 0x0000005b4c6a7223 */ /* 0x000fc80000010048 */
[----:B------:R-:W-:-:S06]  /*9fa0*/  FMUL.FTZ R107, R106, -1.4426950216293334961 ;  /* 0xbfb8aa3b6a6b7820 */ /* 0x000fcc0000410000 */
[----:B------:R-:W0:Y:S02]  /*9fb0*/  MUFU.EX2 R107, R107 ;  /* 0x0000006b006b7308 */ /* 0x000e240000000800 */
[----:B0-----:R-:W-:-:S06]  /*9fc0*/  FADD.FTZ R119, R107, 1 ;  /* 0x3f8000006b777421 */ /* 0x001fcc0000010000 */
[----:B------:R-:W0:Y:S02]  /*9fd0*/  MUFU.RCP R119, R119 ;  /* 0x0000007700777308 */ /* 0x000e240000001000 */
[----:B0-----:R-:W-:Y:S01]  /*9fe0*/  FADD.FTZ R111, -R119, 1 ;  /* 0x3f800000776f7421 */ /* 0x001fe20000010100 */
[----:B------:R-:W-:Y:S01]  /*9ff0*/  FMUL.FTZ R109, R120, R119 ;  /* 0x00000077786d7220 */ /* 0x000fe20000410000 */
[----:B------:R-:W-:Y:S02]  /*a000*/  FADD.FTZ R120, R117, R58 ;  /* 0x0000003a75787221 */ /* 0x000fe40000010000 */
[----:B------:R-:W-:Y:S01]  /*a010*/  FFMA.FTZ R106, R106, R111, 1 ;  /* 0x3f8000006a6a7423 */ /* 0x000fe2000001006f */
[----:B------:R-:W-:-:S03]  /*a020*/  FMUL.FTZ R111, R76, R58 ;  /* 0x0000003a4c6f7220 */ /* 0x000fc60000410000 */
[----:B------:R-:W-:Y:S01]  /*a030*/  FMUL.FTZ R106, R109, R106 ;  /* 0x0000006a6d6a7220 */ /* 0x000fe20000410000 */
[--C-:B------:R-:W-:Y:S02]  /*a040*/  HADD2.F32 R109, -RZ, R108.reuse.H1_H1 ;  /* 0x3000006cff6d7230 */ /* 0x100fe40000004100 */
[----:B------:R-:W-:Y:S01]  /*a050*/  FFMA.FTZ R122, R145, R111, R122 ;  /* 0x0000006f917a7223 */ /* 0x000fe2000001007a */
[----:B------:R-:W-:Y:S02]  /*a060*/  HADD2.F32 R108, -RZ, R108.H0_H0 ;  /* 0x2000006cff6c7230 */ /* 0x000fe40000004100 */
[----:B------:R-:W-:Y:S01]  /*a070*/  FFMA.FTZ R116, R91, R106, R116 ;  /* 0x0000006a5b747223 */ /* 0x000fe20000010074 */
[----:B------:R-:W-:-:S04]  /*a080*/  FADD.FTZ R109, -R96, R109 ;  /* 0x0000006d606d7221 */ /* 0x000fc80000010100 */
[----:B------:R-:W-:Y:S01]  /*a090*/  FMUL.FTZ R58, R109, R0 ;  /* 0x000000006d3a7220 */ /* 0x000fe20000410000 */
[--C-:B------:R-:W-:Y:S02]  /*a0a0*/  HADD2.F32 R109, -RZ, R4.reuse.H0_H0 ;  /* 0x20000004ff6d7230 */ /* 0x100fe40000004100 */
[----:B------:R-:W-:Y:S02]  /*a0b0*/  HADD2.F32 R4, -RZ, R4.H1_H1 ;  /* 0x30000004ff047230 */ /* 0x000fe40000004100 */
[----:B------:R-:W-:Y:S01]  /*a0c0*/  FFMA.FTZ R107, R77, R58, R73 ;  /* 0x0000003a4d6b7223 */ /* 0x000fe20000010049 */
[----:B------:R-:W-:-:S03]  /*a0d0*/  FADD.FTZ R109, -R96, R109 ;  /* 0x0000006d606d7221 */ /* 0x000fc60000010100 */
[----:B------:R-:W-:Y:S01]  /*a0e0*/  FMUL.FTZ R117, R107, -1.4426950216293334961 ;  /* 0xbfb8aa3b6b757820 */ /* 0x000fe20000410000 */
[----:B------:R-:W-:-:S05]  /*a0f0*/  FMUL.FTZ R109, R109, R0 ;  /* 0x000000006d6d7220 */ /* 0x000fca0000410000 */
[----:B------:R-:W0:Y:S02]  /*a100*/  MUFU.EX2 R117, R117 ;  /* 0x0000007500757308 */ /* 0x000e240000000800 */
[----:B0-----:R-:W-:-:S06]  /*a110*/  FADD.FTZ R119, R117, 1 ;  /* 0x3f80000075777421 */ /* 0x001fcc0000010000 */
[----:B------:R-:W0:Y:S02]  /*a120*/  MUFU.RCP R119, R119 ;  /* 0x0000007700777308 */ /* 0x000e240000001000 */
[----:B0-----:R-:W-:Y:S01]  /*a130*/  FADD.FTZ R124, -R119, 1 ;  /* 0x3f800000777c7421 */ /* 0x001fe20000010100 */
[----:B------:R-:W-:-:S03]  /*a140*/  FMUL.FTZ R108, R108, R119 ;  /* 0x000000776c6c7220 */ /* 0x000fc60000410000 */
[----:B------:R-:W-:Y:S01]  /*a150*/  FFMA.FTZ R107, R107, R124, 1 ;  /* 0x3f8000006b6b7423 */ /* 0x000fe2000001007c */
[----:B------:R-:W-:-:S03]  /*a160*/  FADD.FTZ R124, R115, R111 ;  /* 0x0000006f737c7221 */ /* 0x000fc60000010000 */
[----:B------:R-:W-:Y:S01]  /*a170*/  FMUL.FTZ R107, R108, R107 ;  /* 0x0000006b6c6b7220 */ /* 0x000fe20000410000 */
[----:B------:R-:W-:-:S03]  /*a180*/  FFMA.FTZ R108, R76, R109, R72 ;  /* 0x0000006d4c6c7223 */ /* 0x000fc60000010048 */
[----:B------:R-:W-:Y:S01]  /*a190*/  FFMA.FTZ R121, R58, R107, R121 ;  /* 0x0000006b3a797223 */ /* 0x000fe20000010079 */
        /* <DEDUP_REMOVED lines=11> */
[----:B------:R-:W-:-:S03]  /*a250*/  HADD2.F32 R117, -RZ, R6.H1_H1 ;  /* 0x30000006ff757230 */ /* 0x000fc60000004100 */
[----:B------:R-:W-:Y:S02]  /*a260*/  FFMA.FTZ R116, R109, R108, R116 ;  /* 0x0000006c6d747223 */ /* 0x000fe40000010074 */
[----:B------:R-:W-:-:S04]  /*a270*/  FADD.FTZ R117, -R96, R117 ;  /* 0x0000007560757221 */ /* 0x000fc80000010100 */
[----:B------:R-:W-:Y:S01]  /*a280*/  FMUL.FTZ R6, R117, R0 ;  /* 0x0000000075067220 */ /* 0x000fe20000410000 */
[--C-:B------:R-:W-:Y:S02]  /*a290*/  HADD2.F32 R117, -RZ, R8.reuse.H0_H0 ;  /* 0x20000008ff757230 */ /* 0x100fe40000004100 */
[----:B------:R-:W-:Y:S02]  /*a2a0*/  HADD2.F32 R8, -RZ, R8.H1_H1 ;  /* 0x30000008ff087230 */ /* 0x000fe40000004100 */
[----:B------:R-:W-:Y:S01]  /*a2b0*/  FFMA.FTZ R5, R77, R6, R73 ;  /* 0x000000064d057223 */ /* 0x000fe20000010049 */
[----:B------:R-:W-:-:S03]  /*a2c0*/  FADD.FTZ R117, -R96, R117 ;  /* 0x0000007560757221 */ /* 0x000fc60000010100 */
        /* <DEDUP_REMOVED lines=23> */
[----:B------:R-:W-:Y:S01]  /*a440*/  FADD.FTZ R117, R120, R129 ;  /* 0x0000008178757221 */ /* 0x000fe20000010000 */
[----:B------:R-:W-:Y:S02]  /*a450*/  FMUL.FTZ R129, R76, R129 ;  /* 0x000000814c817220 */ /* 0x000fe40000410000 */
[----:B------:R-:W-:Y:S01]  /*a460*/  FMUL.FTZ R10, R119, R0 ;  /* 0x00000000770a7220 */ /* 0x000fe20000410000 */
[----:B------:R-:W-:Y:S02]  /*a470*/  HADD2.F32 R119, -RZ, R12.H0_H0 ;  /* 0x2000000cff777230 */ /* 0x000fe40000004100 */
[----:B------:R-:W-:Y:S01]  /*a480*/  FFMA.FTZ R122, R99, R129, R122 ;  /* 0x00000081637a7223 */ /* 0x000fe2000001007a */
[----:B------:R-:W-:Y:S01]  /*a490*/  FADD.FTZ R124, R124, R129 ;  /* 0x000000817c7c7221 */ /* 0x000fe20000010000 */
        /* <DEDUP_REMOVED lines=10> */
[----:B------:R-:W-:Y:S01]  /*a540*/  FMUL.FTZ R99, R119, R0 ;  /* 0x0000000077637220 */ /* 0x000fe20000410000 */
[----:B------:R-:W-:Y:S02]  /*a550*/  HADD2.F32 R119, -RZ, R14.H0_H0 ;  /* 0x2000000eff777230 */ /* 0x000fe40000004100 */
[----:B------:R-:W-:Y:S01]  /*a560*/  FFMA.FTZ R121, R10, R8, R121 ;  /* 0x000000080a797223 */ /* 0x000fe20000010079 */
        /* <DEDUP_REMOVED lines=10> */
[----:B------:R-:W-:-:S03]  /*a610*/  HADD2.F32 R119, -RZ, R12.H1_H1 ;  /* 0x3000000cff777230 */ /* 0x000fc60000004100 */
[----:B------:R-:W-:Y:S02]  /*a620*/  FFMA.FTZ R116, R99, R111, R116 ;  /* 0x0000006f63747223 */ /* 0x000fe40000010074 */
[----:B------:R-:W-:Y:S01]  /*a630*/  FADD.FTZ R123, -R96, R119 ;  /* 0x00000077607b7221 */ /* 0x000fe20000010100 */
[----:B------:R-:W-:-:S03]  /*a640*/  FMUL.FTZ R119, R77, R9 ;  /* 0x000000094d777220 */ /* 0x000fc60000410000 */
[----:B------:R-:W-:Y:S01]  /*a650*/  FMUL.FTZ R12, R123, R0 ;  /* 0x000000007b0c7220 */ /* 0x000fe20000410000 */
[----:B------:R-:W-:Y:S01]  /*a660*/  FFMA.FTZ R122, R68, R119, R122 ;  /* 0x00000077447a7223 */ /* 0x000fe2000001007a */
[----:B------:R-:W-:Y:S01]  /*a670*/  FADD.FTZ R124, R119, R124 ;  /* 0x0000007c777c7221 */ /* 0x000fe20000010000 */
[----:B------:R-:W-:Y:S02]  /*a680*/  HADD2.F32 R119, -RZ, R18.H1_H1 ;  /* 0x30000012ff777230 */ /* 0x000fe40000004100 */
[----:B------:R-:W-:Y:S01]  /*a690*/  FFMA.FTZ R9, R77, R12, R73 ;  /* 0x0000000c4d097223 */ /* 0x000fe20000010049 */
[----:B------:R-:W-:-:S03]  /*a6a0*/  FMUL.FTZ R123, R76, R78 ;  /* 0x0000004e4c7b7220 */ /* 0x000fc60000410000 */
[----:B------:R-:W-:Y:S01]  /*a6b0*/  FMUL.FTZ R68, R9, -1.4426950216293334961 ;  /* 0xbfb8aa3b09447820 */ /* 0x000fe20000410000 */
[----:B------:R-:W-:Y:S01]  /*a6c0*/  FFMA.FTZ R122, R7, R123, R122 ;  /* 0x0000007b077a7223 */ /* 0x000fe2000001007a */
[----:B------:R-:W-:Y:S01]  /*a6d0*/  FADD.FTZ R124, R124, R123 ;  /* 0x0000007b7c7c7221 */ /* 0x000fe20000010000 */
[----:B------:R-:W-:-:S03]  /*a6e0*/  HADD2.F32 R123, -RZ, R80.H0_H0 ;  /* 0x20000050ff7b7230 */ /* 0x000fc60000004100 */
[----:B------:R-:W0:Y:S02]  /*a6f0*/  MUFU.EX2 R68, R68 ;  /* 0x0000004400447308 */ /* 0x000e240000000800 */
[----:B0-----:R-:W-:-:S06]  /*a700*/  FADD.FTZ R120, R68, 1 ;  /* 0x3f80000044787421 */ /* 0x001fcc0000010000 */
[----:B------:R-:W0:Y:S02]  /*a710*/  MUFU.RCP R120, R120 ;  /* 0x0000007800787308 */ /* 0x000e240000001000 */
[----:B0-----:R-:W-:Y:S01]  /*a720*/  FMUL.FTZ R14, R115, R120 ;  /* 0x00000078730e7220 */ /* 0x001fe20000410000 */
[----:B------:R-:W-:Y:S02]  /*a730*/  HADD2.F32 R115, -RZ, R18.H0_H0 ;  /* 0x20000012ff737230 */ /* 0x000fe40000004100 */
[----:B------:R-:W-:-:S03]  /*a740*/  FADD.FTZ R126, -R120, 1 ;  /* 0x3f800000787e7421 */ /* 0x000fc60000010100 */
[----:B------:R-:W-:Y:S01]  /*a750*/  FADD.FTZ R115, -R96, R115 ;  /* 0x0000007360737221 */ /* 0x000fe20000010100 */
[----:B------:R-:W-:-:S03]  /*a760*/  FFMA.FTZ R9, R9, R126, 1 ;  /* 0x3f80000009097423 */ /* 0x000fc6000001007e */
[----:B------:R-:W-:Y:S01]  /*a770*/  FMUL.FTZ R115, R115, R0 ;  /* 0x0000000073737220 */ /* 0x000fe20000410000 */
[----:B------:R-:W-:-:S03]  /*a780*/  FMUL.FTZ R9, R14, R9 ;  /* 0x000000090e097220 */ /* 0x000fc60000410000 */
[----:B------:R-:W-:Y:S01]  /*a790*/  FFMA.FTZ R14, R76, R115, R72 ;  /* 0x000000734c0e7223 */ /* 0x000fe20000010048 */
[----:B------:R-:W-:-:S03]  /*a7a0*/  FFMA.FTZ R121, R12, R9, R121 ;  /* 0x000000090c797223 */ /* 0x000fc60000010079 */
        /* <DEDUP_REMOVED lines=8> */
[----:B------:R-:W-:-:S05]  /*a830*/  HADD2.F32 R119, -RZ, R16.H0_H0 ;  /* 0x20000010ff777230 */ /* 0x000fca0000004100 */
[----:B------:R-:W-:Y:S01]  /*a840*/  FADD.FTZ R125, -R96, R119 ;  /* 0x00000077607d7221 */ /* 0x000fe20000010100 */
[----:B------:R-:W-:Y:S01]  /*a850*/  FADD.FTZ R119, R117, R78 ;  /* 0x0000004e75777221 */ /* 0x000fe20000010000 */
        /* <DEDUP_REMOVED lines=8> */
[----:B0-----:R-:W-:Y:S01]  /*a8e0*/  FMUL.FTZ R16, R117, R78 ;  /* 0x0000004e75107220 */ /* 0x001fe20000410000 */
[----:B------:R-:W-:Y:S02]  /*a8f0*/  HADD2.F32 R117, -RZ, R80.H1_H1 ;  /* 0x30000050ff757230 */ /* 0x000fe40000004100 */
        /* <DEDUP_REMOVED lines=15> */
[----:B------:R-:W-:-:S05]  /*a9f0*/  HADD2.F32 R123, -RZ, R74.H1_H1 ;  /* 0x3000004aff7b7230 */ /* 0x000fca0000004100 */
[----:B------:R-:W-:Y:S01]  /*aa00*/  FADD.FTZ R125, -R96, R123 ;  /* 0x0000007b607d7221 */ /* 0x000fe20000010100 */
[----:B------:R-:W-:-:S03]  /*aa10*/  FMUL.FTZ R123, R77, R13 ;  /* 0x0000000d4d7b7220 */ /* 0x000fc60000410000 */
[----:B------:R-:W-:Y:S01]  /*aa20*/  FMUL.FTZ R68, R125, R0 ;  /* 0x000000007d447220 */ /* 0x000fe20000410000 */
[----:B------:R-:W-:Y:S02]  /*aa30*/  HADD2.F32 R125, -RZ, R74.H0_H0 ;  /* 0x2000004aff7d7230 */ /* 0x000fe40000004100 */
[----:B------:R-:W-:Y:S01]  /*aa40*/  FFMA.FTZ R122, R90, R123, R122 ;  /* 0x0000007b5a7a7223 */ /* 0x000fe2000001007a */
[----:B------:R-:W-:Y:S01]  /*aa50*/  FADD.FTZ R124, R123, R124 ;  /* 0x0000007c7b7c7221 */ /* 0x000fe20000010000 */
[----:B------:R-:W-:Y:S01]  /*aa60*/  FFMA.FTZ R13, R77, R68, R73 ;  /* 0x000000444d0d7223 */ /* 0x000fe20000010049 */
[----:B------:R-:W-:-:S03]  /*aa70*/  HADD2.F32 R123, -RZ, R88.H1_H1 ;  /* 0x30000058ff7b7230 */ /* 0x000fc60000004100 */
[----:B------:R-:W-:-:S06]  /*aa80*/  FMUL.FTZ R78, R13, -1.4426950216293334961 ;  /* 0xbfb8aa3b0d4e7820 */ /* 0x000fcc0000410000 */
[----:B------:R-:W0:Y:S02]  /*aa90*/  MUFU.EX2 R78, R78 ;  /* 0x0000004e004e7308 */ /* 0x000e240000000800 */
[----:B0-----:R-:W-:-:S06]  /*aaa0*/  FADD.FTZ R80, R78, 1 ;  /* 0x3f8000004e507421 */ /* 0x001fcc0000010000 */
[----:B------:R-:W0:Y:S02]  /*aab0*/  MUFU.RCP R80, R80 ;  /* 0x0000005000507308 */ /* 0x000e240000001000 */
[----:B0-----:R-:W-:Y:S01]  /*aac0*/  FMUL.FTZ R74, R125, R80 ;  /* 0x000000507d4a7220 */ /* 0x001fe20000410000 */
[----:B------:R-:W-:Y:S01]  /*aad0*/  FADD.FTZ R90, -R80, 1 ;  /* 0x3f800000505a7421 */ /* 0x000fe20000010100 */
[----:B------:R-:W-:-:S03]  /*aae0*/  HADD2.F32 R125, -RZ, R82.H0_H0 ;  /* 0x20000052ff7d7230 */ /* 0x000fc60000004100 */
[----:B------:R-:W-:Y:S02]  /*aaf0*/  FFMA.FTZ R13, R13, R90, 1 ;  /* 0x3f8000000d0d7423 */ /* 0x000fe4000001005a */
[----:B------:R-:W-:Y:S02]  /*ab00*/  FADD.FTZ R125, -R96, R125 ;  /* 0x0000007d607d7221 */ /* 0x000fe40000010100 */
[----:B------:R-:W-:Y:S02]  /*ab10*/  FMUL.FTZ R74, R74, R13 ;  /* 0x0000000d4a4a7220 */ /* 0x000fe40000410000 */
[----:B------:R-:W-:Y:S02]  /*ab20*/  FMUL.FTZ R13, R125, R0 ;  /* 0x000000007d0d7220 */ /* 0x000fe40000410000 */
[----:B------:R-:W-:Y:S02]  /*ab30*/  FFMA.FTZ R121, R68, R74, R121 ;  /* 0x0000004a44797223 */ /* 0x000fe40000010079 */
        /* <DEDUP_REMOVED lines=13> */
[----:B------:R-:W-:Y:S01]  /*ac10*/  FFMA.FTZ R122, R113, R123, R122 ;  /* 0x0000007b717a7223 */ /* 0x000fe2000001007a */
[----:B------:R-:W-:Y:S02]  /*ac20*/  HADD2.F32 R113, -RZ, R88.H0_H0 ;  /* 0x20000058ff717230 */ /* 0x000fe40000004100 */
[----:B------:R-:W-:Y:S01]  /*ac30*/  FADD.FTZ R124, R124, R123 ;  /* 0x0000007b7c7c7221 */ /* 0x000fe20000010000 */
        /* <DEDUP_REMOVED lines=9> */
[----:B------:R-:W-:Y:S01]  /*acd0*/  FADD.FTZ R113, R118, R15 ;  /* 0x0000000f76717221 */ /* 0x000fe20000010000 */
[----:B------:R-:W-:-:S04]  /*ace0*/  FMUL.FTZ R15, R77, R15 ;  /* 0x0000000f4d0f7220 */ /* 0x000fc80000410000 */
[----:B------:R-:W-:Y:S01]  /*acf0*/  FFMA.FTZ R122, R56, R15, R122 ;  /* 0x0000000f387a7223 */ /* 0x000fe2000001007a */
[----:B------:R-:W-:Y:S01]  /*ad00*/  FADD.FTZ R56, R119, R66 ;  /* 0x0000004277387221 */ /* 0x000fe20000010000 */
        /* <DEDUP_REMOVED lines=13> */
[----:B------:R-:W-:Y:S01]  /*ade0*/  FMUL.FTZ R11, R77, R19 ;  /* 0x000000134d0b7220 */ /* 0x000fe20000410000 */
[----:B------:R-:W-:Y:S01]  /*adf0*/  FADD.FTZ R124, R124, R17 ;  /* 0x000000117c7c7221 */ /* 0x000fe20000010000 */
[----:B------:R-:W-:-:S02]  /*ae00*/  FADD.FTZ R56, R56, R25 ;  /* 0x0000001938387221 */ /* 0x000fc40000010000 */
        /* <DEDUP_REMOVED lines=122> */
[C---:B------:R-:W-:Y:S01]  /*b5b0*/  FMUL.FTZ R3, R77.reuse, R9 ;  /* 0x000000094d037220 */ /* 0x040fe20000410000 */
[----:B------:R-:W-:Y:S01]  /*b5c0*/  FMUL.FTZ R9, R77, R7 ;  /* 0x000000074d097220 */ /* 0x000fe20000410000 */
[----:B------:R-:W-:Y:S01]  /*b5d0*/  FFMA.FTZ R122, R99, R5, R122 ;  /* 0x00000005637a7223 */ /* 0x000fe2000001007a */
[----:B------:R-:W-:Y:S01]  /*b5e0*/  FADD.FTZ R124, R124, R5 ;  /* 0x000000057c7c7221 */ /* 0x000fe20000010000 */
[-C--:B------:R-:W-:Y:S01]  /*b5f0*/  FMUL.FTZ R5, R76, R14.reuse ;  /* 0x0000000e4c057220 */ /* 0x080fe20000410000 */
        /* <DEDUP_REMOVED lines=29> */
.L_x_795:
        /* <DEDUP_REMOVED lines=35> */
[----:B------:R-:W-:-:S04]  /*ba00*/  @!P2 SHF.R.U32.HI R2, RZ, 0x2, R41 ;  /* 0x00000002ff02a819 */ /* 0x000fc80000011629 */
[----:B------:R-:W-:Y:S02]  /*ba10*/  @!P2 LOP3.LUT R2, R2, 0xf8, RZ, 0xc0, !PT ;  /* 0x000000f80202a812 */ /* 0x000fe400078ec0ff */
[----:B0-----:R-:W-:Y:S01]  /*ba20*/  @!P2 LEA R3, R8, R3, 0x18 ;  /* 0x000000030803a211 */ /* 0x001fe200078ec0ff */
[----:B-1----:R-:W-:-:S03]  /*ba30*/  FADD.FTZ R8, R11, R12 ;  /* 0x0000000c0b087221 */ /* 0x002fc60000010000 */
[----:B------:R-:W-:-:S05]  /*ba40*/  @!P2 IADD3 R2, PT, PT, R2, R3, RZ ;  /* 0x000000030202a210 */ /* 0x000fca0007ffe0ff */
[----:B------:R3:W-:Y:S02]  /*ba50*/  @!P2 STS.64 [R2+0x10], R8 ;  /* 0x000010080200a388 */ /* 0x0007e40000000a00 */
.L_x_797:
[----:B------:R-:W-:Y:S05]  /*ba60*/  BSYNC.RECONVERGENT B0 ;  /* 0x0000000000007941 */ /* 0x000fea0003800200 */
.L_x_796:
        /* <DEDUP_REMOVED lines=9> */
[----:B------:R-:W0:Y:S04]  /*bb00*/  LDS.128 R20, [UR5+0x40] ;  /* 0x00004005ff147984 */ /* 0x000e280008000c00 */
[----:B------:R-:W0:Y:S04]  /*bb10*/  LDS.128 R16, [UR5+0x50] ;  /* 0x00005005ff107984 */ /* 0x000e280008000c00 */
[----:B-12---:R-:W1:Y:S01]  /*bb20*/  LDS.128 R12, [UR5+0x60] ;  /* 0x00006005ff0c7984 */ /* 0x006e620008000c00 */
[----:B---3--:R-:W-:Y:S01]  /*bb30*/  FADD.FTZ R11, R8, R2 ;  /* 0x00000002080b7221 */ /* 0x008fe20000010000 */
[----:B------:R-:W-:-:S03]  /*bb40*/  FADD.FTZ R2, R9, R3 ;  /* 0x0000000309027221 */ /* 0x000fc60000010000 */
        /* <DEDUP_REMOVED lines=20> */
.L_x_799:
[----:B------:R-:W-:Y:S05]  /*bc90*/  BSYNC.RECONVERGENT B0 ;  /* 0x0000000000007941 */ /* 0x000fea0003800200 */
.L_x_798:
        /* <DEDUP_REMOVED lines=78> */
.L_x_801:
[----:B------:R-:W-:Y:S05]  /*c180*/  BSYNC.RECONVERGENT B0 ;  /* 0x0000000000007941 */ /* 0x000fea0003800200 */
.L_x_800:
[----:B------:R-:W-:Y:S04]  /*c190*/  BSSY.RECONVERGENT B0, `(.L_x_802) ;  /* 0x000001d000007945 */ /* 0x000fe80003800200 */
[----:B------:R-:W-:Y:S05]  /*c1a0*/  @P4 BRA `(.L_x_803) ;  /* 0x00000000006c4947 */ /* 0x000fea0003800000 */
[----:B------:R-:W4:Y:S01]  /*c1b0*/  LDC.64 R20, c[0x0][0x3f8] ;  /* 0x0000fe00ff147b82 */ /* 0x000f220000000a00 */
[----:B------:R-:W-:-:S07]  /*c1c0*/  IMAD R15, R114, 0x18, R41 ;  /* 0x00000018720f7824 */ /* 0x000fce00078e0229 */
[----:B---3--:R-:W3:Y:S01]  /*c1d0*/  LDC.64 R2, c[0x0][0x3d8] ;  /* 0x0000f600ff027b82 */ /* 0x008ee20000000a00 */
[----:B----4-:R-:W-:Y:S01]  /*c1e0*/  IMAD.WIDE.U32 R10, R20, 0x3, RZ ;  /* 0x00000003140a7825 */ /* 0x010fe200078e00ff */
[C---:B--2---:R-:W-:Y:S02]  /*c1f0*/  LEA R13, R21.reuse, R21, 0x1 ;  /* 0x00000015150d7211 */ /* 0x044fe400078e08ff */
[----:B------:R-:W-:Y:S02]  /*c200*/  LEA.HI R19, P2, R21, R20, RZ, 0x1 ;  /* 0x0000001415137211 */ /* 0x000fe400078508ff */
[----:B------:R-:W-:Y:S02]  /*c210*/  IADD3 R13, PT, PT, R11, R13, RZ ;  /* 0x0000000d0b0d7210 */ /* 0x000fe40007ffe0ff */
[----:B-1----:R-:W-:Y:S01]  /*c220*/  IADD3.X R12, PT, PT, RZ, R21, RZ, P2, !PT ;  /* 0x00000015ff0c7210 */ /* 0x002fe200017fe4ff */
        /* <DEDUP_REMOVED lines=19> */
.L_x_803:
[----:B------:R-:W-:Y:S05]  /*c360*/  BSYNC.RECONVERGENT B0 ;  /* 0x0000000000007941 */ /* 0x000fea0003800200 */
.L_x_802:
[----:B------:R-:W-:Y:S05]  /*c370*/  @!P1 BRA `(.L_x_804) ;  /* 0x0000000800e09947 */ /* 0x000fea0003800000 */
[----:B----4-:R-:W4:Y:S01]  /*c380*/  LDC.64 R4, c[0x0][0x3d0] ;  /* 0x0000f400ff047b82 */ /* 0x010f220000000a00 */
[----:B------:R-:W-:Y:S01]  /*c390*/  LOP3.LUT R3, R49, 0x1, RZ, 0xc0, !PT ;  /* 0x0000000131037812 */ /* 0x000fe200078ec0ff */
[----:B------:R-:W-:Y:S04]  /*c3a0*/  BSSY.RECONVERGENT B0, `(.L_x_805) ;  /* 0x000001d000007945 */ /* 0x000fe80003800200 */
[----:B------:R-:W-:-:S04]  /*c3b0*/  IMAD R6, R3, R112, RZ ;  /* 0x0000007003067224 */ /* 0x000fc800078e02ff */
[----:B---3--:R-:W-:-:S05]  /*c3c0*/  IMAD R2, R6, R43, RZ ;  /* 0x0000002b06027224 */ /* 0x008fca00078e02ff */
[----:B------:R-:W-:-:S05]  /*c3d0*/  SHF.L.U32 R3, R2, 0x1, RZ ;  /* 0x0000000102037819 */ /* 0x000fca00000006ff */
[----:B----4-:R-:W-:Y:S01]  /*c3e0*/  IMAD.WIDE R4, R3, 0x4, R4 ;  /* 0x0000000403047825 */ /* 0x010fe200078e0204 */
[----:B------:R-:W-:Y:S06]  /*c3f0*/  @P0 BRA `(.L_x_806) ;  /* 0x00000000005c0947 */ /* 0x000fec0003800000 */
[----:B------:R-:W3:Y:S01]  /*c400*/  LDC.64 R2, c[0x0][0x3c8] ;  /* 0x0000f200ff027b82 */ /* 0x000ee20000000a00 */
[----:B------:R-:W-:Y:S01]  /*c410*/  IADD3 R11, PT, PT, R6, R39, RZ ;  /* 0x00000027060b7210 */ /* 0x000fe20007ffe0ff */
[----:B------:R-:W-:Y:S01]  /*c420*/  IMAD R7, R112, UR7, R39 ;  /* 0x0000000770077c24 */ /* 0x000fe2000f8e0227 */
[----:B-1----:R-:W-:-:S03]  /*c430*/  LOP3.LUT P0, R12, R49, 0x2, RZ, 0xc0, !PT ;  /* 0x00000002310c7812 */ /* 0x002fc6000780c0ff */
        /* <DEDUP_REMOVED lines=14> */
.L_x_807:
[----:B------:R-:W2:Y:S04]  /*c520*/  LDG.E.STRONG.GPU R2, desc[UR8][R10.64] ;  /* 0x000000080a027981 */ /* 0x000ea8000c1ef900 */
[----:B--2---:R-:W-:Y:S04]  /*c530*/  CCTL.IVALL ;  /* 0x00000000ff00798f */ /* 0x004fe80002000000 */
[----:B------:R3:W-:Y:S01]  /*c540*/  STL [R1], R2 ;  /* 0x0000000201007387 */ /* 0x0007e20000100800 */
[----:B------:R-:W-:-:S13]  /*c550*/  ISETP.NE.AND P0, PT, R2, R3, PT ;  /* 0x000000030200720c */ /* 0x000fda0003f05270 */
[----:B---3--:R-:W-:Y:S05]  /*c560*/  @P0 BRA `(.L_x_807) ;  /* 0xfffffffc00ec0947 */ /* 0x008fea000383ffff */
.L_x_806:
[----:B------:R-:W-:Y:S05]  /*c570*/  BSYNC.RECONVERGENT B0 ;  /* 0x0000000000007941 */ /* 0x000fea0003800200 */
.L_x_805:
[----:B------:R-:W-:Y:S01]  /*c580*/  BAR.SYNC.DEFER_BLOCKING 0x0 ;  /* 0x0000000000007b1d */ /* 0x000fe20000010000 */
[----:B------:R-:W-:Y:S01]  /*c590*/  ISETP.GE.U32.AND P0, PT, R43, 0x8, PT ;  /* 0x000000082b00780c */ /* 0x000fe20003f06070 */
[----:B------:R-:W-:-:S12]  /*c5a0*/  HFMA2 R14, -RZ, RZ, 0, 0 ;  /* 0x00000000ff0e7431 */ /* 0x000fd800000001ff */
        /* <DEDUP_REMOVED lines=12> */
.L_x_809:
        /* <DEDUP_REMOVED lines=11> */
[C---:B------:R-:W-:Y:S02]  /*c720*/  IADD3 R10, PT, PT, R18.reuse, 0x4, RZ ;  /* 0x00000004120a7810 */ /* 0x040fe40007ffe0ff */
[C---:B------:R-:W-:Y:S02]  /*c730*/  ISETP.NE.OR P1, PT, R41.reuse, RZ, !P1 ;  /* 0x000000ff2900720c */ /* 0x040fe40004f25670 */
        /* <DEDUP_REMOVED lines=10> */
[----:B------:R3:W4:Y:S05]  /*c7e0*/  @!P0 LDG.E.64 R34, desc[UR8][R2.64] ;  /* 0x0000000802228981 */ /* 0x00072a000c1e1b00 */
[----:B-12---:R-:W-:-:S06]  /*c7f0*/  @!P4 IMAD.WIDE.U32 R12, R19, 0x8, R4 ;  /* 0x00000008130cc825 */ /* 0x006fcc00078e0004 */
[----:B------:R-:W2:Y:S01]  /*c800*/  @!P4 LDG.E.64 R12, desc[UR8][R12.64] ;  /* 0x000000080c0cc981 */ /* 0x000ea2000c1e1b00 */
[----:B------:R-:W-:-:S06]  /*c810*/  @!P3 IMAD.WIDE.U32 R16, R25, 0x8, R4 ;  /* 0x000000081910b825 */ /* 0x000fcc00078e0004 */
[----:B------:R-:W5:Y:S01]  /*c820*/  @!P3 LDG.E.64 R16, desc[UR8][R16.64] ;  /* 0x000000081010b981 */ /* 0x000f62000c1e1b00 */
[----:B0-----:R-:W-:Y:S01]  /*c830*/  @!P5 FADD.FTZ R8, R8, R6 ;  /* 0x000000060808d221 */ /* 0x001fe20000010000 */
[----:B------:R-:W-:Y:S01]  /*c840*/  @!P5 FADD.FTZ R9, R9, R7 ;  /* 0x000000070909d221 */ /* 0x000fe20000010000 */
[----:B------:R-:W-:Y:S01]  /*c850*/  ISETP.NE.OR P5, PT, R41, RZ, !P6 ;  /* 0x000000ff2900720c */ /* 0x000fe200077a5670 */
[----:B------:R-:W-:Y:S01]  /*c860*/  @!P1 IMAD.WIDE.U32 R6, R23, 0x8, R4 ;  /* 0x0000000817069825 */ /* 0x000fe200078e0004 */
[----:B------:R-:W-:-:S03]  /*c870*/  ISETP.NE.AND P6, PT, R10, UR7, PT ;  /* 0x000000070a007c0c */ /* 0x000fc6000bfc5270 */
[--C-:B------:R-:W-:Y:S01]  /*c880*/  @!P2 IMAD.WIDE.U32 R10, R21, 0x8, R4.reuse ;  /* 0x00000008150aa825 */ /* 0x100fe200078e0004 */
[----:B------:R-:W-:Y:S01]  /*c890*/  ISETP.NE.OR P6, PT, R41, RZ, !P6 ;  /* 0x000000ff2900720c */ /* 0x000fe200077c5670 */
[----:B------:R-:W2:Y:S04]  /*c8a0*/  @!P1 LDG.E.64 R6, desc[UR8][R6.64] ;  /* 0x0000000806069981 */ /* 0x000ea8000c1e1b00 */
[----:B------:R-:W5:Y:S02]  /*c8b0*/  @!P2 LDG.E.64 R10, desc[UR8][R10.64] ;  /* 0x000000080a0aa981 */ /* 0x000f64000c1e1b00 */
[----:B------:R-:W-:-:S06]  /*c8c0*/  @!P5 IMAD.WIDE.U32 R14, R29, 0x8, R4 ;  /* 0x000000081d0ed825 */ /* 0x000fcc00078e0004 */
[----:B------:R-:W5:Y:S01]  /*c8d0*/  @!P5 LDG.E.64 R14, desc[UR8][R14.64] ;  /* 0x000000080e0ed981 */ /* 0x000f62000c1e1b00 */
[----:B---3--:R-:W-:-:S06]  /*c8e0*/  @!P6 IMAD.WIDE.U32 R2, R27, 0x8, R4 ;  /* 0x000000081b02e825 */ /* 0x008fcc00078e0004 */
[----:B------:R-:W3:Y:S01]  /*c8f0*/  @!P6 LDG.E.64 R2, desc[UR8][R2.64] ;  /* 0x000000080202e981 */ /* 0x000ee2000c1e1b00 */
[----:B------:R-:W-:Y:S01]  /*c900*/  IADD3 R18, PT, PT, R18, 0x8, RZ ;  /* 0x0000000812127810 */ /* 0x000fe20007ffe0ff */
[----:B----4-:R-:W-:Y:S01]  /*c910*/  @!P0 FADD.FTZ R8, R8, R34 ;  /* 0x0000002208088221 */ /* 0x010fe20000010000 */
        /* <DEDUP_REMOVED lines=11> */
[----:B--2---:R-:W-:Y:S01]  /*c9d0*/  @!P1 FADD.FTZ R8, R8, R6 ;  /* 0x0000000608089221 */ /* 0x004fe20000010000 */
[----:B------:R-:W-:-:S03]  /*c9e0*/  @!P1 FADD.FTZ R9, R9, R7 ;  /* 0x0000000709099221 */ /* 0x000fc60000010000 */
[----:B-----5:R-:W-:Y:S01]  /*c9f0*/  @!P2 FADD.FTZ R8, R8, R10 ;  /* 0x0000000a0808a221 */ /* 0x020fe20000010000 */
[----:B------:R-:W-:-:S03]  /*ca00*/  @!P2 FADD.FTZ R9, R9, R11 ;  /* 0x0000000b0909a221 */ /* 0x000fc60000010000 */
[----:B------:R-:W-:Y:S01]  /*ca10*/  @!P4 FADD.FTZ R8, R8, R12 ;  /* 0x0000000c0808c221 */ /* 0x000fe20000010000 */
[----:B------:R-:W-:-:S03]  /*ca20*/  @!P4 FADD.FTZ R9, R9, R13 ;  /* 0x0000000d0909c221 */ /* 0x000fc60000010000 */
[----:B------:R-:W-:Y:S01]  /*ca30*/  @!P5 FADD.FTZ R8, R8, R14 ;  /* 0x0000000e0808d221 */ /* 0x000fe20000010000 */
[----:B------:R-:W-:-:S03]  /*ca40*/  @!P5 FADD.FTZ R9, R9, R15 ;  /* 0x0000000f0909d221 */ /* 0x000fc60000010000 */
[----:B------:R-:W-:Y:S01]  /*ca50*/  @!P3 FADD.FTZ R8, R8, R16 ;  /* 0x000000100808b221 */ /* 0x000fe20000010000 */
[----:B------:R-:W-:-:S03]  /*ca60*/  @!P3 FADD.FTZ R9, R9, R17 ;  /* 0x000000110909b221 */ /* 0x000fc60000010000 */
[----:B---3--:R-:W-:Y:S01]  /*ca70*/  @!P6 FADD.FTZ R8, R8, R2 ;  /* 0x000000020808e221 */ /* 0x008fe20000010000 */
[----:B------:R-:W-:Y:S01]  /*ca80*/  @!P6 FADD.FTZ R9, R9, R3 ;  /* 0x000000030909e221 */ /* 0x000fe20000010000 */
[----:B------:R-:W-:Y:S06]  /*ca90*/  @P0 BRA `(.L_x_809) ;  /* 0xfffffff800f40947 */ /* 0x000fec000383ffff */
[----:B------:R-:W-:-:S07]  /*caa0*/  MOV R14, R37 ;  /* 0x00000025000e7202 */ /* 0x000fce0000000f00 */
.L_x_808:
        /* <DEDUP_REMOVED lines=8> */
[C---:B------:R-:W-:Y:S02]  /*cb30*/  IADD3 R11, PT, PT, R14.reuse, 0x2, RZ ;  /* 0x000000020e0b7810 */ /* 0x040fe40007ffe0ff */
[----:B------:R-:W-:Y:S02]  /*cb40*/  ISETP.NE.AND P1, PT, R7, UR7, PT ;  /* 0x0000000707007c0c */ /* 0x000fe4000bf25270 */
[----:B------:R-:W-:Y:S02]  /*cb50*/  ISETP.NE.OR P0, PT, R41, RZ, !P0 ;  /* 0x000000ff2900720c */ /* 0x000fe40004705670 */
[----:B--2---:R-:W-:-:S02]  /*cb60*/  IADD3 R13, PT, PT, R14, 0x3, RZ ;  /* 0x000000030e0d7810 */ /* 0x004fc40007ffe0ff */
[----:B------:R-:W-:Y:S02]  /*cb70*/  ISETP.NE.AND P2, PT, R11, UR7, PT ;  /* 0x000000070b007c0c */ /* 0x000fe4000bf45270 */
[----:B------:R-:W-:Y:S02]  /*cb80*/  ISETP.NE.OR P1, PT, R41, RZ, !P1 ;  /* 0x000000ff2900720c */ /* 0x000fe40004f25670 */
        /* <DEDUP_REMOVED lines=12> */
[----:B-1----:R-:W-:Y:S02]  /*cc50*/  @!P3 IMAD.WIDE.U32 R12, R13, 0x8, R4 ;  /* 0x000000080d0cb825 */ /* 0x002fe400078e0004 */
        /* <DEDUP_REMOVED lines=11> */
.L_x_810:
        /* <DEDUP_REMOVED lines=19> */
.L_x_811:
        /* <DEDUP_REMOVED lines=11> */
.L_x_812:
[----:B------:R-:W-:Y:S05]  /*cef0*/  BSYNC.RECONVERGENT B0 ;  /* 0x0000000000007941 */ /* 0x000fea0003800200 */
.L_x_804:
        /* <DEDUP_REMOVED lines=16> */
.L_x_818:
[----:B-1----:R-:W-:-:S05]  /*d000*/  LEA R12, R8, R1, 0x2 ;  /* 0x00000001080c7211 */ /* 0x002fca00078e10ff */
[----:B------:R-:W3:Y:S04]  /*d010*/  LDL.64 R2, [R12+0x10] ;  /* 0x000010000c027983 */ /* 0x000ee80000100a00 */
[----:B------:R-:W4:Y:S01]  /*d020*/  LDL.64 R10, [R12+0x90] ;  /* 0x000090000c0a7983 */ /* 0x000f220000100a00 */
[----:B------:R-:W-:Y:S01]  /*d030*/  BSSY.RECONVERGENT B0, `(.L_x_813) ;  /* 0x000003b000007945 */ /* 0x000fe20003800200 */
[--C-:B0--3--:R-:W-:Y:S02]  /*d040*/  HADD2.F32 R9, -RZ, R2.reuse.H1_H1 ;  /* 0x30000002ff097230 */ /* 0x109fe40000004100 */
[----:B------:R-:W-:-:S03]  /*d050*/  HADD2.F32 R5, -RZ, R2.H0_H0 ;  /* 0x20000002ff057230 */ /* 0x000fc60000004100 */
[C---:B------:R-:W-:Y:S02]  /*d060*/  FADD.FTZ R9, -R96.reuse, R9 ;  /* 0x0000000960097221 */ /* 0x040fe40000010100 */
[----:B------:R-:W-:Y:S02]  /*d070*/  FADD.FTZ R5, -R96, R5 ;  /* 0x0000000560057221 */ /* 0x000fe40000010100 */
[-C--:B------:R-:W-:Y:S02]  /*d080*/  FMUL.FTZ R16, R9, R0.reuse ;  /* 0x0000000009107220 */ /* 0x080fe40000410000 */
[----:B------:R-:W-:Y:S01]  /*d090*/  FMUL.FTZ R21, R5, R0 ;  /* 0x0000000005157220 */ /* 0x000fe20000410000 */
[--C-:B----4-:R-:W-:Y:S02]  /*d0a0*/  HADD2.F32 R5, -RZ, R10.reuse.H0_H0 ;  /* 0x2000000aff057230 */ /* 0x110fe40000004100 */
[----:B------:R-:W-:Y:S01]  /*d0b0*/  @P2 FFMA.FTZ R4, R77, R16, R73 ;  /* 0x000000104d042223 */ /* 0x000fe20000010049 */
[----:B------:R-:W-:-:S02]  /*d0c0*/  HADD2.F32 R10, -RZ, R10.H1_H1 ;  /* 0x3000000aff0a7230 */ /* 0x000fc40000004100 */
[----:B------:R-:W-:Y:S01]  /*d0d0*/  @P2 FFMA.FTZ R2, R76, R21, R72 ;  /* 0x000000154c022223 */ /* 0x000fe20000010048 */
[----:B--2---:R-:W-:-:S03]  /*d0e0*/  @P2 FMUL.FTZ R13, R4, -1.4426950216293334961 ;  /* 0xbfb8aa3b040d2820 */ /* 0x004fc60000410000 */
[----:B------:R-:W-:-:S03]  /*d0f0*/  @P2 FMUL.FTZ R9, R2, -1.4426950216293334961 ;  /* 0xbfb8aa3b02092820 */ /* 0x000fc60000410000 */
[----:B------:R-:W0:Y:S04]  /*d100*/  @P2 MUFU.EX2 R13, R13 ;  /* 0x0000000d000d2308 */ /* 0x000e280000000800 */
[----:B------:R-:W1:Y:S01]  /*d110*/  @P2 MUFU.EX2 R9, R9 ;  /* 0x0000000900092308 */ /* 0x000e620000000800 */
[----:B0-----:R-:W-:Y:S01]  /*d120*/  @P2 FADD.FTZ R14, R13, 1 ;  /* 0x3f8000000d0e2421 */ /* 0x001fe20000010000 */
[----:B------:R-:W-:-:S03]  /*d130*/  HADD2.F32 R13, -RZ, R3.H1_H1 ;  /* 0x30000003ff0d7230 */ /* 0x000fc60000004100 */
[----:B------:R-:W0:Y:S01]  /*d140*/  @P2 MUFU.RCP R15, R14 ;  /* 0x0000000e000f2308 */ /* 0x000e220000001000 */
[----:B-1----:R-:W-:Y:S01]  /*d150*/  @P2 FADD.FTZ R12, R9, 1 ;  /* 0x3f800000090c2421 */ /* 0x002fe20000010000 */
[----:B------:R-:W-:Y:S02]  /*d160*/  HADD2.F32 R9, -RZ, R3.H0_H0 ;  /* 0x20000003ff097230 */ /* 0x000fe40000004100 */
[----:B------:R-:W-:Y:S01]  /*d170*/  FFMA.FTZ R3, R6, R21, R7 ;  /* 0x0000001506037223 */ /* 0x000fe20000010007 */
[C---:B------:R-:W-:Y:S02]  /*d180*/  FADD.FTZ R13, -R96.reuse, R13 ;  /* 0x0000000d600d7221 */ /* 0x040fe40000010100 */
[----:B------:R-:W-:Y:S01]  /*d190*/  FADD.FTZ R9, -R96, R9 ;  /* 0x0000000960097221 */ /* 0x000fe20000010100 */
[----:B------:R-:W1:Y:S01]  /*d1a0*/  @P2 MUFU.RCP R12, R12 ;  /* 0x0000000c000c2308 */ /* 0x000e620000001000 */
[----:B0-----:R-:W-:Y:S01]  /*d1b0*/  @P2 FADD.FTZ R19, -R15, 1 ;  /* 0x3f8000000f132421 */ /* 0x001fe20000010100 */
[----:B------:R-:W-:-:S03]  /*d1c0*/  @P2 FMUL.FTZ R15, R10, R15 ;  /* 0x0000000f0a0f2220 */ /* 0x000fc60000410000 */
[----:B------:R-:W-:Y:S01]  /*d1d0*/  @P2 FFMA.FTZ R4, R4, R19, 1 ;  /* 0x3f80000004042423 */ /* 0x000fe20000010013 */
[----:B------:R-:W-:-:S03]  /*d1e0*/  LEA R19, R8, R47, 0x4 ;  /* 0x0000002f08137211 */ /* 0x000fc600078e20ff */
[----:B------:R-:W-:Y:S01]  /*d1f0*/  @P2 FMUL.FTZ R10, R15, R4 ;  /* 0x000000040f0a2220 */ /* 0x000fe20000410000 */
[----:B------:R-:W-:Y:S01]  /*d200*/  ISETP.GE.U32.AND P0, PT, R19, UR14, PT ;  /* 0x0000000e13007c0c */ /* 0x000fe2000bf06070 */
[----:B-1----:R-:W-:Y:S01]  /*d210*/  @P2 FADD.FTZ R17, -R12, 1 ;  /* 0x3f8000000c112421 */ /* 0x002fe20000010100 */
[----:B------:R-:W-:Y:S01]  /*d220*/  SHF.R.S32.HI R4, RZ, 0x1f, R19 ;  /* 0x0000001fff047819 */ /* 0x000fe20000011413 */
[----:B------:R-:W-:Y:S01]  /*d230*/  FMUL.FTZ R15, R9, R0 ;  /* 0x00000000090f7220 */ /* 0x000fe20000410000 */
[----:B------:R-:W-:Y:S01]  /*d240*/  IADD3 R23, PT, PT, R19, 0x10, RZ ;  /* 0x0000001013177810 */ /* 0x000fe20007ffe0ff */
[----:B------:R-:W-:Y:S01]  /*d250*/  @P2 FFMA.FTZ R17, R2, R17, 1 ;  /* 0x3f80000002112423 */ /* 0x000fe20000010011 */
[----:B------:R-:W-:Y:S01]  /*d260*/  ISETP.GE.AND.EX P0, PT, R4, UR15, PT, P0 ;  /* 0x0000000f04007c0c */ /* 0x000fe2000bf06300 */
[----:B------:R-:W-:Y:S01]  /*d270*/  @P2 FMUL.FTZ R2, R5, R12 ;  /* 0x0000000c05022220 */ /* 0x000fe20000410000 */
[----:B------:R-:W-:Y:S01]  /*d280*/  ISETP.GE.U32.AND P1, PT, R23, UR14, PT ;  /* 0x0000000e17007c0c */ /* 0x000fe2000bf26070 */
[----:B------:R-:W-:Y:S01]  /*d290*/  FMUL.FTZ R12, R13, R0 ;  /* 0x000000000d0c7220 */ /* 0x000fe20000410000 */
[----:B------:R-:W-:Y:S01]  /*d2a0*/  SHF.R.S32.HI R18, RZ, 0x1f, R23 ;  /* 0x0000001fff127819 */ /* 0x000fe20000011417 */
[----:B------:R-:W-:Y:S01]  /*d2b0*/  @P2 FMUL.FTZ R5, R2, R17 ;  /* 0x0000001102052220 */ /* 0x000fe20000410000 */
[----:B------:R-:W-:Y:S01]  /*d2c0*/  FFMA.FTZ R2, R6, R16, R7 ;  /* 0x0000001006027223 */ /* 0x000fe20000010007 */
[----:B------:R-:W-:-:S02]  /*d2d0*/  ISETP.NE.AND P2, PT, RZ, UR10, PT ;  /* 0x0000000aff007c0c */ /* 0x000fc4000bf45270 */
[----:B------:R-:W-:Y:S01]  /*d2e0*/  ISETP.GE.AND.EX P1, PT, R18, UR15, PT, P1 ;  /* 0x0000000f12007c0c */ /* 0x000fe2000bf26310 */
[----:B------:R-:W-:Y:S01]  /*d2f0*/  FFMA.FTZ R5, R76, R5, -R3 ;  /* 0x000000054c057223 */ /* 0x000fe20000010803 */
[----:B------:R-:W-:Y:S02]  /*d300*/  FFMA.FTZ R9, R77, R10, -R2 ;  /* 0x0000000a4d097223 */ /* 0x000fe40000010802 */
[----:B------:R-:W-:Y:S09]  /*d310*/  @P0 BRA `(.L_x_814) ;  /* 0x0000000000300947 */ /* 0x000ff20003800000 */
[----:B------:R-:W-:Y:S01]  /*d320*/  MOV R2, R94 ;  /* 0x0000005e00027202 */ /* 0x000fe20000000f00 */
[----:B------:R-:W-:Y:S01]  /*d330*/  IMAD R4, R4, UR16, RZ ;  /* 0x0000001004047c24 */ /* 0x000fe2000f8e02ff */
[----:B------:R-:W-:Y:S01]  /*d340*/  MOV R3, R93 ;  /* 0x0000005d00037202 */ /* 0x000fe20000000f00 */
[-C--:B------:R-:W-:Y:S01]  /*d350*/  FMUL.FTZ R10, R5, R0.reuse ;  /* 0x00000000050a7220 */ /* 0x080fe20000410000 */
[----:B------:R-:W-:Y:S01]  /*d360*/  FMUL.FTZ R9, R9, R0 ;  /* 0x0000000009097220 */ /* 0x000fe20000410000 */
[C---:B------:R-:W-:Y:S02]  /*d370*/  IMAD R13, R19.reuse, UR17, R4 ;  /* 0x00000011130d7c24 */ /* 0x040fe4000f8e0204 */
[----:B------:R-:W-:Y:S02]  /*d380*/  IMAD.WIDE.U32 R2, R19, UR16, R2 ;  /* 0x0000001013027c25 */ /* 0x000fe4000f8e0002 */
[----:B------:R-:W-:-:S03]  /*d390*/  F2FP.F16.F32.PACK_AB R9, R9, R10 ;  /* 0x0000000a0909723e */ /* 0x000fc600000000ff */
[----:B------:R-:W-:Y:S02]  /*d3a0*/  IADD3 R3, PT, PT, R3, R13, RZ ;  /* 0x0000000d03037210 */ /* 0x000fe40007ffe0ff */
[----:B------:R-:W-:-:S04]  /*d3b0*/  LEA R4, P0, R2, UR12, 0x1 ;  /* 0x0000000c02047c11 */ /* 0x000fc8000f8008ff */
[----:B------:R-:W-:-:S05]  /*d3c0*/  LEA.HI.X R5, R2, UR13, R3, 0x1, P0 ;  /* 0x0000000d02057c11 */ /* 0x000fca00080f0c03 */
[----:B------:R0:W-:Y:S04]  /*d3d0*/  STG.E desc[UR8][R4.64], R9 ;  /* 0x0000000904007986 */ /* 0x0001e8000c101908 */
.L_x_814:
[----:B------:R-:W-:Y:S05]  /*d3e0*/  BSYNC.RECONVERGENT B0 ;  /* 0x0000000000007941 */ /* 0x000fea0003800200 */
.L_x_813:
[--C-:B------:R-:W-:Y:S02]  /*d3f0*/  HADD2.F32 R3, -RZ, R11.reuse.H0_H0 ;  /* 0x2000000bff037230 */ /* 0x100fe40000004100 */
[C-C-:B------:R-:W-:Y:S01]  /*d400*/  FFMA.FTZ R17, R6.reuse, R15, R7.reuse ;  /* 0x0000000f06117223 */ /* 0x140fe20000010007 */
[----:B------:R-:W-:Y:S01]  /*d410*/  FFMA.FTZ R16, R6, R12, R7 ;  /* 0x0000000c06107223 */ /* 0x000fe20000010007 */
[----:B------:R-:W-:Y:S01]  /*d420*/  HADD2.F32 R2, -RZ, R11.H1_H1 ;  /* 0x3000000bff027230 */ /* 0x000fe20000004100 */
        /* <DEDUP_REMOVED lines=19> */
.L_x_815:
[----:B------:R-:W-:Y:S01]  /*d560*/  BSSY.RECONVERGENT B0, `(.L_x_816) ;  /* 0x0000010000007945 */ /* 0x000fe20003800200 */
[----:B------:R-:W-:Y:S01]  /*d570*/  FFMA.FTZ R17, R76, R3, -R17 ;  /* 0x000000034c117223 */ /* 0x000fe20000010811 */
[----:B0-----:R-:W-:Y:S02]  /*d580*/  FFMA.FTZ R9, R77, R2, -R16 ;  /* 0x000000024d097223 */ /* 0x001fe40000010810 */
        /* <DEDUP_REMOVED lines=13> */
.L_x_817:
[----:B------:R-:W-:Y:S05]  /*d660*/  BSYNC.RECONVERGENT B0 ;  /* 0x0000000000007941 */ /* 0x000fea0003800200 */
.L_x_816:
[----:B------:R-:W-:-:S04]  /*d670*/  IADD3 R8, PT, PT, R8, 0x2, RZ ;  /* 0x0000000208087810 */ /* 0x000fc80007ffe0ff */
[----:B------:R-:W-:-:S13]  /*d680*/  ISETP.NE.AND P0, PT, R8, 0x20, PT ;  /* 0x000000200800780c */ /* 0x000fda0003f05270 */
[----:B------:R-:W-:Y:S05]  /*d690*/  @P0 BRA `(.L_x_818) ;  /* 0xfffffff800580947 */ /* 0x000fea000383ffff */
[----:B------:R-:W-:Y:S02]  /*d6a0*/  IADD3 R51, PT, PT, R112, R51, RZ ;  /* 0x0000003370337210 */ /* 0x000fe40007ffe0ff */
[----:B------:R-:W-:Y:S02]  /*d6b0*/  IADD3 R49, PT, PT, R49, 0x1, RZ ;  /* 0x0000000131317810 */ /* 0x000fe40007ffe0ff */
[----:B------:R-:W-:-:S13]  /*d6c0*/  ISETP.GE.AND P0, PT, R51, UR4, PT ;  /* 0x0000000433007c0c */ /* 0x000fda000bf06270 */
[----:B------:R-:W-:Y:S05]  /*d6d0*/  @!P0 BRA `(.L_x_819) ;  /* 0xffffff2800e08947 */ /* 0x000fea000383ffff */
.L_x_793:
[----:B0-----:R-:W0:Y:S01]  /*d6e0*/  LDC R4, c[0x0][0x370] ;  /* 0x0000dc00ff047b82 */ /* 0x001e220000000800 */
[----:B------:R-:W-:Y:S01]  /*d6f0*/  ISETP.NE.AND P2, PT, R41, RZ, PT ;  /* 0x000000ff2900720c */ /* 0x000fe20003f45270 */
[----:B------:R-:W-:Y:S06]  /*d700*/  BSSY.RECONVERGENT B0, `(.L_x_820) ;  /* 0x0000011000007945 */ /* 0x000fec0003800200 */
[----:B------:R-:W1:Y:S08]  /*d710*/  LDC R7, c[0x0][0x374] ;  /* 0x0000dd00ff077b82 */ /* 0x000e700000000800 */
[----:B------:R-:W2:Y:S01]  /*d720*/  LDC.64 R2, c[0x0][0x3c8] ;  /* 0x0000f200ff027b82 */ /* 0x000ea20000000a00 */
[----:B0-----:R-:W-:-:S02]  /*d730*/  IADD3 R5, PT, PT, R4, -0x1, RZ ;  /* 0xffffffff04057810 */ /* 0x001fc40007ffe0ff */
[----:B------:R-:W-:Y:S02]  /*d740*/  ISETP.NE.AND P1, PT, R4, 0x1, PT ;  /* 0x000000010400780c */ /* 0x000fe40003f25270 */
[----:B-1----:R-:W-:-:S04]  /*d750*/  IADD3 R0, PT, PT, R7, -0x1, RZ ;  /* 0xffffffff07007810 */ /* 0x002fc80007ffe0ff */
        /* <DEDUP_REMOVED lines=11> */
.L_x_821:
[----:B------:R-:W-:Y:S05]  /*d810*/  BSYNC.RECONVERGENT B0 ;  /* 0x0000000000007941 */ /* 0x000fea0003800200 */
.L_x_820:
[----:B------:R-:W-:Y:S05]  /*d820*/  @P0 EXIT ;  /* 0x000000000000094d */ /* 0x000fea0003800000 */
[----:B------:R-:W-:Y:S05]  /*d830*/  @P2 BRA `(.L_x_822) ;  /* 0x0000000000202947 */ /* 0x000fea0003800000 */
[----:B------:R-:W-:-:S05]  /*d840*/  IMAD R0, R4, R7, RZ ;  /* 0x0000000704007224 */ /* 0x000fca00078e02ff */
[----:B------:R-:W-:-:S13]  /*d850*/  ISETP.NE.AND P0, PT, R0, -0x1, PT ;  /* 0xffffffff0000780c */ /* 0x000fda0003f05270 */
[----:B------:R-:W-:Y:S05]  /*d860*/  @!P0 BRA `(.L_x_822) ;  /* 0x0000000000148947 */ /* 0x000fea0003800000 */
.L_x_823:
[----:B0-----:R-:W2:Y:S04]  /*d870*/  LDG.E.STRONG.GPU R5, desc[UR8][R2.64] ;  /* 0x0000000802057981 */ /* 0x001ea8000c1ef900 */
[----:B--2---:R-:W-:Y:S01]  /*d880*/  CCTL.IVALL ;  /* 0x00000000ff00798f */ /* 0x004fe20002000000 */
[----:B------:R-:W-:Y:S05]  /*d890*/  YIELD ;  /* 0x0000000000007946 */ /* 0x000fea0003800000 */
[----:B------:R-:W-:-:S13]  /*d8a0*/  ISETP.NE.AND P0, PT, R5, R0, PT ;  /* 0x000000000500720c */ /* 0x000fda0003f05270 */
[----:B------:R-:W-:Y:S05]  /*d8b0*/  @P0 BRA `(.L_x_823) ;  /* 0xfffffffc00ec0947 */ /* 0x000fea000383ffff */
.L_x_822:
[----:B------:R-:W-:Y:S05]  /*d8c0*/  WARPSYNC.ALL ;  /* 0x0000000000007948 */ /* 0x000fea0003800000 */
[----:B------:R-:W1:Y:S08]  /*d8d0*/  LDC.64 R32, c[0x0][0x3f8] ;  /* 0x0000fe00ff207b82 */ /* 0x000e700000000a00 */
[----:B------:R-:W-:Y:S01]  /*d8e0*/  BAR.SYNC.DEFER_BLOCKING 0x0 ;  /* 0x0000000000007b1d */ /* 0x000fe20000010000 */
[----:B-1----:R-:W-:-:S04]  /*d8f0*/  LEA.HI R28, P0, R33, R32, RZ, 0x1 ;  /* 0x00000020211c7211 */ /* 0x002fc800078108ff */
[----:B0-----:R-:W-:-:S04]  /*d900*/  IADD3.X R3, PT, PT, RZ, R33, RZ, P0, !PT ;  /* 0x00000021ff037210 */ /* 0x001fc800007fe4ff */
        /* <DEDUP_REMOVED lines=69> */
.L_x_826:
        /* <DEDUP_REMOVED lines=29> */
.L_x_825:
[----:B------:R-:W-:Y:S05]  /*df30*/  BSYNC.RECONVERGENT B0 ;  /* 0x0000000000007941 */ /* 0x000fea0003800200 */
.L_x_824:
        /* <DEDUP_REMOVED lines=10> */
.L_x_827:
        /* <DEDUP_REMOVED lines=82> */
.L_x_828:
        /* <DEDUP_REMOVED lines=16> */
.L_x_4508:


//--------------------- .text._Z35group_norm_nhwc_bwd_one_pass_kernelI11Fp16IOBf16WLi64ELi48ELi384EEv26Group_norm_nhwc_bwd_params --------------------------
	.section	.text._Z35group_norm_nhwc_bwd_one_pass_kernelI11Fp16IOBf16WLi64ELi48ELi384EEv26Group_norm_nhwc_bwd_params,"ax",@progbits
	.align	128
        .global         _Z35group_norm_nhwc_bwd_one_pass_kernelI11Fp16IOBf16WLi64ELi48ELi384EEv26Group_norm_nhwc_bwd_params
        .type           _Z35group_norm_nhwc_bwd_one_pass_kernelI11Fp16IOBf16WLi64ELi48ELi384EEv26Group_norm_nhwc_bwd_params,@function
        .size           _Z35group_norm_nhwc_bwd_one_pass_kernelI11Fp16IOBf16WLi64ELi48ELi384EEv26Group_norm_nhwc_bwd_params,(.L_x_4509 - _Z35group_norm_nhwc_bwd_one_pass_kernelI11Fp16IOBf16WLi64ELi48ELi384EEv26Group_norm_nhwc_bwd_params)
        .other          _Z35group_norm_nhwc_bwd_one_pass_kernelI11Fp16IOBf16WLi64ELi48ELi384EEv26Group_norm_nhwc_bwd_params,@"STO_CUDA_ENTRY STV_DEFAULT"
_Z35group_norm_nhwc_bwd_one_pass_kernelI11Fp16IOBf16WLi64ELi48ELi384EEv26Group_norm_nhwc_bwd_params:
.text._Z35group_norm_nhwc_bwd_one_pass_kernelI11Fp16IOBf16WLi64ELi48ELi384EEv26Group_norm_nhwc_bwd_params:
        /* <DEDUP_REMOVED lines=32> */
.L_x_860:
        /* <DEDUP_REMOVED lines=43> */
[----:B------:R-:W-:Y:S01]  /*04b0*/  SHF.R.S32.HI R21, RZ, 0x1f, R19 ;  /* 0x0000001fff157819 */ /* 0x000fe20000011413 */
[----:B------:R-:W2:Y:S01]  /*04c0*/  @!P1 LDC.64 R12, c[0x0][0x398] ;  /* 0x0000e600ff0c9b82 */ /* 0x000ea20000000a00 */
[C---:B------:R-:W-:Y:S02]  /*04d0*/  IADD3 R50, P0, PT, R8.reuse, R7, RZ ;  /* 0x0000000708327210 */ /* 0x040fe40007f1e0ff */
        /* <DEDUP_REMOVED lines=21> */
[----:B------:R-:W-:Y:S02]  /*0630*/  @!P2 MOV R16, R50 ;  /* 0x000000320010a202 */ /* 0x000fe40000000f00 */
[----:B------:R-:W-:Y:S01]  /*0640*/  @!P2 MOV R17, R53 ;  /* 0x000000350011a202 */ /* 0x000fe20000000f00 */
[----:B0-----:R-:W-:Y:S01]  /*0650*/  @!P2 IMAD R20, R21, R14, RZ ;  /* 0x0000000e1514a224 */ /* 0x001fe200078e02ff */
[----:B------:R-:W0:Y:S01]  /*0660*/  @!P0 LDC.64 R26, c[0x0][0x3f8] ;  /* 0x0000fe00ff1a8b82 */ /* 0x000e220000000a00 */
[----:B-1----:R-:W-:-:S02]  /*0670*/  @!P1 IADD3 R22, P4, PT, R7, R22, RZ ;  /* 0x0000001607169210 */ /* 0x002fc40007f9e0ff */
[C---:B------:R-:W-:Y:S02]  /*0680*/  @!P2 IMAD R25, R19.reuse, R15, R20 ;  /* 0x0000000f1319a224 */ /* 0x040fe400078e0214 */
[----:B------:R-:W-:Y:S01]  /*0690*/  @!P2 IMAD.WIDE.U32 R14, R19, R14, R16 ;  /* 0x0000000e130ea225 */ /* 0x000fe200078e0010 */
[----:B------:R-:W-:-:S03]  /*06a0*/  @!P1 IADD3.X R23, PT, PT, R18, R23, RZ, P4, !PT ;  /* 0x0000001712179210 */ /* 0x000fc600027fe4ff */
[----:B---3--:R-:W-:Y:S01]  /*06b0*/  IMAD.WIDE R8, R37, 0x8, R8 ;  /* 0x0000000825087825 */ /* 0x008fe200078e0208 */
[----:B--2---:R-:W-:Y:S01]  /*06c0*/  @!P1 IADD3 R12, P4, PT, R7, R12, RZ ;  /* 0x0000000c070c9210 */ /* 0x004fe20007f9e0ff */
[----:B------:R-:W1:Y:S01]  /*06d0*/  @!P2 LDC.64 R20, c[0x0][0x398] ;  /* 0x0000e600ff14ab82 */ /* 0x000e620000000a00 */
[----:B------:R-:W-:Y:S02]  /*06e0*/  @!P2 IADD3 R7, PT, PT, R15, R25, RZ ;  /* 0x000000190f07a210 */ /* 0x000fe40007ffe0ff */
[----:B------:R-:W-:Y:S01]  /*06f0*/  CS2R R34, SRZ ;  /* 0x0000000000227805 */ /* 0x000fe2000001ff00 */
[----:B------:R-:W5:Y:S01]  /*0700*/  @!P1 LDG.E R36, desc[UR8][R22.64] ;  /* 0x0000000816249981 */ /* 0x000f62000c1e1900 */
[----:B------:R-:W-:-:S03]  /*0710*/  @!P2 SHF.L.U32 R15, R14, 0x1, RZ ;  /* 0x000000010e0fa819 */ /* 0x000fc600000006ff */
[----:B------:R-:W2:Y:S01]  /*0720*/  LDG.E.64 R8, desc[UR8][R8.64] ;  /* 0x0000000808087981 */ /* 0x000ea2000c1e1b00 */
[----:B------:R-:W-:Y:S01]  /*0730*/  @!P2 SHF.L.U64.HI R7, R14, 0x1, R7 ;  /* 0x000000010e07a819 */ /* 0x000fe20000010207 */
[----:B------:R-:W3:Y:S01]  /*0740*/  @!P3 LDC.64 R16, c[0x0][0x3f8] ;  /* 0x0000fe00ff10bb82 */ /* 0x000ee20000000a00 */
[----:B----4-:R-:W-:Y:S02]  /*0750*/  @!P2 IADD3 R10, P5, PT, R15, R10, RZ ;  /* 0x0000000a0f0aa210 */ /* 0x010fe40007fbe0ff */
[----:B------:R-:W-:Y:S02]  /*0760*/  @!P1 IADD3.X R13, PT, PT, R18, R13, RZ, P4, !PT ;  /* 0x0000000d120d9210 */ /* 0x000fe400027fe4ff */
[----:B------:R-:W-:Y:S02]  /*0770*/  @!P2 IADD3.X R11, PT, PT, R7, R11, RZ, P5, !PT ;  /* 0x0000000b070ba210 */ /* 0x000fe40002ffe4ff */
[----:B------:R-:W-:Y:S01]  /*0780*/  ISETP.NE.AND P4, PT, RZ, UR11, PT ;  /* 0x0000000bff007c0c */ /* 0x000fe2000bf85270 */
[----:B0-----:R-:W-:Y:S01]  /*0790*/  @!P0 IMAD R14, R5, R26, RZ ;  /* 0x0000001a050e8224 */ /* 0x001fe200078e02ff */
[----:B------:R-:W0:Y:S01]  /*07a0*/  @!P0 LDC.64 R18, c[0x0][0x3a0] ;  /* 0x0000e800ff128b82 */ /* 0x000e220000000a00 */
[----:B------:R4:W5:Y:S02]  /*07b0*/  @!P2 LDG.E R34, desc[UR8][R10.64] ;  /* 0x000000080a22a981 */ /* 0x000964000c1e1900 */
[----:B------:R-:W-:-:S02]  /*07c0*/  @!P0 IMAD R29, R41, R27, R14 ;  /* 0x0000001b291d8224 */ /* 0x000fc400078e020e */
[----:B------:R3:W5:Y:S03]  /*07d0*/  @!P1 LDG.E R35, desc[UR8][R12.64] ;  /* 0x000000080c239981 */ /* 0x000766000c1e1900 */
[----:B------:R-:W0:Y:S01]  /*07e0*/  LDC.64 R24, c[0x0][0x3a8] ;  /* 0x0000ea00ff187b82 */ /* 0x000e220000000a00 */
[----:B----4-:R-:W-:Y:S02]  /*07f0*/  @!P0 MOV R10, R50 ;  /* 0x00000032000a8202 */ /* 0x010fe40000000f00 */
[----:B------:R-:W-:-:S05]  /*0800*/  @!P0 MOV R11, R53 ;  /* 0x00000035000b8202 */ /* 0x000fca0000000f00 */
[----:B------:R-:W4:Y:S01]  /*0810*/  @P4 LDC.64 R22, c[0x0][0x3b0] ;  /* 0x0000ec00ff164b82 */ /* 0x000f220000000a00 */
[----:B------:R-:W-:Y:S01]  /*0820*/  @!P0 IMAD.WIDE.U32 R26, R41, R26, R10 ;  /* 0x0000001a291a8225 */ /* 0x000fe200078e000a */
[----:B-1----:R-:W-:-:S06]  /*0830*/  @!P2 IADD3 R20, P1, PT, R15, R20, RZ ;  /* 0x000000140f14a210 */ /* 0x002fcc0007f3e0ff */
[----:B------:R-:W1:Y:S01]  /*0840*/  @!P0 LDC.64 R10, c[0x0][0x398] ;  /* 0x0000e600ff0a8b82 */ /* 0x000e620000000a00 */
[----:B------:R-:W-:Y:S01]  /*0850*/  @!P0 IADD3 R29, PT, PT, R27, R29, RZ ;  /* 0x0000001d1b1d8210 */ /* 0x000fe20007ffe0ff */
[----:B---3--:R-:W-:-:S06]  /*0860*/  @!P3 IMAD R30, R6, R16, RZ ;  /* 0x00000010061eb224 */ /* 0x008fcc00078e02ff */
[----:B------:R-:W3:Y:S01]  /*0870*/  @!P3 LDC.64 R12, c[0x0][0x3a0] ;  /* 0x0000e800ff0cbb82 */ /* 0x000ee20000000a00 */
[----:B------:R-:W-:-:S07]  /*0880*/  @!P0 SHF.L.U32 R27, R26, 0x1, RZ ;  /* 0x000000011a1b8819 */ /* 0x000fce00000006ff */
[----:B------:R-:W3:Y:S01]  /*0890*/  @!P3 LDC.64 R14, c[0x0][0x398] ;  /* 0x0000e600ff0ebb82 */ /* 0x000ee20000000a00 */
[----:B------:R-:W-:Y:S01]  /*08a0*/  @!P0 SHF.L.U64.HI R26, R26, 0x1, R29 ;  /* 0x000000011a1a8819 */ /* 0x000fe2000001021d */
[C---:B------:R-:W-:Y:S01]  /*08b0*/  @!P3 IMAD R29, R40.reuse, R17, R30 ;  /* 0x00000011281db224 */ /* 0x040fe200078e021e */
[----:B------:R-:W-:Y:S02]  /*08c0*/  @!P3 MOV R30, R50 ;  /* 0x00000032001eb202 */ /* 0x000fe40000000f00 */
[----:B------:R-:W-:Y:S02]  /*08d0*/  @!P3 MOV R31, R53 ;  /* 0x00000035001fb202 */ /* 0x000fe40000000f00 */
[----:B------:R-:W-:Y:S02]  /*08e0*/  @!P2 IADD3.X R21, PT, PT, R7, R21, RZ, P1, !PT ;  /* 0x000000150715a210 */ /* 0x000fe40000ffe4ff */
[----:B0-----:R-:W-:Y:S01]  /*08f0*/  @!P0 IADD3 R18, P1, PT, R27, R18, RZ ;  /* 0x000000121b128210 */ /* 0x001fe20007f3e0ff */
[----:B------:R-:W-:Y:S01]  /*0900*/  @!P3 IMAD.WIDE.U32 R16, R40, R16, R30 ;  /* 0x000000102810b225 */ /* 0x000fe200078e001e */
[----:B------:R-:W-:-:S02]  /*0910*/  LOP3.LUT R7, R39, 0xffff, RZ, 0xc0, !PT ;  /* 0x0000ffff27077812 */ /* 0x000fc400078ec0ff */
[----:B------:R-:W-:Y:S02]  /*0920*/  CS2R R32, SRZ ;  /* 0x0000000000207805 */ /* 0x000fe4000001ff00 */
[----:B------:R-:W-:Y:S02]  /*0930*/  @!P0 IADD3.X R19, PT, PT, R26, R19, RZ, P1, !PT ;  /* 0x000000131a138210 */ /* 0x000fe40000ffe4ff */
[----:B------:R-:W-:Y:S02]  /*0940*/  @!P3 IADD3 R29, PT, PT, R17, R29, RZ ;  /* 0x0000001d111db210 */ /* 0x000fe40007ffe0ff */
[----:B-1----:R-:W-:Y:S01]  /*0950*/  @!P0 IADD3 R10, P1, PT, R27, R10, RZ ;  /* 0x0000000a1b0a8210 */ /* 0x002fe20007f3e0ff */
[----:B------:R-:W-:Y:S01]  /*0960*/  IMAD R27, R47, 0x30, R7 ;  /* 0x000000302f1b7824 */ /* 0x000fe200078e0207 */
[C---:B------:R-:W-:Y:S01]  /*0970*/  @!P3 SHF.L.U32 R17, R16.reuse, 0x1, RZ ;  /* 0x000000011011b819 */ /* 0x040fe200000006ff */
[----:B------:R0:W5:Y:S01]  /*0980*/  @!P2 LDG.E R33, desc[UR8][R20.64] ;  /* 0x000000081421a981 */ /* 0x000162000c1e1900 */
[----:B------:R-:W-:Y:S01]  /*0990*/  @!P3 SHF.L.U64.HI R16, R16, 0x1, R29 ;  /* 0x000000011010b819 */ /* 0x000fe2000001021d */
[----:B----4-:R-:W-:Y:S01]  /*09a0*/  @P4 IMAD.WIDE R22, R27, 0x2, R22 ;  /* 0x000000021b164825 */ /* 0x010fe200078e0216 */
[----:B---3--:R-:W-:-:S02]  /*09b0*/  @!P3 IADD3 R12, P2, PT, R17, R12, RZ ;  /* 0x0000000c110cb210 */ /* 0x008fc40007f5e0ff */
[----:B------:R-:W-:Y:S02]  /*09c0*/  CS2R R30, SRZ ;  /* 0x00000000001e7805 */ /* 0x000fe4000001ff00 */
[----:B------:R-:W-:Y:S01]  /*09d0*/  @!P3 IADD3 R14, P5, PT, R17, R14, RZ ;  /* 0x0000000e110eb210 */ /* 0x000fe20007fbe0ff */
[----:B------:R-:W-:Y:S01]  /*09e0*/  IMAD.WIDE R24, R27, 0x2, R24 ;  /* 0x000000021b187825 */ /* 0x000fe200078e0218 */
[----:B------:R-:W-:Y:S01]  /*09f0*/  MOV R29, RZ ;  /* 0x000000ff001d7202 */ /* 0x000fe20000000f00 */
[----:B------:R0:W5:Y:S01]  /*0a00*/  @!P0 LDG.E R32, desc[UR8][R18.64] ;  /* 0x0000000812208981 */ /* 0x000162000c1e1900 */
[----:B------:R-:W-:Y:S02]  /*0a10*/  @!P0 IADD3.X R11, PT, PT, R26, R11, RZ, P1, !PT ;  /* 0x0000000b1a0b8210 */ /* 0x000fe40000ffe4ff */
[C---:B------:R-:W-:Y:S01]  /*0a20*/  @!P3 IADD3.X R13, PT, PT, R16.reuse, R13, RZ, P2, !PT ;  /* 0x0000000d100db210 */ /* 0x040fe200017fe4ff */
[----:B------:R-:W3:Y:S01]  /*0a30*/  LDG.E.U16 R43, desc[UR8][R24.64] ;  /* 0x00000008182b7981 */ /* 0x000ee2000c1e1500 */
[----:B------:R-:W-:-:S03]  /*0a40*/  @!P3 IADD3.X R15, PT, PT, R16, R15, RZ, P5, !PT ;  /* 0x0000000f100fb210 */ /* 0x000fc60002ffe4ff */
[----:B------:R-:W4:Y:S04]  /*0a50*/  LDG.E.U16 R17, desc[UR8][R24.64+0x2] ;  /* 0x0000020818117981 */ /* 0x000f28000c1e1500 */
[----:B------:R-:W4:Y:S04]  /*0a60*/  @P4 LDG.E.U16 R19, desc[UR8][R22.64] ;  /* 0x0000000816134981 */ /* 0x000f28000c1e1500 */
[----:B------:R-:W4:Y:S04]  /*0a70*/  @P4 LDG.E.U16 R18, desc[UR8][R22.64+0x2] ;  /* 0x0000020816124981 */ /* 0x000f28000c1e1500 */
[----:B------:R0:W5:Y:S04]  /*0a80*/  @!P0 LDG.E R31, desc[UR8][R10.64] ;  /* 0x000000080a1f8981 */ /* 0x000168000c1e1900 */
[----:B------:R0:W5:Y:S04]  /*0a90*/  @!P3 LDG.E R30, desc[UR8][R12.64] ;  /* 0x000000080c1eb981 */ /* 0x000168000c1e1900 */
[----:B------:R0:W5:Y:S01]  /*0aa0*/  @!P3 LDG.E R29, desc[UR8][R14.64] ;  /* 0x000000080e1db981 */ /* 0x000162000c1e1900 */
[----:B------:R-:W-:Y:S01]  /*0ab0*/  MOV R46, 0x3f800000 ;  /* 0x3f800000002e7802 */ /* 0x000fe20000000f00 */
[----:B------:R-:W-:Y:S01]  /*0ac0*/  UISETP.NE.AND UP0, UPT, UR11, URZ, UPT ;  /* 0x000000ff0b00728c */ /* 0x000fe2000bf05270 */
[----:B------:R-:W-:Y:S01]  /*0ad0*/  CS2R R44, SRZ ;  /* 0x00000000002c7805 */ /* 0x000fe2000001ff00 */
[----:B--2---:R-:W-:-:S05]  /*0ae0*/  FFMA.FTZ R9, -R8, R8, R9 ;  /* 0x0000000808097223 */ /* 0x004fca0000010109 */
[----:B------:R-:W-:-:S13]  /*0af0*/  FSETP.GTU.FTZ.AND P1, PT, R9, RZ, PT ;  /* 0x000000ff0900720b */ /* 0x000fda0003f3c000 */
[----:B------:R-:W1:Y:S02]  /*0b00*/  @P1 LDC R16, c[0x0][0x3c0] ;  /* 0x0000f000ff101b82 */ /* 0x000e640000000800 */
[----:B-1----:R-:W-:-:S04]  /*0b10*/  @P1 FADD.FTZ R16, R9, R16 ;  /* 0x0000001009101221 */ /* 0x002fc80000010000 */
[----:B------:R0:W1:Y:S01]  /*0b20*/  @P1 MUFU.RSQ R46, R16 ;  /* 0x00000010002e1308 */ /* 0x0000620000001400 */
[----:B---3--:R-:W-:Y:S02]  /*0b30*/  SHF.L.U32 R43, R43, 0x10, RZ ;  /* 0x000000102b2b7819 */ /* 0x008fe400000006ff */
[----:B----4-:R-:W-:Y:S02]  /*0b40*/  SHF.L.U32 R9, R17, 0x10, RZ ;  /* 0x0000001011097819 */ /* 0x010fe400000006ff */
[----:B------:R-:W-:Y:S02]  /*0b50*/  @P4 SHF.L.U32 R45, R19, 0x10, RZ ;  /* 0x00000010132d4819 */ /* 0x000fe400000006ff */
[----:B------:R-:W-:Y:S01]  /*0b60*/  @P4 SHF.L.U32 R44, R18, 0x10, RZ ;  /* 0x00000010122c4819 */ /* 0x000fe200000006ff */
[----:B01----:R-:W-:Y:S06]  /*0b70*/  BRA.U UP0, `(.L_x_830) ;  /* 0x0000000500247547 */ /* 0x003fec000b800000 */
[--C-:B-----5:R-:W-:Y:S02]  /*0b80*/  HADD2.F32 R11, -RZ, R36.reuse.H0_H0 ;  /* 0x20000024ff0b7230 */ /* 0x120fe40000004100 */
[----:B------:R-:W-:Y:S02]  /*0b90*/  HADD2.F32 R13, -RZ, R36.H1_H1 ;  /* 0x30000024ff0d7230 */ /* 0x000fe40000004100 */
[--C-:B------:R-:W-:Y:S02]  /*0ba0*/  HADD2.F32 R12, -RZ, R35.reuse.H0_H0 ;  /* 0x20000023ff0c7230 */ /* 0x100fe40000004100 */
[C---:B------:R-:W-:Y:S01]  /*0bb0*/  FADD.FTZ R11, -R8.reuse, R11 ;  /* 0x0000000b080b7221 */ /* 0x040fe20000010100 */
[----:B------:R-:W-:Y:S02]  /*0bc0*/  HADD2.F32 R17, -RZ, R34.H0_H0 ;  /* 0x20000022ff117230 */ /* 0x000fe40000004100 */
[----:B------:R-:W-:Y:S01]  /*0bd0*/  FADD.FTZ R13, -R8, R13 ;  /* 0x0000000d080d7221 */ /* 0x000fe20000010100 */
[----:B------:R-:W-:-:S02]  /*0be0*/  HADD2.F32 R10, -RZ, R35.H1_H1 ;  /* 0x30000023ff0a7230 */ /* 0x000fc40000004100 */
[----:B------:R-:W-:Y:S01]  /*0bf0*/  FMUL.FTZ R14, R43, R12 ;  /* 0x0000000c2b0e7220 */ /* 0x000fe20000410000 */
[-C--:B------:R-:W-:Y:S01]  /*0c00*/  FMUL.FTZ R11, R11, R46.reuse ;  /* 0x0000002e0b0b7220 */ /* 0x080fe20000410000 */
[----:B------:R-:W-:Y:S01]  /*0c10*/  FADD.FTZ R19, -R8, R17 ;  /* 0x0000001108137221 */ /* 0x000fe20000010100 */
[----:B------:R-:W-:Y:S01]  /*0c20*/  FMUL.FTZ R15, R13, R46 ;  /* 0x0000002e0d0f7220 */ /* 0x000fe20000410000 */
[----:B------:R-:W-:Y:S01]  /*0c30*/  FADD.FTZ R13, RZ, R14 ;  /* 0x0000000eff0d7221 */ /* 0x000fe20000010000 */
[----:B------:R-:W-:Y:S01]  /*0c40*/  FFMA.FTZ R14, R11, R14, RZ ;  /* 0x0000000e0b0e7223 */ /* 0x000fe200000100ff */
[----:B------:R-:W-:Y:S02]  /*0c50*/  HADD2.F32 R18, -RZ, R33.H0_H0 ;  /* 0x20000021ff127230 */ /* 0x000fe40000004100 */
[----:B------:R-:W-:Y:S01]  /*0c60*/  FFMA.FTZ R21, R12, R11, RZ ;  /* 0x0000000b0c157223 */ /* 0x000fe200000100ff */
[----:B------:R-:W-:Y:S02]  /*0c70*/  HADD2.F32 R17, -RZ, R34.H1_H1 ;  /* 0x30000022ff117230 */ /* 0x000fe40000004100 */
[----:B------:R-:W-:Y:S01]  /*0c80*/  FADD.FTZ R11, RZ, R12 ;  /* 0x0000000cff0b7221 */ /* 0x000fe20000010000 */
[----:B------:R-:W-:Y:S01]  /*0c90*/  FMUL.FTZ R19, R19, R46 ;  /* 0x0000002e13137220 */ /* 0x000fe20000410000 */
[----:B------:R-:W-:Y:S01]  /*0ca0*/  FMUL.FTZ R16, R9, R10 ;  /* 0x0000000a09107220 */ /* 0x000fe20000410000 */
[----:B------:R-:W-:-:S02]  /*0cb0*/  HADD2.F32 R27, -RZ, R30.H0_H0 ;  /* 0x2000001eff1b7230 */ /* 0x000fc40000004100 */
[----:B------:R-:W-:Y:S01]  /*0cc0*/  FADD.FTZ R17, -R8, R17 ;  /* 0x0000001108117221 */ /* 0x000fe20000010100 */
[C---:B------:R-:W-:Y:S01]  /*0cd0*/  FADD.FTZ R11, R18.reuse, R11 ;  /* 0x0000000b120b7221 */ /* 0x040fe20000010000 */
[----:B------:R-:W-:Y:S01]  /*0ce0*/  FFMA.FTZ R12, R18, R19, R21 ;  /* 0x00000013120c7223 */ /* 0x000fe20000010015 */
[----:B------:R-:W-:Y:S01]  /*0cf0*/  FFMA.FTZ R14, R15, R16, R14 ;  /* 0x000000100f0e7223 */ /* 0x000fe2000001000e */
[----:B------:R-:W-:Y:S01]  /*0d00*/  FMUL.FTZ R18, R43, R18 ;  /* 0x000000122b127220 */ /* 0x000fe20000410000 */
[----:B------:R-:W-:Y:S01]  /*0d10*/  FADD.FTZ R13, R16, R13 ;  /* 0x0000000d100d7221 */ /* 0x000fe20000010000 */
[----:B------:R-:W-:Y:S02]  /*0d20*/  HADD2.F32 R16, -RZ, R33.H1_H1 ;  /* 0x30000021ff107230 */ /* 0x000fe40000004100 */
[----:B------:R-:W-:Y:S01]  /*0d30*/  FFMA.FTZ R15, R10, R15, RZ ;  /* 0x0000000f0a0f7223 */ /* 0x000fe200000100ff */
[----:B------:R-:W-:Y:S01]  /*0d40*/  FADD.FTZ R21, RZ, R10 ;  /* 0x0000000aff157221 */ /* 0x000fe20000010000 */
[----:B------:R-:W-:Y:S01]  /*0d50*/  FMUL.FTZ R17, R17, R46 ;  /* 0x0000002e11117220 */ /* 0x000fe20000410000 */
[----:B------:R-:W-:Y:S01]  /*0d60*/  FFMA.FTZ R14, R19, R18, R14 ;  /* 0x00000012130e7223 */ /* 0x000fe2000001000e */
[----:B------:R-:W-:-:S02]  /*0d70*/  HADD2.F32 R19, -RZ, R32.H0_H0 ;  /* 0x20000020ff137230 */ /* 0x000fc40000004100 */
[----:B------:R-:W-:Y:S01]  /*0d80*/  FADD.FTZ R23, R13, R18 ;  /* 0x000000120d177221 */ /* 0x000fe20000010000 */
        /* <DEDUP_REMOVED lines=8> */
[----:B------:R-:W-:Y:S01]  /*0e10*/  FMUL.FTZ R18, R43, R15 ;  /* 0x0000000f2b127220 */ /* 0x000fe20000410000 */
[----:B------:R-:W-:Y:S01]  /*0e20*/  FMUL.FTZ R19, R19, R46 ;  /* 0x0000002e13137220 */ /* 0x000fe20000410000 */
[----:B------:R-:W-:-:S02]  /*0e30*/  HADD2.F32 R14, -RZ, R31.H1_H1 ;  /* 0x3000001fff0e7230 */ /* 0x000fc40000004100 */
[C---:B------:R-:W-:Y:S01]  /*0e40*/  FADD.FTZ R21, -R8.reuse, R21 ;  /* 0x0000001508157221 */ /* 0x040fe20000010100 */
[----:B------:R-:W-:Y:S01]  /*0e50*/  FADD.FTZ R20, R23, R18 ;  /* 0x0000001217147221 */ /* 0x000fe20000010000 */
[----:B------:R-:W-:Y:S01]  /*0e60*/  FFMA.FTZ R25, R19, R18, R16 ;  /* 0x0000001213197223 */ /* 0x000fe20000010010 */
[----:B------:R-:W-:Y:S02]  /*0e70*/  HADD2.F32 R17, -RZ, R29.H0_H0 ;  /* 0x2000001dff117230 */ /* 0x000fe40000004100 */
[----:B------:R-:W-:Y:S01]  /*0e80*/  FMUL.FTZ R23, R9, R14 ;  /* 0x0000000e09177220 */ /* 0x000fe20000410000 */
[----:B------:R-:W-:Y:S01]  /*0e90*/  FMUL.FTZ R16, R21, R46 ;  /* 0x0000002e15107220 */ /* 0x000fe20000410000 */
[----:B------:R-:W-:Y:S01]  /*0ea0*/  FFMA.FTZ R12, R15, R19, R12 ;  /* 0x000000130f0c7223 */ /* 0x000fe2000001000c */
[----:B------:R-:W-:Y:S01]  /*0eb0*/  FADD.FTZ R19, -R8, R27 ;  /* 0x0000001b08137221 */ /* 0x000fe20000010100 */
        /* <DEDUP_REMOVED lines=21> */
.L_x_830:
[----:B-----5:R-:W-:Y:S02]  /*1010*/  HADD2.F32 R11, -RZ, R36.H0_H0 ;  /* 0x20000024ff0b7230 */ /* 0x020fe40000004100 */
[----:B------:R-:W-:Y:S02]  /*1020*/  HADD2.F32 R15, -RZ, R34.H1_H1 ;  /* 0x30000022ff0f7230 */ /* 0x000fe40000004100 */
[----:B------:R-:W-:Y:S02]  /*1030*/  HADD2.F32 R23, -RZ, R32.H0_H0 ;  /* 0x20000020ff177230 */ /* 0x000fe40000004100 */
[C---:B------:R-:W-:Y:S01]  /*1040*/  FADD.FTZ R13, -R8.reuse, R11 ;  /* 0x0000000b080d7221 */ /* 0x040fe20000010100 */
[----:B------:R-:W-:Y:S02]  /*1050*/  HADD2.F32 R11, -RZ, R36.H1_H1 ;  /* 0x30000024ff0b7230 */ /* 0x000fe40000004100 */
[----:B------:R-:W-:Y:S01]  /*1060*/  FADD.FTZ R15, -R8, R15 ;  /* 0x0000000f080f7221 */ /* 0x000fe20000010100 */
[----:B------:R-:W-:-:S02]  /*1070*/  HADD2.F32 R26, -RZ, R35.H0_H0 ;  /* 0x20000023ff1a7230 */ /* 0x000fc40000004100 */
[-C--:B------:R-:W-:Y:S01]  /*1080*/  FMUL.FTZ R12, R13, R46.reuse ;  /* 0x0000002e0d0c7220 */ /* 0x080fe20000410000 */
[----:B------:R-:W-:Y:S02]  /*1090*/  HADD2.F32 R13, -RZ, R34.H0_H0 ;  /* 0x20000022ff0d7230 */ /* 0x000fe40000004100 */
[C---:B------:R-:W-:Y:S01]  /*10a0*/  FADD.FTZ R11, -R8.reuse, R11 ;  /* 0x0000000b080b7221 */ /* 0x040fe20000010100 */
[----:B------:R-:W-:Y:S01]  /*10b0*/  FMUL.FTZ R15, R15, R46 ;  /* 0x0000002e0f0f7220 */ /* 0x000fe20000410000 */
[----:B------:R-:W-:Y:S01]  /*10c0*/  FFMA.FTZ R18, R43, R12, R45 ;  /* 0x0000000c2b127223 */ /* 0x000fe2000001002d */
[C---:B------:R-:W-:Y:S01]  /*10d0*/  FADD.FTZ R25, -R8.reuse, R23 ;  /* 0x0000001708197221 */ /* 0x040fe20000010100 */
[----:B------:R-:W-:Y:S01]  /*10e0*/  FMUL.FTZ R10, R11, R46 ;  /* 0x0000002e0b0a7220 */ /* 0x000fe20000410000 */
[----:B------:R-:W-:Y:S01]  /*10f0*/  FADD.FTZ R13, -R8, R13 ;  /* 0x0000000d080d7221 */ /* 0x000fe20000010100 */
[----:B------:R-:W-:Y:S01]  /*1100*/  FMUL.FTZ R16, R18, -1.4426950216293334961 ;  /* 0xbfb8aa3b12107820 */ /* 0x000fe20000410000 */
[C-C-:B------:R-:W-:Y:S01]  /*1110*/  FFMA.FTZ R20, R9.reuse, R15, R44.reuse ;  /* 0x0000000f09147223 */ /* 0x140fe2000001002c */
[----:B------:R-:W-:Y:S01]  /*1120*/  FFMA.FTZ R11, R9, R10, R44 ;  /* 0x0000000a090b7223 */ /* 0x000fe2000001002c */
[----:B------:R-:W-:Y:S01]  /*1130*/  FMUL.FTZ R14, R13, R46 ;  /* 0x0000002e0d0e7220 */ /* 0x000fe20000410000 */
[----:B------:R-:W-:-:S02]  /*1140*/  HADD2.F32 R27, -RZ, R30.H0_H0 ;  /* 0x2000001eff1b7230 */ /* 0x000fc40000004100 */
[----:B------:R-:W-:Y:S01]  /*1150*/  FMUL.FTZ R24, R20, -1.4426950216293334961 ;  /* 0xbfb8aa3b14187820 */ /* 0x000fe20000410000 */
[----:B------:R-:W0:Y:S01]  /*1160*/  MUFU.EX2 R16, R16 ;  /* 0x0000001000107308 */ /* 0x000e220000000800 */
[----:B------:R-:W-:Y:S01]  /*1170*/  FMUL.FTZ R19, R11, -1.4426950216293334961 ;  /* 0xbfb8aa3b0b137820 */ /* 0x000fe20000410000 */
[----:B------:R-:W-:Y:S01]  /*1180*/  FFMA.FTZ R13, R43, R14, R45 ;  /* 0x0000000e2b0d7223 */ /* 0x000fe2000001002d */
[----:B------:R-:W-:Y:S02]  /*1190*/  HADD2.F32 R49, -RZ, R30.H1_H1 ;  /* 0x3000001eff317230 */ /* 0x000fe40000004100 */
[----:B------:R-:W-:Y:S01]  /*11a0*/  MUFU.EX2 R24, R24 ;  /* 0x0000001800187308 */ /* 0x000fe20000000800 */
[----:B------:R-:W-:Y:S02]  /*11b0*/  FMUL.FTZ R17, R13, -1.4426950216293334961 ;  /* 0xbfb8aa3b0d117820 */ /* 0x000fe40000410000 */
[----:B------:R-:W-:Y:S01]  /*11c0*/  FADD.FTZ R49, -R8, R49 ;  /* 0x0000003108317221 */ /* 0x000fe20000010100 */
[----:B------:R-:W1:Y:S04]  /*11d0*/  MUFU.EX2 R19, R19 ;  /* 0x0000001300137308 */ /* 0x000e680000000800 */
[----:B------:R-:W2:Y:S01]  /*11e0*/  MUFU.EX2 R17, R17 ;  /* 0x0000001100117308 */ /* 0x000ea20000000800 */
[----:B0-----:R-:W-:Y:S01]  /*11f0*/  FADD.FTZ R21, R16, 1 ;  /* 0x3f80000010157421 */ /* 0x001fe20000010000 */
[----:B------:R-:W-:-:S05]  /*1200*/  FMUL.FTZ R16, R25, R46 ;  /* 0x0000002e19107220 */ /* 0x000fca0000410000 */
[----:B------:R-:W0:Y:S01]  /*1210*/  MUFU.RCP R21, R21 ;  /* 0x0000001500157308 */ /* 0x000e220000001000 */
[----:B-1----:R-:W-:Y:S01]  /*1220*/  FADD.FTZ R23, R19, 1 ;  /* 0x3f80000013177421 */ /* 0x002fe20000010000 */
[----:B------:R-:W-:Y:S01]  /*1230*/  FFMA.FTZ R19, R43, R16, R45 ;  /* 0x000000102b137223 */ /* 0x000fe2000001002d */
[----:B--2---:R-:W-:-:S03]  /*1240*/  FADD.FTZ R17, R17, 1 ;  /* 0x3f80000011117421 */ /* 0x004fc60000010000 */
[----:B------:R-:W-:Y:S02]  /*1250*/  FMUL.FTZ R22, R19, -1.4426950216293334961 ;  /* 0xbfb8aa3b13167820 */ /* 0x000fe40000410000 */
[----:B------:R-:W1:Y:S08]  /*1260*/  MUFU.RCP R23, R23 ;  /* 0x0000001700177308 */ /* 0x000e700000001000 */
[----:B------:R-:W2:Y:S01]  /*1270*/  MUFU.EX2 R22, R22 ;  /* 0x0000001600167308 */ /* 0x000ea20000000800 */
[----:B0-----:R-:W-:-:S03]  /*1280*/  FADD.FTZ R25, -R21, 1 ;  /* 0x3f80000015197421 */ /* 0x001fc60000010100 */
[----:B------:R-:W0:Y:S01]  /*1290*/  MUFU.RCP R17, R17 ;  /* 0x0000001100117308 */ /* 0x000e220000001000 */
[----:B------:R-:W-:Y:S01]  /*12a0*/  FFMA.FTZ R18, R18, R25, 1 ;  /* 0x3f80000012127423 */ /* 0x000fe20000010019 */
[----:B------:R-:W-:Y:S01]  /*12b0*/  FMUL.FTZ R25, R26, R21 ;  /* 0x000000151a197220 */ /* 0x000fe20000410000 */
[----:B------:R-:W-:Y:S01]  /*12c0*/  FADD.FTZ R21, R24, 1 ;  /* 0x3f80000018157421 */ /* 0x000fe20000010000 */
[----:B------:R-:W-:Y:S02]  /*12d0*/  HADD2.F32 R26, -RZ, R35.H1_H1 ;  /* 0x30000023ff1a7230 */ /* 0x000fe40000004100 */
[----:B-1----:R-:W-:Y:S01]  /*12e0*/  FADD.FTZ R24, -R23, 1 ;  /* 0x3f80000017187421 */ /* 0x002fe20000010100 */
[----:B------:R-:W-:Y:S01]  /*12f0*/  FMUL.FTZ R18, R25, R18 ;  /* 0x0000001219127220 */ /* 0x000fe20000410000 */
[----:B------:R-:W-:Y:S01]  /*1300*/  HADD2.F32 R25, -RZ, R32.H1_H1 ;  /* 0x30000020ff197230 */ /* 0x000fe20000004100 */
[----:B------:R-:W1:Y:S01]  /*1310*/  MUFU.RCP R21, R21 ;  /* 0x0000001500157308 */ /* 0x000e620000001000 */
[----:B------:R-:W-:Y:S01]  /*1320*/  FFMA.FTZ R24, R11, R24, 1 ;  /* 0x3f8000000b187423 */ /* 0x000fe20000010018 */
[----:B------:R-:W-:Y:S01]  /*1330*/  FMUL.FTZ R11, R26, R23 ;  /* 0x000000171a0b7220 */ /* 0x000fe20000410000 */
[----:B--2---:R-:W-:Y:S01]  /*1340*/  FADD.FTZ R23, R22, 1 ;  /* 0x3f80000016177421 */ /* 0x004fe20000010000 */
[----:B------:R-:W-:-:S02]  /*1350*/  FADD.FTZ R25, -R8, R25 ;  /* 0x0000001908197221 */ /* 0x000fc40000010100 */
[----:B------:R-:W-:Y:S01]  /*1360*/  FMUL.FTZ R11, R11, R24 ;  /* 0x000000180b0b7220 */ /* 0x000fe20000410000 */
[----:B------:R-:W-:Y:S02]  /*1370*/  HADD2.F32 R24, -RZ, R33.H0_H0 ;  /* 0x20000021ff187230 */ /* 0x000fe40000004100 */
[----:B------:R-:W2:Y:S01]  /*1380*/  MUFU.RCP R23, R23 ;  /* 0x0000001700177308 */ /* 0x000ea20000001000 */
[----:B0-----:R-:W-:Y:S02]  /*1390*/  FADD.FTZ R22, -R17, 1 ;  /* 0x3f80000011167421 */ /* 0x001fe40000010100 */
[----:B------:R-:W-:Y:S02]  /*13a0*/  FMUL.FTZ R17, R24, R17 ;  /* 0x0000001118117220 */ /* 0x000fe40000410000 */
[----:B------:R-:W-:Y:S01]  /*13b0*/  FFMA.FTZ R22, R13, R22, 1 ;  /* 0x3f8000000d167423 */ /* 0x000fe20000010016 */
[----:B------:R-:W-:Y:S01]  /*13c0*/  FMUL.FTZ R13, R25, R46 ;  /* 0x0000002e190d7220 */ /* 0x000fe20000410000 */
[----:B-1----:R-:W-:-:S02]  /*13d0*/  FADD.FTZ R25, -R21, 1 ;  /* 0x3f80000015197421 */ /* 0x002fc40000010100 */
[----:B------:R-:W-:Y:S01]  /*13e0*/  FMUL.FTZ R17, R17, R22 ;  /* 0x0000001611117220 */ /* 0x000fe20000410000 */
[----:B------:R-:W-:Y:S01]  /*13f0*/  FFMA.FTZ R24, R9, R13, R44 ;  /* 0x0000000d09187223 */ /* 0x000fe2000001002c */
[----:B------:R-:W-:Y:S01]  /*1400*/  FFMA.FTZ R22, R20, R25, 1 ;  /* 0x3f80000014167423 */ /* 0x000fe20000010019 */
[----:B------:R-:W-:Y:S02]  /*1410*/  HADD2.F32 R20, -RZ, R33.H1_H1 ;  /* 0x30000021ff147230 */ /* 0x000fe40000004100 */
[----:B------:R-:W-:Y:S01]  /*1420*/  FMUL.FTZ R25, R24, -1.4426950216293334961 ;  /* 0xbfb8aa3b18197820 */ /* 0x000fe20000410000 */
[----:B--2---:R-:W-:Y:S02]  /*1430*/  FADD.FTZ R26, -R23, 1 ;  /* 0x3f800000171a7421 */ /* 0x004fe40000010100 */
[----:B------:R-:W-:Y:S02]  /*1440*/  FMUL.FTZ R21, R20, R21 ;  /* 0x0000001514157220 */ /* 0x000fe40000410000 */
[----:B------:R-:W0:Y:S01]  /*1450*/  MUFU.EX2 R20, R25 ;  /* 0x0000001900147308 */ /* 0x000e220000000800 */
[----:B------:R-:W-:Y:S01]  /*1460*/  FFMA.FTZ R19, R19, R26, 1 ;  /* 0x3f80000013137423 */ /* 0x000fe2000001001a */
[----:B------:R-:W-:-:S02]  /*1470*/  HADD2.F32 R26, -RZ, R31.H0_H0 ;  /* 0x2000001fff1a7230 */ /* 0x000fc40000004100 */
[----:B------:R-:W-:-:S03]  /*1480*/  FMUL.FTZ R22, R21, R22 ;  /* 0x0000001615167220 */ /* 0x000fc60000410000 */
[----:B------:R-:W-:Y:S01]  /*1490*/  FMUL.FTZ R26, R26, R23 ;  /* 0x000000171a1a7220 */ /* 0x000fe20000410000 */
[----:B------:R-:W-:-:S03]  /*14a0*/  FADD.FTZ R23, -R8, R27 ;  /* 0x0000001b08177221 */ /* 0x000fc60000010100 */
[----:B------:R-:W-:Y:S01]  /*14b0*/  FMUL.FTZ R19, R26, R19 ;  /* 0x000000131a137220 */ /* 0x000fe20000410000 */
[----:B------:R-:W-:Y:S02]  /*14c0*/  HADD2.F32 R26, -RZ, R31.H1_H1 ;  /* 0x3000001fff1a7230 */ /* 0x000fe40000004100 */
[----:B0-----:R-:W-:Y:S01]  /*14d0*/  FADD.FTZ R27, R20, 1 ;  /* 0x3f800000141b7421 */ /* 0x001fe20000010000 */
[----:B------:R-:W-:-:S04]  /*14e0*/  FMUL.FTZ R20, R23, R46 ;  /* 0x0000002e17147220 */ /* 0x000fc80000410000 */
[----:B------:R-:W-:Y:S01]  /*14f0*/  FFMA.FTZ R23, R43, R20, R45 ;  /* 0x000000142b177223 */ /* 0x000fe2000001002d */
[----:B------:R-:W0:Y:S03]  /*1500*/  MUFU.RCP R27, R27 ;  /* 0x0000001b001b7308 */ /* 0x000e260000001000 */
[----:B------:R-:W-:-:S06]  /*1510*/  FMUL.FTZ R25, R23, -1.4426950216293334961 ;  /* 0xbfb8aa3b17197820 */ /* 0x000fcc0000410000 */
[----:B------:R-:W1:Y:S01]  /*1520*/  MUFU.EX2 R25, R25 ;  /* 0x0000001900197308 */ /* 0x000e620000000800 */
[----:B0-----:R-:W-:-:S04]  /*1530*/  FADD.FTZ R21, -R27, 1 ;  /* 0x3f8000001b157421 */ /* 0x001fc80000010100 */
[----:B------:R-:W-:Y:S01]  /*1540*/  FFMA.FTZ R21, R24, R21, 1 ;  /* 0x3f80000018157423 */ /* 0x000fe20000010015 */
[----:B------:R-:W-:Y:S01]  /*1550*/  FMUL.FTZ R24, R26, R27 ;  /* 0x0000001b1a187220 */ /* 0x000fe20000410000 */
[----:B-1----:R-:W-:Y:S01]  /*1560*/  FADD.FTZ R26, R25, 1 ;  /* 0x3f800000191a7421 */ /* 0x002fe20000010000 */
[----:B------:R-:W-:Y:S02]  /*1570*/  HADD2.F32 R27, -RZ, R29.H0_H0 ;  /* 0x2000001dff1b7230 */ /* 0x000fe40000004100 */
[----:B------:R-:W-:Y:S01]  /*1580*/  FMUL.FTZ R24, R24, R21 ;  /* 0x0000001518187220 */ /* 0x000fe20000410000 */
[----:B------:R-:W-:Y:S02]  /*1590*/  FMUL.FTZ R21, R43, R18 ;  /* 0x000000122b157220 */ /* 0x000fe40000410000 */
[----:B------:R-:W0:Y:S02]  /*15a0*/  MUFU.RCP R26, R26 ;  /* 0x0000001a001a7308 */ /* 0x000e240000001000 */
[----:B------:R-:W-:Y:S01]  /*15b0*/  FFMA.FTZ R25, R12, R21, RZ ;  /* 0x000000150c197223 */ /* 0x000fe200000100ff */
[----:B------:R-:W-:Y:S01]  /*15c0*/  FADD.FTZ R48, RZ, R21 ;  /* 0x00000015ff307221 */ /* 0x000fe20000010000 */
[----:B------:R-:W-:-:S04]  /*15d0*/  FMUL.FTZ R21, R9, R11 ;  /* 0x0000000b09157220 */ /* 0x000fc80000410000 */
[----:B------:R-:W-:Y:S01]  /*15e0*/  FFMA.FTZ R25, R10, R21, R25 ;  /* 0x000000150a197223 */ /* 0x000fe20000010019 */
[----:B------:R-:W-:Y:S01]  /*15f0*/  FADD.FTZ R21, R21, R48 ;  /* 0x0000003015157221 */ /* 0x000fe20000010000 */
[----:B0-----:R-:W-:Y:S01]  /*1600*/  FADD.FTZ R48, -R26, 1 ;  /* 0x3f8000001a307421 */ /* 0x001fe20000010100 */
[----:B------:R-:W-:Y:S01]  /*1610*/  FMUL.FTZ R27, R27, R26 ;  /* 0x0000001a1b1b7220 */ /* 0x000fe20000410000 */
[----:B------:R-:W-:Y:S02]  /*1620*/  FMUL.FTZ R26, R43, R17 ;  /* 0x000000112b1a7220 */ /* 0x000fe40000410000 */
[----:B------:R-:W-:Y:S02]  /*1630*/  FFMA.FTZ R48, R23, R48, 1 ;  /* 0x3f80000017307423 */ /* 0x000fe40000010030 */
[----:B------:R-:W-:Y:S02]  /*1640*/  FADD.FTZ R21, R21, R26 ;  /* 0x0000001a15157221 */ /* 0x000fe40000010000 */
[----:B------:R-:W-:Y:S01]  /*1650*/  FMUL.FTZ R23, R27, R48 ;  /* 0x000000301b177220 */ /* 0x000fe20000410000 */
[----:B------:R-:W-:Y:S01]  /*1660*/  FFMA.FTZ R27, R12, R18, RZ ;  /* 0x000000120c1b7223 */ /* 0x000fe200000100ff */
[----:B------:R-:W-:Y:S01]  /*1670*/  FADD.FTZ R12, RZ, R18 ;  /* 0x00000012ff0c7221 */ /* 0x000fe20000010000 */
[----:B------:R-:W-:Y:S01]  /*1680*/  FFMA.FTZ R48, R10, R11, RZ ;  /* 0x0000000b0a307223 */ /* 0x000fe200000100ff */
[----:B------:R-:W-:Y:S01]  /*1690*/  FADD.FTZ R11, RZ, R11 ;  /* 0x0000000bff0b7221 */ /* 0x000fe20000010000 */
[----:B------:R-:W-:Y:S01]  /*16a0*/  FFMA.FTZ R18, R14, R17, R27 ;  /* 0x000000110e127223 */ /* 0x000fe2000001001b */
[----:B------:R-:W-:Y:S01]  /*16b0*/  FADD.FTZ R12, R12, R17 ;  /* 0x000000110c0c7221 */ /* 0x000fe20000010000 */
[----:B------:R-:W-:Y:S01]  /*16c0*/  FMUL.FTZ R17, R49, R46 ;  /* 0x0000002e31117220 */ /* 0x000fe20000410000 */
[----:B------:R-:W-:Y:S01]  /*16d0*/  FFMA.FTZ R14, R14, R26, R25 ;  /* 0x0000001a0e0e7223 */ /* 0x000fe20000010019 */
[----:B------:R-:W-:-:S02]  /*16e0*/  HADD2.F32 R26, -RZ, R29.H1_H1 ;  /* 0x3000001dff1a7230 */ /* 0x000fc40000004100 */
[----:B------:R-:W-:Y:S01]  /*16f0*/  FFMA.FTZ R48, R15, R22, R48 ;  /* 0x000000160f307223 */ /* 0x000fe20000010030 */
[----:B------:R-:W-:Y:S01]  /*1700*/  FFMA.FTZ R25, R9, R17, R44 ;  /* 0x0000001109197223 */ /* 0x000fe2000001002c */
[----:B------:R-:W-:Y:S02]  /*1710*/  FADD.FTZ R11, R11, R22 ;  /* 0x000000160b0b7221 */ /* 0x000fe40000010000 */
[----:B------:R-:W-:Y:S01]  /*1720*/  FFMA.FTZ R48, R13, R24, R48 ;  /* 0x000000180d307223 */ /* 0x000fe20000010030 */
        /* <DEDUP_REMOVED lines=14> */
[----:B------:R-:W-:Y:S01]  /*1810*/  FMUL.FTZ R14, R9, R24 ;  /* 0x00000018090e7220 */ /* 0x000fe20000410000 */
[----:B------:R-:W-:Y:S01]  /*1820*/  FFMA.FTZ R15, R16, R19, R18 ;  /* 0x00000013100f7223 */ /* 0x000fe20000010012 */
[-C--:B------:R-:W-:Y:S02]  /*1830*/  FMUL.FTZ R16, R43, R23.reuse ;  /* 0x000000172b107220 */ /* 0x080fe40000410000 */
[----:B------:R-:W-:Y:S01]  /*1840*/  FFMA.FTZ R21, R13, R14, R22 ;  /* 0x0000000e0d157223 */ /* 0x000fe20000010016 */
[----:B------:R-:W-:Y:S01]  /*1850*/  FADD.FTZ R25, R14, R25 ;  /* 0x000000190e197221 */ /* 0x000fe20000010000 */
[----:B------:R-:W-:Y:S01]  /*1860*/  FADD.FTZ R14, R12, R19 ;  /* 0x000000130c0e7221 */ /* 0x000fe20000010000 */
[----:B------:R-:W-:Y:S01]  /*1870*/  FMUL.FTZ R12, R9, R10 ;  /* 0x0000000a090c7220 */ /* 0x000fe20000410000 */
[----:B------:R-:W-:Y:S01]  /*1880*/  FFMA.FTZ R18, R20, R16, R21 ;  /* 0x0000001014127223 */ /* 0x000fe20000010015 */
[----:B------:R-:W-:Y:S01]  /*1890*/  FADD.FTZ R25, R25, R16 ;  /* 0x0000001019197221 */ /* 0x000fe20000010000 */
[----:B------:R-:W-:Y:S01]  /*18a0*/  FADD.FTZ R19, R11, R24 ;  /* 0x000000180b137221 */ /* 0x000fe20000010000 */
[----:B------:R-:W-:Y:S01]  /*18b0*/  FADD.FTZ R14, R14, R23 ;  /* 0x000000170e0e7221 */ /* 0x000fe20000010000 */
[C---:B------:R-:W-:Y:S01]  /*18c0*/  FFMA.FTZ R16, R17.reuse, R12, R18 ;  /* 0x0000000c11107223 */ /* 0x040fe20000010012 */
[----:B------:R-:W-:Y:S01]  /*18d0*/  FADD.FTZ R11, R12, R25 ;  /* 0x000000190c0b7221 */ /* 0x000fe20000010000 */
[----:B------:R-:W-:Y:S01]  /*18e0*/  FFMA.FTZ R12, R20, R23, R15 ;  /* 0x00000017140c7223 */ /* 0x000fe2000001000f */
[----:B------:R-:W-:Y:S01]  /*18f0*/  FFMA.FTZ R13, R17, R10, R48 ;  /* 0x0000000a110d7223 */ /* 0x000fe20000010030 */
[----:B------:R-:W-:-:S07]  /*1900*/  FADD.FTZ R15, R19, R10 ;  /* 0x0000000a130f7221 */ /* 0x000fce0000010000 */
.L_x_831:
        /* <DEDUP_REMOVED lines=46> */
.L_x_833:
[----:B------:R-:W-:Y:S05]  /*1bf0*/  BSYNC.RECONVERGENT B0 ;  /* 0x0000000000007941 */ /* 0x000fea0003800200 */
.L_x_832:
        /* <DEDUP_REMOVED lines=32> */
.L_x_835:
[----:B------:R-:W-:Y:S05]  /*1e00*/  BSYNC.RECONVERGENT B0 ;  /* 0x0000000000007941 */ /* 0x000fea0003800200 */
.L_x_834:
        /* <DEDUP_REMOVED lines=78> */
.L_x_837:
[----:B------:R-:W-:Y:S05]  /*22f0*/  BSYNC.RECONVERGENT B0 ;  /* 0x0000000000007941 */ /* 0x000fea0003800200 */
.L_x_836:
        /* <DEDUP_REMOVED lines=29> */
.L_x_839:
[----:B------:R-:W-:Y:S05]  /*24d0*/  BSYNC.RECONVERGENT B0 ;  /* 0x0000000000007941 */ /* 0x000fea0003800200 */
.L_x_838:
        /* <DEDUP_REMOVED lines=24> */
.L_x_842:
[----:B----4-:R-:W3:Y:S04]  /*2660*/  LDG.E.STRONG.GPU R14, desc[UR8][R12.64] ;  /* 0x000000080c0e7981 */ /* 0x010ee8000c1ef900 */
[----:B---3--:R-:W-:Y:S01]  /*2670*/  CCTL.IVALL ;  /* 0x00000000ff00798f */ /* 0x008fe20002000000 */
[----:B------:R-:W-:Y:S05]  /*2680*/  YIELD ;  /* 0x0000000000007946 */ /* 0x000fea0003800000 */
[----:B------:R-:W-:-:S13]  /*2690*/  ISETP.NE.AND P1, PT, R14, R19, PT ;  /* 0x000000130e00720c */ /* 0x000fda0003f25270 */
[----:B------:R-:W-:Y:S05]  /*26a0*/  @P1 BRA `(.L_x_842) ;  /* 0xfffffffc00ec1947 */ /* 0x000fea000383ffff */
.L_x_841:
[----:B------:R-:W-:Y:S05]  /*26b0*/  WARPSYNC.ALL ;  /* 0x0000000000007948 */ /* 0x000fea0003800000 */
[----:B------:R-:W-:Y:S01]  /*26c0*/  BAR.SYNC.DEFER_BLOCKING 0x0 ;  /* 0x0000000000007b1d */ /* 0x000fe20000010000 */
[----:B--2---:R-:W-:-:S05]  /*26d0*/  HFMA2 R20, -RZ, RZ, 0, 0 ;  /* 0x00000000ff147431 */ /* 0x004fca00000001ff */
        /* <DEDUP_REMOVED lines=8> */
[----:B------:R-:W-:Y:S01]  /*2760*/  MOV R18, RZ ;  /* 0x000000ff00127202 */ /* 0x000fe20000000f00 */
[----:B------:R-:W-:Y:S01]  /*2770*/  UIADD3 UR5, UPT, UPT, -UR10, URZ, URZ ;  /* 0x000000ff0a057290 */ /* 0x000fe2000fffe1ff */
[----:B------:R-:W-:Y:S02]  /*2780*/  MOV R19, R0 ;  /* 0x0000000000137202 */ /* 0x000fe40000000f00 */
[----:B------:R-:W-:-:S09]  /*2790*/  LOP3.LUT R20, R4, 0x7ffffff8, RZ, 0xc0, !PT ;  /* 0x7ffffff804147812 */ /* 0x000fd200078ec0ff */
.L_x_844:
        /* <DEDUP_REMOVED lines=59> */
.L_x_843:
        /* <DEDUP_REMOVED lines=34> */
.L_x_845:
        /* <DEDUP_REMOVED lines=18> */
.L_x_846:
        /* <DEDUP_REMOVED lines=9> */
.L_x_847:
[----:B------:R-:W-:Y:S05]  /*2f20*/  BSYNC.RECONVERGENT B0 ;  /* 0x0000000000007941 */ /* 0x000fea0003800200 */
.L_x_840:
[----:B------:R-:W5:Y:S01]  /*2f30*/  S2UR UR6, SR_CgaCtaId ;  /* 0x00000000000679c3 */ /* 0x000f620000008800 */
[----:B------:R-:W-:Y:S01]  /*2f40*/  UMOV UR5, 0x400 ;  /* 0x0000040000057882 */ /* 0x000fe20000000000 */
[----:B------:R-:W0:Y:S01]  /*2f50*/  LDCU.64 UR12, c[0x0][0x400] ;  /* 0x00008000ff0c77ac */ /* 0x000e220008000a00 */
[--C-:B-1--4-:R-:W-:Y:S02]  /*2f60*/  HADD2.F32 R17, -RZ, R36.reuse.H0_H0 ;  /* 0x20000024ff117230 */ /* 0x112fe40000004100 */
[----:B------:R-:W-:Y:S02]  /*2f70*/  HADD2.F32 R19, -RZ, R36.H1_H1 ;  /* 0x30000024ff137230 */ /* 0x000fe40000004100 */
[----:B------:R-:W-:Y:S01]  /*2f80*/  HADD2.F32 R12, -RZ, R30.H0_H0 ;  /* 0x2000001eff0c7230 */ /* 0x000fe20000004100 */
[----:B------:R-:W1:Y:S01]  /*2f90*/  LDC R13, c[0x0][0x41c] ;  /* 0x00010700ff0d7b82 */ /* 0x000e620000000800 */
[----:B------:R-:W-:Y:S01]  /*2fa0*/  FADD.FTZ R23, -R8, R17 ;  /* 0x0000001108177221 */ /* 0x000fe20000010100 */
[----:B------:R-:W-:-:S02]  /*2fb0*/  HADD2.F32 R27, -RZ, R34.H0_H0 ;  /* 0x20000022ff1b7230 */ /* 0x000fc40000004100 */
[C---:B------:R-:W-:Y:S01]  /*2fc0*/  FADD.FTZ R47, -R8.reuse, R19 ;  /* 0x00000013082f7221 */ /* 0x040fe20000010100 */
[--C-:B------:R-:W-:Y:S02]  /*2fd0*/  HADD2.F32 R21, -RZ, R32.reuse.H0_H0 ;  /* 0x20000020ff157230 */ /* 0x100fe40000004100 */
[----:B------:R-:W-:Y:S01]  /*2fe0*/  FMUL.FTZ R22, R23, R46 ;  /* 0x0000002e17167220 */ /* 0x000fe20000410000 */
[----:B------:R-:W-:Y:S02]  /*2ff0*/  HADD2.F32 R49, -RZ, R32.H1_H1 ;  /* 0x30000020ff317230 */ /* 0x000fe40000004100 */
[C---:B------:R-:W-:Y:S01]  /*3000*/  FADD.FTZ R27, -R8.reuse, R27 ;  /* 0x0000001b081b7221 */ /* 0x040fe20000010100 */
[----:B------:R-:W-:Y:S02]  /*3010*/  HADD2.F32 R30, -RZ, R30.H1_H1 ;  /* 0x3000001eff1e7230 */ /* 0x000fe40000004100 */
[C---:B------:R-:W-:Y:S01]  /*3020*/  FADD.FTZ R21, -R8.reuse, R21 ;  /* 0x0000001508157221 */ /* 0x040fe20000010100 */
[C---:B------:R-:W-:Y:S01]  /*3030*/  FADD.FTZ R17, -R8.reuse, R12 ;  /* 0x0000000c08117221 */ /* 0x040fe20000010100 */
[----:B------:R-:W-:Y:S01]  /*3040*/  FADD.FTZ R19, -R8, R49 ;  /* 0x0000003108137221 */ /* 0x000fe20000010100 */
[----:B0-----:R-:W-:Y:S01]  /*3050*/  ISETP.GE.U32.AND P1, PT, R40, UR12, PT ;  /* 0x0000000c28007c0c */ /* 0x001fe2000bf26070 */
[----:B------:R-:W-:Y:S01]  /*3060*/  FADD.FTZ R23, -R8, R30 ;  /* 0x0000001e08177221 */ /* 0x000fe20000010100 */
[----:B------:R-:W-:-:S02]  /*3070*/  HADD2.F32 R24, -RZ, R35.H0_H0 ;  /* 0x20000023ff187230 */ /* 0x000fc40000004100 */
[----:B------:R-:W-:Y:S01]  /*3080*/  FMUL.FTZ R12, R47, R46 ;  /* 0x0000002e2f0c7220 */ /* 0x000fe20000410000 */
[----:B-----5:R-:W-:Y:S01]  /*3090*/  ULEA UR5, UR6, UR5, 0x18 ;  /* 0x0000000506057291 */ /* 0x020fe2000f8ec0ff */
[----:B-1----:R-:W-:-:S08]  /*30a0*/  IMAD R13, R13, UR10, R42 ;  /* 0x0000000a0d0d7c24 */ /* 0x002fd0000f8e022a */
[----:B------:R-:W-:Y:S01]  /*30b0*/  @!P2 STS.64 [UR5+0x78], R10 ;  /* 0x0000780aff00a988 */ /* 0x000fe20008000a05 */
[----:B------:R-:W-:Y:S01]  /*30c0*/  BAR.SYNC.DEFER_BLOCKING 0x0 ;  /* 0x0000000000007b1d */ /* 0x000fe20000010000 */
[C---:B------:R-:W-:Y:S02]  /*30d0*/  IADD3 R25, PT, PT, R13.reuse, 0x10, RZ ;  /* 0x000000100d197810 */ /* 0x040fe40007ffe0ff */
[----:B------:R-:W-:Y:S02]  /*30e0*/  ISETP.GE.U32.AND P2, PT, R13, UR12, PT ;  /* 0x0000000c0d007c0c */ /* 0x000fe4000bf46070 */
[----:B------:R-:W-:Y:S02]  /*30f0*/  ISETP.GE.U32.AND P3, PT, R25, UR12, PT ;  /* 0x0000000c19007c0c */ /* 0x000fe4000bf66070 */
[----:B---3--:R-:W-:-:S04]  /*3100*/  SHF.R.S32.HI R16, RZ, 0x1f, R25 ;  /* 0x0000001fff107819 */ /* 0x008fc80000011419 */
[----:B------:R-:W-:Y:S01]  /*3110*/  ISETP.GE.AND.EX P3, PT, R16, UR13, PT, P3 ;  /* 0x0000000d10007c0c */ /* 0x000fe2000bf66330 */
[----:B------:R-:W0:Y:S01]  /*3120*/  LDS.64 R10, [UR5+0x78] ;  /* 0x00007805ff0a7984 */ /* 0x000e220008000a00 */
[----:B------:R-:W0:Y:S02]  /*3130*/  LDCU UR5, c[0x0][0x42c] ;  /* 0x00008580ff0577ac */ /* 0x000e240008000800 */
[----:B0-----:R-:W-:Y:S01]  /*3140*/  FMUL.FTZ R15, R11, UR5 ;  /* 0x000000050b0f7c20 */ /* 0x001fe20008410000 */
[----:B------:R-:W-:Y:S02]  /*3150*/  HADD2.F32 R11, -RZ, R34.H1_H1 ;  /* 0x30000022ff0b7230 */ /* 0x000fe40000004100 */
[----:B------:R-:W-:Y:S01]  /*3160*/  FMUL.FTZ R14, R10, UR5 ;  /* 0x000000050a0e7c20 */ /* 0x000fe20008410000 */
[----:B------:R-:W-:Y:S02]  /*3170*/  SHF.R.S32.HI R10, RZ, 0x1f, R13 ;  /* 0x0000001fff0a7819 */ /* 0x000fe4000001140d */
[----:B------:R-:W-:-:S02]  /*3180*/  FADD.FTZ R11, -R8, R11 ;  /* 0x0000000b080b7221 */ /* 0x000fc40000010100 */
[----:B------:R-:W-:Y:S01]  /*3190*/  ISETP.GE.AND.EX P2, PT, R10, UR13, PT, P2 ;  /* 0x0000000d0a007c0c */ /* 0x000fe2000bf46320 */
[----:B------:R-:W-:Y:S02]  /*31a0*/  HADD2.F32 R8, -RZ, R35.H1_H1 ;  /* 0x30000023ff087230 */ /* 0x000fe40000004100 */
[----:B------:R-:W-:Y:S01]  /*31b0*/  FFMA.FTZ R18, R14, R22, R15 ;  /* 0x000000160e127223 */ /* 0x000fe2000001000f */
[----:B------:R-:W-:Y:S09]  /*31c0*/  @!P4 BRA `(.L_x_848) ;  /* 0x000000000048c947 */ /* 0x000ff20003800000 */
[----:B------:R-:W-:Y:S01]  /*31d0*/  FFMA.FTZ R22, R43, R22, R45 ;  /* 0x000000162b167223 */ /* 0x000fe2000001002d */
        /* <DEDUP_REMOVED lines=9> */
[----:B0-----:R-:W-:Y:S01]  /*3270*/  FMUL.FTZ R24, R24, R35 ;  /* 0x0000002318187220 */ /* 0x001fe20000410000 */
[----:B------:R-:W-:-:S04]  /*3280*/  FADD.FTZ R35, -R35, 1 ;  /* 0x3f80000023237421 */ /* 0x000fc80000010100 */
[----:B------:R-:W-:Y:S01]  /*3290*/  FFMA.FTZ R35, R22, R35, 1 ;  /* 0x3f80000016237423 */ /* 0x000fe20000010023 */
[----:B-1----:R-:W-:Y:S01]  /*32a0*/  FADD.FTZ R49, -R47, 1 ;  /* 0x3f8000002f317421 */ /* 0x002fe20000010100 */
[----:B------:R-:W-:Y:S02]  /*32b0*/  FMUL.FTZ R8, R8, R47 ;  /* 0x0000002f08087220 */ /* 0x000fe40000410000 */
[----:B------:R-:W-:Y:S01]  /*32c0*/  FMUL.FTZ R24, R24, R35 ;  /* 0x0000002318187220 */ /* 0x000fe20000410000 */
[----:B------:R-:W-:-:S04]  /*32d0*/  FFMA.FTZ R49, R20, R49, 1 ;  /* 0x3f80000014317423 */ /* 0x000fc80000010031 */
[----:B------:R-:W-:-:S07]  /*32e0*/  FMUL.FTZ R8, R8, R49 ;  /* 0x0000003108087220 */ /* 0x000fce0000410000 */
.L_x_848:
[----:B------:R-:W-:Y:S01]  /*32f0*/  FFMA.FTZ R12, R14, R12, R15 ;  /* 0x0000000c0e0c7223 */ /* 0x000fe2000001000f */
[----:B------:R-:W-:Y:S01]  /*3300*/  BSSY.RECONVERGENT B0, `(.L_x_849) ;  /* 0x0000014000007945 */ /* 0x000fe20003800200 */
[----:B------:R-:W-:Y:S01]  /*3310*/  FFMA.FTZ R35, R43, R24, -R18 ;  /* 0x000000182b237223 */ /* 0x000fe20000010812 */
[-C--:B------:R-:W-:Y:S01]  /*3320*/  FMUL.FTZ R18, R27, R46.reuse ;  /* 0x0000002e1b127220 */ /* 0x080fe20000410000 */
[----:B--2---:R-:W-:Y:S01]  /*3330*/  FMUL.FTZ R20, R11, R46 ;  /* 0x0000002e0b147220 */ /* 0x004fe20000410000 */
        /* <DEDUP_REMOVED lines=13> */
[----:B------:R-:W-:Y:S02]  /*3410*/  F2FP.F16.F32.PACK_AB R11, R8, R35 ;  /* 0x00000023080b723e */ /* 0x000fe400000000ff */
[----:B------:R-:W-:-:S05]  /*3420*/  LEA.HI.X R13, R10, UR7, R13, 0x1, P2 ;  /* 0x000000070a0d7c11 */ /* 0x000fca00090f0c0d */
[----:B------:R0:W-:Y:S02]  /*3430*/  STG.E desc[UR8][R12.64], R11 ;  /* 0x0000000b0c007986 */ /* 0x0001e4000c101908 */
.L_x_850:
[----:B------:R-:W-:Y:S05]  /*3440*/  BSYNC.RECONVERGENT B0 ;  /* 0x0000000000007941 */ /* 0x000fea0003800200 */
.L_x_849:
        /* <DEDUP_REMOVED lines=23> */
.L_x_851:
        /* <DEDUP_REMOVED lines=18> */
.L_x_853:
[----:B------:R-:W-:Y:S05]  /*36e0*/  BSYNC.RECONVERGENT B0 ;  /* 0x0000000000007941 */ /* 0x000fea0003800200 */
.L_x_852:
[--C-:B------:R-:W-:Y:S02]  /*36f0*/  HADD2.F32 R10, -RZ, R31.reuse.H0_H0 ;  /* 0x2000001fff0a7230 */ /* 0x100fe40000004100 */
[-C--:B------:R-:W-:Y:S01]  /*3700*/  FMUL.FTZ R26, R21, R46.reuse ;  /* 0x0000002e151a7220 */ /* 0x080fe20000410000 */
[----:B0-----:R-:W-:Y:S02]  /*3710*/  HADD2.F32 R12, -RZ, R31.H1_H1 ;  /* 0x3000001fff0c7230 */ /* 0x001fe40000004100 */
        /* <DEDUP_REMOVED lines=22> */
.L_x_854:
[----:B------:R-:W-:Y:S04]  /*3880*/  BSSY.RECONVERGENT B0, `(.L_x_855) ;  /* 0x0000014000007945 */ /* 0x000fe80003800200 */
[----:B------:R-:W-:Y:S05]  /*3890*/  @P0 BRA `(.L_x_856) ;  /* 0x0000000000480947 */ /* 0x000fea0003800000 */
[----:B------:R-:W0:Y:S01]  /*38a0*/  LDCU.64 UR6, c[0x0][0x3f8] ;  /* 0x00007f00ff0677ac */ /* 0x000e220008000a00 */
[C-C-:B------:R-:W-:Y:S01]  /*38b0*/  FFMA.FTZ R18, R14.reuse, R26, R15.reuse ;  /* 0x0000001a0e127223 */ /* 0x140fe2000001000f */
[----:B------:R-:W-:Y:S01]  /*38c0*/  MOV R11, R53 ;  /* 0x00000035000b7202 */ /* 0x000fe20000000f00 */
[----:B------:R-:W-:Y:S01]  /*38d0*/  FFMA.FTZ R20, R14, R30, R15 ;  /* 0x0000001e0e147223 */ /* 0x000fe2000001000f */
[----:B------:R-:W1:Y:S01]  /*38e0*/  LDCU.64 UR14, c[0x0][0x380] ;  /* 0x00007000ff0e77ac */ /* 0x000e620008000a00 */
[----:B------:R-:W-:Y:S01]  /*38f0*/  FFMA.FTZ R13, R43, R10, -R18 ;  /* 0x0000000a2b0d7223 */ /* 0x000fe20000010812 */
[----:B------:R-:W-:Y:S01]  /*3900*/  MOV R10, R50 ;  /* 0x00000032000a7202 */ /* 0x000fe20000000f00 */
[----:B------:R-:W-:-:S04]  /*3910*/  FFMA.FTZ R17, R9, R12, -R20 ;  /* 0x0000000c09117223 */ /* 0x000fc80000010814 */
[----:B------:R-:W-:Y:S01]  /*3920*/  FMUL.FTZ R17, R17, R46 ;  /* 0x0000002e11117220 */ /* 0x000fe20000410000 */
        /* <DEDUP_REMOVED lines=9> */
.L_x_856:
[----:B------:R-:W-:Y:S05]  /*39c0*/  BSYNC.RECONVERGENT B0 ;  /* 0x0000000000007941 */ /* 0x000fea0003800200 */
.L_x_855:
[----:B------:R-:W-:Y:S01]  /*39d0*/  UISETP.NE.AND UP0, UPT, UR11, URZ, UPT ;  /* 0x000000ff0b00728c */ /* 0x000fe2000bf05270 */
[C-C-:B------:R-:W-:Y:S01]  /*39e0*/  FFMA.FTZ R18, R14.reuse, R8, R15.reuse ;  /* 0x000000080e127223 */ /* 0x140fe2000001000f */
[----:B------:R-:W-:Y:S01]  /*39f0*/  FFMA.FTZ R20, R14, R16, R15 ;  /* 0x000000100e147223 */ /* 0x000fe2000001000f */
[--C-:B------:R-:W-:Y:S02]  /*3a00*/  HADD2.F32 R10, -RZ, R29.reuse.H0_H0 ;  /* 0x2000001dff0a7230 */ /* 0x100fe40000004100 */
[----:B0-----:R-:W-:-:S04]  /*3a10*/  HADD2.F32 R12, -RZ, R29.H1_H1 ;  /* 0x3000001dff0c7230 */ /* 0x001fc80000004100 */
        /* <DEDUP_REMOVED lines=19> */
.L_x_857:
        /* <DEDUP_REMOVED lines=18> */
.L_x_859:
[----:B------:R-:W-:Y:S05]  /*3c70*/  BSYNC.RECONVERGENT B0 ;  /* 0x0000000000007941 */ /* 0x000fea0003800200 */
.L_x_858:
[----:B------:R-:W-:Y:S02]  /*3c80*/  IADD3 R37, PT, PT, R3, R37, RZ ;  /* 0x0000002503257210 */ /* 0x000fe40007ffe0ff */
[----:B------:R-:W-:Y:S02]  /*3c90*/  IADD3 R38, PT, PT, R38, 0x1, RZ ;  /* 0x0000000126267810 */ /* 0x000fe40007ffe0ff */
[----:B------:R-:W-:-:S13]  /*3ca0*/  ISETP.GE.AND P0, PT, R37, UR4, PT ;  /* 0x0000000425007c0c */ /* 0x000fda000bf06270 */
[----:B------:R-:W-:Y:S05]  /*3cb0*/  @!P0 BRA `(.L_x_860) ;  /* 0xffffffc400508947 */ /* 0x000fea000383ffff */
.L_x_829:
[----:B------:R-:W1:Y:S01]  /*3cc0*/  LDC R4, c[0x0][0x370] ;  /* 0x0000dc00ff047b82 */ /* 0x000e620000000800 */
[----:B------:R-:W-:Y:S01]  /*3cd0*/  ISETP.NE.AND P2, PT, R28, RZ, PT ;  /* 0x000000ff1c00720c */ /* 0x000fe20003f45270 */
[----:B------:R-:W-:Y:S06]  /*3ce0*/  BSSY.RECONVERGENT B0, `(.L_x_861) ;  /* 0x0000011000007945 */ /* 0x000fec0003800200 */
[----:B------:R-:W2:Y:S08]  /*3cf0*/  LDC R7, c[0x0][0x374] ;  /* 0x0000dd00ff077b82 */ /* 0x000eb00000000800 */
[----:B------:R-:W3:Y:S01]  /*3d00*/  LDC.64 R2, c[0x0][0x3c8] ;  /* 0x0000f200ff027b82 */ /* 0x000ee20000000a00 */
[----:B-1----:R-:W-:-:S02]  /*3d10*/  ISETP.NE.AND P1, PT, R4, 0x1, PT ;  /* 0x000000010400780c */ /* 0x002fc40003f25270 */
[----:B------:R-:W-:Y:S02]  /*3d20*/  IADD3 R6, PT, PT, R4, -0x1, RZ ;  /* 0xffffffff04067810 */ /* 0x000fe40007ffe0ff */
        /* <DEDUP_REMOVED lines=12> */
.L_x_862:
[----:B------:R-:W-:Y:S05]  /*3df0*/  BSYNC.RECONVERGENT B0 ;  /* 0x0000000000007941 */ /* 0x000fea0003800200 */
.L_x_861:
[----:B------:R-:W-:Y:S05]  /*3e00*/  @P0 EXIT ;  /* 0x000000000000094d */ /* 0x000fea0003800000 */
[----:B------:R-:W-:Y:S05]  /*3e10*/  @P2 BRA `(.L_x_863) ;  /* 0x0000000000202947 */ /* 0x000fea0003800000 */
[----:B------:R-:W-:-:S05]  /*3e20*/  IMAD R0, R4, R7, RZ ;  /* 0x0000000704007224 */ /* 0x000fca00078e02ff */
[----:B------:R-:W-:-:S13]  /*3e30*/  ISETP.NE.AND P0, PT, R0, -0x1, PT ;  /* 0xffffffff0000780c */ /* 0x000fda0003f05270 */
[----:B------:R-:W-:Y:S05]  /*3e40*/  @!P0 BRA `(.L_x_863) ;  /* 0x0000000000148947 */ /* 0x000fea0003800000 */
.L_x_864:
[----:B-1----:R-:W2:Y:S04]  /*3e50*/  LDG.E.STRONG.GPU R5, desc[UR8][R2.64] ;  /* 0x0000000802057981 */ /* 0x002ea8000c1ef900 */
[----:B--2---:R-:W-:Y:S01]  /*3e60*/  CCTL.IVALL ;  /* 0x00000000ff00798f */ /* 0x004fe20002000000 */
[----:B------:R-:W-:Y:S05]  /*3e70*/  YIELD ;  /* 0x0000000000007946 */ /* 0x000fea0003800000 */
[----:B------:R-:W-:-:S13]  /*3e80*/  ISETP.NE.AND P0, PT, R5, R0, PT ;  /* 0x000000000500720c */ /* 0x000fda0003f05270 */
[----:B------:R-:W-:Y:S05]  /*3e90*/  @P0 BRA `(.L_x_864) ;  /* 0xfffffffc00ec0947 */ /* 0x000fea000383ffff */
.L_x_863:
[----:B------:R-:W-:Y:S05]  /*3ea0*/  WARPSYNC.ALL ;  /* 0x0000000000007948 */ /* 0x000fea0003800000 */
[----:B-1----:R-:W1:Y:S08]  /*3eb0*/  LDC.64 R4, c[0x0][0x3f8] ;  /* 0x0000fe00ff047b82 */ /* 0x002e700000000a00 */
        /* <DEDUP_REMOVED lines=14> */
[----:B0-----:R-:W-:Y:S02]  /*3fa0*/  SEL R11, R3, R2, P0 ;  /* 0x00000002030b7207 */ /* 0x001fe40000000000 */
        /* <DEDUP_REMOVED lines=33> */
[C---:B------:R-:W-:Y:S01]  /*41c0*/  SHF.L.U32 R20, R28.reuse, 0x2, RZ ;  /* 0x000000021c147819 */ /* 0x040fe200000006ff */
[----:B------:R-:W1:Y:S01]  /*41d0*/  LDCU.64 UR6, c[0x0][0x3d8] ;  /* 0x00007b00ff0677ac */ /* 0x000e620008000a00 */
[----:B------:R-:W-:Y:S02]  /*41e0*/  LOP3.LUT R9, R9, 0x3, RZ, 0xc0, !PT ;  /* 0x0000000309097812 */ /* 0x000fe400078ec0ff */
[--C-:B------:R-:W-:Y:S01]  /*41f0*/  SHF.L.U64.HI R21, R28, 0x2, R29.reuse ;  /* 0x000000021c157819 */ /* 0x100fe2000001021d */
[----:B------:R-:W2:Y:S01]  /*4200*/  LDCU.64 UR12, c[0x0][0x388] ;  /* 0x00007100ff0c77ac */ /* 0x000ea20008000a00 */
[----:B------:R-:W-:Y:S01]  /*4210*/  SHF.L.U64.HI R32, R3, 0x2, R0 ;  /* 0x0000000203207819 */ /* 0x000fe20000010200 */
[----:B------:R-:W-:Y:S01]  /*4220*/  IMAD.WIDE.U32 R6, R9, 0x180, R28 ;  /* 0x0000018009067825 */ /* 0x000fe200078e001c */
[----:B------:R-:W-:Y:S01]  /*4230*/  SHF.L.U64.HI R26, R27, 0x2, R34 ;  /* 0x000000021b1a7819 */ /* 0x000fe20000010222 */
[----:B------:R-:W-:-:S03]  /*4240*/  UMOV UR4, URZ ;  /* 0x000000ff00047c82 */ /* 0x000fc60008000000 */
        /* <DEDUP_REMOVED lines=13> */
.L_x_867:
        /* <DEDUP_REMOVED lines=31> */
.L_x_866:
[----:B------:R-:W-:Y:S05]  /*4510*/  BSYNC.RECONVERGENT B0 ;  /* 0x0000000000007941 */ /* 0x000fea0003800200 */
.L_x_865:
        /* <DEDUP_REMOVED lines=10> */
.L_x_868:
[C---:B---3--:R-:W-:Y:S02]  /*45c0*/  SHF.L.U32 R9, R28.reuse, 0x2, RZ ;  /* 0x000000021c097819 */ /* 0x048fe400000006ff */
[----:B------:R-:W-:Y:S02]  /*45d0*/  SHF.L.U64.HI R18, R28, 0x2, R29 ;  /* 0x000000021c127819 */ /* 0x000fe4000001021d */
[----:B-1----:R-:W-:-:S04]  /*45e0*/  IADD3 R10, P0, PT, R9, UR4, RZ ;  /* 0x00000004090a7c10 */ /* 0x002fc8000ff1e0ff */
[----:B------:R-:W-:Y:S02]  /*45f0*/  IADD3.X R11, PT, PT, R18, UR5, RZ, P0, !PT ;  /* 0x00000005120b7c10 */ /* 0x000fe400087fe4ff */
        /* <DEDUP_REMOVED lines=12> */
[C---:B--2---:R-:W-:Y:S02]  /*46c0*/  IADD3 R20, P0, PT, R23.reuse, UR6, RZ ;  /* 0x0000000617147c10 */ /* 0x044fe4000ff1e0ff */
[----:B-1----:R-:W-:Y:S02]  /*46d0*/  LOP3.LUT R11, R18, 0x3, RZ, 0xc0, !PT ;  /* 0x00000003120b7812 */ /* 0x002fe400078ec0ff */
[----:B------:R-:W-:Y:S02]  /*46e0*/  IADD3.X R21, PT, PT, R24, UR7, RZ, P0, !PT ;  /* 0x0000000718157c10 */ /* 0x000fe400087fe4ff */
[----:B0-----:R-:W-:Y:S02]  /*46f0*/  IADD3 R22, P0, PT, R23, UR10, RZ ;  /* 0x0000000a17167c10 */ /* 0x001fe4000ff1e0ff */
        /* <DEDUP_REMOVED lines=50> */
[----:B--2---:R-:W-:Y:S02]  /*4a20*/  IADD3.X R24, PT, PT, RZ, R18, RZ, P0, !PT ;  /* 0x00000012ff187210 */ /* 0x004fe400007fe4ff */
        /* <DEDUP_REMOVED lines=16> */
.L_x_869:
        /* <DEDUP_REMOVED lines=13> */
.L_x_4509:


//--------------------- .text._Z35group_norm_nhwc_bwd_one_pass_kernelI11Fp16IOBf16WLi128ELi48ELi384EEv26Group_norm_nhwc_bwd_params --------------------------
	.section	.text._Z35group_norm_nhwc_bwd_one_pass_kernelI11Fp16IOBf16WLi128ELi48ELi384EEv26Group_norm_nhwc_bwd_params,"ax",@progbits
	.align	128
        .global         _Z35group_norm_nhwc_bwd_one_pass_kernelI11Fp16IOBf16WLi128ELi48ELi384EEv26Group_norm_nhwc_bwd_params
        .type           _Z35group_norm_nhwc_bwd_one_pass_kernelI11Fp16IOBf16WLi128ELi48ELi384EEv26Group_norm_nhwc_bwd_params,@function
        .size           _Z35group_norm_nhwc_bwd_one_pass_kernelI11Fp16IOBf16WLi128ELi48ELi384EEv26Group_norm_nhwc_bwd_params,(.L_x_4510 - _Z35group_norm_nhwc_bwd_one_pass_kernelI11Fp16IOBf16WLi128ELi48ELi384EEv26Group_norm_nhwc_bwd_params)
        .other          _Z35group_norm_nhwc_bwd_one_pass_kernelI11Fp16IOBf16WLi128ELi48ELi384EEv26Group_norm_nhwc_bwd_params,@"STO_CUDA_ENTRY STV_DEFAULT"
_Z35group_norm_nhwc_bwd_one_pass_kernelI11Fp16IOBf16WLi128ELi48ELi384EEv26Group_norm_nhwc_bwd_params:
.text._Z35group_norm_nhwc_bwd_one_pass_kernelI11Fp16IOBf16WLi128ELi48ELi384EEv26Group_norm_nhwc_bwd_params:
        /* <DEDUP_REMOVED lines=21> */
.L_x_913:
[----:B0-----:R-:W0:Y:S01]  /*0150*/  LDC R6, c[0x0][0x410] ;  /* 0x00010400ff067b82 */ /* 0x001e220000000800 */
[----:B-1----:R-:W1:Y:S01]  /*0160*/  S2R R49, SR_CTAID.X ;  /* 0x0000000000317919 */ /* 0x002e620000002500 */
[----:B------:R-:W1:Y:S01]  /*0170*/  LDCU UR4, c[0x0][0x41c] ;  /* 0x00008380ff0477ac */ /* 0x000e620008000800 */
[----:B------:R-:W-:Y:S02]  /*0180*/  ISETP.GE.AND P2, PT, R47, RZ, PT ;  /* 0x000000ff2f00720c */ /* 0x000fe40003f46270 */
[----:B------:R-:W-:Y:S01]  /*0190*/  MOV R46, RZ ;  /* 0x000000ff002e7202 */ /* 0x000fe20000000f00 */
[----:B--2---:R-:W2:Y:S01]  /*01a0*/  LDCU.128 UR8, c[0x0][0x400] ;  /* 0x00008000ff0877ac */ /* 0x004ea20008000c00 */
[----:B0-----:R-:W-:-:S04]  /*01b0*/  IABS R5, R6 ;  /* 0x0000000600057213 */ /* 0x001fc80000000000 */
[----:B------:R-:W0:Y:S01]  /*01c0*/  I2F.RP R0, R5 ;  /* 0x0000000500007306 */ /* 0x000e220000209400 */
[----:B-1----:R-:W-:Y:S01]  /*01d0*/  IMAD R11, R49, UR4, R48 ;  /* 0x00000004310b7c24 */ /* 0x002fe2000f8e0230 */
[----:B------:R-:W-:Y:S02]  /*01e0*/  CS2R R38, SRZ ;  /* 0x0000000000267805 */ /* 0x000fe4000001ff00 */
[----:B------:R-:W-:Y:S02]  /*01f0*/  CS2R R36, SRZ ;  /* 0x0000000000247805 */ /* 0x000fe4000001ff00 */
[----:B------:R-:W-:Y:S02]  /*0200*/  CS2R R44, SRZ ;  /* 0x00000000002c7805 */ /* 0x000fe4000001ff00 */
[----:B------:R-:W-:Y:S02]  /*0210*/  CS2R R42, SRZ ;  /* 0x00000000002a7805 */ /* 0x000fe4000001ff00 */
[----:B--2---:R-:W-:Y:S01]  /*0220*/  ISETP.GE.U32.AND P0, PT, R11, UR8, PT ;  /* 0x000000080b007c0c */ /* 0x004fe2000bf06070 */
[----:B------:R-:W1:Y:S01]  /*0230*/  LDCU.U8 UR4, c[0x0][0x414] ;  /* 0x00008280ff0477ac */ /* 0x000e620008000000 */
[----:B------:R-:W-:-:S02]  /*0240*/  SHF.R.S32.HI R9, RZ, 0x1f, R11 ;  /* 0x0000001fff097819 */ /* 0x000fc4000001140b */
[----:B------:R-:W-:Y:S01]  /*0250*/  IADD3 R10, PT, PT, R11, 0x10, RZ ;  /* 0x000000100b0a7810 */ /* 0x000fe20007ffe0ff */
[----:B0-----:R-:W0:Y:S01]  /*0260*/  MUFU.RCP R0, R0 ;  /* 0x0000000000007308 */ /* 0x001e220000001000 */
[----:B------:R-:W-:Y:S02]  /*0270*/  ISETP.GE.AND.EX P0, PT, R9, UR9, PT, P0 ;  /* 0x0000000909007c0c */ /* 0x000fe4000bf06300 */
[----:B------:R-:W-:-:S11]  /*0280*/  SHF.R.S32.HI R23, RZ, 0x1f, R10 ;  /* 0x0000001fff177819 */ /* 0x000fd6000001140a */
        /* <DEDUP_REMOVED lines=19> */
[----:B------:R-:W-:Y:S02]  /*03c0*/  ISETP.GE.U32.AND P3, PT, R10, UR8, PT ;  /* 0x000000080a007c0c */ /* 0x000fe4000bf66070 */
[----:B------:R-:W-:-:S02]  /*03d0*/  IADD3 R5, PT, PT, R0, -R5, RZ ;  /* 0x8000000500057210 */ /* 0x000fc40007ffe0ff */
[----:B------:R-:W-:Y:S02]  /*03e0*/  ISETP.GE.AND.EX P3, PT, R23, UR9, PT, P3 ;  /* 0x0000000917007c0c */ /* 0x000fe4000bf66330 */
[----:B------:R-:W-:Y:S02]  /*03f0*/  SEL R0, R5, R0, !P5 ;  /* 0x0000000005007207 */ /* 0x000fe40006800000 */
[----:B------:R-:W-:Y:S02]  /*0400*/  ISETP.NE.AND P5, PT, R6, RZ, PT ;  /* 0x000000ff0600720c */ /* 0x000fe40003fa5270 */
[----:B------:R-:W-:Y:S02]  /*0410*/  @P1 IADD3 R3, PT, PT, R3, 0x1, RZ ;  /* 0x0000000103031810 */ /* 0x000fe40007ffe0ff */
[----:B------:R-:W-:Y:S02]  /*0420*/  LOP3.LUT R5, RZ, R6, RZ, 0x33, !PT ;  /* 0x00000006ff057212 */ /* 0x000fe400078e33ff */
[----:B------:R-:W-:-:S02]  /*0430*/  @!P2 IADD3 R0, PT, PT, -R0, RZ, RZ ;  /* 0x000000ff0000a210 */ /* 0x000fc40007ffe1ff */
[----:B------:R-:W-:Y:S01]  /*0440*/  MOV R4, R3 ;  /* 0x0000000300047202 */ /* 0x000fe20000000f00 */
[----:B------:R-:W0:Y:S01]  /*0450*/  @!P3 LDC.64 R18, c[0x0][0x3f8] ;  /* 0x0000fe00ff12bb82 */ /* 0x000e220000000a00 */
[----:B------:R-:W-:Y:S02]  /*0460*/  SEL R16, R5, R0, !P5 ;  /* 0x0000000005107207 */ /* 0x000fe40006800000 */
[----:B------:R-:W-:-:S03]  /*0470*/  @!P4 IADD3 R4, PT, PT, -R4, RZ, RZ ;  /* 0x000000ff0404c210 */ /* 0x000fc60007ffe1ff */
[----:B------:R-:W-:Y:S01]  /*0480*/  IMAD R7, R16, 0x30, RZ ;  /* 0x0000003010077824 */ /* 0x000fe200078e02ff */
[----:B------:R-:W-:Y:S01]  /*0490*/  SEL R5, R5, R4, !P5 ;  /* 0x0000000405057207 */ /* 0x000fe20006800000 */
[----:B------:R-:W3:Y:S03]  /*04a0*/  @!P0 LDC.64 R2, c[0x0][0x3f8] ;  /* 0x0000fe00ff028b82 */ /* 0x000ee60000000a00 */
[C---:B------:R-:W-:Y:S02]  /*04b0*/  IADD3 R6, P1, PT, R7.reuse, R52, RZ ;  /* 0x0000003407067210 */ /* 0x040fe40007f3e0ff */
[----:B------:R-:W-:Y:S02]  /*04c0*/  SHF.R.S32.HI R0, RZ, 0x1f, R5 ;  /* 0x0000001fff007819 */ /* 0x000fe40000011405 */
[----:B------:R-:W-:-:S03]  /*04d0*/  LEA.HI.X.SX32 R7, R7, RZ, 0x1, P1 ;  /* 0x000000ff07077211 */ /* 0x000fc600008f0eff */
[----:B------:R-:W-:Y:S02]  /*04e0*/  IMAD R0, R0, UR10, RZ ;  /* 0x0000000a00007c24 */ /* 0x000fe4000f8e02ff */
[----:B------:R-:W-:-:S04]  /*04f0*/  IMAD.WIDE.U32 R6, R5, UR10, R6 ;  /* 0x0000000a05067c25 */ /* 0x000fc8000f8e0006 */
[----:B------:R-:W-:Y:S01]  /*0500*/  IMAD R13, R5, UR11, R0 ;  /* 0x0000000b050d7c24 */ /* 0x000fe2000f8e0200 */
[----:B------:R-:W-:Y:S01]  /*0510*/  @!P0 MOV R8, R6 ;  /* 0x0000000600088202 */ /* 0x000fe20000000f00 */
[----:B0-----:R-:W-:Y:S01]  /*0520*/  @!P3 IMAD R23, R23, R18, RZ ;  /* 0x000000121717b224 */ /* 0x001fe200078e02ff */
[----:B------:R-:W-:-:S03]  /*0530*/  @!P3 MOV R22, R6 ;  /* 0x000000060016b202 */ /* 0x000fc60000000f00 */
[----:B------:R-:W-:Y:S02]  /*0540*/  @!P3 IMAD R27, R10, R19, R23 ;  /* 0x000000130a1bb224 */ /* 0x000fe400078e0217 */
[-C--:B---3--:R-:W-:Y:S01]  /*0550*/  @!P0 IMAD R0, R9, R2.reuse, RZ ;  /* 0x0000000209008224 */ /* 0x088fe200078e02ff */
[----:B------:R-:W-:Y:S02]  /*0560*/  IADD3 R9, PT, PT, R7, R13, RZ ;  /* 0x0000000d07097210 */ /* 0x000fe40007ffe0ff */
[----:B------:R-:W0:Y:S01]  /*0570*/  @!P3 LDC.64 R12, c[0x0][0x3a0] ;  /* 0x0000e800ff0cbb82 */ /* 0x000e220000000a00 */
[C---:B------:R-:W-:Y:S01]  /*0580*/  @!P0 IMAD R5, R11.reuse, R3, R0 ;  /* 0x000000030b058224 */ /* 0x040fe200078e0200 */
[C---:B------:R-:W-:Y:S01]  /*0590*/  IADD3 R0, PT, PT, R11.reuse, 0x20, RZ ;  /* 0x000000200b007810 */ /* 0x040fe20007ffe0ff */
[----:B------:R-:W-:Y:S01]  /*05a0*/  @!P0 IMAD.WIDE.U32 R2, R11, R2, R8 ;  /* 0x000000020b028225 */ /* 0x000fe200078e0008 */
[----:B------:R-:W-:Y:S02]  /*05b0*/  @!P3 MOV R23, R9 ;  /* 0x000000090017b202 */ /* 0x000fe40000000f00 */
[----:B------:R-:W-:-:S02]  /*05c0*/  ISETP.GE.U32.AND P1, PT, R0, UR8, PT ;  /* 0x0000000800007c0c */ /* 0x000fc4000bf26070 */
[----:B------:R-:W-:Y:S01]  /*05d0*/  SHF.R.S32.HI R17, RZ, 0x1f, R0 ;  /* 0x0000001fff117819 */ /* 0x000fe20000011400 */
[----:B------:R-:W-:Y:S01]  /*05e0*/  @!P3 IMAD.WIDE.U32 R18, R10, R18, R22 ;  /* 0x000000120a12b225 */ /* 0x000fe200078e0016 */
[----:B------:R-:W-:Y:S02]  /*05f0*/  @!P0 IADD3 R3, PT, PT, R3, R5, RZ ;  /* 0x0000000503038210 */ /* 0x000fe40007ffe0ff */
[----:B------:R-:W-:Y:S01]  /*0600*/  ISETP.GE.AND.EX P1, PT, R17, UR9, PT, P1 ;  /* 0x0000000911007c0c */ /* 0x000fe2000bf26310 */
[----:B------:R-:W3:Y:S01]  /*0610*/  @!P3 LDC.64 R4, c[0x0][0x398] ;  /* 0x0000e600ff04bb82 */ /* 0x000ee20000000a00 */
[C---:B------:R-:W-:Y:S02]  /*0620*/  @!P0 SHF.L.U32 R25, R2.reuse, 0x1, RZ ;  /* 0x0000000102198819 */ /* 0x040fe400000006ff */
[----:B------:R-:W-:Y:S02]  /*0630*/  @!P0 SHF.L.U64.HI R24, R2, 0x1, R3 ;  /* 0x0000000102188819 */ /* 0x000fe40000010203 */
[----:B--2---:R-:W-:-:S02]  /*0640*/  @!P0 IADD3 R20, P2, PT, R25, R20, RZ ;  /* 0x0000001419148210 */ /* 0x004fc40007f5e0ff */
[----:B------:R-:W-:Y:S02]  /*0650*/  @!P3 IADD3 R19, PT, PT, R19, R27, RZ ;  /* 0x0000001b1313b210 */ /* 0x000fe40007ffe0ff */
[----:B------:R-:W-:Y:S02]  /*0660*/  @!P0 IADD3.X R21, PT, PT, R24, R21, RZ, P2, !PT ;  /* 0x0000001518158210 */ /* 0x000fe400017fe4ff */
[----:B----4-:R-:W-:Y:S01]  /*0670*/  @!P0 IADD3 R14, P2, PT, R25, R14, RZ ;  /* 0x0000000e190e8210 */ /* 0x010fe20007f5e0ff */
[----:B------:R-:W2:Y:S01]  /*0680*/  @!P1 LDC.64 R2, c[0x0][0x3f8] ;  /* 0x0000fe00ff029b82 */ /* 0x000ea20000000a00 */
[----:B------:R-:W-:Y:S01]  /*0690*/  IADD3 R29, PT, PT, R11, 0x30, RZ ;  /* 0x000000300b1d7810 */ /* 0x000fe20007ffe0ff */
[----:B------:R4:W5:Y:S01]  /*06a0*/  @!P0 LDG.E R46, desc[UR6][R20.64] ;  /* 0x00000006142e8981 */ /* 0x000962000c1e1900 */
[----:B------:R-:W-:Y:S02]  /*06b0*/  @!P3 SHF.L.U32 R31, R18, 0x1, RZ ;  /* 0x00000001121fb819 */ /* 0x000fe400000006ff */
[----:B------:R-:W-:-:S02]  /*06c0*/  @!P0 IADD3.X R15, PT, PT, R24, R15, RZ, P2, !PT ;  /* 0x0000000f180f8210 */ /* 0x000fc400017fe4ff */
[----:B------:R-:W-:Y:S02]  /*06d0*/  @!P3 SHF.L.U64.HI R18, R18, 0x1, R19 ;  /* 0x000000011212b819 */ /* 0x000fe40000010213 */
[----:B------:R-:W-:Y:S01]  /*06e0*/  ISETP.GE.U32.AND P2, PT, R29, UR8, PT ;  /* 0x000000081d007c0c */ /* 0x000fe2000bf46070 */
[----:B------:R1:W5:Y:S01]  /*06f0*/  @!P0 LDG.E R38, desc[UR6][R14.64] ;  /* 0x000000060e268981 */ /* 0x000362000c1e1900 */
[----:B------:R-:W-:Y:S02]  /*0700*/  SHF.R.S32.HI R19, RZ, 0x1f, R29 ;  /* 0x0000001fff137819 */ /* 0x000fe4000001141d */
[----:B0-----:R-:W-:Y:S02]  /*0710*/  @!P3 IADD3 R22, P4, PT, R31, R12, RZ ;  /* 0x0000000c1f16b210 */ /* 0x001fe40007f9e0ff */
[----:B------:R-:W-:Y:S02]  /*0720*/  ISETP.GE.AND.EX P2, PT, R19, UR9, PT, P2 ;  /* 0x0000000913007c0c */ /* 0x000fe4000bf46320 */
[----:B------:R-:W-:-:S02]  /*0730*/  @!P3 IADD3.X R23, PT, PT, R18, R13, RZ, P4, !PT ;  /* 0x0000000d1217b210 */ /* 0x000fc400027fe4ff */
[----:B---3--:R-:W-:Y:S01]  /*0740*/  @!P3 IADD3 R30, P0, PT, R31, R4, RZ ;  /* 0x000000041f1eb210 */ /* 0x008fe20007f1e0ff */
[----:B------:R-:W0:Y:S01]  /*0750*/  @!P1 LDC.64 R12, c[0x0][0x3a0] ;  /* 0x0000e800ff0c9b82 */ /* 0x000e220000000a00 */
[----:B----4-:R-:W-:Y:S01]  /*0760*/  @!P1 MOV R20, R6 ;  /* 0x0000000600149202 */ /* 0x010fe20000000f00 */
[----:B------:R-:W5:Y:S01]  /*0770*/  @!P3 LDG.E R45, desc[UR6][R22.64] ;  /* 0x00000006162db981 */ /* 0x000f62000c1e1900 */
[----:B------:R-:W-:-:S05]  /*0780*/  @!P3 IADD3.X R31, PT, PT, R18, R5, RZ, P0, !PT ;  /* 0x00000005121fb210 */ /* 0x000fca00007fe4ff */
[----:B-1----:R-:W1:Y:S01]  /*0790*/  @!P2 LDC.64 R14, c[0x0][0x3f8] ;  /* 0x0000fe00ff0eab82 */ /* 0x002e620000000a00 */
[----:B------:R-:W-:Y:S01]  /*07a0*/  @!P1 MOV R21, R9 ;  /* 0x0000000900159202 */ /* 0x000fe20000000f00 */
[-C--:B--2---:R-:W-:Y:S01]  /*07b0*/  @!P1 IMAD R17, R17, R2.reuse, RZ ;  /* 0x0000000211119224 */ /* 0x084fe200078e02ff */
[----:B------:R-:W-:Y:S01]  /*07c0*/  IADD3 R26, PT, PT, R11, 0x40, RZ ;  /* 0x000000400b1a7810 */ /* 0x000fe20007ffe0ff */
[----:B------:R2:W5:Y:S04]  /*07d0*/  @!P3 LDG.E R37, desc[UR6][R30.64] ;  /* 0x000000061e25b981 */ /* 0x000568000c1e1900 */
[----:B------:R-:W3:Y:S01]  /*07e0*/  @!P1 LDC.64 R4, c[0x0][0x398] ;  /* 0x0000e600ff049b82 */ /* 0x000ee20000000a00 */
[C---:B------:R-:W-:Y:S02]  /*07f0*/  @!P1 IMAD R17, R0.reuse, R3, R17 ;  /* 0x0000000300119224 */ /* 0x040fe400078e0211 */
[----:B------:R-:W-:Y:S01]  /*0800*/  @!P1 IMAD.WIDE.U32 R20, R0, R2, R20 ;  /* 0x0000000200149225 */ /* 0x000fe200078e0014 */
[----:B------:R-:W-:-:S02]  /*0810*/  ISETP.GE.U32.AND P0, PT, R26, UR8, PT ;  /* 0x000000081a007c0c */ /* 0x000fc4000bf06070 */
[----:B------:R-:W-:Y:S02]  /*0820*/  SHF.R.S32.HI R27, RZ, 0x1f, R26 ;  /* 0x0000001fff1b7819 */ /* 0x000fe4000001141a */
[----:B------:R-:W-:Y:S02]  /*0830*/  @!P1 IADD3 R17, PT, PT, R21, R17, RZ ;  /* 0x0000001115119210 */ /* 0x000fe40007ffe0ff */
[----:B--2---:R-:W-:Y:S02]  /*0840*/  @!P1 SHF.L.U32 R31, R20, 0x1, RZ ;  /* 0x00000001141f9819 */ /* 0x004fe400000006ff */
[C---:B------:R-:W-:Y:S02]  /*0850*/  IADD3 R24, PT, PT, R11.reuse, 0x50, RZ ;  /* 0x000000500b187810 */ /* 0x040fe40007ffe0ff */
[----:B------:R-:W-:Y:S02]  /*0860*/  IADD3 R2, PT, PT, R11, 0x60, RZ ;  /* 0x000000600b027810 */ /* 0x000fe40007ffe0ff */
[----:B------:R-:W-:-:S02]  /*0870*/  ISETP.GE.AND.EX P0, PT, R27, UR9, PT, P0 ;  /* 0x000000091b007c0c */ /* 0x000fc4000bf06300 */
[----:B------:R-:W-:Y:S02]  /*0880*/  IADD3 R3, PT, PT, R11, 0x70, RZ ;  /* 0x000000700b037810 */ /* 0x000fe40007ffe0ff */
[----:B------:R-:W-:Y:S01]  /*0890*/  @!P1 SHF.L.U64.HI R28, R20, 0x1, R17 ;  /* 0x00000001141c9819 */ /* 0x000fe20000010211 */
[----:B------:R-:W2:Y:S01]  /*08a0*/  @!P2 LDC.64 R10, c[0x0][0x3a0] ;  /* 0x0000e800ff0aab82 */ /* 0x000ea20000000a00 */
[----:B0-----:R-:W-:Y:S01]  /*08b0*/  @!P1 IADD3 R12, P6, PT, R31, R12, RZ ;  /* 0x0000000c1f0c9210 */ /* 0x001fe20007fde0ff */
[----:B-1----:R-:W-:Y:S01]  /*08c0*/  @!P2 IMAD R18, R19, R14, RZ ;  /* 0x0000000e1312a224 */ /* 0x002fe200078e02ff */
[----:B------:R-:W-:-:S05]  /*08d0*/  ISETP.GE.U32.AND P4, PT, R24, UR8, PT ;  /* 0x0000000818007c0c */ /* 0x000fca000bf86070 */
[----:B------:R-:W0:Y:S01]  /*08e0*/  @!P2 LDC.64 R20, c[0x0][0x398] ;  /* 0x0000e600ff14ab82 */ /* 0x000e220000000a00 */
[----:B------:R-:W-:Y:S02]  /*08f0*/  SHF.R.S32.HI R25, RZ, 0x1f, R24 ;  /* 0x0000001fff197819 */ /* 0x000fe40000011418 */
[----:B------:R-:W-:Y:S02]  /*0900*/  @!P1 IADD3.X R13, PT, PT, R28, R13, RZ, P6, !PT ;  /* 0x0000000d1c0d9210 */ /* 0x000fe400037fe4ff */
[----:B---3--:R-:W-:Y:S01]  /*0910*/  @!P1 IADD3 R4, P6, PT, R31, R4, RZ ;  /* 0x000000041f049210 */ /* 0x008fe20007fde0ff */
[----:B------:R-:W-:Y:S01]  /*0920*/  @!P2 IMAD R31, R29, R15, R18 ;  /* 0x0000000f1d1fa224 */ /* 0x000fe200078e0212 */
[----:B------:R-:W-:Y:S01]  /*0930*/  ISETP.GE.AND.EX P4, PT, R25, UR9, PT, P4 ;  /* 0x0000000919007c0c */ /* 0x000fe2000bf86340 */
[----:B------:R-:W1:Y:S01]  /*0940*/  @!P0 LDC.64 R22, c[0x0][0x3f8] ;  /* 0x0000fe00ff168b82 */ /* 0x000e620000000a00 */
[----:B------:R-:W-:Y:S01]  /*0950*/  @!P2 MOV R18, R6 ;  /* 0x000000060012a202 */ /* 0x000fe20000000f00 */
[----:B------:R3:W5:Y:S01]  /*0960*/  @!P1 LDG.E R44, desc[UR6][R12.64] ;  /* 0x000000060c2c9981 */ /* 0x000762000c1e1900 */
[----:B------:R-:W-:-:S03]  /*0970*/  @!P2 MOV R19, R9 ;  /* 0x000000090013a202 */ /* 0x000fc60000000f00 */
[----:B------:R-:W-:Y:S01]  /*0980*/  @!P2 IMAD.WIDE.U32 R14, R29, R14, R18 ;  /* 0x0000000e1d0ea225 */ /* 0x000fe200078e0012 */
[----:B------:R-:W-:-:S05]  /*0990*/  @!P1 IADD3.X R5, PT, PT, R28, R5, RZ, P6, !PT ;  /* 0x000000051c059210 */ /* 0x000fca00037fe4ff */
[----:B------:R-:W4:Y:S01]  /*09a0*/  @!P4 LDC.64 R18, c[0x0][0x3f8] ;  /* 0x0000fe00ff12cb82 */ /* 0x000f220000000a00 */
[----:B------:R-:W-:Y:S01]  /*09b0*/  @!P2 IADD3 R29, PT, PT, R15, R31, RZ ;  /* 0x0000001f0f1da210 */ /* 0x000fe20007ffe0ff */
[----:B------:R1:W5:Y:S01]  /*09c0*/  @!P1 LDG.E R36, desc[UR6][R4.64] ;  /* 0x0000000604249981 */ /* 0x000362000c1e1900 */
[C---:B------:R-:W-:Y:S02]  /*09d0*/  @!P2 SHF.L.U32 R15, R14.reuse, 0x1, RZ ;  /* 0x000000010e0fa819 */ /* 0x040fe400000006ff */
[----:B------:R-:W-:Y:S02]  /*09e0*/  @!P2 SHF.L.U64.HI R28, R14, 0x1, R29 ;  /* 0x000000010e1ca819 */ /* 0x000fe4000001021d */
[C---:B--2---:R-:W-:Y:S01]  /*09f0*/  @!P2 IADD3 R10, P6, PT, R15.reuse, R10, RZ ;  /* 0x0000000a0f0aa210 */ /* 0x044fe20007fde0ff */
[----:B---3--:R-:W2:Y:S01]  /*0a00*/  @!P0 LDC.64 R12, c[0x0][0x398] ;  /* 0x0000e600ff0c8b82 */ /* 0x008ea20000000a00 */
[----:B0-----:R-:W-:Y:S02]  /*0a10*/  @!P2 IADD3 R20, P1, PT, R15, R20, RZ ;  /* 0x000000140f14a210 */ /* 0x001fe40007f3e0ff */
[----:B------:R-:W-:-:S02]  /*0a20*/  @!P2 IADD3.X R11, PT, PT, R28, R11, RZ, P6, !PT ;  /* 0x0000000b1c0ba210 */ /* 0x000fc400037fe4ff */
[----:B------:R-:W-:-:S03]  /*0a30*/  @!P2 IADD3.X R21, PT, PT, R28, R21, RZ, P1, !PT ;  /* 0x000000151c15a210 */ /* 0x000fc60000ffe4ff */
[----:B------:R-:W0:Y:S01]  /*0a40*/  LDC.64 R28, c[0x0][0x3b8] ;  /* 0x0000ee00ff1c7b82 */ /* 0x000e220000000a00 */
[----:B-1----:R-:W-:Y:S01]  /*0a50*/  @!P0 IMAD R27, R27, R22, RZ ;  /* 0x000000161b1b8224 */ /* 0x002fe200078e02ff */
[----:B------:R-:W-:Y:S01]  /*0a60*/  @!P0 MOV R4, R6 ;  /* 0x0000000600048202 */ /* 0x000fe20000000f00 */
[----:B------:R1:W5:Y:S01]  /*0a70*/  @!P2 LDG.E R43, desc[UR6][R10.64] ;  /* 0x000000060a2ba981 */ /* 0x000362000c1e1900 */
[----:B------:R-:W-:Y:S01]  /*0a80*/  @!P0 MOV R5, R9 ;  /* 0x0000000900058202 */ /* 0x000fe20000000f00 */
[----:B------:R-:W-:Y:S01]  /*0a90*/  @!P0 IMAD R27, R26, R23, R27 ;  /* 0x000000171a1b8224 */ /* 0x000fe200078e021b */
[----:B------:R-:W-:Y:S02]  /*0aa0*/  ISETP.GE.U32.AND P5, PT, R2, UR8, PT ;  /* 0x0000000802007c0c */ /* 0x000fe4000bfa6070 */
[----:B------:R-:W-:Y:S01]  /*0ab0*/  SHF.R.S32.HI R17, RZ, 0x1f, R2 ;  /* 0x0000001fff117819 */ /* 0x000fe20000011402 */
[----:B------:R-:W-:Y:S01]  /*0ac0*/  @!P0 IMAD.WIDE.U32 R22, R26, R22, R4 ;  /* 0x000000161a168225 */ /* 0x000fe200078e0004 */
[----:B------:R-:W3:Y:S02]  /*0ad0*/  @!P0 LDC.64 R14, c[0x0][0x3a0] ;  /* 0x0000e800ff0e8b82 */ /* 0x000ee40000000a00 */
[----:B------:R-:W-:Y:S01]  /*0ae0*/  ISETP.GE.AND.EX P5, PT, R17, UR9, PT, P5 ;  /* 0x0000000911007c0c */ /* 0x000fe2000bfa6350 */
[----:B----4-:R-:W-:Y:S01]  /*0af0*/  @!P4 IMAD R26, R25, R18, RZ ;  /* 0x00000012191ac224 */ /* 0x010fe200078e02ff */
[----:B------:R-:W-:-:S02]  /*0b00*/  @!P0 IADD3 R25, PT, PT, R23, R27, RZ ;  /* 0x0000001b17198210 */ /* 0x000fc40007ffe0ff */
[----:B-1----:R-:W-:Y:S02]  /*0b10*/  @!P4 MOV R10, R6 ;  /* 0x00000006000ac202 */ /* 0x002fe40000000f00 */
[----:B------:R-:W-:Y:S01]  /*0b20*/  @!P4 MOV R11, R9 ;  /* 0x00000009000bc202 */ /* 0x000fe20000000f00 */
[----:B------:R-:W1:Y:S01]  /*0b30*/  @!P4 LDC.64 R4, c[0x0][0x3a0] ;  /* 0x0000e800ff04cb82 */ /* 0x000e620000000a00 */
[C---:B------:R-:W-:Y:S02]  /*0b40*/  @!P0 SHF.L.U32 R23, R22.reuse, 0x1, RZ ;  /* 0x0000000116178819 */ /* 0x040fe400000006ff */
[----:B------:R-:W-:Y:S01]  /*0b50*/  @!P0 SHF.L.U64.HI R22, R22, 0x1, R25 ;  /* 0x0000000116168819 */ /* 0x000fe20000010219 */
[C---:B------:R-:W-:Y:S02]  /*0b60*/  @!P4 IMAD R25, R24.reuse, R19, R26 ;  /* 0x000000131819c224 */ /* 0x040fe400078e021a */
[----:B------:R-:W-:Y:S01]  /*0b70*/  @!P4 IMAD.WIDE.U32 R18, R24, R18, R10 ;  /* 0x000000121812c225 */ /* 0x000fe200078e000a */
[----:B------:R-:W-:Y:S01]  /*0b80*/  ISETP.GE.U32.AND P3, PT, R3, UR8, PT ;  /* 0x0000000803007c0c */ /* 0x000fe2000bf66070 */
[----:B------:R-:W4:Y:S02]  /*0b90*/  @!P5 LDC.64 R26, c[0x0][0x3f8] ;  /* 0x0000fe00ff1adb82 */ /* 0x000f240000000a00 */
[----:B0-----:R-:W-:Y:S01]  /*0ba0*/  IMAD.WIDE R10, R47, 0x8, R28 ;  /* 0x000000082f0a7825 */ /* 0x001fe200078e021c */
[----:B------:R-:W-:-:S04]  /*0bb0*/  SHF.R.S32.HI R0, RZ, 0x1f, R3 ;  /* 0x0000001fff007819 */ /* 0x000fc80000011403 */
[----:B------:R-:W-:Y:S01]  /*0bc0*/  ISETP.GE.AND.EX P3, PT, R0, UR9, PT, P3 ;  /* 0x0000000900007c0c */ /* 0x000fe2000bf66330 */
[----:B------:R-:W4:Y:S01]  /*0bd0*/  LDG.E.64 R10, desc[UR6][R10.64] ;  /* 0x000000060a0a7981 */ /* 0x000f22000c1e1b00 */
[----:B------:R-:W-:Y:S02]  /*0be0*/  CS2R R34, SRZ ;  /* 0x0000000000227805 */ /* 0x000fe4000001ff00 */
[----:B------:R-:W-:Y:S02]  /*0bf0*/  @!P4 IADD3 R19, PT, PT, R19, R25, RZ ;  /* 0x000000191313c210 */ /* 0x000fe40007ffe0ff */
[----:B------:R-:W-:Y:S02]  /*0c00*/  CS2R R40, SRZ ;  /* 0x0000000000287805 */ /* 0x000fe4000001ff00 */
[----:B---3--:R-:W-:Y:S01]  /*0c10*/  @!P0 IADD3 R14, P6, PT, R23, R14, RZ ;  /* 0x0000000e170e8210 */ /* 0x008fe20007fde0ff */
[----:B------:R-:W0:Y:S01]  /*0c20*/  LDC.64 R30, c[0x0][0x3a8] ;  /* 0x0000ea00ff1e7b82 */ /* 0x000e220000000a00 */
[C---:B------:R-:W-:Y:S01]  /*0c30*/  @!P4 SHF.L.U32 R28, R18.reuse, 0x1, RZ ;  /* 0x00000001121cc819 */ /* 0x040fe200000006ff */
[----:B------:R3:W5:Y:S01]  /*0c40*/  @!P2 LDG.E R35, desc[UR6][R20.64] ;  /* 0x000000061423a981 */ /* 0x000762000c1e1900 */
[----:B------:R-:W-:-:S02]  /*0c50*/  @!P4 SHF.L.U64.HI R29, R18, 0x1, R19 ;  /* 0x00000001121dc819 */ /* 0x000fc40000010213 */
[----:B------:R-:W-:Y:S02]  /*0c60*/  @!P0 IADD3.X R15, PT, PT, R22, R15, RZ, P6, !PT ;  /* 0x0000000f160f8210 */ /* 0x000fe400037fe4ff */
[----:B-1----:R-:W-:Y:S01]  /*0c70*/  @!P4 IADD3 R4, P6, PT, R28, R4, RZ ;  /* 0x000000041c04c210 */ /* 0x002fe20007fde0ff */
[----:B------:R-:W1:Y:S01]  /*0c80*/  @!P3 LDC.64 R18, c[0x0][0x3f8] ;  /* 0x0000fe00ff12bb82 */ /* 0x000e620000000a00 */
[----:B------:R-:W-:Y:S01]  /*0c90*/  ISETP.NE.AND P1, PT, RZ, UR4, PT ;  /* 0x00000004ff007c0c */ /* 0x000fe2000bf25270 */
[----:B------:R-:W5:Y:S06]  /*0ca0*/  @!P0 LDG.E R42, desc[UR6][R14.64] ;  /* 0x000000060e2a8981 */ /* 0x000f6c000c1e1900 */
[----:B---3--:R-:W3:Y:S01]  /*0cb0*/  @!P4 LDC.64 R20, c[0x0][0x398] ;  /* 0x0000e600ff14cb82 */ /* 0x008ee20000000a00 */
[----:B------:R-:W-:-:S02]  /*0cc0*/  @!P4 IADD3.X R5, PT, PT, R29, R5, RZ, P6, !PT ;  /* 0x000000051d05c210 */ /* 0x000fc400037fe4ff */
[----:B--2---:R-:W-:Y:S01]  /*0cd0*/  @!P0 IADD3 R12, P2, PT, R23, R12, RZ ;  /* 0x0000000c170c8210 */ /* 0x004fe20007f5e0ff */
[----:B----4-:R-:W-:Y:S02]  /*0ce0*/  @!P5 IMAD R17, R17, R26, RZ ;  /* 0x0000001a1111d224 */ /* 0x010fe400078e02ff */
[----:B------:R2:W5:Y:S01]  /*0cf0*/  @!P4 LDG.E R41, desc[UR6][R4.64] ;  /* 0x000000060429c981 */ /* 0x000562000c1e1900 */
[----:B------:R-:W-:Y:S01]  /*0d00*/  @!P0 IADD3.X R13, PT, PT, R22, R13, RZ, P2, !PT ;  /* 0x0000000d160d8210 */ /* 0x000fe200017fe4ff */
[----:B------:R-:W-:Y:S01]  /*0d10*/  @!P5 IMAD R17, R2, R27, R17 ;  /* 0x0000001b0211d224 */ /* 0x000fe200078e0211 */
[----:B------:R-:W4:Y:S03]  /*0d20*/  @P1 LDC.64 R24, c[0x0][0x3b0] ;  /* 0x0000ec00ff181b82 */ /* 0x000f260000000a00 */
[----:B------:R0:W5:Y:S01]  /*0d30*/  @!P0 LDG.E R34, desc[UR6][R12.64] ;  /* 0x000000060c228981 */ /* 0x000162000c1e1900 */
[----:B--2---:R-:W-:-:S04]  /*0d40*/  @!P5 MOV R4, R6 ;  /* 0x000000060004d202 */ /* 0x004fc80000000f00 */
[----:B------:R-:W2:Y:S01]  /*0d50*/  @!P3 LDC.64 R14, c[0x0][0x398] ;  /* 0x0000e600ff0ebb82 */ /* 0x000ea20000000a00 */
[----:B------:R-:W-:-:S03]  /*0d60*/  @!P5 MOV R5, R9 ;  /* 0x000000090005d202 */ /* 0x000fc60000000f00 */
[----:B------:R-:W-:-:S04]  /*0d70*/  @!P5 IMAD.WIDE.U32 R26, R2, R26, R4 ;  /* 0x0000001a021ad225 */ /* 0x000fc800078e0004 */
[----:B0-----:R-:W0:Y:S01]  /*0d80*/  @!P3 LDC.64 R12, c[0x0][0x3a0] ;  /* 0x0000e800ff0cbb82 */ /* 0x001e220000000a00 */
[----:B---3--:R-:W-:Y:S02]  /*0d90*/  @!P4 IADD3 R20, P0, PT, R28, R20, RZ ;  /* 0x000000141c14c210 */ /* 0x008fe40007f1e0ff */
[----:B------:R-:W-:-:S05]  /*0da0*/  @!P5 IADD3 R17, PT, PT, R27, R17, RZ ;  /* 0x000000111b11d210 */ /* 0x000fca0007ffe0ff */
[----:B------:R-:W3:Y:S01]  /*0db0*/  @!P5 LDC.64 R22, c[0x0][0x3a0] ;  /* 0x0000e800ff16db82 */ /* 0x000ee20000000a00 */
[----:B-1----:R-:W-:Y:S01]  /*0dc0*/  @!P3 IMAD R28, R0, R18, RZ ;  /* 0x00000012001cb224 */ /* 0x002fe200078e02ff */
[C---:B------:R-:W-:Y:S02]  /*0dd0*/  @!P5 SHF.L.U64.HI R0, R26.reuse, 0x1, R17 ;  /* 0x000000011a00d819 */ /* 0x040fe40000010211 */
[----:B------:R-:W-:Y:S02]  /*0de0*/  @!P5 SHF.L.U32 R17, R26, 0x1, RZ ;  /* 0x000000011a11d819 */ /* 0x000fe400000006ff */
[----:B------:R-:W-:Y:S02]  /*0df0*/  @!P3 MOV R26, R6 ;  /* 0x00000006001ab202 */ /* 0x000fe40000000f00 */
[----:B------:R-:W-:Y:S01]  /*0e00*/  @!P3 MOV R27, R9 ;  /* 0x00000009001bb202 */ /* 0x000fe20000000f00 */
[----:B------:R-:W-:Y:S01]  /*0e10*/  @!P3 IMAD R28, R3, R19, R28 ;  /* 0x00000013031cb224 */ /* 0x000fe200078e021c */
[----:B------:R-:W-:-:S02]  /*0e20*/  LOP3.LUT R52, R53, 0xffff, RZ, 0xc0, !PT ;  /* 0x0000ffff35347812 */ /* 0x000fc400078ec0ff */
[----:B------:R-:W-:Y:S01]  /*0e30*/  CS2R R32, SRZ ;  /* 0x0000000000207805 */ /* 0x000fe2000001ff00 */
[----:B------:R-:W1:Y:S01]  /*0e40*/  @!P5 LDC.64 R4, c[0x0][0x398] ;  /* 0x0000e600ff04db82 */ /* 0x000e620000000a00 */
[----:B------:R-:W-:Y:S01]  /*0e50*/  @!P3 IMAD.WIDE.U32 R18, R3, R18, R26 ;  /* 0x000000120312b225 */ /* 0x000fe200078e001a */
[----:B------:R-:W-:-:S03]  /*0e60*/  @!P4 IADD3.X R21, PT, PT, R29, R21, RZ, P0, !PT ;  /* 0x000000151d15c210 */ /* 0x000fc600007fe4ff */
[----:B------:R-:W-:Y:S01]  /*0e70*/  IMAD R2, R16, 0x30, R52 ;  /* 0x0000003010027824 */ /* 0x000fe200078e0234 */
[----:B------:R-:W-:Y:S01]  /*0e80*/  @!P3 IADD3 R27, PT, PT, R19, R28, RZ ;  /* 0x0000001c131bb210 */ /* 0x000fe20007ffe0ff */
[----:B------:R-:W5:Y:S01]  /*0e90*/  @!P4 LDG.E R33, desc[UR6][R20.64] ;  /* 0x000000061421c981 */ /* 0x000f62000c1e1900 */
[----:B------:R-:W-:Y:S01]  /*0ea0*/  @!P3 SHF.L.U32 R19, R18, 0x1, RZ ;  /* 0x000000011213b819 */ /* 0x000fe200000006ff */
[----:B----4-:R-:W-:Y:S01]  /*0eb0*/  @P1 IMAD.WIDE R24, R2, 0x2, R24 ;  /* 0x0000000202181825 */ /* 0x010fe200078e0218 */
[----:B------:R-:W-:Y:S02]  /*0ec0*/  @!P3 SHF.L.U64.HI R26, R18, 0x1, R27 ;  /* 0x00000001121ab819 */ /* 0x000fe4000001021b */
[C---:B0-----:R-:W-:Y:S02]  /*0ed0*/  @!P3 IADD3 R12, P2, PT, R19.reuse, R12, RZ ;  /* 0x0000000c130cb210 */ /* 0x041fe40007f5e0ff */
[----:B--2---:R-:W-:Y:S01]  /*0ee0*/  @!P3 IADD3 R14, P4, PT, R19, R14, RZ ;  /* 0x0000000e130eb210 */ /* 0x004fe20007f9e0ff */
[----:B------:R-:W-:Y:S01]  /*0ef0*/  IMAD.WIDE R18, R2, 0x2, R30 ;  /* 0x0000000202127825 */ /* 0x000fe200078e021e */
[----:B---3--:R-:W-:Y:S01]  /*0f00*/  @!P5 IADD3 R22, P0, PT, R17, R22, RZ ;  /* 0x000000161116d210 */ /* 0x008fe20007f1e0ff */
[----:B------:R-:W2:Y:S01]  /*0f10*/  @P1 LDG.E.U16 R3, desc[UR6][R24.64] ;  /* 0x0000000618031981 */ /* 0x000ea2000c1e1500 */
[----:B------:R-:W-:-:S02]  /*0f20*/  MOV R31, RZ ;  /* 0x000000ff001f7202 */ /* 0x000fc40000000f00 */
[----:B------:R-:W-:Y:S01]  /*0f30*/  @!P5 IADD3.X R23, PT, PT, R0, R23, RZ, P0, !PT ;  /* 0x000000170017d210 */ /* 0x000fe200007fe4ff */
[----:B------:R-:W3:Y:S01]  /*0f40*/  LDG.E.U16 R20, desc[UR6][R18.64] ;  /* 0x0000000612147981 */ /* 0x000ee2000c1e1500 */
[C---:B------:R-:W-:Y:S02]  /*0f50*/  @!P3 IADD3.X R13, PT, PT, R26.reuse, R13, RZ, P2, !PT ;  /* 0x0000000d1a0db210 */ /* 0x040fe400017fe4ff */
[----:B------:R-:W-:Y:S01]  /*0f60*/  @!P3 IADD3.X R15, PT, PT, R26, R15, RZ, P4, !PT ;  /* 0x0000000f1a0fb210 */ /* 0x000fe200027fe4ff */
[----:B------:R-:W4:Y:S04]  /*0f70*/  LDG.E.U16 R21, desc[UR6][R18.64+0x2] ;  /* 0x0000020612157981 */ /* 0x000f28000c1e1500 */
[----:B------:R-:W4:Y:S04]  /*0f80*/  @P1 LDG.E.U16 R24, desc[UR6][R24.64+0x2] ;  /* 0x0000020618181981 */ /* 0x000f28000c1e1500 */
[----:B------:R-:W5:Y:S04]  /*0f90*/  @!P5 LDG.E R40, desc[UR6][R22.64] ;  /* 0x000000061628d981 */ /* 0x000f68000c1e1900 */
[----:B------:R-:W5:Y:S04]  /*0fa0*/  @!P3 LDG.E R39, desc[UR6][R12.64] ;  /* 0x000000060c27b981 */ /* 0x000f68000c1e1900 */
[----:B------:R-:W5:Y:S01]  /*0fb0*/  @!P3 LDG.E R31, desc[UR6][R14.64] ;  /* 0x000000060e1fb981 */ /* 0x000f62000c1e1900 */
[----:B-1----:R-:W-:-:S04]  /*0fc0*/  @!P5 IADD3 R4, P0, PT, R17, R4, RZ ;  /* 0x000000041104d210 */ /* 0x002fc80007f1e0ff */
[----:B------:R-:W-:Y:S01]  /*0fd0*/  @!P5 IADD3.X R5, PT, PT, R0, R5, RZ, P0, !PT ;  /* 0x000000050005d210 */ /* 0x000fe200007fe4ff */
[----:B------:R-:W-:Y:S01]  /*0fe0*/  UISETP.NE.AND UP0, UPT, UR4, URZ, UPT ;  /* 0x000000ff0400728c */ /* 0x000fe2000bf05270 */
[----:B------:R-:W-:-:S03]  /*0ff0*/  MOV R2, RZ ;  /* 0x000000ff00027202 */ /* 0x000fc60000000f00 */
[----:B------:R4:W5:Y:S01]  /*1000*/  @!P5 LDG.E R32, desc[UR6][R4.64] ;  /* 0x000000060420d981 */ /* 0x000962000c1e1900 */
[----:B------:R-:W-:-:S05]  /*1010*/  FFMA.FTZ R0, -R10, R10, R11 ;  /* 0x0000000a0a007223 */ /* 0x000fca000001010b */
[----:B------:R-:W-:-:S13]  /*1020*/  FSETP.GTU.FTZ.AND P0, PT, R0, RZ, PT ;  /* 0x000000ff0000720b */ /* 0x000fda0003f1c000 */
[----:B------:R-:W0:Y:S01]  /*1030*/  @P0 LDC R17, c[0x0][0x3c0] ;  /* 0x0000f000ff110b82 */ /* 0x000e220000000800 */
[----:B------:R-:W-:Y:S01]  /*1040*/  MOV R11, RZ ;  /* 0x000000ff000b7202 */ /* 0x000fe20000000f00 */
[----:B0-----:R-:W-:Y:S01]  /*1050*/  @P0 FADD.FTZ R17, R0, R17 ;  /* 0x0000001100110221 */ /* 0x001fe20000010000 */
[----:B------:R-:W-:-:S06]  /*1060*/  MOV R0, 0x3f800000 ;  /* 0x3f80000000007802 */ /* 0x000fcc0000000f00 */
[----:B------:R0:W1:Y:S01]  /*1070*/  @P0 MUFU.RSQ R0, R17 ;  /* 0x0000001100000308 */ /* 0x0000620000001400 */
[----:B--2---:R-:W-:Y:S02]  /*1080*/  @P1 SHF.L.U32 R11, R3, 0x10, RZ ;  /* 0x00000010030b1819 */ /* 0x004fe400000006ff */
[----:B---3--:R-:W-:Y:S02]  /*1090*/  SHF.L.U32 R3, R20, 0x10, RZ ;  /* 0x0000001014037819 */ /* 0x008fe400000006ff */
[----:B----4-:R-:W-:Y:S02]  /*10a0*/  SHF.L.U32 R4, R21, 0x10, RZ ;  /* 0x0000001015047819 */ /* 0x010fe400000006ff */
        /* <DEDUP_REMOVED lines=13> */
[----:B------:R-:W-:Y:S01]  /*1180*/  FMUL.FTZ R17, R4, R5 ;  /* 0x0000000504117220 */ /* 0x000fe20000410000 */
[----:B------:R-:W-:Y:S01]  /*1190*/  FADD.FTZ R22, RZ, R20 ;  /* 0x00000014ff167221 */ /* 0x000fe20000010000 */
[----:B------:R-:W-:Y:S02]  /*11a0*/  HADD2.F32 R18, -RZ, R37.H0_H0 ;  /* 0x20000025ff127230 */ /* 0x000fe40000004100 */
[----:B------:R-:W-:Y:S01]  /*11b0*/  FFMA.FTZ R15, R13, R20, RZ ;  /* 0x000000140d0f7223 */ /* 0x000fe200000100ff */
[----:B------:R-:W-:Y:S01]  /*11c0*/  FADD.FTZ R23, RZ, R12 ;  /* 0x0000000cff177221 */ /* 0x000fe20000010000 */
[----:B------:R-:W-:Y:S01]  /*11d0*/  FFMA.FTZ R21, R12, R13, RZ ;  /* 0x0000000d0c157223 */ /* 0x000fe200000100ff */
[----:B------:R-:W-:Y:S01]  /*11e0*/  FADD.FTZ R13, R17, R22 ;  /* 0x00000016110d7221 */ /* 0x000fe20000010000 */
[----:B------:R-:W-:Y:S01]  /*11f0*/  FMUL.FTZ R20, R19, R0 ;  /* 0x0000000013147220 */ /* 0x000fe20000410000 */
[----:B------:R-:W-:Y:S01]  /*1200*/  FFMA.FTZ R17, R14, R17, R15 ;  /* 0x000000110e117223 */ /* 0x000fe2000001000f */
[----:B------:R-:W-:Y:S01]  /*1210*/  FMUL.FTZ R22, R3, R18 ;  /* 0x0000001203167220 */ /* 0x000fe20000410000 */
[----:B------:R-:W-:Y:S01]  /*1220*/  FADD.FTZ R15, R18, R23 ;  /* 0x00000017120f7221 */ /* 0x000fe20000010000 */
[----:B------:R-:W-:-:S02]  /*1230*/  HADD2.F32 R19, -RZ, R45.H1_H1 ;  /* 0x3000002dff137230 */ /* 0x000fc40000004100 */
[----:B------:R-:W-:Y:S01]  /*1240*/  FFMA.FTZ R12, R18, R20, R21 ;  /* 0x00000014120c7223 */ /* 0x000fe20000010015 */
[----:B------:R-:W-:Y:S02]  /*1250*/  HADD2.F32 R23, -RZ, R44.H0_H0 ;  /* 0x2000002cff177230 */ /* 0x000fe40000004100 */
[----:B------:R-:W-:Y:S01]  /*1260*/  FFMA.FTZ R18, R20, R22, R17 ;  /* 0x0000001614127223 */ /* 0x000fe20000010011 */
[----:B------:R-:W-:Y:S02]  /*1270*/  HADD2.F32 R21, -RZ, R37.H1_H1 ;  /* 0x30000025ff157230 */ /* 0x000fe40000004100 */
[C---:B------:R-:W-:Y:S01]  /*1280*/  FADD.FTZ R19, -R10.reuse, R19 ;  /* 0x000000130a137221 */ /* 0x040fe20000010100 */
[----:B------:R-:W-:Y:S01]  /*1290*/  FADD.FTZ R20, RZ, R5 ;  /* 0x00000005ff147221 */ /* 0x000fe20000010000 */
[----:B------:R-:W-:Y:S01]  /*12a0*/  FADD.FTZ R25, -R10, R23 ;  /* 0x000000170a197221 */ /* 0x000fe20000010100 */
[----:B------:R-:W-:Y:S01]  /*12b0*/  FFMA.FTZ R14, R5, R14, RZ ;  /* 0x0000000e050e7223 */ /* 0x000fe200000100ff */
[----:B------:R-:W-:Y:S01]  /*12c0*/  FADD.FTZ R13, R13, R22 ;  /* 0x000000160d0d7221 */ /* 0x000fe20000010000 */
[----:B------:R-:W-:-:S02]  /*12d0*/  HADD2.F32 R17, -RZ, R36.H0_H0 ;  /* 0x20000024ff117230 */ /* 0x000fc40000004100 */
[-C--:B------:R-:W-:Y:S01]  /*12e0*/  FMUL.FTZ R23, R19, R0.reuse ;  /* 0x0000000013177220 */ /* 0x080fe20000410000 */
[----:B------:R-:W-:Y:S01]  /*12f0*/  FADD.FTZ R5, R21, R20 ;  /* 0x0000001415057221 */ /* 0x000fe20000010000 */
[----:B------:R-:W-:Y:S02]  /*1300*/  HADD2.F32 R19, -RZ, R44.H1_H1 ;  /* 0x3000002cff137230 */ /* 0x000fe40000004100 */
[----:B------:R-:W-:Y:S01]  /*1310*/  FMUL.FTZ R20, R25, R0 ;  /* 0x0000000019147220 */ /* 0x000fe20000410000 */
[----:B------:R-:W-:Y:S01]  /*1320*/  FMUL.FTZ R22, R4, R21 ;  /* 0x0000001504167220 */ /* 0x000fe20000410000 */
[----:B------:R-:W-:Y:S01]  /*1330*/  FFMA.FTZ R14, R21, R23, R14 ;  /* 0x00000017150e7223 */ /* 0x000fe2000001000e */
[----:B------:R-:W-:Y:S01]  /*1340*/  FADD.FTZ R15, R15, R17 ;  /* 0x000000110f0f7221 */ /* 0x000fe20000010000 */
[----:B------:R-:W-:Y:S01]  /*1350*/  FFMA.FTZ R12, R17, R20, R12 ;  /* 0x00000014110c7223 */ /* 0x000fe2000001000c */
[----:B------:R-:W-:Y:S01]  /*1360*/  FMUL.FTZ R24, R3, R17 ;  /* 0x0000001103187220 */ /* 0x000fe20000410000 */
[----:B------:R-:W-:Y:S01]  /*1370*/  FFMA.FTZ R23, R23, R22, R18 ;  /* 0x0000001617177223 */ /* 0x000fe20000010012 */
[----:B------:R-:W-:Y:S01]  /*1380*/  FADD.FTZ R19, -R10, R19 ;  /* 0x000000130a137221 */ /* 0x000fe20000010100 */
[----:B------:R-:W-:-:S02]  /*1390*/  HADD2.F32 R17, -RZ, R36.H1_H1 ;  /* 0x30000024ff117230 */ /* 0x000fc40000004100 */
[----:B------:R-:W-:Y:S01]  /*13a0*/  FADD.FTZ R13, R22, R13 ;  /* 0x0000000d160d7221 */ /* 0x000fe20000010000 */
[--C-:B------:R-:W-:Y:S02]  /*13b0*/  HADD2.F32 R21, -RZ, R43.reuse.H0_H0 ;  /* 0x2000002bff157230 */ /* 0x100fe40000004100 */
[----:B------:R-:W-:Y:S01]  /*13c0*/  FFMA.FTZ R20, R20, R24, R23 ;  /* 0x0000001814147223 */ /* 0x000fe20000010017 */
[----:B------:R-:W-:Y:S01]  /*13d0*/  FMUL.FTZ R19, R19, R0 ;  /* 0x0000000013137220 */ /* 0x000fe20000410000 */
[----:B------:R-:W-:Y:S02]  /*13e0*/  HADD2.F32 R23, -RZ, R43.H1_H1 ;  /* 0x3000002bff177230 */ /* 0x000fe40000004100 */
[----:B------:R-:W-:Y:S01]  /*13f0*/  FADD.FTZ R13, R13, R24 ;  /* 0x000000180d0d7221 */ /* 0x000fe20000010000 */
[----:B------:R-:W-:Y:S01]  /*1400*/  FMUL.FTZ R18, R4, R17 ;  /* 0x0000001104127220 */ /* 0x000fe20000410000 */
[----:B------:R-:W-:Y:S01]  /*1410*/  FADD.FTZ R21, -R10, R21 ;  /* 0x000000150a157221 */ /* 0x000fe20000010100 */
[----:B------:R-:W-:-:S02]  /*1420*/  HADD2.F32 R25, -RZ, R35.H0_H0 ;  /* 0x20000023ff197230 */ /* 0x000fc40000004100 */
[----:B------:R-:W-:Y:S01]  /*1430*/  FADD.FTZ R5, R5, R17 ;  /* 0x0000001105057221 */ /* 0x000fe20000010000 */
[----:B------:R-:W-:Y:S01]  /*1440*/  FFMA.FTZ R14, R17, R19, R14 ;  /* 0x00000013110e7223 */ /* 0x000fe2000001000e */
[----:B------:R-:W-:Y:S01]  /*1450*/  FADD.FTZ R13, R18, R13 ;  /* 0x0000000d120d7221 */ /* 0x000fe20000010000 */
[----:B------:R-:W-:Y:S01]  /*1460*/  FFMA.FTZ R17, R19, R18, R20 ;  /* 0x0000001213117223 */ /* 0x000fe20000010014 */
[----:B------:R-:W-:Y:S01]  /*1470*/  FADD.FTZ R27, -R10, R23 ;  /* 0x000000170a1b7221 */ /* 0x000fe20000010100 */
[----:B------:R-:W-:Y:S02]  /*1480*/  HADD2.F32 R23, -RZ, R35.H1_H1 ;  /* 0x30000023ff177230 */ /* 0x000fe40000004100 */
[-C--:B------:R-:W-:Y:S01]  /*1490*/  FMUL.FTZ R18, R21, R0.reuse ;  /* 0x0000000015127220 */ /* 0x080fe20000410000 */
[----:B------:R-:W-:Y:S02]  /*14a0*/  HADD2.F32 R19, -RZ, R42.H0_H0 ;  /* 0x2000002aff137230 */ /* 0x000fe40000004100 */
[----:B------:R-:W-:Y:S01]  /*14b0*/  FMUL.FTZ R20, R3, R25 ;  /* 0x0000001903147220 */ /* 0x000fe20000410000 */
[----:B------:R-:W-:Y:S01]  /*14c0*/  FMUL.FTZ R21, R27, R0 ;  /* 0x000000001b157220 */ /* 0x000fe20000410000 */
[----:B------:R-:W-:Y:S01]  /*14d0*/  FFMA.FTZ R12, R25, R18, R12 ;  /* 0x00000012190c7223 */ /* 0x000fe2000001000c */
[----:B------:R-:W-:Y:S01]  /*14e0*/  FMUL.FTZ R22, R4, R23 ;  /* 0x0000001704167220 */ /* 0x000fe20000410000 */
[----:B------:R-:W-:Y:S01]  /*14f0*/  FFMA.FTZ R18, R18, R20, R17 ;  /* 0x0000001412127223 */ /* 0x000fe20000010011 */
[----:B------:R-:W-:Y:S01]  /*1500*/  FADD.FTZ R19, -R10, R19 ;  /* 0x000000130a137221 */ /* 0x000fe20000010100 */
[----:B------:R-:W-:Y:S01]  /*1510*/  FADD.FTZ R5, R5, R23 ;  /* 0x0000001705057221 */ /* 0x000fe20000010000 */
[----:B------:R-:W-:Y:S01]  /*1520*/  FFMA.FTZ R14, R23, R21, R14 ;  /* 0x00000015170e7223 */ /* 0x000fe2000001000e */
[----:B------:R-:W-:-:S02]  /*1530*/  HADD2.F32 R23, -RZ, R34.H0_H0 ;  /* 0x20000022ff177230 */ /* 0x000fc40000004100 */
[----:B------:R-:W-:Y:S01]  /*1540*/  FFMA.FTZ R17, R21, R22, R18 ;  /* 0x0000001615117223 */ /* 0x000fe20000010012 */
[----:B------:R-:W-:Y:S01]  /*1550*/  FADD.FTZ R15, R15, R25 ;  /* 0x000000190f0f7221 */ /* 0x000fe20000010000 */
[----:B------:R-:W-:Y:S01]  /*1560*/  FMUL.FTZ R18, R19, R0 ;  /* 0x0000000013127220 */ /* 0x000fe20000410000 */
[----:B------:R-:W-:Y:S01]  /*1570*/  FADD.FTZ R13, R13, R20 ;  /* 0x000000140d0d7221 */ /* 0x000fe20000010000 */
[----:B------:R-:W-:Y:S02]  /*1580*/  HADD2.F32 R19, -RZ, R42.H1_H1 ;  /* 0x3000002aff137230 */ /* 0x000fe40000004100 */
[----:B------:R-:W-:Y:S01]  /*1590*/  FMUL.FTZ R20, R3, R23 ;  /* 0x0000001703147220 */ /* 0x000fe20000410000 */
[----:B------:R-:W-:Y:S01]  /*15a0*/  FADD.FTZ R15, R15, R23 ;  /* 0x000000170f0f7221 */ /* 0x000fe20000010000 */
[----:B------:R-:W-:Y:S01]  /*15b0*/  FFMA.FTZ R12, R23, R18, R12 ;  /* 0x00000012170c7223 */ /* 0x000fe2000001000c */
[----:B------:R-:W-:Y:S02]  /*15c0*/  HADD2.F32 R23, -RZ, R41.H0_H0 ;  /* 0x20000029ff177230 */ /* 0x000fe40000004100 */
[----:B------:R-:W-:Y:S01]  /*15d0*/  FADD.FTZ R19, -R10, R19 ;  /* 0x000000130a137221 */ /* 0x000fe20000010100 */
[----:B------:R-:W-:Y:S01]  /*15e0*/  FADD.FTZ R13, R22, R13 ;  /* 0x0000000d160d7221 */ /* 0x000fe20000010000 */
[----:B------:R-:W-:-:S02]  /*15f0*/  HADD2.F32 R21, -RZ, R34.H1_H1 ;  /* 0x30000022ff157230 */ /* 0x000fc40000004100 */
[----:B------:R-:W-:Y:S01]  /*1600*/  FFMA.FTZ R17, R18, R20, R17 ;  /* 0x0000001412117223 */ /* 0x000fe20000010011 */
[----:B------:R-:W-:Y:S01]  /*1610*/  FADD.FTZ R25, -R10, R23 ;  /* 0x000000170a197221 */ /* 0x000fe20000010100 */
[----:B------:R-:W-:Y:S02]  /*1620*/  HADD2.F32 R22, -RZ, R33.H0_H0 ;  /* 0x20000021ff167230 */ /* 0x000fe40000004100 */
[-C--:B------:R-:W-:Y:S01]  /*1630*/  FMUL.FTZ R18, R19, R0.reuse ;  /* 0x0000000013127220 */ /* 0x080fe20000410000 */
[----:B------:R-:W-:Y:S01]  /*1640*/  FADD.FTZ R13, R13, R20 ;  /* 0x000000140d0d7221 */ /* 0x000fe20000010000 */
[----:B------:R-:W-:Y:S01]  /*1650*/  FMUL.FTZ R19, R25, R0 ;  /* 0x0000000019137220 */ /* 0x000fe20000410000 */
[----:B------:R-:W-:Y:S02]  /*1660*/  HADD2.F32 R23, -RZ, R41.H1_H1 ;  /* 0x30000029ff177230 */ /* 0x000fe40000004100 */
[----:B------:R-:W-:Y:S01]  /*1670*/  FMUL.FTZ R20, R4, R21 ;  /* 0x0000001504147220 */ /* 0x000fe20000410000 */
[----:B------:R-:W-:Y:S01]  /*1680*/  FADD.FTZ R5, R5, R21 ;  /* 0x0000001505057221 */ /* 0x000fe20000010000 */
[----:B------:R-:W-:Y:S01]  /*1690*/  FFMA.FTZ R14, R21, R18, R14 ;  /* 0x00000012150e7223 */ /* 0x000fe2000001000e */
[----:B------:R-:W-:Y:S01]  /*16a0*/  FADD.FTZ R15, R15, R22 ;  /* 0x000000160f0f7221 */ /* 0x000fe20000010000 */
[----:B------:R-:W-:Y:S01]  /*16b0*/  FFMA.FTZ R12, R22, R19, R12 ;  /* 0x00000013160c7223 */ /* 0x000fe2000001000c */
[----:B------:R-:W-:Y:S01]  /*16c0*/  FMUL.FTZ R22, R3, R22 ;  /* 0x0000001603167220 */ /* 0x000fe20000410000 */
[----:B------:R-:W-:Y:S01]  /*16d0*/  FADD.FTZ R21, R20, R13 ;  /* 0x0000000d14157221 */ /* 0x000fe20000010000 */
[----:B------:R-:W-:Y:S01]  /*16e0*/  FADD.FTZ R23, -R10, R23 ;  /* 0x000000170a177221 */ /* 0x000fe20000010100 */
[----:B------:R-:W-:Y:S01]  /*16f0*/  FFMA.FTZ R18, R18, R20, R17 ;  /* 0x0000001412127223 */ /* 0x000fe20000010011 */
[----:B------:R-:W-:-:S02]  /*1700*/  HADD2.F32 R17, -RZ, R33.H1_H1 ;  /* 0x30000021ff117230 */ /* 0x000fc40000004100 */
[----:B------:R-:W-:Y:S01]  /*1710*/  FADD.FTZ R21, R21, R22 ;  /* 0x0000001615157221 */ /* 0x000fe20000010000 */
[----:B------:R-:W-:Y:S01]  /*1720*/  FMUL.FTZ R13, R23, R0 ;  /* 0x00000000170d7220 */ /* 0x000fe20000410000 */
[----:B------:R-:W-:Y:S01]  /*1730*/  FFMA.FTZ R22, R19, R22, R18 ;  /* 0x0000001613167223 */ /* 0x000fe20000010012 */
[----:B------:R-:W-:Y:S02]  /*1740*/  HADD2.F32 R19, -RZ, R40.H0_H0 ;  /* 0x20000028ff137230 */ /* 0x000fe40000004100 */
[----:B------:R-:W-:Y:S01]  /*1750*/  FADD.FTZ R5, R5, R17 ;  /* 0x0000001105057221 */ /* 0x000fe20000010000 */
[----:B------:R-:W-:Y:S01]  /*1760*/  FFMA.FTZ R14, R17, R13, R14 ;  /* 0x0000000d110e7223 */ /* 0x000fe2000001000e */
[----:B------:R-:W-:Y:S01]  /*1770*/  FMUL.FTZ R18, R4, R17 ;  /* 0x0000001104127220 */ /* 0x000fe20000410000 */
[----:B------:R-:W-:Y:S02]  /*1780*/  HADD2.F32 R17, -RZ, R32.H0_H0 ;  /* 0x20000020ff117230 */ /* 0x000fe40000004100 */
[----:B------:R-:W-:Y:S01]  /*1790*/  FADD.FTZ R19, -R10, R19 ;  /* 0x000000130a137221 */ /* 0x000fe20000010100 */
[----:B------:R-:W-:-:S02]  /*17a0*/  HADD2.F32 R23, -RZ, R40.H1_H1 ;  /* 0x30000028ff177230 */ /* 0x000fc40000004100 */
[----:B------:R-:W-:Y:S01]  /*17b0*/  FADD.FTZ R21, R18, R21 ;  /* 0x0000001512157221 */ /* 0x000fe20000010000 */
[----:B------:R-:W-:Y:S01]  /*17c0*/  FFMA.FTZ R22, R13, R18, R22 ;  /* 0x000000120d167223 */ /* 0x000fe20000010016 */
[----:B------:R-:W-:Y:S01]  /*17d0*/  FMUL.FTZ R18, R3, R17 ;  /* 0x0000001103127220 */ /* 0x000fe20000410000 */
[----:B------:R-:W-:Y:S01]  /*17e0*/  FMUL.FTZ R19, R19, R0 ;  /* 0x0000000013137220 */ /* 0x000fe20000410000 */
[----:B------:R-:W-:Y:S02]  /*17f0*/  HADD2.F32 R13, -RZ, R32.H1_H1 ;  /* 0x30000020ff0d7230 */ /* 0x000fe40000004100 */
[----:B------:R-:W-:Y:S01]  /*1800*/  FADD.FTZ R23, -R10, R23 ;  /* 0x000000170a177221 */ /* 0x000fe20000010100 */
[----:B------:R-:W-:Y:S02]  /*1810*/  HADD2.F32 R27, -RZ, R39.H0_H0 ;  /* 0x20000027ff1b7230 */ /* 0x000fe40000004100 */
[----:B------:R-:W-:Y:S01]  /*1820*/  FADD.FTZ R20, R21, R18 ;  /* 0x0000001215147221 */ /* 0x000fe20000010000 */
[----:B------:R-:W-:Y:S01]  /*1830*/  FFMA.FTZ R25, R19, R18, R22 ;  /* 0x0000001213197223 */ /* 0x000fe20000010016 */
        /* <DEDUP_REMOVED lines=26> */
.L_x_871:
[----:B-----5:R-:W-:Y:S02]  /*19e0*/  HADD2.F32 R5, -RZ, R46.H0_H0 ;  /* 0x2000002eff057230 */ /* 0x020fe40000004100 */
[--C-:B------:R-:W-:Y:S02]  /*19f0*/  HADD2.F32 R19, -RZ, R45.reuse.H0_H0 ;  /* 0x2000002dff137230 */ /* 0x100fe40000004100 */
[----:B------:R-:W-:Y:S02]  /*1a00*/  HADD2.F32 R21, -RZ, R45.H1_H1 ;  /* 0x3000002dff157230 */ /* 0x000fe40000004100 */
[C---:B------:R-:W-:Y:S01]  /*1a10*/  FADD.FTZ R5, -R10.reuse, R5 ;  /* 0x000000050a057221 */ /* 0x040fe20000010100 */
[----:B------:R-:W-:Y:S02]  /*1a20*/  HADD2.F32 R23, -RZ, R38.H0_H0 ;  /* 0x20000026ff177230 */ /* 0x000fe40000004100 */
[----:B------:R-:W-:Y:S01]  /*1a30*/  FADD.FTZ R19, -R10, R19 ;  /* 0x000000130a137221 */ /* 0x000fe20000010100 */
[----:B------:R-:W-:-:S02]  /*1a40*/  HADD2.F32 R25, -RZ, R44.H0_H0 ;  /* 0x2000002cff197230 */ /* 0x000fc40000004100 */
[-C--:B------:R-:W-:Y:S01]  /*1a50*/  FMUL.FTZ R12, R5, R0.reuse ;  /* 0x00000000050c7220 */ /* 0x080fe20000410000 */
[----:B------:R-:W-:Y:S02]  /*1a60*/  HADD2.F32 R5, -RZ, R46.H1_H1 ;  /* 0x3000002eff057230 */ /* 0x000fe40000004100 */
[----:B------:R-:W-:Y:S01]  /*1a70*/  FMUL.FTZ R24, R19, R0 ;  /* 0x0000000013187220 */ /* 0x000fe20000410000 */
[C---:B------:R-:W-:Y:S01]  /*1a80*/  FFMA.FTZ R15, R3.reuse, R12, R11 ;  /* 0x0000000c030f7223 */ /* 0x040fe2000001000b */
[C---:B------:R-:W-:Y:S01]  /*1a90*/  FADD.FTZ R25, -R10.reuse, R25 ;  /* 0x000000190a197221 */ /* 0x040fe20000010100 */
[----:B------:R-:W-:Y:S01]  /*1aa0*/  FADD.FTZ R5, -R10, R5 ;  /* 0x000000050a057221 */ /* 0x000fe20000010100 */
[----:B------:R-:W-:Y:S01]  /*1ab0*/  FFMA.FTZ R19, R3, R24, R11 ;  /* 0x0000001803137223 */ /* 0x000fe2000001000b */
[----:B------:R-:W-:Y:S01]  /*1ac0*/  FMUL.FTZ R14, R15, -1.4426950216293334961 ;  /* 0xbfb8aa3b0f0e7820 */ /* 0x000fe20000410000 */
[-C--:B------:R-:W-:Y:S01]  /*1ad0*/  FMUL.FTZ R30, R25, R0.reuse ;  /* 0x00000000191e7220 */ /* 0x080fe20000410000 */
[----:B------:R-:W-:Y:S01]  /*1ae0*/  FMUL.FTZ R5, R5, R0 ;  /* 0x0000000005057220 */ /* 0x000fe20000410000 */
[----:B------:R-:W-:-:S03]  /*1af0*/  HADD2.F32 R25, -RZ, R44.H1_H1 ;  /* 0x3000002cff197230 */ /* 0x000fc60000004100 */
[----:B------:R-:W-:Y:S01]  /*1b00*/  FFMA.FTZ R13, R4, R5, R2 ;  /* 0x00000005040d7223 */ /* 0x000fe20000010002 */
[----:B------:R-:W0:Y:S03]  /*1b10*/  MUFU.EX2 R14, R14 ;  /* 0x0000000e000e7308 */ /* 0x000e260000000800 */
[----:B------:R-:W-:-:S06]  /*1b20*/  FMUL.FTZ R17, R13, -1.4426950216293334961 ;  /* 0xbfb8aa3b0d117820 */ /* 0x000fcc0000410000 */
[----:B------:R-:W1:Y:S01]  /*1b30*/  MUFU.EX2 R17, R17 ;  /* 0x0000001100117308 */ /* 0x000e620000000800 */
[----:B0-----:R-:W-:-:S06]  /*1b40*/  FADD.FTZ R20, R14, 1 ;  /* 0x3f8000000e147421 */ /* 0x001fcc0000010000 */
[----:B------:R-:W0:Y:S01]  /*1b50*/  MUFU.RCP R20, R20 ;  /* 0x0000001400147308 */ /* 0x000e220000001000 */
[----:B-1----:R-:W-:Y:S01]  /*1b60*/  FADD.FTZ R18, R17, 1 ;  /* 0x3f80000011127421 */ /* 0x002fe20000010000 */
[----:B------:R-:W-:-:S04]  /*1b70*/  FADD.FTZ R17, -R10, R21 ;  /* 0x000000150a117221 */ /* 0x000fc80000010100 */
[----:B------:R-:W-:Y:S02]  /*1b80*/  FMUL.FTZ R17, R17, R0 ;  /* 0x0000000011117220 */ /* 0x000fe40000410000 */
[----:B------:R-:W1:Y:S02]  /*1b90*/  MUFU.RCP R18, R18 ;  /* 0x0000001200127308 */ /* 0x000e640000001000 */
[----:B------:R-:W-:Y:S01]  /*1ba0*/  FFMA.FTZ R21, R4, R17, R2 ;  /* 0x0000001104157223 */ /* 0x000fe20000010002 */
[----:B0-----:R-:W-:Y:S01]  /*1bb0*/  FADD.FTZ R14, -R20, 1 ;  /* 0x3f800000140e7421 */ /* 0x001fe20000010100 */
[----:B------:R-:W-:Y:S01]  /*1bc0*/  FMUL.FTZ R20, R23, R20 ;  /* 0x0000001417147220 */ /* 0x000fe20000410000 */
[----:B------:R-:W-:Y:S02]  /*1bd0*/  HADD2.F32 R23, -RZ, R38.H1_H1 ;  /* 0x30000026ff177230 */ /* 0x000fe40000004100 */
[----:B------:R-:W-:Y:S01]  /*1be0*/  FFMA.FTZ R15, R15, R14, 1 ;  /* 0x3f8000000f0f7423 */ /* 0x000fe2000001000e */
[----:B------:R-:W-:-:S03]  /*1bf0*/  FMUL.FTZ R14, R19, -1.4426950216293334961 ;  /* 0xbfb8aa3b130e7820 */ /* 0x000fc60000410000 */
[----:B------:R-:W-:Y:S01]  /*1c00*/  FMUL.FTZ R15, R20, R15 ;  /* 0x0000000f140f7220 */ /* 0x000fe20000410000 */
[----:B-1----:R-:W-:Y:S01]  /*1c10*/  FADD.FTZ R22, -R18, 1 ;  /* 0x3f80000012167421 */ /* 0x002fe20000010100 */
[----:B------:R-:W-:Y:S01]  /*1c20*/  FMUL.FTZ R23, R23, R18 ;  /* 0x0000001217177220 */ /* 0x000fe20000410000 */
[----:B------:R-:W0:Y:S01]  /*1c30*/  MUFU.EX2 R14, R14 ;  /* 0x0000000e000e7308 */ /* 0x000e220000000800 */
[----:B------:R-:W-:Y:S01]  /*1c40*/  FFMA.FTZ R20, R3, R30, R11 ;  /* 0x0000001e03147223 */ /* 0x000fe2000001000b */
[----:B------:R-:W-:Y:S01]  /*1c50*/  FFMA.FTZ R22, R13, R22, 1 ;  /* 0x3f8000000d167423 */ /* 0x000fe20000010016 */
[----:B------:R-:W-:Y:S02]  /*1c60*/  FMUL.FTZ R13, R21, -1.4426950216293334961 ;  /* 0xbfb8aa3b150d7820 */ /* 0x000fe40000410000 */
[----:B------:R-:W-:Y:S01]  /*1c70*/  FMUL.FTZ R27, R20, -1.4426950216293334961 ;  /* 0xbfb8aa3b141b7820 */ /* 0x000fe20000410000 */
[----:B------:R-:W-:Y:S01]  /*1c80*/  FMUL.FTZ R18, R23, R22 ;  /* 0x0000001617127220 */ /* 0x000fe20000410000 */
[----:B------:R-:W-:-:S02]  /*1c90*/  FADD.FTZ R23, -R10, R25 ;  /* 0x000000190a177221 */ /* 0x000fc40000010100 */
[----:B------:R-:W1:Y:S02]  /*1ca0*/  MUFU.EX2 R13, R13 ;  /* 0x0000000d000d7308 */ /* 0x000e640000000800 */
[----:B------:R-:W-:Y:S02]  /*1cb0*/  FMUL.FTZ R23, R23, R0 ;  /* 0x0000000017177220 */ /* 0x000fe40000410000 */
[----:B------:R2:W3:Y:S01]  /*1cc0*/  MUFU.EX2 R22, R27 ;  /* 0x0000001b00167308 */ /* 0x0004e20000000800 */
[----:B0-----:R-:W-:-:S06]  /*1cd0*/  FADD.FTZ R14, R14, 1 ;  /* 0x3f8000000e0e7421 */ /* 0x001fcc0000010000 */
[----:B------:R-:W0:Y:S01]  /*1ce0*/  MUFU.RCP R14, R14 ;  /* 0x0000000e000e7308 */ /* 0x000e220000001000 */
[----:B--2---:R-:W-:Y:S02]  /*1cf0*/  HADD2.F32 R27, -RZ, R37.H0_H0 ;  /* 0x20000025ff1b7230 */ /* 0x004fe40000004100 */
[----:B-1----:R-:W-:Y:S01]  /*1d00*/  FADD.FTZ R26, R13, 1 ;  /* 0x3f8000000d1a7421 */ /* 0x002fe20000010000 */
[----:B------:R-:W-:Y:S01]  /*1d10*/  FFMA.FTZ R13, R4, R23, R2 ;  /* 0x00000017040d7223 */ /* 0x000fe20000010002 */
[----:B---3--:R-:W-:-:S03]  /*1d20*/  FADD.FTZ R29, R22, 1 ;  /* 0x3f800000161d7421 */ /* 0x008fc60000010000 */
[----:B------:R-:W-:Y:S01]  /*1d30*/  FMUL.FTZ R25, R13, -1.4426950216293334961 ;  /* 0xbfb8aa3b0d197820 */ /* 0x000fe20000410000 */
[----:B------:R-:W1:Y:S08]  /*1d40*/  MUFU.RCP R26, R26 ;  /* 0x0000001a001a7308 */ /* 0x000e700000001000 */
[----:B------:R-:W2:Y:S01]  /*1d50*/  MUFU.EX2 R25, R25 ;  /* 0x0000001900197308 */ /* 0x000ea20000000800 */
[----:B0-----:R-:W-:Y:S01]  /*1d60*/  FADD.FTZ R22, -R14, 1 ;  /* 0x3f8000000e167421 */ /* 0x001fe20000010100 */
[----:B------:R-:W-:Y:S01]  /*1d70*/  FMUL.FTZ R14, R27, R14 ;  /* 0x0000000e1b0e7220 */ /* 0x000fe20000410000 */
[----:B------:R-:W-:-:S02]  /*1d80*/  HADD2.F32 R27, -RZ, R37.H1_H1 ;  /* 0x30000025ff1b7230 */ /* 0x000fc40000004100 */
[----:B------:R-:W-:Y:S02]  /*1d90*/  FFMA.FTZ R19, R19, R22, 1 ;  /* 0x3f80000013137423 */ /* 0x000fe40000010016 */
[----:B------:R0:W3:Y:S02]  /*1da0*/  MUFU.RCP R22, R29 ;  /* 0x0000001d00167308 */ /* 0x0000e40000001000 */
[----:B------:R-:W-:Y:S01]  /*1db0*/  FMUL.FTZ R19, R14, R19 ;  /* 0x000000130e137220 */ /* 0x000fe20000410000 */
[----:B-1----:R-:W-:Y:S01]  /*1dc0*/  FADD.FTZ R28, -R26, 1 ;  /* 0x3f8000001a1c7421 */ /* 0x002fe20000010100 */
[----:B------:R-:W-:-:S03]  /*1dd0*/  FMUL.FTZ R26, R27, R26 ;  /* 0x0000001a1b1a7220 */ /* 0x000fc60000410000 */
[----:B------:R-:W-:Y:S01]  /*1de0*/  FFMA.FTZ R21, R21, R28, 1 ;  /* 0x3f80000015157423 */ /* 0x000fe2000001001c */
[----:B--2---:R-:W-:Y:S01]  /*1df0*/  FADD.FTZ R28, R25, 1 ;  /* 0x3f800000191c7421 */ /* 0x004fe20000010000 */
[--C-:B------:R-:W-:Y:S02]  /*1e00*/  HADD2.F32 R25, -RZ, R36.reuse.H0_H0 ;  /* 0x20000024ff197230 */ /* 0x100fe40000004100 */
[----:B0-----:R-:W-:Y:S02]  /*1e10*/  HADD2.F32 R29, -RZ, R43.H0_H0 ;  /* 0x2000002bff1d7230 */ /* 0x001fe40000004100 */
[----:B------:R-:W-:Y:S01]  /*1e20*/  FMUL.FTZ R21, R26, R21 ;  /* 0x000000151a157220 */ /* 0x000fe20000410000 */
[----:B------:R-:W-:Y:S01]  /*1e30*/  FADD.FTZ R26, RZ, R15 ;  /* 0x0000000fff1a7221 */ /* 0x000fe20000010000 */
[----:B------:R-:W0:Y:S01]  /*1e40*/  MUFU.RCP R28, R28 ;  /* 0x0000001c001c7308 */ /* 0x000e220000001000 */
[----:B------:R-:W-:Y:S02]  /*1e50*/  FADD.FTZ R29, -R10, R29 ;  /* 0x0000001d0a1d7221 */ /* 0x000fe40000010100 */
[----:B------:R-:W-:Y:S01]  /*1e60*/  FADD.FTZ R26, R26, R19 ;  /* 0x000000131a1a7221 */ /* 0x000fe20000010000 */
[----:B---3--:R-:W-:Y:S01]  /*1e70*/  FADD.FTZ R27, -R22, 1 ;  /* 0x3f800000161b7421 */ /* 0x008fe20000010100 */
[----:B------:R-:W-:Y:S01]  /*1e80*/  FMUL.FTZ R22, R25, R22 ;  /* 0x0000001619167220 */ /* 0x000fe20000410000 */
[----:B------:R-:W-:-:S02]  /*1e90*/  HADD2.F32 R25, -RZ, R36.H1_H1 ;  /* 0x30000024ff197230 */ /* 0x000fc40000004100 */
[----:B------:R-:W-:Y:S01]  /*1ea0*/  FMUL.FTZ R14, R29, R0 ;  /* 0x000000001d0e7220 */ /* 0x000fe20000410000 */
[----:B------:R-:W-:Y:S01]  /*1eb0*/  FFMA.FTZ R27, R20, R27, 1 ;  /* 0x3f800000141b7423 */ /* 0x000fe2000001001b */
[----:B------:R-:W-:-:S03]  /*1ec0*/  FFMA.FTZ R29, R12, R15, RZ ;  /* 0x0000000f0c1d7223 */ /* 0x000fc600000100ff */
[----:B------:R-:W-:Y:S01]  /*1ed0*/  FMUL.FTZ R27, R22, R27 ;  /* 0x0000001b161b7220 */ /* 0x000fe20000410000 */
[----:B0-----:R-:W-:Y:S01]  /*1ee0*/  FADD.FTZ R20, -R28, 1 ;  /* 0x3f8000001c147421 */ /* 0x001fe20000010100 */
[----:B------:R-:W-:Y:S01]  /*1ef0*/  FMUL.FTZ R25, R25, R28 ;  /* 0x0000001c19197220 */ /* 0x000fe20000410000 */
[----:B------:R-:W-:Y:S02]  /*1f00*/  FMUL.FTZ R28, R4, R18 ;  /* 0x00000012041c7220 */ /* 0x000fe40000410000 */
[----:B------:R-:W-:Y:S01]  /*1f10*/  FFMA.FTZ R20, R13, R20, 1 ;  /* 0x3f8000000d147423 */ /* 0x000fe20000010014 */
[----:B------:R-:W-:Y:S01]  /*1f20*/  FMUL.FTZ R13, R3, R15 ;  /* 0x0000000f030d7220 */ /* 0x000fe20000410000 */
[----:B------:R-:W-:Y:S01]  /*1f30*/  FFMA.FTZ R15, R24, R19, R29 ;  /* 0x00000013180f7223 */ /* 0x000fe2000001001d */
[----:B------:R-:W-:Y:S02]  /*1f40*/  HADD2.F32 R29, -RZ, R35.H0_H0 ;  /* 0x20000023ff1d7230 */ /* 0x000fe40000004100 */
[----:B------:R-:W-:Y:S01]  /*1f50*/  FMUL.FTZ R25, R25, R20 ;  /* 0x0000001419197220 */ /* 0x000fe20000410000 */
[----:B------:R-:W-:Y:S01]  /*1f60*/  FFMA.FTZ R22, R12, R13, RZ ;  /* 0x0000000d0c167223 */ /* 0x000fe200000100ff */
[----:B------:R-:W-:Y:S01]  /*1f70*/  FADD.FTZ R13, RZ, R13 ;  /* 0x0000000dff0d7221 */ /* 0x000fe20000010000 */
[----:B------:R-:W-:Y:S01]  /*1f80*/  FMUL.FTZ R19, R3, R19 ;  /* 0x0000001303137220 */ /* 0x000fe20000410000 */
[----:B------:R-:W-:Y:S01]  /*1f90*/  FFMA.FTZ R15, R30, R27, R15 ;  /* 0x0000001b1e0f7223 */ /* 0x000fe2000001000f */
[----:B------:R-:W-:Y:S01]  /*1fa0*/  FFMA.FTZ R22, R5, R28, R22 ;  /* 0x0000001c05167223 */ /* 0x000fe20000010016 */
[----:B------:R-:W-:Y:S01]  /*1fb0*/  FADD.FTZ R28, R28, R13 ;  /* 0x0000000d1c1c7221 */ /* 0x000fe20000010000 */
[----:B------:R-:W-:-:S02]  /*1fc0*/  FFMA.FTZ R13, R3, R14, R11 ;  /* 0x0000000e030d7223 */ /* 0x000fc4000001000b */
[----:B------:R-:W-:Y:S01]  /*1fd0*/  FFMA.FTZ R24, R24, R19, R22 ;  /* 0x0000001318187223 */ /* 0x000fe20000010016 */
[----:B------:R-:W-:Y:S01]  /*1fe0*/  FADD.FTZ R28, R28, R19 ;  /* 0x000000131c1c7221 */ /* 0x000fe20000010000 */
[----:B------:R-:W-:-:S06]  /*1ff0*/  FMUL.FTZ R50, R13, -1.4426950216293334961 ;  /* 0xbfb8aa3b0d327820 */ /* 0x000fcc0000410000 */
[----:B------:R-:W0:Y:S02]  /*2000*/  MUFU.EX2 R50, R50 ;  /* 0x0000003200327308 */ /* 0x000e240000000800 */
[----:B0-----:R-:W-:Y:S01]  /*2010*/  FADD.FTZ R20, R50, 1 ;  /* 0x3f80000032147421 */ /* 0x001fe20000010000 */
[----:B------:R-:W-:Y:S01]  /*2020*/  FFMA.FTZ R50, R5, R18, RZ ;  /* 0x0000001205327223 */ /* 0x000fe200000100ff */
[----:B------:R-:W-:-:S04]  /*2030*/  HADD2.F32 R5, -RZ, R35.H1_H1 ;  /* 0x30000023ff057230 */ /* 0x000fc80000004100 */
[----:B------:R-:W0:Y:S02]  /*2040*/  MUFU.RCP R20, R20 ;  /* 0x0000001400147308 */ /* 0x000e240000001000 */
[----:B0-----:R-:W-:Y:S01]  /*2050*/  FMUL.FTZ R12, R29, R20 ;  /* 0x000000141d0c7220 */ /* 0x001fe20000410000 */
[----:B------:R-:W-:Y:S01]  /*2060*/  FADD.FTZ R22, -R20, 1 ;  /* 0x3f80000014167421 */ /* 0x000fe20000010100 */
[----:B------:R-:W-:-:S03]  /*2070*/  HADD2.F32 R29, -RZ, R43.H1_H1 ;  /* 0x3000002bff1d7230 */ /* 0x000fc60000004100 */
[----:B------:R-:W-:Y:S01]  /*2080*/  FFMA.FTZ R13, R13, R22, 1 ;  /* 0x3f8000000d0d7423 */ /* 0x000fe20000010016 */
[----:B------:R-:W-:Y:S01]  /*2090*/  FADD.FTZ R22, RZ, R18 ;  /* 0x00000012ff167221 */ /* 0x000fe20000010000 */
[----:B------:R-:W-:Y:S01]  /*20a0*/  FADD.FTZ R29, -R10, R29 ;  /* 0x0000001d0a1d7221 */ /* 0x000fe20000010100 */
[----:B------:R-:W-:Y:S01]  /*20b0*/  FFMA.FTZ R18, R17, R21, R50 ;  /* 0x0000001511127223 */ /* 0x000fe20000010032 */
[----:B------:R-:W-:Y:S01]  /*20c0*/  FMUL.FTZ R12, R12, R13 ;  /* 0x0000000d0c0c7220 */ /* 0x000fe20000410000 */
[----:B------:R-:W-:Y:S01]  /*20d0*/  FADD.FTZ R22, R22, R21 ;  /* 0x0000001516167221 */ /* 0x000fe20000010000 */
[----:B------:R-:W-:Y:S01]  /*20e0*/  FMUL.FTZ R13, R29, R0 ;  /* 0x000000001d0d7220 */ /* 0x000fe20000410000 */
[----:B------:R-:W-:Y:S01]  /*20f0*/  FMUL.FTZ R21, R4, R21 ;  /* 0x0000001504157220 */ /* 0x000fe20000410000 */
[----:B------:R-:W-:Y:S01]  /*2100*/  FFMA.FTZ R18, R23, R25, R18 ;  /* 0x0000001917127223 */ /* 0x000fe20000010012 */
[----:B------:R-:W-:Y:S01]  /*2110*/  FADD.FTZ R22, R22, R25 ;  /* 0x0000001916167221 */ /* 0x000fe20000010000 */
[----:B------:R-:W-:Y:S01]  /*2120*/  FFMA.FTZ R19, R4, R13, R2 ;  /* 0x0000000d04137223 */ /* 0x000fe20000010002 */
[----:B------:R-:W-:Y:S01]  /*2130*/  FFMA.FTZ R24, R17, R21, R24 ;  /* 0x0000001511187223 */ /* 0x000fe20000010018 */
[----:B------:R-:W-:-:S02]  /*2140*/  HADD2.F32 R17, -RZ, R42.H0_H0 ;  /* 0x2000002aff117230 */ /* 0x000fc40000004100 */
[----:B------:R-:W-:Y:S01]  /*2150*/  FADD.FTZ R28, R21, R28 ;  /* 0x0000001c151c7221 */ /* 0x000fe20000010000 */
[----:B------:R-:W-:Y:S01]  /*2160*/  FMUL.FTZ R29, R19, -1.4426950216293334961 ;  /* 0xbfb8aa3b131d7820 */ /* 0x000fe20000410000 */
[----:B------:R-:W-:Y:S01]  /*2170*/  FMUL.FTZ R25, R4, R25 ;  /* 0x0000001904197220 */ /* 0x000fe20000410000 */
[----:B------:R-:W-:Y:S01]  /*2180*/  FFMA.FTZ R15, R14, R12, R15 ;  /* 0x0000000c0e0f7223 */ /* 0x000fe2000001000f */
[----:B------:R-:W-:-:S03]  /*2190*/  FADD.FTZ R17, -R10, R17 ;  /* 0x000000110a117221 */ /* 0x000fc60000010100 */
[----:B------:R-:W0:Y:S02]  /*21a0*/  MUFU.EX2 R29, R29 ;  /* 0x0000001d001d7308 */ /* 0x000e240000000800 */
[----:B0-----:R-:W-:-:S06]  /*21b0*/  FADD.FTZ R20, R29, 1 ;  /* 0x3f8000001d147421 */ /* 0x001fcc0000010000 */
[----:B------:R-:W0:Y:S02]  /*21c0*/  MUFU.RCP R20, R20 ;  /* 0x0000001400147308 */ /* 0x000e240000001000 */
[----:B0-----:R-:W-:Y:S01]  /*21d0*/  FMUL.FTZ R5, R5, R20 ;  /* 0x0000001405057220 */ /* 0x001fe20000410000 */
[----:B------:R-:W-:Y:S01]  /*21e0*/  FADD.FTZ R50, -R20, 1 ;  /* 0x3f80000014327421 */ /* 0x000fe20000010100 */
[----:B------:R-:W-:-:S03]  /*21f0*/  FMUL.FTZ R20, R17, R0 ;  /* 0x0000000011147220 */ /* 0x000fc60000410000 */
[----:B------:R-:W-:Y:S01]  /*2200*/  FFMA.FTZ R50, R19, R50, 1 ;  /* 0x3f80000013327423 */ /* 0x000fe20000010032 */
[C---:B------:R-:W-:Y:S01]  /*2210*/  FFMA.FTZ R17, R3.reuse, R20, R11 ;  /* 0x0000001403117223 */ /* 0x040fe2000001000b */
[----:B------:R-:W-:Y:S01]  /*2220*/  FADD.FTZ R19, R26, R27 ;  /* 0x0000001b1a137221 */ /* 0x000fe20000010000 */
[----:B------:R-:W-:Y:S01]  /*2230*/  FMUL.FTZ R27, R3, R27 ;  /* 0x0000001b031b7220 */ /* 0x000fe20000410000 */
[----:B------:R-:W-:Y:S01]  /*2240*/  FMUL.FTZ R5, R5, R50 ;  /* 0x0000003205057220 */ /* 0x000fe20000410000 */
[----:B------:R-:W-:Y:S01]  /*2250*/  FMUL.FTZ R29, R17, -1.4426950216293334961 ;  /* 0xbfb8aa3b111d7820 */ /* 0x000fe20000410000 */
[----:B------:R-:W-:Y:S02]  /*2260*/  HADD2.F32 R50, -RZ, R33.H0_H0 ;  /* 0x20000021ff327230 */ /* 0x000fe40000004100 */
[----:B------:R-:W-:Y:S01]  /*2270*/  FFMA.FTZ R30, R30, R27, R24 ;  /* 0x0000001b1e1e7223 */ /* 0x000fe20000010018 */
[--C-:B------:R-:W-:Y:S02]  /*2280*/  HADD2.F32 R24, -RZ, R34.reuse.H0_H0 ;  /* 0x20000022ff187230 */ /* 0x100fe40000004100 */
[----:B------:R-:W-:Y:S01]  /*2290*/  FADD.FTZ R28, R28, R27 ;  /* 0x0000001b1c1c7221 */ /* 0x000fe20000010000 */
[----:B------:R-:W-:Y:S01]  /*22a0*/  HADD2.F32 R27, -RZ, R34.H1_H1 ;  /* 0x30000022ff1b7230 */ /* 0x000fe20000004100 */
[----:B------:R-:W0:Y:S01]  /*22b0*/  MUFU.EX2 R29, R29 ;  /* 0x0000001d001d7308 */ /* 0x000e220000000800 */
[----:B------:R-:W-:Y:S01]  /*22c0*/  FFMA.FTZ R23, R23, R25, R30 ;  /* 0x0000001917177223 */ /* 0x000fe2000001001e */
[----:B------:R-:W-:Y:S01]  /*22d0*/  FADD.FTZ R28, R25, R28 ;  /* 0x0000001c191c7221 */ /* 0x000fe20000010000 */
[----:B------:R-:W-:Y:S01]  /*22e0*/  FFMA.FTZ R18, R13, R5, R18 ;  /* 0x000000050d127223 */ /* 0x000fe20000010012 */
        /* <DEDUP_REMOVED lines=8> */
[----:B------:R-:W-:-:S03]  /*2370*/  FMUL.FTZ R17, R29, R0 ;  /* 0x000000001d117220 */ /* 0x000fc60000410000 */
[----:B------:R-:W-:Y:S01]  /*2380*/  FFMA.FTZ R15, R20, R21, R15 ;  /* 0x00000015140f7223 */ /* 0x000fe2000001000f */
[----:B------:R-:W-:-:S04]  /*2390*/  FFMA.FTZ R24, R4, R17, R2 ;  /* 0x0000001104187223 */ /* 0x000fc80000010002 */
[----:B------:R-:W-:-:S06]  /*23a0*/  FMUL.FTZ R29, R24, -1.4426950216293334961 ;  /* 0xbfb8aa3b181d7820 */ /* 0x000fcc0000410000 */
[----:B------:R-:W0:Y:S02]  /*23b0*/  MUFU.EX2 R29, R29 ;  /* 0x0000001d001d7308 */ /* 0x000e240000000800 */
[----:B0-----:R-:W-:Y:S01]  /*23c0*/  FADD.FTZ R26, R29, 1 ;  /* 0x3f8000001d1a7421 */ /* 0x001fe20000010000 */
[----:B------:R-:W-:-:S05]  /*23d0*/  HADD2.F32 R29, -RZ, R41.H0_H0 ;  /* 0x20000029ff1d7230 */ /* 0x000fca0000004100 */
[----:B------:R-:W0:Y:S01]  /*23e0*/  MUFU.RCP R26, R26 ;  /* 0x0000001a001a7308 */ /* 0x000e220000001000 */
[----:B------:R-:W-:Y:S01]  /*23f0*/  FADD.FTZ R29, -R10, R29 ;  /* 0x0000001d0a1d7221 */ /* 0x000fe20000010100 */
[----:B0-----:R-:W-:Y:S01]  /*2400*/  FADD.FTZ R30, -R26, 1 ;  /* 0x3f8000001a1e7421 */ /* 0x001fe20000010100 */
[----:B------:R-:W-:Y:S02]  /*2410*/  FMUL.FTZ R27, R27, R26 ;  /* 0x0000001a1b1b7220 */ /* 0x000fe40000410000 */
[----:B------:R-:W-:Y:S01]  /*2420*/  FMUL.FTZ R26, R29, R0 ;  /* 0x000000001d1a7220 */ /* 0x000fe20000410000 */
[----:B------:R-:W-:Y:S01]  /*2430*/  FFMA.FTZ R24, R24, R30, 1 ;  /* 0x3f80000018187423 */ /* 0x000fe2000001001e */
[----:B------:R-:W-:Y:S01]  /*2440*/  FADD.FTZ R30, R19, R12 ;  /* 0x0000000c131e7221 */ /* 0x000fe20000010000 */
[----:B------:R-:W-:Y:S02]  /*2450*/  HADD2.F32 R19, -RZ, R41.H1_H1 ;  /* 0x30000029ff137230 */ /* 0x000fe40000004100 */
[----:B------:R-:W-:Y:S01]  /*2460*/  FMUL.FTZ R12, R3, R12 ;  /* 0x0000000c030c7220 */ /* 0x000fe20000410000 */
[----:B------:R-:W-:Y:S01]  /*2470*/  FMUL.FTZ R24, R27, R24 ;  /* 0x000000181b187220 */ /* 0x000fe20000410000 */
[----:B------:R-:W-:Y:S01]  /*2480*/  FFMA.FTZ R27, R3, R26, R11 ;  /* 0x0000001a031b7223 */ /* 0x000fe2000001000b */
[----:B------:R-:W-:Y:S01]  /*2490*/  FADD.FTZ R30, R30, R21 ;  /* 0x000000151e1e7221 */ /* 0x000fe20000010000 */
[----:B------:R-:W-:Y:S01]  /*24a0*/  FADD.FTZ R19, -R10, R19 ;  /* 0x000000130a137221 */ /* 0x000fe20000010100 */
[----:B------:R-:W-:Y:S01]  /*24b0*/  FFMA.FTZ R14, R14, R12, R23 ;  /* 0x0000000c0e0e7223 */ /* 0x000fe20000010017 */
[----:B------:R-:W-:Y:S01]  /*24c0*/  FMUL.FTZ R29, R27, -1.4426950216293334961 ;  /* 0xbfb8aa3b1b1d7820 */ /* 0x000fe20000410000 */
[----:B------:R-:W-:Y:S01]  /*24d0*/  FADD.FTZ R28, R28, R12 ;  /* 0x0000000c1c1c7221 */ /* 0x000fe20000010000 */
[----:B------:R-:W-:Y:S01]  /*24e0*/  FMUL.FTZ R19, R19, R0 ;  /* 0x0000000013137220 */ /* 0x000fe20000410000 */
[----:B------:R-:W-:-:S03]  /*24f0*/  FFMA.FTZ R18, R17, R24, R18 ;  /* 0x0000001811127223 */ /* 0x000fc60000010012 */
        /* <DEDUP_REMOVED lines=9> */
[----:B------:R-:W-:Y:S01]  /*2590*/  FFMA.FTZ R50, R27, R50, 1 ;  /* 0x3f8000001b327423 */ /* 0x000fe20000010032 */
[----:B------:R-:W-:Y:S01]  /*25a0*/  FADD.FTZ R27, R22, R5 ;  /* 0x00000005161b7221 */ /* 0x000fe20000010000 */
[----:B------:R-:W-:Y:S01]  /*25b0*/  FMUL.FTZ R5, R4, R5 ;  /* 0x0000000504057220 */ /* 0x000fe20000410000 */
[----:B------:R-:W-:Y:S02]  /*25c0*/  HADD2.F32 R29, -RZ, R40.H0_H0 ;  /* 0x20000028ff1d7230 */ /* 0x000fe40000004100 */
[----:B------:R-:W-:Y:S01]  /*25d0*/  FMUL.FTZ R23, R23, R50 ;  /* 0x0000003217177220 */ /* 0x000fe20000410000 */
[----:B------:R-:W0:Y:S01]  /*25e0*/  MUFU.RCP R25, R25 ;  /* 0x0000001900197308 */ /* 0x000e220000001000 */
[----:B------:R-:W-:Y:S01]  /*25f0*/  FFMA.FTZ R13, R13, R5, R14 ;  /* 0x000000050d0d7223 */ /* 0x000fe2000001000e */
[----:B------:R-:W-:Y:S02]  /*2600*/  HADD2.F32 R14, -RZ, R33.H1_H1 ;  /* 0x30000021ff0e7230 */ /* 0x000fe40000004100 */
[----:B------:R-:W-:Y:S01]  /*2610*/  FADD.FTZ R29, -R10, R29 ;  /* 0x0000001d0a1d7221 */ /* 0x000fe20000010100 */
[----:B------:R-:W-:Y:S01]  /*2620*/  FADD.FTZ R28, R5, R28 ;  /* 0x0000001c051c7221 */ /* 0x000fe20000010000 */
[----:B------:R-:W-:Y:S01]  /*2630*/  FMUL.FTZ R50, R3, R21 ;  /* 0x0000001503327220 */ /* 0x000fe20000410000 */
[----:B------:R-:W-:Y:S01]  /*2640*/  FADD.FTZ R27, R27, R24 ;  /* 0x000000181b1b7221 */ /* 0x000fe20000010000 */
[----:B------:R-:W-:Y:S01]  /*2650*/  FADD.FTZ R30, R30, R23 ;  /* 0x000000171e1e7221 */ /* 0x000fe20000010000 */
[----:B------:R-:W-:Y:S01]  /*2660*/  FFMA.FTZ R15, R26, R23, R15 ;  /* 0x000000171a0f7223 */ /* 0x000fe2000001000f */
[----:B------:R-:W-:Y:S01]  /*2670*/  FFMA.FTZ R20, R20, R50, R13 ;  /* 0x0000003214147223 */ /* 0x000fe2000001000d */
[----:B------:R-:W-:-:S02]  /*2680*/  HADD2.F32 R13, -RZ, R32.H0_H0 ;  /* 0x20000020ff0d7230 */ /* 0x000fc40000004100 */
[----:B------:R-:W-:Y:S01]  /*2690*/  FADD.FTZ R28, R28, R50 ;  /* 0x000000321c1c7221 */ /* 0x000fe20000010000 */
[----:B------:R-:W-:Y:S01]  /*26a0*/  FMUL.FTZ R50, R3, R23 ;  /* 0x0000001703327220 */ /* 0x000fe20000410000 */
[----:B0-----:R-:W-:Y:S01]  /*26b0*/  FADD.FTZ R22, -R25, 1 ;  /* 0x3f80000019167421 */ /* 0x001fe20000010100 */
[----:B------:R-:W-:-:S03]  /*26c0*/  FMUL.FTZ R14, R14, R25 ;  /* 0x000000190e0e7220 */ /* 0x000fc60000410000 */
[----:B------:R-:W-:-:S04]  /*26d0*/  FFMA.FTZ R12, R12, R22, 1 ;  /* 0x3f8000000c0c7423 */ /* 0x000fc80000010016 */
[----:B------:R-:W-:Y:S01]  /*26e0*/  FMUL.FTZ R12, R14, R12 ;  /* 0x0000000c0e0c7220 */ /* 0x000fe20000410000 */
[----:B------:R-:W-:-:S03]  /*26f0*/  FMUL.FTZ R14, R29, R0 ;  /* 0x000000001d0e7220 */ /* 0x000fc60000410000 */
[----:B------:R-:W-:Y:S01]  /*2700*/  FADD.FTZ R27, R27, R12 ;  /* 0x0000000c1b1b7221 */ /* 0x000fe20000010000 */
[----:B------:R-:W-:-:S04]  /*2710*/  FFMA.FTZ R22, R3, R14, R11 ;  /* 0x0000000e03167223 */ /* 0x000fc8000001000b */
[----:B------:R-:W-:-:S06]  /*2720*/  FMUL.FTZ R25, R22, -1.4426950216293334961 ;  /* 0xbfb8aa3b16197820 */ /* 0x000fcc0000410000 */
[----:B------:R-:W0:Y:S02]  /*2730*/  MUFU.EX2 R25, R25 ;  /* 0x0000001900197308 */ /* 0x000e240000000800 */
[----:B0-----:R-:W-:Y:S01]  /*2740*/  FADD.FTZ R5, R25, 1 ;  /* 0x3f80000019057421 */ /* 0x001fe20000010000 */
[----:B------:R-:W-:-:S04]  /*2750*/  FMUL.FTZ R25, R4, R24 ;  /* 0x0000001804197220 */ /* 0x000fc80000410000 */
[----:B------:R-:W-:Y:S01]  /*2760*/  FFMA.FTZ R17, R17, R25, R20 ;  /* 0x0000001911117223 */ /* 0x000fe20000010014 */
[----:B------:R-:W0:Y:S01]  /*2770*/  MUFU.RCP R5, R5 ;  /* 0x0000000500057308 */ /* 0x000e220000001000 */
[----:B------:R-:W-:Y:S02]  /*2780*/  HADD2.F32 R20, -RZ, R32.H1_H1 ;  /* 0x30000020ff147230 */ /* 0x000fe40000004100 */
[----:B------:R-:W-:Y:S01]  /*2790*/  FADD.FTZ R28, R25, R28 ;  /* 0x0000001c191c7221 */ /* 0x000fe20000010000 */
[----:B------:R-:W-:Y:S01]  /*27a0*/  FFMA.FTZ R26, R26, R50, R17 ;  /* 0x000000321a1a7223 */ /* 0x000fe20000010011 */
[--C-:B------:R-:W-:Y:S02]  /*27b0*/  HADD2.F32 R17, -RZ, R31.reuse.H0_H0 ;  /* 0x2000001fff117230 */ /* 0x100fe40000004100 */
[----:B------:R-:W-:Y:S01]  /*27c0*/  FADD.FTZ R28, R28, R50 ;  /* 0x000000321c1c7221 */ /* 0x000fe20000010000 */
[----:B------:R-:W-:Y:S01]  /*27d0*/  FFMA.FTZ R50, R19, R12, R18 ;  /* 0x0000000c13327223 */ /* 0x000fe20000010012 */
[----:B------:R-:W-:-:S02]  /*27e0*/  HADD2.F32 R18, -RZ, R31.H1_H1 ;  /* 0x3000001fff127230 */ /* 0x000fc40000004100 */
[----:B0-----:R-:W-:Y:S01]  /*27f0*/  FADD.FTZ R21, -R5, 1 ;  /* 0x3f80000005157421 */ /* 0x001fe20000010100 */
[----:B------:R-:W-:-:S03]  /*2800*/  FMUL.FTZ R13, R13, R5 ;  /* 0x000000050d0d7220 */ /* 0x000fc60000410000 */
[----:B------:R-:W-:Y:S01]  /*2810*/  FFMA.FTZ R22, R22, R21, 1 ;  /* 0x3f80000016167423 */ /* 0x000fe20000010015 */
[----:B------:R-:W-:-:S03]  /*2820*/  HADD2.F32 R21, -RZ, R40.H1_H1 ;  /* 0x30000028ff157230 */ /* 0x000fc60000004100 */
[----:B------:R-:W-:Y:S02]  /*2830*/  FMUL.FTZ R13, R13, R22 ;  /* 0x000000160d0d7220 */ /* 0x000fe40000410000 */
[----:B------:R-:W-:Y:S02]  /*2840*/  FADD.FTZ R21, -R10, R21 ;  /* 0x000000150a157221 */ /* 0x000fe40000010100 */
[----:B------:R-:W-:Y:S01]  /*2850*/  FFMA.FTZ R15, R14, R13, R15 ;  /* 0x0000000d0e0f7223 */ /* 0x000fe2000001000f */
[----:B------:R-:W-:Y:S01]  /*2860*/  FADD.FTZ R30, R30, R13 ;  /* 0x0000000d1e1e7221 */ /* 0x000fe20000010000 */
[----:B------:R-:W-:-:S04]  /*2870*/  FMUL.FTZ R5, R21, R0 ;  /* 0x0000000015057220 */ /* 0x000fc80000410000 */
        /* <DEDUP_REMOVED lines=14> */
[----:B------:R-:W-:Y:S01]  /*2960*/  FMUL.FTZ R25, R24, -1.4426950216293334961 ;  /* 0xbfb8aa3b18197820 */ /* 0x000fe20000410000 */
[----:B------:R-:W-:-:S05]  /*2970*/  FADD.FTZ R27, R27, R20 ;  /* 0x000000141b1b7221 */ /* 0x000fca0000010000 */
        /* <DEDUP_REMOVED lines=8> */
[----:B------:R-:W-:Y:S01]  /*2a00*/  FFMA.FTZ R24, R24, R23, 1 ;  /* 0x3f80000018187423 */ /* 0x000fe20000010017 */
[----:B------:R-:W-:-:S03]  /*2a10*/  HADD2.F32 R23, -RZ, R39.H1_H1 ;  /* 0x30000027ff177230 */ /* 0x000fc60000004100 */
        /* <DEDUP_REMOVED lines=12> */
[----:B------:R-:W-:-:S03]  /*2ae0*/  FMUL.FTZ R12, R3, R13 ;  /* 0x0000000d030c7220 */ /* 0x000fc60000410000 */
[----:B------:R-:W-:Y:S01]  /*2af0*/  FFMA.FTZ R13, R17, R18, R50 ;  /* 0x00000012110d7223 */ /* 0x000fe20000010032 */
[----:B------:R-:W-:Y:S01]  /*2b00*/  FFMA.FTZ R14, R14, R12, R19 ;  /* 0x0000000c0e0e7223 */ /* 0x000fe20000010013 */
[----:B------:R-:W-:Y:S01]  /*2b10*/  FADD.FTZ R23, R28, R12 ;  /* 0x0000000c1c177221 */ /* 0x000fe20000010000 */
[----:B------:R-:W-:-:S04]  /*2b20*/  FMUL.FTZ R12, R4, R20 ;  /* 0x00000014040c7220 */ /* 0x000fc80000410000 */
        /* <DEDUP_REMOVED lines=8> */
[----:B------:R-:W-:Y:S01]  /*2bb0*/  FFMA.FTZ R12, R22, R21, R15 ;  /* 0x00000015160c7223 */ /* 0x000fe2000001000f */
[----:B------:R-:W-:Y:S01]  /*2bc0*/  FADD.FTZ R14, R30, R21 ;  /* 0x000000151e0e7221 */ /* 0x000fe20000010000 */
[----:B------:R-:W-:-:S07]  /*2bd0*/  FADD.FTZ R15, R27, R18 ;  /* 0x000000121b0f7221 */ /* 0x000fce0000010000 */
.L_x_872:
[----:B------:R-:W0:Y:S01]  /*2be0*/  S2R R22, SR_LANEID ;  /* 0x0000000000167919 */ /* 0x000e220000000000 */
[----:B------:R-:W-:Y:S01]  /*2bf0*/  MOV R29, R5 ;  /* 0x00000005001d7202 */ /* 0x000fe20000000f00 */
[----:B------:R-:W1:Y:S01]  /*2c00*/  S2UR UR8, SR_CgaCtaId ;  /* 0x00000000000879c3 */ /* 0x000e620000008800 */
[----:B------:R-:W-:Y:S01]  /*2c10*/  UMOV UR5, 0x400 ;  /* 0x0000040000057882 */ /* 0x000fe20000000000 */
[----:B------:R-:W2:Y:S01]  /*2c20*/  SHFL.DOWN PT, R18, R19, 0x1, 0x1f ;  /* 0x08201f0013127f89 */ /* 0x000ea200000e0000 */
[----:B------:R-:W-:Y:S01]  /*2c30*/  UIADD3 UR4, UPT, UPT, UR5, 0x80, URZ ;  /* 0x0000008005047890 */ /* 0x000fe2000fffe0ff */
[----:B------:R-:W-:Y:S02]  /*2c40*/  BSSY.RECONVERGENT B0, `(.L_x_873) ;  /* 0x000002a000007945 */ /* 0x000fe40003800200 */
[----:B------:R-:W3:Y:S02]  /*2c50*/  SHFL.DOWN PT, R20, R29, 0x1, 0x1f ;  /* 0x08201f001d147f89 */ /* 0x000ee400000e0000 */
[----:B------:R-:W4:Y:S01]  /*2c60*/  LDC R5, c[0x0][0x374] ;  /* 0x0000dd00ff057b82 */ /* 0x000f220000000800 */
[----:B------:R-:W5:Y:S01]  /*2c70*/  S2R R17, SR_TID.X ;  /* 0x0000000000117919 */ /* 0x000f620000002100 */
[----:B-1----:R-:W-:Y:S01]  /*2c80*/  ULEA UR4, UR8, UR4, 0x18 ;  /* 0x0000000408047291 */ /* 0x002fe2000f8ec0ff */
[----:B0-----:R-:W-:-:S02]  /*2c90*/  ISETP.GT.AND P0, PT, R22, 0x1e, PT ;  /* 0x0000001e1600780c */ /* 0x001fc40003f04270 */
[----:B------:R-:W-:-:S03]  /*2ca0*/  ISETP.GT.AND P2, PT, R22, 0xf, PT ;  /* 0x0000000f1600780c */ /* 0x000fc60003f44270 */
[----:B-----5:R-:W-:-:S08]  /*2cb0*/  LEA R30, R17, UR4, 0x4 ;  /* 0x00000004111e7c11 */ /* 0x020fd0000f8e20ff */
[----:B--2---:R-:W-:Y:S01]  /*2cc0*/  @!P0 FADD.FTZ R19, R18, R19 ;  /* 0x0000001312138221 */ /* 0x004fe20000010000 */
[----:B---3--:R-:W-:Y:S01]  /*2cd0*/  @!P0 FADD.FTZ R29, R20, R29 ;  /* 0x0000001d141d8221 */ /* 0x008fe20000010000 */
[----:B------:R-:W-:Y:S01]  /*2ce0*/  ISETP.GT.AND P0, PT, R22, 0x1d, PT ;  /* 0x0000001d1600780c */ /* 0x000fe20003f04270 */
[----:B------:R-:W-:Y:S01]  /*2cf0*/  IMAD R50, R16, 0x18, R17 ;  /* 0x0000001810327824 */ /* 0x000fe200078e0211 */
[----:B------:R-:W-:Y:S01]  /*2d00*/  STS.128 [R30], R12 ;  /* 0x0000000c1e007388 */ /* 0x000fe20000000c00 */
[C---:B------:R-:W-:Y:S02]  /*2d10*/  ISETP.NE.AND P1, PT, R17.reuse, RZ, PT ;  /* 0x000000ff1100720c */ /* 0x040fe40003f25270 */
[----:B------:R-:W-:Y:S01]  /*2d20*/  ISETP.GT.U32.AND P3, PT, R17, 0x17, PT ;  /* 0x000000171100780c */ /* 0x000fe20003f64070 */
[----:B------:R-:W0:Y:S04]  /*2d30*/  SHFL.DOWN PT, R18, R19, 0x2, 0x1f ;  /* 0x08401f0013127f89 */ /* 0x000e2800000e0000 */
[----:B------:R-:W1:Y:S03]  /*2d40*/  SHFL.DOWN PT, R20, R29, 0x2, 0x1f ;  /* 0x08401f001d147f89 */ /* 0x000e6600000e0000 */
        /* <DEDUP_REMOVED lines=25> */
.L_x_874:
[----:B------:R-:W-:Y:S05]  /*2ee0*/  BSYNC.RECONVERGENT B0 ;  /* 0x0000000000007941 */ /* 0x000fea0003800200 */
.L_x_873:
[----:B------:R-:W-:Y:S06]  /*2ef0*/  BAR.SYNC.DEFER_BLOCKING 0x0 ;  /* 0x0000000000007b1d */ /* 0x000fec0000010000 */
[----:B------:R-:W-:Y:S04]  /*2f00*/  BSSY.RECONVERGENT B0, `(.L_x_875) ;  /* 0x000001f000007945 */ /* 0x000fe80003800200 */
[----:B------:R-:W-:Y:S05]  /*2f10*/  @P1 BRA `(.L_x_876) ;  /* 0x0000000000741947 */ /* 0x000fea0003800000 */
[----:B------:R-:W-:-:S09]  /*2f20*/  ULEA UR4, UR8, UR5, 0x18 ;  /* 0x0000000508047291 */ /* 0x000fd2000f8ec0ff */
[----:B--2---:R-:W2:Y:S04]  /*2f30*/  LDS.64 R20, [UR4+0x18] ;  /* 0x00001804ff147984 */ /* 0x004ea80008000a00 */
[----:B-1-3--:R-:W1:Y:S04]  /*2f40*/  LDS.128 R16, [UR4+0x20] ;  /* 0x00002004ff107984 */ /* 0x00ae680008000c00 */
[----:B------:R-:W3:Y:S01]  /*2f50*/  LDS.128 R24, [UR4+0x30] ;  /* 0x00003004ff187984 */ /* 0x000ee20008000c00 */
[----:B--2---:R-:W-:Y:S01]  /*2f60*/  FADD.FTZ R23, R28, R20 ;  /* 0x000000141c177221 */ /* 0x004fe20000010000 */
[----:B------:R-:W-:-:S03]  /*2f70*/  FADD.FTZ R20, R29, R21 ;  /* 0x000000151d147221 */ /* 0x000fc60000010000 */
[----:B-1----:R-:W-:Y:S01]  /*2f80*/  FADD.FTZ R23, R23, R16 ;  /* 0x0000001017177221 */ /* 0x002fe20000010000 */
[----:B------:R-:W-:-:S03]  /*2f90*/  FADD.FTZ R16, R20, R17 ;  /* 0x0000001114107221 */ /* 0x000fc60000010000 */
[----:B------:R-:W-:Y:S01]  /*2fa0*/  FADD.FTZ R17, R23, R18 ;  /* 0x0000001217117221 */ /* 0x000fe20000010000 */
[----:B------:R-:W-:Y:S01]  /*2fb0*/  FADD.FTZ R16, R16, R19 ;  /* 0x0000001310107221 */ /* 0x000fe20000010000 */
[----:B------:R-:W1:Y:S02]  /*2fc0*/  LDS.128 R20, [UR4+0x40] ;  /* 0x00004004ff147984 */ /* 0x000e640008000c00 */
[----:B---3--:R-:W-:Y:S01]  /*2fd0*/  FADD.FTZ R17, R17, R24 ;  /* 0x0000001811117221 */ /* 0x008fe20000010000 */
[----:B------:R-:W-:-:S03]  /*2fe0*/  FADD.FTZ R16, R16, R25 ;  /* 0x0000001910107221 */ /* 0x000fc60000010000 */
[----:B------:R-:W-:Y:S01]  /*2ff0*/  FADD.FTZ R17, R17, R26 ;  /* 0x0000001a11117221 */ /* 0x000fe20000010000 */
[----:B------:R-:W-:-:S03]  /*3000*/  FADD.FTZ R24, R16, R27 ;  /* 0x0000001b10187221 */ /* 0x000fc60000010000 */
[----:B-1----:R-:W-:Y:S01]  /*3010*/  FADD.FTZ R25, R17, R20 ;  /* 0x0000001411197221 */ /* 0x002fe20000010000 */
[----:B------:R-:W-:Y:S01]  /*3020*/  FADD.FTZ R20, R24, R21 ;  /* 0x0000001518147221 */ /* 0x000fe20000010000 */
[----:B------:R-:W1:Y:S02]  /*3030*/  LDS.128 R16, [UR4+0x50] ;  /* 0x00005004ff107984 */ /* 0x000e640008000c00 */
[----:B------:R-:W-:Y:S01]  /*3040*/  FADD.FTZ R21, R25, R22 ;  /* 0x0000001619157221 */ /* 0x000fe20000010000 */
[----:B------:R-:W-:Y:S01]  /*3050*/  FADD.FTZ R20, R20, R23 ;  /* 0x0000001714147221 */ /* 0x000fe20000010000 */
[----:B------:R-:W2:Y:S02]  /*3060*/  LDS.128 R24, [UR4+0x60] ;  /* 0x00006004ff187984 */ /* 0x000ea40008000c00 */
[----:B-1----:R-:W-:Y:S01]  /*3070*/  FADD.FTZ R21, R21, R16 ;  /* 0x0000001015157221 */ /* 0x002fe20000010000 */
[----:B------:R-:W-:-:S03]  /*3080*/  FADD.FTZ R20, R20, R17 ;  /* 0x0000001114147221 */ /* 0x000fc60000010000 */
[----:B------:R-:W-:Y:S01]  /*3090*/  FADD.FTZ R21, R21, R18 ;  /* 0x0000001215157221 */ /* 0x000fe20000010000 */
[----:B------:R-:W-:-:S03]  /*30a0*/  FADD.FTZ R20, R20, R19 ;  /* 0x0000001314147221 */ /* 0x000fc60000010000 */
[----:B--2---:R-:W-:Y:S01]  /*30b0*/  FADD.FTZ R21, R21, R24 ;  /* 0x0000001815157221 */ /* 0x004fe20000010000 */
[----:B------:R-:W-:-:S03]  /*30c0*/  FADD.FTZ R20, R20, R25 ;  /* 0x0000001914147221 */ /* 0x000fc60000010000 */
[----:B0-----:R-:W-:Y:S01]  /*30d0*/  FADD.FTZ R28, R21, R26 ;  /* 0x0000001a151c7221 */ /* 0x001fe20000010000 */
[----:B------:R-:W-:-:S07]  /*30e0*/  FADD.FTZ R29, R20, R27 ;  /* 0x0000001b141d7221 */ /* 0x000fce0000010000 */
.L_x_876:
[----:B------:R-:W-:Y:S05]  /*30f0*/  BSYNC.RECONVERGENT B0 ;  /* 0x0000000000007941 */ /* 0x000fea0003800200 */
.L_x_875:
        /* <DEDUP_REMOVED lines=12> */
[----:B------:R-:W-:Y:S01]  /*31c0*/  FADD.FTZ R13, R13, R22 ;  /* 0x000000160d0d7221 */ /* 0x000fe20000010000 */
[----:B------:R-:W1:Y:S01]  /*31d0*/  LDS.128 R16, [R30+0x600] ;  /* 0x000600001e107984 */ /* 0x000e620000000c00 */
[----:B------:R-:W-:Y:S01]  /*31e0*/  FADD.FTZ R20, R14, R23 ;  /* 0x000000170e147221 */ /* 0x000fe20000010000 */
[----:B---3--:R-:W-:Y:S01]  /*31f0*/  FADD.FTZ R21, R15, R24 ;  /* 0x000000180f157221 */ /* 0x008fe20000010000 */
        /* <DEDUP_REMOVED lines=12> */
[----:B------:R-:W-:-:S03]  /*32c0*/  FADD.FTZ R24, R24, R15 ;  /* 0x0000000f18187221 */ /* 0x000fc60000010000 */
[----:B------:R-:W2:Y:S01]  /*32d0*/  LDS.128 R16, [R30+0xa80] ;  /* 0x000a80001e107984 */ /* 0x000ea20000000c00 */
[----:B-1----:R-:W-:Y:S01]  /*32e0*/  FADD.FTZ R25, R25, R20 ;  /* 0x0000001419197221 */ /* 0x002fe20000010000 */
        /* <DEDUP_REMOVED lines=35> */
[----:B------:R-:W-:Y:S01]  /*3520*/  LDS.128 R20, [R30+0x1680] ;  /* 0x001680001e147984 */ /* 0x000fe20000000c00 */
        /* <DEDUP_REMOVED lines=8> */
[----:B------:R-:W-:Y:S01]  /*35b0*/  FADD.FTZ R12, R27, R20 ;  /* 0x000000141b0c7221 */ /* 0x000fe20000010000 */
[----:B------:R-:W-:Y:S01]  /*35c0*/  FADD.FTZ R14, R25, R22 ;  /* 0x00000016190e7221 */ /* 0x000fe20000010000 */
[----:B------:R-:W-:-:S07]  /*35d0*/  FADD.FTZ R15, R24, R23 ;  /* 0x00000017180f7221 */ /* 0x000fce0000010000 */
.L_x_878:
[----:B------:R-:W-:Y:S05]  /*35e0*/  BSYNC.RECONVERGENT B0 ;  /* 0x0000000000007941 */ /* 0x000fea0003800200 */
.L_x_877:
[----:B------:R-:W-:Y:S04]  /*35f0*/  BSSY.RECONVERGENT B0, `(.L_x_879) ;  /* 0x000001c000007945 */ /* 0x000fe80003800200 */
[----:B------:R-:W-:Y:S05]  /*3600*/  @P3 BRA `(.L_x_880) ;  /* 0x0000000000683947 */ /* 0x000fea0003800000 */
[----:B------:R-:W3:Y:S08]  /*3610*/  LDC.64 R22, c[0x0][0x3f8] ;  /* 0x0000fe00ff167b82 */ /* 0x000ef00000000a00 */
[----:B--2---:R-:W2:Y:S01]  /*3620*/  LDC.64 R20, c[0x0][0x3d8] ;  /* 0x0000f600ff147b82 */ /* 0x004ea20000000a00 */
[----:B---3--:R-:W-:Y:S01]  /*3630*/  IMAD.WIDE.U32 R16, R22, 0x3, RZ ;  /* 0x0000000316107825 */ /* 0x008fe200078e00ff */
[----:B------:R-:W-:-:S04]  /*3640*/  LEA R25, R23, R23, 0x1 ;  /* 0x0000001717197211 */ /* 0x000fc800078e08ff */
[----:B------:R-:W-:Y:S01]  /*3650*/  IADD3 R25, PT, PT, R17, R25, RZ ;  /* 0x0000001911197210 */ /* 0x000fe20007ffe0ff */
[----:B--2---:R-:W-:-:S03]  /*3660*/  IMAD.WIDE R20, R50, 0x4, R20 ;  /* 0x0000000432147825 */ /* 0x004fc600078e0214 */
[----:B------:R-:W-:-:S04]  /*3670*/  LEA.HI R16, P0, R25, R16, RZ, 0x1 ;  /* 0x0000001019107211 */ /* 0x000fc800078108ff */
[----:B------:R-:W-:Y:S01]  /*3680*/  IADD3.X R25, PT, PT, RZ, R25, RZ, P0, !PT ;  /* 0x00000019ff197210 */ /* 0x000fe200007fe4ff */
[----:B------:R4:W-:Y:S01]  /*3690*/  REDG.E.ADD.F32.FTZ.RN.STRONG.GPU desc[UR6][R20.64], R12 ;  /* 0x0000000c140079a6 */ /* 0x0009e2000c12f306 */
[----:B-1----:R-:W-:Y:S02]  /*36a0*/  LEA.HI R19, P0, R23, R22, RZ, 0x1 ;  /* 0x0000001617137211 */ /* 0x002fe400078108ff */
[C---:B------:R-:W-:Y:S02]  /*36b0*/  SHF.L.U64.HI R25, R16.reuse, 0x1, R25 ;  /* 0x0000000110197819 */ /* 0x040fe40000010219 */
[----:B------:R-:W-:Y:S02]  /*36c0*/  SHF.L.U32 R27, R16, 0x1, RZ ;  /* 0x00000001101b7819 */ /* 0x000fe400000006ff */
        /* <DEDUP_REMOVED lines=14> */
.L_x_880:
[----:B------:R-:W-:Y:S05]  /*37b0*/  BSYNC.RECONVERGENT B0 ;  /* 0x0000000000007941 */ /* 0x000fea0003800200 */
.L_x_879:
[----:B------:R-:W5:Y:S02]  /*37c0*/  LDCU UR4, c[0x0][0x370] ;  /* 0x00006e00ff0477ac */ /* 0x000f640008000800 */
[----:B-----5:R-:W-:-:S09]  /*37d0*/  UISETP.GE.U32.AND UP0, UPT, UR4, 0x2, UPT ;  /* 0x000000020400788c */ /* 0x020fd2000bf06070 */
[----:B------:R-:W-:Y:S05]  /*37e0*/  BRA.U !UP0, `(.L_x_881) ;  /* 0x0000000908bc7547 */ /* 0x000fea000b800000 */
[----:B----4-:R-:W4:Y:S01]  /*37f0*/  LDC R13, c[0x0][0x370] ;  /* 0x0000dc00ff0d7b82 */ /* 0x010f220000000800 */
[----:B--2---:R-:W2:Y:S01]  /*3800*/  S2R R21, SR_CTAID.Y ;  /* 0x0000000000157919 */ /* 0x004ea20000002600 */
[----:B------:R-:W-:-:S05]  /*3810*/  LOP3.LUT R12, R51, 0x1, RZ, 0xc0, !PT ;  /* 0x00000001330c7812 */ /* 0x000fca00078ec0ff */
[----:B------:R-:W-:Y:S01]  /*3820*/  IMAD R14, R12, R5, RZ ;  /* 0x000000050c0e7224 */ /* 0x000fe200078e02ff */
[----:B------:R-:W5:Y:S03]  /*3830*/  LDC.64 R24, c[0x0][0x3d0] ;  /* 0x0000f400ff187b82 */ /* 0x000f660000000a00 */
[----:B----4-:R-:W-:-:S05]  /*3840*/  IMAD R12, R14, R13, RZ ;  /* 0x0000000d0e0c7224 */ /* 0x010fca00078e02ff */
[----:B------:R-:W-:-:S05]  /*3850*/  SHF.L.U32 R13, R12, 0x1, RZ ;  /* 0x000000010c0d7819 */ /* 0x000fca00000006ff */
[----:B-----5:R-:W-:Y:S01]  /*3860*/  IMAD.WIDE R24, R13, 0x4, R24 ;  /* 0x000000040d187825 */ /* 0x020fe200078e0218 */
[----:B--2---:R-:W-:Y:S06]  /*3870*/  @P1 BRA `(.L_x_882) ;  /* 0x0000000000541947 */ /* 0x004fec0003800000 */
[----:B------:R-:W2:Y:S01]  /*3880*/  LDC.64 R12, c[0x0][0x3c8] ;  /* 0x0000f200ff0c7b82 */ /* 0x000ea20000000a00 */
[----:B------:R-:W-:Y:S01]  /*3890*/  IADD3 R15, PT, PT, R14, R21, RZ ;  /* 0x000000150e0f7210 */ /* 0x000fe20007ffe0ff */
[----:B---3--:R-:W-:Y:S01]  /*38a0*/  IMAD R17, R49, R5, R21 ;  /* 0x0000000531117224 */ /* 0x008fe200078e0215 */
[----:B------:R-:W-:-:S03]  /*38b0*/  LOP3.LUT P0, R16, R51, 0x2, RZ, 0xc0, !PT ;  /* 0x0000000233107812 */ /* 0x000fc6000780c0ff */
[----:B--2---:R-:W-:-:S04]  /*38c0*/  IMAD.WIDE.U32 R12, R15, 0x4, R12 ;  /* 0x000000040f0c7825 */ /* 0x004fc800078e000c */
[----:B------:R-:W-:Y:S01]  /*38d0*/  IMAD.WIDE.U32 R14, R17, 0x8, R24 ;  /* 0x00000008110e7825 */ /* 0x000fe200078e0018 */
[----:B------:R-:W-:Y:S02]  /*38e0*/  IADD3 R17, PT, PT, -R16, 0x1, RZ ;  /* 0x0000000110117810 */ /* 0x000fe40007ffe1ff */
[----:B------:R-:W1:Y:S02]  /*38f0*/  LDC R16, c[0x0][0x370] ;  /* 0x0000dc00ff107b82 */ /* 0x000e640000000800 */
[----:B------:R2:W-:Y:S01]  /*3900*/  STG.E.64 desc[UR6][R14.64], R28 ;  /* 0x0000001c0e007986 */ /* 0x0005e2000c101b06 */
[----:B------:R-:W-:Y:S06]  /*3910*/  MEMBAR.ALL.GPU ;  /* 0x0000000000007992 */ /* 0x000fec000000a000 */
[----:B------:R-:W-:-:S00]  /*3920*/  ERRBAR ;  /* 0x00000000000079ab */ /* 0x000fc00000000000 */
[----:B------:R-:W-:Y:S06]  /*3930*/  CGAERRBAR ;  /* 0x00000000000075ab */ /* 0x000fec0000000000 */
[----:B------:R2:W-:Y:S01]  /*3940*/  REDG.E.ADD.S32.STRONG.GPU desc[UR6][R12.64], R17 ;  /* 0x000000110c00798e */ /* 0x0005e2000c12e306 */
[----:B-1----:R-:W-:-:S04]  /*3950*/  SEL R19, R16, RZ, !P0 ;  /* 0x000000ff10137207 */ /* 0x002fc80004000000 */
[----:B------:R-:W-:-:S13]  /*3960*/  ISETP.NE.AND P0, PT, R19, -0x1, PT ;  /* 0xffffffff1300780c */ /* 0x000fda0003f05270 */
[----:B--2---:R-:W-:Y:S05]  /*3970*/  @!P0 BRA `(.L_x_882) ;  /* 0x0000000000148947 */ /* 0x004fea0003800000 */
.L_x_883:
[----:B------:R-:W2:Y:S04]  /*3980*/  LDG.E.STRONG.GPU R14, desc[UR6][R12.64] ;  /* 0x000000060c0e7981 */ /* 0x000ea8000c1ef900 */
[----:B--2---:R-:W-:Y:S01]  /*3990*/  CCTL.IVALL ;  /* 0x00000000ff00798f */ /* 0x004fe20002000000 */
[----:B------:R-:W-:Y:S05]  /*39a0*/  YIELD ;  /* 0x0000000000007946 */ /* 0x000fea0003800000 */
[----:B------:R-:W-:-:S13]  /*39b0*/  ISETP.NE.AND P0, PT, R14, R19, PT ;  /* 0x000000130e00720c */ /* 0x000fda0003f05270 */
[----:B------:R-:W-:Y:S05]  /*39c0*/  @P0 BRA `(.L_x_883) ;  /* 0xfffffffc00ec0947 */ /* 0x000fea000383ffff */
.L_x_882:
[----:B------:R-:W2:Y:S01]  /*39d0*/  LDC R12, c[0x0][0x370] ;  /* 0x0000dc00ff0c7b82 */ /* 0x000ea20000000800 */
[----:B------:R-:W-:Y:S05]  /*39e0*/  WARPSYNC.ALL ;  /* 0x0000000000007948 */ /* 0x000fea0003800000 */
[----:B--2---:R-:W-:Y:S02]  /*39f0*/  ISETP.GE.U32.AND P0, PT, R12, 0x8, PT ;  /* 0x000000080c00780c */ /* 0x004fe40003f06070 */
        /* <DEDUP_REMOVED lines=10> */
[----:B---3--:R-:W-:Y:S01]  /*3aa0*/  IMAD R17, R5, 0x5, R21 ;  /* 0x0000000505117824 */ /* 0x008fe200078e0215 */
[----:B-1----:R-:W-:Y:S01]  /*3ab0*/  MOV R19, R21 ;  /* 0x0000001500137202 */ /* 0x002fe20000000f00 */
[----:B------:R-:W-:-:S06]  /*3ac0*/  UMOV UR4, URZ ;  /* 0x000000ff00047c82 */ /* 0x000fcc0008000000 */
.L_x_885:
[----:B------:R-:W-:Y:S01]  /*3ad0*/  ISETP.EQ.OR P0, PT, R14, RZ, P1 ;  /* 0x000000ff0e00720c */ /* 0x000fe20000f02670 */
[----:B------:R-:W-:-:S12]  /*3ae0*/  UIADD3 UR5, UPT, UPT, UR4, 0x1, URZ ;  /* 0x0000000104057890 */ /* 0x000fd8000fffe0ff */
[----:B------:R-:W-:Y:S01]  /*3af0*/  @!P0 IMAD.WIDE.U32 R26, R19, 0x8, R24 ;  /* 0x00000008131a8825 */ /* 0x000fe200078e0018 */
[----:B------:R-:W-:-:S05]  /*3b00*/  ISETP.EQ.OR P2, PT, R49, UR5, P1 ;  /* 0x0000000531007c0c */ /* 0x000fca0008f42670 */
[----:B------:R-:W0:Y:S08]  /*3b10*/  @!P0 LDG.E.64 R26, desc[UR6][R26.64] ;  /* 0x000000061a1a8981 */ /* 0x000e30000c1e1b00 */
[----:B------:R-:W-:-:S06]  /*3b20*/  @!P2 IMAD.WIDE.U32 R22, R20, 0x8, R24 ;  /* 0x000000081416a825 */ /* 0x000fcc00078e0018 */
[----:B------:R-:W2:Y:S01]  /*3b30*/  @!P2 LDG.E.64 R22, desc[UR6][R22.64] ;  /* 0x000000061616a981 */ /* 0x000ea2000c1e1b00 */
[----:B------:R-:W-:-:S06]  /*3b40*/  UIADD3 UR5, UPT, UPT, UR4, 0x2, URZ ;  /* 0x0000000204057890 */ /* 0x000fcc000fffe0ff */
[----:B------:R-:W-:Y:S01]  /*3b50*/  ISETP.EQ.OR P3, PT, R49, UR5, P1 ;  /* 0x0000000531007c0c */ /* 0x000fe20008f62670 */
[----:B------:R-:W-:Y:S01]  /*3b60*/  UIADD3 UR5, UPT, UPT, UR4, 0x3, URZ ;  /* 0x0000000304057890 */ /* 0x000fe2000fffe0ff */
[----:B0-----:R-:W-:Y:S01]  /*3b70*/  @!P0 FADD.FTZ R28, R28, R26 ;  /* 0x0000001a1c1c8221 */ /* 0x001fe20000010000 */
[----:B------:R-:W-:-:S10]  /*3b80*/  @!P0 FADD.FTZ R29, R29, R27 ;  /* 0x0000001b1d1d8221 */ /* 0x000fd40000010000 */
[----:B------:R-:W-:Y:S01]  /*3b90*/  @!P3 IMAD.WIDE.U32 R26, R18, 0x8, R24 ;  /* 0x00000008121ab825 */ /* 0x000fe200078e0018 */
[----:B------:R-:W-:-:S05]  /*3ba0*/  ISETP.EQ.OR P0, PT, R49, UR5, P1 ;  /* 0x0000000531007c0c */ /* 0x000fca0008f02670 */
[----:B------:R-:W3:Y:S01]  /*3bb0*/  @!P3 LDG.E.64 R26, desc[UR6][R26.64] ;  /* 0x000000061a1ab981 */ /* 0x000ee2000c1e1b00 */
[----:B--2---:R-:W-:Y:S01]  /*3bc0*/  @!P2 FADD.FTZ R28, R28, R22 ;  /* 0x000000161c1ca221 */ /* 0x004fe20000010000 */
[----:B------:R-:W-:-:S06]  /*3bd0*/  @!P2 FADD.FTZ R29, R29, R23 ;  /* 0x000000171d1da221 */ /* 0x000fcc0000010000 */
[----:B------:R-:W-:-:S06]  /*3be0*/  @!P0 IMAD.WIDE.U32 R22, R12, 0x8, R24 ;  /* 0x000000080c168825 */ /* 0x000fcc00078e0018 */
[----:B------:R-:W2:Y:S01]  /*3bf0*/  @!P0 LDG.E.64 R22, desc[UR6][R22.64] ;  /* 0x0000000616168981 */ /* 0x000ea2000c1e1b00 */
        /* <DEDUP_REMOVED lines=24> */
[----:B------:R-:W0:Y:S01]  /*3d80*/  LDC R30, c[0x0][0x370] ;  /* 0x0000dc00ff1e7b82 */ /* 0x000e220000000800 */
        /* <DEDUP_REMOVED lines=11> */
[----:B0-----:R-:W-:Y:S01]  /*3e40*/  LOP3.LUT R26, R30, 0x7ffffff8, RZ, 0xc0, !PT ;  /* 0x7ffffff81e1a7812 */ /* 0x001fe200078ec0ff */
[----:B------:R-:W-:-:S03]  /*3e50*/  @!P0 FADD.FTZ R29, R29, R27 ;  /* 0x0000001b1d1d8221 */ /* 0x000fc60000010000 */
[----:B------:R-:W-:Y:S01]  /*3e60*/  ISETP.NE.AND P0, PT, R26, UR4, PT ;  /* 0x000000041a007c0c */ /* 0x000fe2000bf05270 */
[----:B--2---:R-:W-:Y:S01]  /*3e70*/  @!P2 FADD.FTZ R28, R28, R22 ;  /* 0x000000161c1ca221 */ /* 0x004fe20000010000 */
[----:B------:R-:W-:-:S11]  /*3e80*/  @!P2 FADD.FTZ R29, R29, R23 ;  /* 0x000000171d1da221 */ /* 0x000fd60000010000 */
[----:B------:R-:W-:Y:S05]  /*3e90*/  @P0 BRA `(.L_x_885) ;  /* 0xfffffffc000c0947 */ /* 0x000fea000383ffff */
[----:B------:R-:W-:-:S07]  /*3ea0*/  MOV R20, R26 ;  /* 0x0000001a00147202 */ /* 0x000fce0000000f00 */
.L_x_884:
        /* <DEDUP_REMOVED lines=14> */
[----:B------:R-:W-:Y:S02]  /*3f90*/  ISETP.EQ.OR P3, PT, R14, R49, P1 ;  /* 0x000000310e00720c */ /* 0x000fe40000f62670 */
[----:B------:R-:W-:-:S04]  /*3fa0*/  IADD3 R16, PT, PT, R20, 0x3, RZ ;  /* 0x0000000314107810 */ /* 0x000fc80007ffe0ff */
[----:B------:R-:W-:Y:S01]  /*3fb0*/  ISETP.EQ.OR P4, PT, R16, R49, P1 ;  /* 0x000000311000720c */ /* 0x000fe20000f82670 */
[----:B------:R-:W-:-:S04]  /*3fc0*/  @!P0 IMAD R13, R20, R5, R21 ;  /* 0x00000005140d8224 */ /* 0x000fc800078e0215 */
[----:B------:R-:W-:Y:S02]  /*3fd0*/  @!P2 IMAD R15, R12, R5, R21 ;  /* 0x000000050c0fa224 */ /* 0x000fe400078e0215 */
[----:B------:R-:W-:-:S04]  /*3fe0*/  @!P0 IMAD.WIDE.U32 R12, R13, 0x8, R24 ;  /* 0x000000080d0c8825 */ /* 0x000fc800078e0018 */
[-C--:B-1----:R-:W-:Y:S02]  /*3ff0*/  @!P3 IMAD R19, R14, R5.reuse, R21 ;  /* 0x000000050e13b224 */ /* 0x082fe400078e0215 */
[----:B------:R-:W-:Y:S01]  /*4000*/  @!P2 IMAD.WIDE.U32 R14, R15, 0x8, R24 ;  /* 0x000000080f0ea825 */ /* 0x000fe200078e0018 */
[----:B------:R-:W0:Y:S03]  /*4010*/  @!P0 LDG.E.64 R12, desc[UR6][R12.64] ;  /* 0x000000060c0c8981 */ /* 0x000e26000c1e1b00 */
[----:B---3--:R-:W-:Y:S02]  /*4020*/  @!P4 IMAD R17, R16, R5, R21 ;  /* 0x000000051011c224 */ /* 0x008fe400078e0215 */
        /* <DEDUP_REMOVED lines=14> */
.L_x_886:
[----:B------:R-:W-:Y:S05]  /*4110*/  BRA.U !UP1, `(.L_x_881) ;  /* 0x0000000109707547 */ /* 0x000fea000b800000 */
[----:B------:R-:W2:Y:S01]  /*4120*/  LDC R16, c[0x0][0x370] ;  /* 0x0000dc00ff107b82 */ /* 0x000ea20000000800 */
[----:B------:R-:W-:Y:S01]  /*4130*/  UISETP.NE.AND UP0, UPT, UR5, 0x1, UPT ;  /* 0x000000010500788c */ /* 0x000fe2000bf05270 */
[----:B--2---:R-:W-:-:S08]  /*4140*/  LOP3.LUT R16, R16, 0x1, RZ, 0xc0, !PT ;  /* 0x0000000110107812 */ /* 0x004fd000078ec0ff */
        /* <DEDUP_REMOVED lines=9> */
[----:B------:R-:W2:Y:S01]  /*41e0*/  @!P0 LDG.E.64 R12, desc[UR6][R12.64] ;  /* 0x000000060c0c8981 */ /* 0x000ea2000c1e1b00 */
[----:B------:R-:W-:Y:S01]  /*41f0*/  IADD3 R20, PT, PT, R20, 0x2, RZ ;  /* 0x0000000214147810 */ /* 0x000fe20007ffe0ff */
[----:B0--3--:R-:W-:Y:S01]  /*4200*/  @!P2 FADD.FTZ R28, R28, R14 ;  /* 0x0000000e1c1ca221 */ /* 0x009fe20000010000 */
[----:B------:R-:W-:-:S03]  /*4210*/  @!P2 FADD.FTZ R29, R29, R15 ;  /* 0x0000000f1d1da221 */ /* 0x000fc60000010000 */
[----:B--2---:R-:W-:Y:S01]  /*4220*/  @!P0 FADD.FTZ R28, R28, R12 ;  /* 0x0000000c1c1c8221 */ /* 0x004fe20000010000 */
[----:B------:R-:W-:-:S07]  /*4230*/  @!P0 FADD.FTZ R29, R29, R13 ;  /* 0x0000000d1d1d8221 */ /* 0x000fce0000010000 */
.L_x_887:
[----:B------:R-:W-:Y:S01]  /*4240*/  ISETP.EQ.OR P0, PT, R20, R49, P1 ;  /* 0x000000311400720c */ /* 0x000fe20000f02670 */
[----:B------:R-:W-:Y:S03]  /*4250*/  BSSY.RECONVERGENT B0, `(.L_x_881) ;  /* 0x0000008000007945 */ /* 0x000fe60003800200 */
[----:B------:R-:W-:-:S13]  /*4260*/  ISETP.NE.U32.OR P0, PT, R16, 0x1, P0 ;  /* 0x000000011000780c */ /* 0x000fda0000705470 */
[----:B------:R-:W-:Y:S05]  /*4270*/  @P0 BRA `(.L_x_888) ;  /* 0x0000000000140947 */ /* 0x000fea0003800000 */
[----:B------:R-:W-:-:S04]  /*4280*/  IMAD R21, R5, R20, R21 ;  /* 0x0000001405157224 */ /* 0x000fc800078e0215 */
[----:B------:R-:W-:-:S06]  /*4290*/  IMAD.WIDE.U32 R24, R21, 0x8, R24 ;  /* 0x0000000815187825 */ /* 0x000fcc00078e0018 */
[----:B------:R-:W0:Y:S02]  /*42a0*/  LDG.E.64 R24, desc[UR6][R24.64] ;  /* 0x0000000618187981 */ /* 0x000e24000c1e1b00 */
[----:B0--3--:R-:W-:Y:S01]  /*42b0*/  FADD.FTZ R28, R28, R24 ;  /* 0x000000181c1c7221 */ /* 0x009fe20000010000 */
[----:B------:R-:W-:-:S07]  /*42c0*/  FADD.FTZ R29, R29, R25 ;  /* 0x000000191d1d7221 */ /* 0x000fce0000010000 */
.L_x_888:
[----:B------:R-:W-:Y:S05]  /*42d0*/  BSYNC.RECONVERGENT B0 ;  /* 0x0000000000007941 */ /* 0x000fea0003800200 */
.L_x_881:
[----:B------:R-:W5:Y:S01]  /*42e0*/  S2UR UR5, SR_CgaCtaId ;  /* 0x00000000000579c3 */ /* 0x000f620000008800 */
[----:B------:R-:W-:Y:S01]  /*42f0*/  UMOV UR4, 0x400 ;  /* 0x0000040000047882 */ /* 0x000fe20000000000 */
[--C-:B----4-:R-:W-:Y:S02]  /*4300*/  HADD2.F32 R15, -RZ, R46.reuse.H0_H0 ;  /* 0x2000002eff0f7230 */ /* 0x110fe40000004100 */
[----:B--2---:R-:W-:Y:S02]  /*4310*/  HADD2.F32 R21, -RZ, R46.H1_H1 ;  /* 0x3000002eff157230 */ /* 0x004fe40000004100 */
[----:B------:R-:W-:Y:S02]  /*4320*/  HADD2.F32 R22, -RZ, R44.H0_H0 ;  /* 0x2000002cff167230 */ /* 0x000fe40000004100 */
[C---:B------:R-:W-:Y:S01]  /*4330*/  FADD.FTZ R25, -R10.reuse, R15 ;  /* 0x0000000f0a197221 */ /* 0x040fe20000010100 */
[----:B---3--:R-:W-:Y:S02]  /*4340*/  HADD2.F32 R17, -RZ, R42.H0_H0 ;  /* 0x2000002aff117230 */ /* 0x008fe40000004100 */
[----:B------:R-:W-:Y:S01]  /*4350*/  FADD.FTZ R21, -R10, R21 ;  /* 0x000000150a157221 */ /* 0x000fe20000010100 */
[----:B------:R-:W-:-:S02]  /*4360*/  HADD2.F32 R18, -RZ, R38.H0_H0 ;  /* 0x20000026ff127230 */ /* 0x000fc40000004100 */
[-C--:B------:R-:W-:Y:S01]  /*4370*/  FMUL.FTZ R20, R25, R0.reuse ;  /* 0x0000000019147220 */ /* 0x080fe20000410000 */
[----:B-1----:R-:W-:Y:S02]  /*4380*/  HADD2.F32 R19, -RZ, R38.H1_H1 ;  /* 0x30000026ff137230 */ /* 0x002fe40000004100 */
[----:B------:R-:W-:Y:S01]  /*4390*/  FMUL.FTZ R21, R21, R0 ;  /* 0x0000000015157220 */ /* 0x000fe20000410000 */
[----:B------:R-:W-:Y:S02]  /*43a0*/  HADD2.F32 R24, -RZ, R45.H0_H0 ;  /* 0x2000002dff187230 */ /* 0x000fe40000004100 */
[----:B------:R-:W-:Y:S02]  /*43b0*/  HADD2.F32 R44, -RZ, R44.H1_H1 ;  /* 0x3000002cff2c7230 */ /* 0x000fe40000004100 */
[--C-:B------:R-:W-:Y:S02]  /*43c0*/  HADD2.F32 R23, -RZ, R43.reuse.H0_H0 ;  /* 0x2000002bff177230 */ /* 0x100fe40000004100 */
[----:B------:R-:W-:-:S02]  /*43d0*/  HADD2.F32 R16, -RZ, R43.H1_H1 ;  /* 0x3000002bff107230 */ /* 0x000fc40000004100 */
[----:B------:R-:W-:Y:S01]  /*43e0*/  HADD2.F32 R42, -RZ, R42.H1_H1 ;  /* 0x3000002aff2a7230 */ /* 0x000fe20000004100 */
[----:B-----5:R-:W-:Y:S01]  /*43f0*/  ULEA UR4, UR5, UR4, 0x18 ;  /* 0x0000000405047291 */ /* 0x020fe2000f8ec0ff */
[----:B------:R-:W-:Y:S01]  /*4400*/  HADD2.F32 R15, -RZ, R41.H0_H0 ;  /* 0x20000029ff0f7230 */ /* 0x000fe20000004100 */
[----:B------:R-:W1:Y:S07]  /*4410*/  LDCU.U8 UR5, c[0x0][0x414] ;  /* 0x00008280ff0577ac */ /* 0x000e6e0008000000 */
[----:B------:R0:W-:Y:S01]  /*4420*/  @!P1 STS.64 [UR4+0x78], R28 ;  /* 0x0000781cff009988 */ /* 0x0001e20008000a04 */
[----:B------:R-:W-:Y:S01]  /*4430*/  BAR.SYNC.DEFER_BLOCKING 0x0 ;  /* 0x0000000000007b1d */ /* 0x000fe20000010000 */
[----:B0-----:R-:W-:Y:S01]  /*4440*/  HADD2.F32 R28, -RZ, R45.H1_H1 ;  /* 0x3000002dff1c7230 */ /* 0x001fe20000004100 */
[----:B-1----:R-:W-:-:S04]  /*4450*/  UISETP.NE.AND UP0, UPT, UR5, URZ, UPT ;  /* 0x000000ff0500728c */ /* 0x002fc8000bf05270 */
[----:B------:R-:W0:Y:S01]  /*4460*/  LDS.64 R12, [UR4+0x78] ;  /* 0x00007804ff0c7984 */ /* 0x000e220008000a00 */
[----:B------:R-:W0:Y:S02]  /*4470*/  LDCU UR4, c[0x0][0x42c] ;  /* 0x00008580ff0477ac */ /* 0x000e240008000800 */
[----:B0-----:R-:W-:Y:S01]  /*4480*/  FMUL.FTZ R12, R12, UR4 ;  /* 0x000000040c0c7c20 */ /* 0x001fe20008410000 */
        /* <DEDUP_REMOVED lines=20> */
.L_x_889:
[----:B------:R-:W0:Y:S01]  /*45d0*/  LDCU UR4, c[0x0][0x41c] ;  /* 0x00008380ff0477ac */ /* 0x000e220008000800 */
[--C-:B------:R-:W-:Y:S02]  /*45e0*/  HADD2.F32 R14, -RZ, R40.reuse.H0_H0 ;  /* 0x20000028ff0e7230 */ /* 0x100fe40000004100 */
[----:B------:R-:W-:Y:S01]  /*45f0*/  FADD.FTZ R45, -R10, R24 ;  /* 0x000000180a2d7221 */ /* 0x000fe20000010100 */
[----:B------:R-:W-:Y:S01]  /*4600*/  HADD2.F32 R29, -RZ, R40.H1_H1 ;  /* 0x30000028ff1d7230 */ /* 0x000fe20000004100 */
[----:B------:R-:W1:Y:S01]  /*4610*/  LDCU.64 UR8, c[0x0][0x400] ;  /* 0x00008000ff0877ac */ /* 0x000e620008000a00 */
[----:B------:R-:W-:Y:S01]  /*4620*/  FFMA.FTZ R40, R12, R20, R13 ;  /* 0x000000140c287223 */ /* 0x000fe2000001000d */
[----:B------:R-:W-:Y:S02]  /*4630*/  HADD2.F32 R26, -RZ, R41.H1_H1 ;  /* 0x30000029ff1a7230 */ /* 0x000fe40000004100 */
[----:B------:R-:W-:Y:S01]  /*4640*/  FADD.FTZ R24, -R10, R23 ;  /* 0x000000170a187221 */ /* 0x000fe20000010100 */
[----:B------:R-:W-:-:S02]  /*4650*/  HADD2.F32 R25, -RZ, R39.H0_H0 ;  /* 0x20000027ff197230 */ /* 0x000fc40000004100 */
[C---:B------:R-:W-:Y:S01]  /*4660*/  FADD.FTZ R23, -R10.reuse, R16 ;  /* 0x000000100a177221 */ /* 0x040fe20000010100 */
[----:B------:R-:W-:Y:S02]  /*4670*/  HADD2.F32 R27, -RZ, R39.H1_H1 ;  /* 0x30000027ff1b7230 */ /* 0x000fe40000004100 */
[C---:B------:R-:W-:Y:S01]  /*4680*/  FADD.FTZ R41, -R10.reuse, R22 ;  /* 0x000000160a297221 */ /* 0x040fe20000010100 */
[C---:B------:R-:W-:Y:S01]  /*4690*/  FADD.FTZ R16, -R10.reuse, R15 ;  /* 0x0000000f0a107221 */ /* 0x040fe20000010100 */
[C---:B------:R-:W-:Y:S01]  /*46a0*/  FADD.FTZ R22, -R10.reuse, R17 ;  /* 0x000000110a167221 */ /* 0x040fe20000010100 */
[C---:B------:R-:W-:Y:S01]  /*46b0*/  FADD.FTZ R15, -R10.reuse, R26 ;  /* 0x0000001a0a0f7221 */ /* 0x040fe20000010100 */
[C---:B------:R-:W-:Y:S01]  /*46c0*/  FADD.FTZ R39, -R10.reuse, R28 ;  /* 0x0000001c0a277221 */ /* 0x040fe20000010100 */
[C---:B------:R-:W-:Y:S01]  /*46d0*/  FADD.FTZ R43, -R10.reuse, R44 ;  /* 0x0000002c0a2b7221 */ /* 0x040fe20000010100 */
[----:B------:R-:W-:Y:S01]  /*46e0*/  FADD.FTZ R17, -R10, R42 ;  /* 0x0000002a0a117221 */ /* 0x000fe20000010100 */
[----:B0-----:R-:W-:-:S02]  /*46f0*/  IMAD R49, R49, UR4, R48 ;  /* 0x0000000431317c24 */ /* 0x001fc4000f8e0230 */
[C---:B------:R-:W-:Y:S01]  /*4700*/  FADD.FTZ R14, -R10.reuse, R14 ;  /* 0x0000000e0a0e7221 */ /* 0x040fe20000010100 */
[C---:B------:R-:W-:Y:S01]  /*4710*/  FADD.FTZ R26, -R10.reuse, R29 ;  /* 0x0000001d0a1a7221 */ /* 0x040fe20000010100 */
[C---:B------:R-:W-:Y:S01]  /*4720*/  FADD.FTZ R25, -R10.reuse, R25 ;  /* 0x000000190a197221 */ /* 0x040fe20000010100 */
[----:B------:R-:W-:Y:S01]  /*4730*/  FADD.FTZ R10, -R10, R27 ;  /* 0x0000001b0a0a7221 */ /* 0x000fe20000010100 */
[C---:B-1----:R-:W-:Y:S01]  /*4740*/  ISETP.GE.U32.AND P0, PT, R49.reuse, UR8, PT ;  /* 0x0000000831007c0c */ /* 0x042fe2000bf06070 */
        /* <DEDUP_REMOVED lines=16> */
[----:B------:R-:W0:Y:S01]  /*4850*/  LDCU.64 UR10, c[0x0][0x3f8] ;  /* 0x00007f00ff0a77ac */ /* 0x000e220008000a00 */
[----:B------:R-:W-:Y:S01]  /*4860*/  MOV R18, R6 ;  /* 0x0000000600127202 */ /* 0x000fe20000000f00 */
[----:B------:R-:W-:Y:S01]  /*4870*/  FMUL.FTZ R42, R42, R0 ;  /* 0x000000002a2a7220 */ /* 0x000fe20000410000 */
[----:B------:R-:W-:Y:S01]  /*4880*/  MOV R19, R9 ;  /* 0x0000000900137202 */ /* 0x000fe20000000f00 */
[----:B------:R-:W1:Y:S01]  /*4890*/  LDCU.64 UR4, c[0x0][0x380] ;  /* 0x00007000ff0477ac */ /* 0x000e620008000a00 */
[----:B0-----:R-:W-:Y:S02]  /*48a0*/  IMAD R20, R20, UR10, RZ ;  /* 0x0000000a14147c24 */ /* 0x001fe4000f8e02ff */
[----:B------:R-:W-:-:S04]  /*48b0*/  IMAD.WIDE.U32 R18, R49, UR10, R18 ;  /* 0x0000000a31127c25 */ /* 0x000fc8000f8e0012 */
[----:B------:R-:W-:Y:S01]  /*48c0*/  IMAD R21, R49, UR11, R20 ;  /* 0x0000000b31157c24 */ /* 0x000fe2000f8e0214 */
[----:B-1----:R-:W-:-:S04]  /*48d0*/  LEA R20, P0, R18, UR4, 0x1 ;  /* 0x0000000412147c11 */ /* 0x002fc8000f8008ff */
[----:B------:R-:W-:Y:S01]  /*48e0*/  IADD3 R21, PT, PT, R19, R21, RZ ;  /* 0x0000001513157210 */ /* 0x000fe20007ffe0ff */
[----:B------:R-:W-:-:S03]  /*48f0*/  FMUL.FTZ R19, R40, R0 ;  /* 0x0000000028137220 */ /* 0x000fc60000410000 */
[----:B------:R-:W-:Y:S02]  /*4900*/  LEA.HI.X R21, R18, UR5, R21, 0x1, P0 ;  /* 0x0000000512157c11 */ /* 0x000fe400080f0c15 */
[----:B------:R-:W-:-:S05]  /*4910*/  F2FP.F16.F32.PACK_AB R19, R42, R19 ;  /* 0x000000132a13723e */ /* 0x000fca00000000ff */
[----:B------:R0:W-:Y:S02]  /*4920*/  STG.E desc[UR6][R20.64], R19 ;  /* 0x0000001314007986 */ /* 0x0001e4000c101906 */
.L_x_891:
[----:B------:R-:W-:Y:S05]  /*4930*/  BSYNC.RECONVERGENT B0 ;  /* 0x0000000000007941 */ /* 0x000fea0003800200 */
.L_x_890:
        /* <DEDUP_REMOVED lines=23> */
.L_x_892:
        /* <DEDUP_REMOVED lines=21> */
.L_x_894:
[----:B------:R-:W-:Y:S05]  /*4c00*/  BSYNC.RECONVERGENT B0 ;  /* 0x0000000000007941 */ /* 0x000fea0003800200 */
.L_x_893:
        /* <DEDUP_REMOVED lines=23> */
.L_x_895:
        /* <DEDUP_REMOVED lines=18> */
.L_x_897:
[----:B------:R-:W-:Y:S05]  /*4ea0*/  BSYNC.RECONVERGENT B0 ;  /* 0x0000000000007941 */ /* 0x000fea0003800200 */
.L_x_896:
[--C-:B0-----:R-:W-:Y:S02]  /*4eb0*/  HADD2.F32 R20, -RZ, R35.reuse.H0_H0 ;  /* 0x20000023ff147230 */ /* 0x101fe40000004100 */
        /* <DEDUP_REMOVED lines=30> */
.L_x_898:
        /* <DEDUP_REMOVED lines=17> */
[--C-:B------:R-:W-:Y:S01]  /*51b0*/  FFMA.FTZ R23, R12, R26, R13.reuse ;  /* 0x0000001a0c177223 */ /* 0x100fe2000001000d */
        /* <DEDUP_REMOVED lines=28> */
.L_x_900:
[----:B------:R-:W-:Y:S05]  /*5380*/  BSYNC.RECONVERGENT B0 ;  /* 0x0000000000007941 */ /* 0x000fea0003800200 */
.L_x_899:
        /* <DEDUP_REMOVED lines=21> */
.L_x_901:
[----:B------:R-:W-:Y:S01]  /*54e0*/  BSSY.RECONVERGENT B0, `(.L_x_902) ;  /* 0x0000012000007945 */ /* 0x000fe20003800200 */
[----:B0-----:R-:W-:Y:S01]  /*54f0*/  FFMA.FTZ R21, R3, R12, -R38 ;  /* 0x0000000c03157223 */ /* 0x001fe20000010826 */
        /* <DEDUP_REMOVED lines=16> */
.L_x_903:
[----:B------:R-:W-:Y:S05]  /*5600*/  BSYNC.RECONVERGENT B0 ;  /* 0x0000000000007941 */ /* 0x000fea0003800200 */
.L_x_902:
        /* <DEDUP_REMOVED lines=21> */
.L_x_904:
[----:B------:R-:W-:Y:S01]  /*5760*/  BSSY.RECONVERGENT B0, `(.L_x_905) ;  /* 0x0000012000007945 */ /* 0x000fe20003800200 */
[----:B------:R-:W-:Y:S01]  /*5770*/  FFMA.FTZ R15, R3, R12, -R30 ;  /* 0x0000000c030f7223 */ /* 0x000fe2000001081e */
[----:B------:R-:W-:Y:S02]  /*5780*/  FFMA.FTZ R33, R4, R33, -R36 ;  /* 0x0000002104217223 */ /* 0x000fe40000010824 */
[----:B------:R-:W-:Y:S05]  /*5790*/  @P4 BRA `(.L_x_906) ;  /* 0x0000000000384947 */ /* 0x000fea0003800000 */
[----:B------:R-:W1:Y:S01]  /*57a0*/  LDCU.64 UR4, c[0x0][0x3f8] ;  /* 0x00007f00ff0477ac */ /* 0x000e620008000a00 */
[----:B------:R-:W-:Y:S01]  /*57b0*/  MOV R12, R6 ;  /* 0x00000006000c7202 */ /* 0x000fe20000000f00 */
[-C--:B------:R-:W-:Y:S01]  /*57c0*/  FMUL.FTZ R16, R15, R0.reuse ;  /* 0x000000000f107220 */ /* 0x080fe20000410000 */
[----:B0-----:R-:W-:Y:S01]  /*57d0*/  MOV R13, R9 ;  /* 0x00000009000d7202 */ /* 0x001fe20000000f00 */
[----:B------:R-:W0:Y:S01]  /*57e0*/  LDCU.64 UR10, c[0x0][0x380] ;  /* 0x00007000ff0a77ac */ /* 0x000e220008000a00 */
[----:B------:R-:W-:-:S05]  /*57f0*/  FMUL.FTZ R15, R33, R0 ;  /* 0x00000000210f7220 */ /* 0x000fca0000410000 */
[----:B------:R-:W-:Y:S01]  /*5800*/  F2FP.F16.F32.PACK_AB R15, R15, R16 ;  /* 0x000000100f0f723e */ /* 0x000fe200000000ff */
[----:B-1----:R-:W-:Y:S02]  /*5810*/  IMAD R35, R35, UR4, RZ ;  /* 0x0000000423237c24 */ /* 0x002fe4000f8e02ff */
[----:B------:R-:W-:-:S04]  /*5820*/  IMAD.WIDE.U32 R12, R18, UR4, R12 ;  /* 0x00000004120c7c25 */ /* 0x000fc8000f8e000c */
[----:B------:R-:W-:Y:S01]  /*5830*/  IMAD R35, R18, UR5, R35 ;  /* 0x0000000512237c24 */ /* 0x000fe2000f8e0223 */
[----:B0-----:R-:W-:-:S04]  /*5840*/  LEA R20, P2, R12, UR10, 0x1 ;  /* 0x0000000a0c147c11 */ /* 0x001fc8000f8408ff */
[----:B------:R-:W-:-:S04]  /*5850*/  IADD3 R35, PT, PT, R13, R35, RZ ;  /* 0x000000230d237210 */ /* 0x000fc80007ffe0ff */
[----:B------:R-:W-:-:S05]  /*5860*/  LEA.HI.X R21, R12, UR11, R35, 0x1, P2 ;  /* 0x0000000b0c157c11 */ /* 0x000fca00090f0c23 */
[----:B------:R1:W-:Y:S02]  /*5870*/  STG.E desc[UR6][R20.64], R15 ;  /* 0x0000000f14007986 */ /* 0x0003e4000c101906 */
.L_x_906:
[----:B------:R-:W-:Y:S05]  /*5880*/  BSYNC.RECONVERGENT B0 ;  /* 0x0000000000007941 */ /* 0x000fea0003800200 */
.L_x_905:
[--C-:B------:R-:W-:Y:S02]  /*5890*/  HADD2.F32 R12, -RZ, R32.reuse.H0_H0 ;  /* 0x20000020ff0c7230 */ /* 0x100fe40000004100 */
[----:B------:R-:W-:Y:S01]  /*58a0*/  HADD2.F32 R32, -RZ, R32.H1_H1 ;  /* 0x30000020ff207230 */ /* 0x000fe20000004100 */
[----:B------:R-:W-:Y:S06]  /*58b0*/  BRA.U !UP0, `(.L_x_907) ;  /* 0x0000000108487547 */ /* 0x000fec000b800000 */
[----:B------:R-:W-:Y:S01]  /*58c0*/  FFMA.FTZ R14, R3, R14, R11 ;  /* 0x0000000e030e7223 */ /* 0x000fe2000001000b */
[----:B------:R-:W-:-:S03]  /*58d0*/  FFMA.FTZ R26, R4, R26, R2 ;  /* 0x0000001a041a7223 */ /* 0x000fc60000010002 */
[----:B0-----:R-:W-:Y:S01]  /*58e0*/  FMUL.FTZ R13, R14, -1.4426950216293334961 ;  /* 0xbfb8aa3b0e0d7820 */ /* 0x001fe20000410000 */
[----:B------:R-:W-:-:S05]  /*58f0*/  FMUL.FTZ R16, R26, -1.4426950216293334961 ;  /* 0xbfb8aa3b1a107820 */ /* 0x000fca0000410000 */
        /* <DEDUP_REMOVED lines=14> */
.L_x_907:
[----:B------:R-:W-:Y:S01]  /*59e0*/  BSSY.RECONVERGENT B0, `(.L_x_908) ;  /* 0x0000012000007945 */ /* 0x000fe20003800200 */
[----:B-1----:R-:W-:Y:S01]  /*59f0*/  FFMA.FTZ R15, R3, R12, -R22 ;  /* 0x0000000c030f7223 */ /* 0x002fe20000010816 */
[----:B------:R-:W-:Y:S02]  /*5a00*/  FFMA.FTZ R23, R4, R32, -R23 ;  /* 0x0000002004177223 */ /* 0x000fe40000010817 */
[----:B------:R-:W-:Y:S05]  /*5a10*/  @P1 BRA `(.L_x_909) ;  /* 0x0000000000381947 */ /* 0x000fea0003800000 */
[----:B------:R-:W1:Y:S01]  /*5a20*/  LDCU.64 UR4, c[0x0][0x3f8] ;  /* 0x00007f00ff0477ac */ /* 0x000e620008000a00 */
[----:B------:R-:W-:Y:S01]  /*5a30*/  MOV R12, R6 ;  /* 0x00000006000c7202 */ /* 0x000fe20000000f00 */
[----:B------:R-:W-:Y:S01]  /*5a40*/  FMUL.FTZ R16, R23, R0 ;  /* 0x0000000017107220 */ /* 0x000fe20000410000 */
[----:B0-----:R-:W-:Y:S01]  /*5a50*/  MOV R13, R9 ;  /* 0x00000009000d7202 */ /* 0x001fe20000000f00 */
[----:B------:R-:W0:Y:S01]  /*5a60*/  LDCU.64 UR10, c[0x0][0x380] ;  /* 0x00007000ff0a77ac */ /* 0x000e220008000a00 */
[----:B-1----:R-:W-:Y:S02]  /*5a70*/  IMAD R14, R19, UR4, RZ ;  /* 0x00000004130e7c24 */ /* 0x002fe4000f8e02ff */
[----:B------:R-:W-:-:S04]  /*5a80*/  IMAD.WIDE.U32 R12, R17, UR4, R12 ;  /* 0x00000004110c7c25 */ /* 0x000fc8000f8e000c */
[----:B------:R-:W-:Y:S02]  /*5a90*/  IMAD R19, R17, UR5, R14 ;  /* 0x0000000511137c24 */ /* 0x000fe4000f8e020e */
[----:B------:R-:W-:Y:S01]  /*5aa0*/  FMUL.FTZ R17, R15, R0 ;  /* 0x000000000f117220 */ /* 0x000fe20000410000 */
[----:B0-----:R-:W-:Y:S02]  /*5ab0*/  LEA R14, P1, R12, UR10, 0x1 ;  /* 0x0000000a0c0e7c11 */ /* 0x001fe4000f8208ff */
[----:B------:R-:W-:Y:S02]  /*5ac0*/  IADD3 R19, PT, PT, R13, R19, RZ ;  /* 0x000000130d137210 */ /* 0x000fe40007ffe0ff */
[----:B------:R-:W-:Y:S02]  /*5ad0*/  F2FP.F16.F32.PACK_AB R13, R16, R17 ;  /* 0x00000011100d723e */ /* 0x000fe400000000ff */
[----:B------:R-:W-:-:S05]  /*5ae0*/  LEA.HI.X R15, R12, UR11, R19, 0x1, P1 ;  /* 0x0000000b0c0f7c11 */ /* 0x000fca00088f0c13 */
[----:B------:R1:W-:Y:S02]  /*5af0*/  STG.E desc[UR6][R14.64], R13 ;  /* 0x0000000d0e007986 */ /* 0x0003e4000c101906 */
.L_x_909:
[----:B------:R-:W-:Y:S05]  /*5b00*/  BSYNC.RECONVERGENT B0 ;  /* 0x0000000000007941 */ /* 0x000fea0003800200 */
.L_x_908:
[--C-:B------:R-:W-:Y:S01]  /*5b10*/  HADD2.F32 R12, -RZ, R31.reuse.H0_H0 ;  /* 0x2000001fff0c7230 */ /* 0x100fe20000004100 */
[----:B------:R-:W-:Y:S01]  /*5b20*/  SHF.R.S32.HI R19, RZ, 0x1f, R49 ;  /* 0x0000001fff137819 */ /* 0x000fe20000011431 */
[----:B------:R-:W-:Y:S01]  /*5b30*/  HADD2.F32 R31, -RZ, R31.H1_H1 ;  /* 0x3000001fff1f7230 */ /* 0x000fe20000004100 */
[----:B------:R-:W-:Y:S06]  /*5b40*/  BRA.U !UP0, `(.L_x_910) ;  /* 0x0000000108487547 */ /* 0x000fec000b800000 */
[----:B------:R-:W-:Y:S01]  /*5b50*/  FFMA.FTZ R2, R4, R10, R2 ;  /* 0x0000000a04027223 */ /* 0x000fe20000010002 */
[----:B------:R-:W-:-:S03]  /*5b60*/  FFMA.FTZ R11, R3, R25, R11 ;  /* 0x00000019030b7223 */ /* 0x000fc6000001000b */
[----:B-1----:R-:W-:Y:S01]  /*5b70*/  FMUL.FTZ R14, R2, -1.4426950216293334961 ;  /* 0xbfb8aa3b020e7820 */ /* 0x002fe20000410000 */
        /* <DEDUP_REMOVED lines=15> */
.L_x_910:
        /* <DEDUP_REMOVED lines=8> */
[----:B------:R-:W-:Y:S01]  /*5cf0*/  MOV R7, R9 ;  /* 0x0000000900077202 */ /* 0x000fe20000000f00 */
[----:B------:R-:W3:Y:S01]  /*5d00*/  LDCU.64 UR8, c[0x0][0x380] ;  /* 0x00007000ff0877ac */ /* 0x000ee20008000a00 */
[----:B--2---:R-:W-:Y:S02]  /*5d10*/  IMAD R0, R19, UR4, RZ ;  /* 0x0000000413007c24 */ /* 0x004fe4000f8e02ff */
[----:B------:R-:W-:-:S04]  /*5d20*/  IMAD.WIDE.U32 R6, R49, UR4, R6 ;  /* 0x0000000431067c25 */ /* 0x000fc8000f8e0006 */
[----:B------:R-:W-:Y:S01]  /*5d30*/  IMAD R49, R49, UR5, R0 ;  /* 0x0000000531317c24 */ /* 0x000fe2000f8e0200 */
[----:B---3--:R-:W-:-:S04]  /*5d40*/  LEA R2, P0, R6, UR8, 0x1 ;  /* 0x0000000806027c11 */ /* 0x008fc8000f8008ff */
[----:B------:R-:W-:Y:S02]  /*5d50*/  IADD3 R49, PT, PT, R7, R49, RZ ;  /* 0x0000003107317210 */ /* 0x000fe40007ffe0ff */
[----:B------:R-:W-:Y:S02]  /*5d60*/  F2FP.F16.F32.PACK_AB R7, R27, R4 ;  /* 0x000000041b07723e */ /* 0x000fe400000000ff */
[----:B------:R-:W-:-:S05]  /*5d70*/  LEA.HI.X R3, R6, UR9, R49, 0x1, P0 ;  /* 0x0000000906037c11 */ /* 0x000fca00080f0c31 */
[----:B------:R2:W-:Y:S02]  /*5d80*/  STG.E desc[UR6][R2.64], R7 ;  /* 0x0000000702007986 */ /* 0x0005e4000c101906 */
.L_x_912:
[----:B------:R-:W-:Y:S05]  /*5d90*/  BSYNC.RECONVERGENT B0 ;  /* 0x0000000000007941 */ /* 0x000fea0003800200 */
.L_x_911:
[----:B------:R-:W3:Y:S01]  /*5da0*/  LDCU UR4, c[0x0][0x410] ;  /* 0x00008200ff0477ac */ /* 0x000ee20008000800 */
[----:B------:R-:W-:Y:S02]  /*5db0*/  IADD3 R47, PT, PT, R5, R47, RZ ;  /* 0x0000002f052f7210 */ /* 0x000fe40007ffe0ff */
[----:B------:R-:W-:Y:S01]  /*5dc0*/  IADD3 R51, PT, PT, R51, 0x1, RZ ;  /* 0x0000000133337810 */ /* 0x000fe20007ffe0ff */
[----:B------:R-:W3:Y:S02]  /*5dd0*/  LDCU UR5, c[0x0][0x3e0] ;  /* 0x00007c00ff0577ac */ /* 0x000ee40008000800 */
[----:B---3--:R-:W-:-:S06]  /*5de0*/  UIMAD UR4, UR4, UR5, URZ ;  /* 0x00000005040472a4 */ /* 0x008fcc000f8e02ff */
[----:B------:R-:W-:-:S13]  /*5df0*/  ISETP.GE.AND P0, PT, R47, UR4, PT ;  /* 0x000000042f007c0c */ /* 0x000fda000bf06270 */
[----:B------:R-:W-:Y:S05]  /*5e00*/  @!P0 BRA `(.L_x_913) ;  /* 0xffffffa000d08947 */ /* 0x000fea000383ffff */
.L_x_870:
[----:B------:R-:W3:Y:S01]  /*5e10*/  S2R R9, SR_TID.X ;  /* 0x0000000000097919 */ /* 0x000ee20000002100 */
[----:B------:R-:W4:Y:S01]  /*5e20*/  LDC R4, c[0x0][0x370] ;  /* 0x0000dc00ff047b82 */ /* 0x000f220000000800 */
[----:B------:R-:W-:Y:S07]  /*5e30*/  BSSY.RECONVERGENT B0, `(.L_x_914) ;  /* 0x000000e000007945 */ /* 0x000fee0003800200 */
[----:B--2---:R-:W2:Y:S08]  /*5e40*/  LDC R7, c[0x0][0x374] ;  /* 0x0000dd00ff077b82 */ /* 0x004eb00000000800 */
[----:B------:R-:W5:Y:S01]  /*5e50*/  LDC.64 R2, c[0x0][0x3c8] ;  /* 0x0000f200ff027b82 */ /* 0x000f620000000a00 */
[----:B----4-:R-:W-:-:S02]  /*5e60*/  ISETP.NE.AND P0, PT, R4, 0x1, PT ;  /* 0x000000010400780c */ /* 0x010fc40003f05270 */
[----:B---3--:R-:W-:Y:S02]  /*5e70*/  ISETP.NE.AND P1, PT, R9, RZ, PT ;  /* 0x000000ff0900720c */ /* 0x008fe40003f25270 */
[----:B--2---:R-:W-:-:S04]  /*5e80*/  SHF.L.U32 R0, R7, 0x1, RZ ;  /* 0x0000000107007819 */ /* 0x004fc800000006ff */
[----:B------:R-:W-:-:S05]  /*5e90*/  SEL R5, R0, RZ, P0 ;  /* 0x000000ff00057207 */ /* 0x000fca0000000000 */
[----:B-----5:R-:W-:Y:S02]  /*5ea0*/  IMAD.WIDE.U32 R2, R5, 0x4, R2 ;  /* 0x0000000405027825 */ /* 0x020fe400078e0002 */
[----:B------:R-:W-:Y:S05]  /*5eb0*/  @P1 BRA `(.L_x_915) ;  /* 0x0000000000141947 */ /* 0x000fea0003800000 */
[----:B------:R-:W-:Y:S01]  /*5ec0*/  HFMA2 R5, -RZ, RZ, 0, 5.9604644775390625e-08 ;  /* 0x00000001ff057431 */ /* 0x000fe200000001ff */
[----:B------:R-:W-:Y:S06]  /*5ed0*/  MEMBAR.ALL.GPU ;  /* 0x0000000000007992 */ /* 0x000fec000000a000 */
[----:B------:R-:W-:-:S00]  /*5ee0*/  ERRBAR ;  /* 0x00000000000079ab */ /* 0x000fc00000000000 */
[----:B------:R-:W-:Y:S06]  /*5ef0*/  CGAERRBAR ;  /* 0x00000000000075ab */ /* 0x000fec0000000000 */
[----:B------:R2:W-:Y:S02]  /*5f00*/  REDG.E.ADD.S32.STRONG.GPU desc[UR6][R2.64], R5 ;  /* 0x000000050200798e */ /* 0x0005e4000c12e306 */
.L_x_915:
[----:B------:R-:W-:Y:S05]  /*5f10*/  BSYNC.RECONVERGENT B0 ;  /* 0x0000000000007941 */ /* 0x000fea0003800200 */
.L_x_914:
[----:B------:R-:W3:Y:S01]  /*5f20*/  S2UR UR5, SR_CTAID.Y ;  /* 0x00000000000579c3 */ /* 0x000ee20000002600 */
[----:B--2---:R-:W-:Y:S02]  /*5f30*/  IADD3 R5, PT, PT, R7, -0x1, RZ ;  /* 0xffffffff07057810 */ /* 0x004fe40007ffe0ff */
[----:B------:R-:W-:-:S05]  /*5f40*/  IADD3 R0, PT, PT, R4, -0x1, RZ ;  /* 0xffffffff04007810 */ /* 0x000fca0007ffe0ff */
[----:B------:R-:W2:Y:S01]  /*5f50*/  S2UR UR4, SR_CTAID.X ;  /* 0x00000000000479c3 */ /* 0x000ea20000002500 */
[----:B---3--:R-:W-:-:S04]  /*5f60*/  ISETP.NE.AND P0, PT, R5, UR5, PT ;  /* 0x0000000505007c0c */ /* 0x008fc8000bf05270 */
[----:B--2---:R-:W-:-:S13]  /*5f70*/  ISETP.NE.OR P0, PT, R0, UR4, P0 ;  /* 0x0000000400007c0c */ /* 0x004fda0008705670 */
[----:B------:R-:W-:Y:S05]  /*5f80*/  @P0 EXIT ;  /* 0x000000000000094d */ /* 0x000fea0003800000 */
[----:B------:R-:W-:Y:S05]  /*5f90*/  @P1 BRA `(.L_x_916) ;  /* 0x0000000000201947 */ /* 0x000fea0003800000 */
[----:B------:R-:W-:-:S05]  /*5fa0*/  IMAD R0, R4, R7, RZ ;  /* 0x0000000704007224 */ /* 0x000fca00078e02ff */
[----:B------:R-:W-:-:S13]  /*5fb0*/  ISETP.NE.AND P0, PT, R0, -0x1, PT ;  /* 0xffffffff0000780c */ /* 0x000fda0003f05270 */
[----:B------:R-:W-:Y:S05]  /*5fc0*/  @!P0 BRA `(.L_x_916) ;  /* 0x0000000000148947 */ /* 0x000fea0003800000 */
.L_x_917:
[----:B------:R-:W2:Y:S04]  /*5fd0*/  LDG.E.STRONG.GPU R5, desc[UR6][R2.64] ;  /* 0x0000000602057981 */ /* 0x000ea8000c1ef900 */
[----:B--2---:R-:W-:Y:S01]  /*5fe0*/  CCTL.IVALL ;  /* 0x00000000ff00798f */ /* 0x004fe20002000000 */
[----:B------:R-:W-:Y:S05]  /*5ff0*/  YIELD ;  /* 0x0000000000007946 */ /* 0x000fea0003800000 */
[----:B------:R-:W-:-:S13]  /*6000*/  ISETP.NE.AND P0, PT, R5, R0, PT ;  /* 0x000000000500720c */ /* 0x000fda0003f05270 */
[----:B------:R-:W-:Y:S05]  /*6010*/  @P0 BRA `(.L_x_917) ;  /* 0xfffffffc00ec0947 */ /* 0x000fea000383ffff */
.L_x_916:
        /* <DEDUP_REMOVED lines=23> */
[----:B-1----:R-:W-:-:S04]  /*6190*/  SEL R15, RZ, 0x1, !P0 ;  /* 0x00000001ff0f7807 */ /* 0x002fc80004000000 */
        /* <DEDUP_REMOVED lines=50> */
.L_x_920:
        /* <DEDUP_REMOVED lines=31> */
.L_x_919:
[----:B------:R-:W-:Y:S05]  /*66b0*/  BSYNC.RECONVERGENT B0 ;  /* 0x0000000000007941 */ /* 0x000fea0003800200 */
.L_x_918:
        /* <DEDUP_REMOVED lines=10> */
.L_x_921:
        /* <DEDUP_REMOVED lines=87> */
.L_x_922:
        /* <DEDUP_REMOVED lines=11> */
.L_x_4510:


//--------------------- .text._Z35group_norm_nhwc_bwd_one_pass_kernelI11Fp16IOBf16WLi256ELi48ELi384EEv26Group_norm_nhwc_bwd_params --------------------------
	.section	.text._Z35group_norm_nhwc_bwd_one_pass_kernelI11Fp16IOBf16WLi256ELi48ELi384EEv26Group_norm_nhwc_bwd_params,"ax",@progbits
	.align	128
        .global         _Z35group_norm_nhwc_bwd_one_pass_kernelI11Fp16IOBf16WLi256ELi48ELi384EEv26Group_norm_nhwc_bwd_params
        .type           _Z35group_norm_nhwc_bwd_one_pass_kernelI11Fp16IOBf16WLi256ELi48ELi384EEv26Group_norm_nhwc_bwd_params,@function
        .size           _Z35group_norm_nhwc_bwd_one_pass_kernelI11Fp16IOBf16WLi256ELi48ELi384EEv26Group_norm_nhwc_bwd_params,(.L_x_4511 - _Z35group_norm_nhwc_bwd_one_pass_kernelI11Fp16IOBf16WLi256ELi48ELi384EEv26Group_norm_nhwc_bwd_params)
        .other          _Z35group_norm_nhwc_bwd_one_pass_kernelI11Fp16IOBf16WLi256ELi48ELi384EEv26Group_norm_nhwc_bwd_params,@"STO_CUDA_ENTRY STV_DEFAULT"
_Z35group_norm_nhwc_bwd_one_pass_kernelI11Fp16IOBf16WLi256ELi48ELi384EEv26Group_norm_nhwc_bwd_params:
.text._Z35group_norm_nhwc_bwd_one_pass_kernelI11Fp16IOBf16WLi256ELi48ELi384EEv26Group_norm_nhwc_bwd_params:
        /* <DEDUP_REMOVED lines=22> */
.L_x_990:
[----:B------:R-:W1:Y:S01]  /*0160*/  LDC R10, c[0x0][0x410] ;  /* 0x00010400ff0a7b82 */ /* 0x000e620000000800 */
[----:B0-----:R-:W2:Y:S01]  /*0170*/  S2R R3, SR_CTAID.X ;  /* 0x0000000000037919 */ /* 0x001ea20000002500 */
[----:B------:R-:W2:Y:S01]  /*0180*/  LDCU UR4, c[0x0][0x41c] ;  /* 0x00008380ff0477ac */ /* 0x000ea20008000800 */
[----:B------:R-:W-:Y:S02]  /*0190*/  ISETP.GE.AND P1, PT, R51, RZ, PT ;  /* 0x000000ff3300720c */ /* 0x000fe40003f26270 */
[----:B------:R-:W-:Y:S01]  /*01a0*/  CS2R R46, SRZ ;  /* 0x00000000002e7805 */ /* 0x000fe2000001ff00 */
[----:B------:R-:W3:Y:S01]  /*01b0*/  LDCU.128 UR8, c[0x0][0x400] ;  /* 0x00008000ff0877ac */ /* 0x000ee20008000c00 */
[----:B-1----:R-:W-:-:S04]  /*01c0*/  IABS R7, R10 ;  /* 0x0000000a00077213 */ /* 0x002fc80000000000 */
[----:B------:R-:W1:Y:S01]  /*01d0*/  I2F.RP R6, R7 ;  /* 0x0000000700067306 */ /* 0x000e620000209400 */
[----:B--2---:R-:W-:Y:S01]  /*01e0*/  IMAD R57, R3, UR4, R50 ;  /* 0x0000000403397c24 */ /* 0x004fe2000f8e0232 */
[----:B------:R-:W-:Y:S02]  /*01f0*/  CS2R R44, SRZ ;  /* 0x00000000002c7805 */ /* 0x000fe4000001ff00 */
[----:B------:R-:W-:Y:S02]  /*0200*/  CS2R R42, SRZ ;  /* 0x00000000002a7805 */ /* 0x000fe4000001ff00 */
[----:B------:R-:W-:Y:S02]  /*0210*/  CS2R R40, SRZ ;  /* 0x0000000000287805 */ /* 0x000fe4000001ff00 */
[----:B------:R-:W-:Y:S02]  /*0220*/  CS2R R38, SRZ ;  /* 0x0000000000267805 */ /* 0x000fe4000001ff00 */
[----:B---3--:R-:W-:-:S02]  /*0230*/  ISETP.GE.U32.AND P3, PT, R57, UR8, PT ;  /* 0x0000000839007c0c */ /* 0x008fc4000bf66070 */
[----:B------:R-:W-:Y:S02]  /*0240*/  CS2R R36, SRZ ;  /* 0x0000000000247805 */ /* 0x000fe4000001ff00 */
[----:B------:R-:W-:Y:S02]  /*0250*/  SHF.R.S32.HI R13, RZ, 0x1f, R57 ;  /* 0x0000001fff0d7819 */ /* 0x000fe40000011439 */
[----:B------:R-:W-:Y:S02]  /*0260*/  CS2R R34, SRZ ;  /* 0x0000000000227805 */ /* 0x000fe4000001ff00 */
[----:B------:R-:W-:Y:S01]  /*0270*/  IADD3 R11, PT, PT, R57, 0x10, RZ ;  /* 0x00000010390b7810 */ /* 0x000fe20007ffe0ff */
[----:B-1----:R-:W1:Y:S01]  /*0280*/  MUFU.RCP R6, R6 ;  /* 0x0000000600067308 */ /* 0x002e620000001000 */
[----:B------:R-:W-:Y:S02]  /*0290*/  ISETP.GE.AND.EX P3, PT, R13, UR9, PT, P3 ;  /* 0x000000090d007c0c */ /* 0x000fe4000bf66330 */
[----:B------:R-:W-:-:S02]  /*02a0*/  CS2R R32, SRZ ;  /* 0x0000000000207805 */ /* 0x000fc4000001ff00 */
[----:B------:R-:W-:Y:S01]  /*02b0*/  IADD3 R15, PT, PT, R57, 0x20, RZ ;  /* 0x00000020390f7810 */ /* 0x000fe20007ffe0ff */
[----:B------:R-:W2:Y:S03]  /*02c0*/  LDCU.U8 UR4, c[0x0][0x414] ;  /* 0x00008280ff0477ac */ /* 0x000ea60008000000 */
[----:B------:R-:W-:-:S05]  /*02d0*/  SHF.R.S32.HI R21, RZ, 0x1f, R15 ;  /* 0x0000001fff157819 */ /* 0x000fca000001140f */
[----:B------:R-:W3:Y:S01]  /*02e0*/  @!P3 LDC.64 R16, c[0x0][0x3f8] ;  /* 0x0000fe00ff10bb82 */ /* 0x000ee20000000a00 */
[----:B-1----:R-:W-:-:S04]  /*02f0*/  IADD3 R4, PT, PT, R6, 0xffffffe, RZ ;  /* 0x0ffffffe06047810 */ /* 0x002fc80007ffe0ff */
[----:B------:R1:W4:Y:S03]  /*0300*/  F2I.FTZ.U32.TRUNC.NTZ R5, R4 ;  /* 0x0000000400057305 */ /* 0x000326000021f000 */
[----:B------:R-:W0:Y:S01]  /*0310*/  @!P3 LDC.64 R22, c[0x0][0x3a0] ;  /* 0x0000e800ff16bb82 */ /* 0x000e220000000a00 */
[----:B-1----:R-:W-:-:S07]  /*0320*/  MOV R4, RZ ;  /* 0x000000ff00047202 */ /* 0x002fce0000000f00 */
[----:B------:R-:W1:Y:S01]  /*0330*/  @!P3 LDC.64 R24, c[0x0][0x398] ;  /* 0x0000e600ff18bb82 */ /* 0x000e620000000a00 */
        /* <DEDUP_REMOVED lines=18> */
[----:B------:R-:W-:Y:S02]  /*0460*/  @!P1 IADD3 R4, PT, PT, -R4, RZ, RZ ;  /* 0x000000ff04049210 */ /* 0x000fe40007ffe1ff */
[----:B------:R-:W-:Y:S02]  /*0470*/  @P0 IADD3 R5, PT, PT, R5, 0x1, RZ ;  /* 0x0000000105050810 */ /* 0x000fe40007ffe0ff */
[----:B------:R-:W-:Y:S02]  /*0480*/  SEL R61, R7, R4, !P2 ;  /* 0x00000004073d7207 */ /* 0x000fe40005000000 */
[----:B------:R-:W-:-:S02]  /*0490*/  @!P5 IADD3 R5, PT, PT, -R5, RZ, RZ ;  /* 0x000000ff0505d210 */ /* 0x000fc40007ffe1ff */
[----:B------:R-:W-:Y:S01]  /*04a0*/  ISETP.GE.U32.AND P0, PT, R11, UR8, PT ;  /* 0x000000080b007c0c */ /* 0x000fe2000bf06070 */
[----:B------:R-:W-:Y:S01]  /*04b0*/  IMAD R9, R61, 0x30, RZ ;  /* 0x000000303d097824 */ /* 0x000fe200078e02ff */
[----:B------:R-:W-:Y:S02]  /*04c0*/  SEL R5, R7, R5, !P2 ;  /* 0x0000000507057207 */ /* 0x000fe40005000000 */
[----:B------:R-:W-:Y:S02]  /*04d0*/  SHF.R.S32.HI R7, RZ, 0x1f, R11 ;  /* 0x0000001fff077819 */ /* 0x000fe4000001140b */
[----:B------:R-:W-:Y:S02]  /*04e0*/  IADD3 R64, P1, PT, R9, R2, RZ ;  /* 0x0000000209407210 */ /* 0x000fe40007f3e0ff */
[----:B------:R-:W-:Y:S02]  /*04f0*/  ISETP.GE.AND.EX P0, PT, R7, UR9, PT, P0 ;  /* 0x0000000907007c0c */ /* 0x000fe4000bf06300 */
[----:B------:R-:W-:-:S02]  /*0500*/  SHF.R.S32.HI R2, RZ, 0x1f, R5 ;  /* 0x0000001fff027819 */ /* 0x000fc40000011405 */
[----:B------:R-:W-:Y:S02]  /*0510*/  LEA.HI.X.SX32 R65, R9, RZ, 0x1, P1 ;  /* 0x000000ff09417211 */ /* 0x000fe400008f0eff */
[----:B------:R-:W-:Y:S01]  /*0520*/  ISETP.GE.U32.AND P2, PT, R15, UR8, PT ;  /* 0x000000080f007c0c */ /* 0x000fe2000bf46070 */
[----:B------:R-:W-:Y:S02]  /*0530*/  IMAD R2, R2, UR10, RZ ;  /* 0x0000000a02027c24 */ /* 0x000fe4000f8e02ff */
[----:B------:R-:W-:Y:S01]  /*0540*/  IMAD.WIDE.U32 R64, R5, UR10, R64 ;  /* 0x0000000a05407c25 */ /* 0x000fe2000f8e0040 */
[----:B------:R-:W-:-:S03]  /*0550*/  ISETP.GE.AND.EX P2, PT, R21, UR9, PT, P2 ;  /* 0x0000000915007c0c */ /* 0x000fc6000bf46320 */
[----:B------:R-:W4:Y:S01]  /*0560*/  @!P0 LDC.64 R26, c[0x0][0x3f8] ;  /* 0x0000fe00ff1a8b82 */ /* 0x000f220000000a00 */
[----:B------:R-:W-:Y:S01]  /*0570*/  IMAD R67, R5, UR11, R2 ;  /* 0x0000000b05437c24 */ /* 0x000fe2000f8e0202 */
[----:B------:R-:W-:Y:S01]  /*0580*/  @!P3 MOV R66, R64 ;  /* 0x000000400042b202 */ /* 0x000fe20000000f00 */
[----:B---3--:R-:W-:-:S03]  /*0590*/  @!P3 IMAD R2, R13, R16, RZ ;  /* 0x000000100d02b224 */ /* 0x008fc600078e02ff */
[----:B------:R-:W-:Y:S01]  /*05a0*/  IADD3 R67, PT, PT, R65, R67, RZ ;  /* 0x0000004341437210 */ /* 0x000fe20007ffe0ff */
[C---:B------:R-:W-:Y:S01]  /*05b0*/  @!P3 IMAD R9, R57.reuse, R17, R2 ;  /* 0x000000113909b224 */ /* 0x040fe200078e0202 */
[C---:B------:R-:W-:Y:S01]  /*05c0*/  IADD3 R2, PT, PT, R57.reuse, 0x30, RZ ;  /* 0x0000003039027810 */ /* 0x040fe20007ffe0ff */
[----:B------:R-:W3:Y:S01]  /*05d0*/  @!P0 LDC.64 R12, c[0x0][0x3a0] ;  /* 0x0000e800ff0c8b82 */ /* 0x000ee20000000a00 */
[----:B------:R-:W-:-:S05]  /*05e0*/  @!P3 IMAD.WIDE.U32 R4, R57, R16, R66 ;  /* 0x000000103904b225 */ /* 0x000fca00078e0042 */
[----:B------:R-:W-:Y:S02]  /*05f0*/  @!P3 IADD3 R5, PT, PT, R5, R9, RZ ;  /* 0x000000090505b210 */ /* 0x000fe40007ffe0ff */
[----:B------:R-:W2:Y:S01]  /*0600*/  @!P2 LDC.64 R16, c[0x0][0x3f8] ;  /* 0x0000fe00ff10ab82 */ /* 0x000ea20000000a00 */
[C---:B------:R-:W-:Y:S02]  /*0610*/  @!P3 SHF.L.U32 R19, R4.reuse, 0x1, RZ ;  /* 0x000000010413b819 */ /* 0x040fe400000006ff */
[----:B------:R-:W-:Y:S02]  /*0620*/  @!P3 SHF.L.U64.HI R4, R4, 0x1, R5 ;  /* 0x000000010404b819 */ /* 0x000fe40000010205 */
[C---:B0-----:R-:W-:Y:S02]  /*0630*/  @!P3 IADD3 R6, P1, PT, R19.reuse, R22, RZ ;  /* 0x000000161306b210 */ /* 0x041fe40007f3e0ff */
[----:B-1----:R-:W-:Y:S01]  /*0640*/  @!P3 IADD3 R18, P4, PT, R19, R24, RZ ;  /* 0x000000181312b210 */ /* 0x002fe20007f9e0ff */
[----:B----4-:R-:W-:Y:S01]  /*0650*/  @!P0 IMAD R10, R7, R26, RZ ;  /* 0x0000001a070a8224 */ /* 0x010fe200078e02ff */
[C---:B------:R-:W-:Y:S01]  /*0660*/  @!P3 IADD3.X R7, PT, PT, R4.reuse, R23, RZ, P1, !PT ;  /* 0x000000170407b210 */ /* 0x040fe20000ffe4ff */
[----:B------:R-:W0:Y:S01]  /*0670*/  @!P0 LDC.64 R8, c[0x0][0x398] ;  /* 0x0000e600ff088b82 */ /* 0x000e220000000a00 */
[----:B------:R-:W-:Y:S01]  /*0680*/  @!P3 IADD3.X R19, PT, PT, R4, R25, RZ, P4, !PT ;  /* 0x000000190413b210 */ /* 0x000fe200027fe4ff */
[----:B------:R-:W-:Y:S01]  /*0690*/  @!P0 IMAD R23, R11, R27, R10 ;  /* 0x0000001b0b178224 */ /* 0x000fe200078e020a */
[----:B------:R-:W-:Y:S01]  /*06a0*/  ISETP.GE.U32.AND P1, PT, R2, UR8, PT ;  /* 0x0000000802007c0c */ /* 0x000fe2000bf26070 */
[----:B------:R1:W5:Y:S01]  /*06b0*/  @!P3 LDG.E R47, desc[UR6][R6.64] ;  /* 0x00000006062fb981 */ /* 0x000362000c1e1900 */
[----:B------:R-:W-:-:S02]  /*06c0*/  SHF.R.S32.HI R25, RZ, 0x1f, R2 ;  /* 0x0000001fff197819 */ /* 0x000fc40000011402 */
[----:B------:R-:W-:Y:S01]  /*06d0*/  @!P0 MOV R4, R64 ;  /* 0x0000004000048202 */ /* 0x000fe20000000f00 */
[----:B------:R4:W5:Y:S01]  /*06e0*/  @!P3 LDG.E R46, desc[UR6][R18.64] ;  /* 0x00000006122eb981 */ /* 0x000962000c1e1900 */
[----:B------:R-:W-:Y:S02]  /*06f0*/  @!P0 MOV R5, R67 ;  /* 0x0000004300058202 */ /* 0x000fe40000000f00 */
[----:B------:R-:W-:Y:S01]  /*0700*/  ISETP.GE.AND.EX P1, PT, R25, UR9, PT, P1 ;  /* 0x0000000919007c0c */ /* 0x000fe2000bf26310 */
[----:B------:R-:W-:Y:S02]  /*0710*/  @!P0 IMAD.WIDE.U32 R4, R11, R26, R4 ;  /* 0x0000001a0b048225 */ /* 0x000fe400078e0004 */
[----:B------:R-:W0:Y:S03]  /*0720*/  @!P2 LDC.64 R10, c[0x0][0x3a0] ;  /* 0x0000e800ff0aab82 */ /* 0x000e260000000a00 */
[----:B------:R-:W-:-:S02]  /*0730*/  @!P0 IADD3 R5, PT, PT, R5, R23, RZ ;  /* 0x0000001705058210 */ /* 0x000fc40007ffe0ff */
[C---:B------:R-:W-:Y:S02]  /*0740*/  @!P0 SHF.L.U32 R23, R4.reuse, 0x1, RZ ;  /* 0x0000000104178819 */ /* 0x040fe400000006ff */
[----:B------:R-:W-:-:S03]  /*0750*/  @!P0 SHF.L.U64.HI R24, R4, 0x1, R5 ;  /* 0x0000000104188819 */ /* 0x000fc60000010205 */
[----:B-1----:R-:W1:Y:S01]  /*0760*/  @!P1 LDC.64 R6, c[0x0][0x3f8] ;  /* 0x0000fe00ff069b82 */ /* 0x002e620000000a00 */
[----:B------:R-:W-:Y:S01]  /*0770*/  IADD3 R14, PT, PT, R57, 0x40, RZ ;  /* 0x00000040390e7810 */ /* 0x000fe20007ffe0ff */
[----:B--2---:R-:W-:-:S06]  /*0780*/  @!P2 IMAD R26, R21, R16, RZ ;  /* 0x00000010151aa224 */ /* 0x004fcc00078e02ff */
[----:B------:R-:W2:Y:S01]  /*0790*/  @!P2 LDC.64 R4, c[0x0][0x398] ;  /* 0x0000e600ff04ab82 */ /* 0x000ea20000000a00 */
[----:B----4-:R-:W-:Y:S02]  /*07a0*/  @!P2 MOV R18, R64 ;  /* 0x000000400012a202 */ /* 0x010fe40000000f00 */
[----:B------:R-:W-:Y:S02]  /*07b0*/  @!P2 MOV R19, R67 ;  /* 0x000000430013a202 */ /* 0x000fe40000000f00 */
[----:B------:R-:W-:Y:S02]  /*07c0*/  ISETP.GE.U32.AND P4, PT, R14, UR8, PT ;  /* 0x000000080e007c0c */ /* 0x000fe4000bf86070 */
[----:B------:R-:W-:Y:S01]  /*07d0*/  SHF.R.S32.HI R27, RZ, 0x1f, R14 ;  /* 0x0000001fff1b7819 */ /* 0x000fe2000001140e */
[----:B------:R-:W-:Y:S01]  /*07e0*/  @!P2 IMAD R29, R15, R17, R26 ;  /* 0x000000110f1da224 */ /* 0x000fe200078e021a */
[----:B---3--:R-:W-:Y:S01]  /*07f0*/  @!P0 IADD3 R20, P3, PT, R23, R12, RZ ;  /* 0x0000000c17148210 */ /* 0x008fe20007f7e0ff */
[----:B------:R-:W-:Y:S01]  /*0800*/  @!P2 IMAD.WIDE.U32 R16, R15, R16, R18 ;  /* 0x000000100f10a225 */ /* 0x000fe200078e0012 */
[----:B0-----:R-:W-:-:S02]  /*0810*/  @!P0 IADD3 R22, P5, PT, R23, R8, RZ ;  /* 0x0000000817168210 */ /* 0x001fc40007fbe0ff */
[----:B------:R-:W-:Y:S02]  /*0820*/  ISETP.GE.AND.EX P4, PT, R27, UR9, PT, P4 ;  /* 0x000000091b007c0c */ /* 0x000fe4000bf86340 */
[C---:B------:R-:W-:Y:S02]  /*0830*/  @!P0 IADD3.X R21, PT, PT, R24.reuse, R13, RZ, P3, !PT ;  /* 0x0000000d18158210 */ /* 0x040fe40001ffe4ff */
[----:B------:R-:W-:Y:S01]  /*0840*/  @!P0 IADD3.X R23, PT, PT, R24, R9, RZ, P5, !PT ;  /* 0x0000000918178210 */ /* 0x000fe20002ffe4ff */
[----:B------:R-:W0:Y:S01]  /*0850*/  @!P1 LDC.64 R12, c[0x0][0x3a0] ;  /* 0x0000e800ff0c9b82 */ /* 0x000e220000000a00 */
[----:B------:R-:W-:Y:S01]  /*0860*/  @!P2 IADD3 R9, PT, PT, R17, R29, RZ ;  /* 0x0000001d1109a210 */ /* 0x000fe20007ffe0ff */
[----:B------:R3:W5:Y:S01]  /*0870*/  @!P0 LDG.E R45, desc[UR6][R20.64] ;  /* 0x00000006142d8981 */ /* 0x000762000c1e1900 */
[C---:B------:R-:W-:Y:S02]  /*0880*/  @!P2 SHF.L.U32 R19, R16.reuse, 0x1, RZ ;  /* 0x000000011013a819 */ /* 0x040fe400000006ff */
[----:B------:R-:W-:Y:S01]  /*0890*/  @!P2 SHF.L.U64.HI R24, R16, 0x1, R9 ;  /* 0x000000011018a819 */ /* 0x000fe20000010209 */
[----:B------:R0:W5:Y:S01]  /*08a0*/  @!P0 LDG.E R44, desc[UR6][R22.64] ;  /* 0x00000006162c8981 */ /* 0x000162000c1e1900 */
[----:B------:R-:W-:Y:S01]  /*08b0*/  @!P2 IADD3 R16, P0, PT, R19, R10, RZ ;  /* 0x0000000a1310a210 */ /* 0x000fe20007f1e0ff */
[----:B------:R-:W4:Y:S01]  /*08c0*/  @!P4 LDC.64 R8, c[0x0][0x3f8] ;  /* 0x0000fe00ff08cb82 */ /* 0x000f220000000a00 */
[----:B------:R-:W-:-:S02]  /*08d0*/  IADD3 R15, PT, PT, R57, 0x50, RZ ;  /* 0x00000050390f7810 */ /* 0x000fc40007ffe0ff */
[----:B--2---:R-:W-:Y:S01]  /*08e0*/  @!P2 IADD3 R18, P3, PT, R19, R4, RZ ;  /* 0x000000041312a210 */ /* 0x004fe20007f7e0ff */
[----:B-1----:R-:W-:Y:S01]  /*08f0*/  @!P1 IMAD R4, R25, R6, RZ ;  /* 0x0000000619049224 */ /* 0x002fe200078e02ff */
[----:B------:R-:W-:Y:S02]  /*0900*/  @!P2 IADD3.X R17, PT, PT, R24, R11, RZ, P0, !PT ;  /* 0x0000000b1811a210 */ /* 0x000fe400007fe4ff */
[----:B------:R-:W-:Y:S02]  /*0910*/  ISETP.GE.U32.AND P0, PT, R15, UR8, PT ;  /* 0x000000080f007c0c */ /* 0x000fe4000bf06070 */
[----:B------:R-:W-:Y:S02]  /*0920*/  SHF.R.S32.HI R25, RZ, 0x1f, R15 ;  /* 0x0000001fff197819 */ /* 0x000fe4000001140f */
[----:B------:R-:W-:Y:S01]  /*0930*/  @!P1 MOV R10, R64 ;  /* 0x00000040000a9202 */ /* 0x000fe20000000f00 */
[----:B---3--:R-:W-:Y:S01]  /*0940*/  @!P1 IMAD R21, R2, R7, R4 ;  /* 0x0000000702159224 */ /* 0x008fe200078e0204 */
[----:B------:R-:W-:Y:S01]  /*0950*/  @!P1 MOV R11, R67 ;  /* 0x00000043000b9202 */ /* 0x000fe20000000f00 */
[----:B------:R1:W5:Y:S01]  /*0960*/  @!P2 LDG.E R43, desc[UR6][R16.64] ;  /* 0x00000006102ba981 */ /* 0x000362000c1e1900 */
[----:B------:R-:W-:-:S02]  /*0970*/  ISETP.GE.AND.EX P0, PT, R25, UR9, PT, P0 ;  /* 0x0000000919007c0c */ /* 0x000fc4000bf06300 */
[----:B------:R-:W-:Y:S01]  /*0980*/  @!P2 IADD3.X R19, PT, PT, R24, R5, RZ, P3, !PT ;  /* 0x000000051813a210 */ /* 0x000fe20001ffe4ff */
[----:B------:R-:W-:Y:S01]  /*0990*/  @!P1 IMAD.WIDE.U32 R6, R2, R6, R10 ;  /* 0x0000000602069225 */ /* 0x000fe200078e000a */
[----:B------:R-:W1:Y:S03]  /*09a0*/  @!P1 LDC.64 R4, c[0x0][0x398] ;  /* 0x0000e600ff049b82 */ /* 0x000e660000000a00 */
[----:B------:R-:W5:Y:S01]  /*09b0*/  @!P2 LDG.E R42, desc[UR6][R18.64] ;  /* 0x00000006122aa981 */ /* 0x000f62000c1e1900 */
[----:B------:R-:W-:Y:S02]  /*09c0*/  @!P1 IADD3 R7, PT, PT, R7, R21, RZ ;  /* 0x0000001507079210 */ /* 0x000fe40007ffe0ff */
[C---:B------:R-:W-:Y:S02]  /*09d0*/  @!P1 SHF.L.U32 R29, R6.reuse, 0x1, RZ ;  /* 0x00000001061d9819 */ /* 0x040fe400000006ff */
[----:B------:R-:W-:Y:S01]  /*09e0*/  IADD3 R2, PT, PT, R57, 0x60, RZ ;  /* 0x0000006039027810 */ /* 0x000fe20007ffe0ff */
[----:B----4-:R-:W-:Y:S01]  /*09f0*/  @!P4 IMAD R27, R27, R8, RZ ;  /* 0x000000081b1bc224 */ /* 0x010fe200078e02ff */
[----:B------:R-:W-:Y:S01]  /*0a00*/  @!P1 SHF.L.U64.HI R20, R6, 0x1, R7 ;  /* 0x0000000106149819 */ /* 0x000fe20000010207 */
[----:B------:R-:W2:Y:S01]  /*0a10*/  @!P4 LDC.64 R10, c[0x0][0x3a0] ;  /* 0x0000e800ff0acb82 */ /* 0x000ea20000000a00 */
[----:B0-----:R-:W-:-:S02]  /*0a20*/  @!P1 IADD3 R22, P2, PT, R29, R12, RZ ;  /* 0x0000000c1d169210 */ /* 0x001fc40007f5e0ff */
[----:B------:R-:W-:Y:S02]  /*0a30*/  ISETP.GE.U32.AND P3, PT, R2, UR8, PT ;  /* 0x0000000802007c0c */ /* 0x000fe4000bf66070 */
[----:B------:R-:W-:-:S03]  /*0a40*/  SHF.R.S32.HI R21, RZ, 0x1f, R2 ;  /* 0x0000001fff157819 */ /* 0x000fc60000011402 */
[----:B------:R-:W0:Y:S01]  /*0a50*/  @!P0 LDC.64 R6, c[0x0][0x3f8] ;  /* 0x0000fe00ff068b82 */ /* 0x000e220000000a00 */
[----:B------:R-:W-:Y:S02]  /*0a60*/  @!P1 IADD3.X R23, PT, PT, R20, R13, RZ, P2, !PT ;  /* 0x0000000d14179210 */ /* 0x000fe400017fe4ff */
[----:B------:R-:W-:Y:S02]  /*0a70*/  @!P4 MOV R12, R64 ;  /* 0x00000040000cc202 */ /* 0x000fe40000000f00 */
[----:B------:R-:W-:Y:S01]  /*0a80*/  @!P4 MOV R13, R67 ;  /* 0x00000043000dc202 */ /* 0x000fe20000000f00 */
[C---:B------:R-:W-:Y:S01]  /*0a90*/  @!P4 IMAD R27, R14.reuse, R9, R27 ;  /* 0x000000090e1bc224 */ /* 0x040fe200078e021b */
[----:B------:R-:W-:Y:S01]  /*0aa0*/  ISETP.GE.AND.EX P3, PT, R21, UR9, PT, P3 ;  /* 0x0000000915007c0c */ /* 0x000fe2000bf66330 */
[----:B------:R0:W5:Y:S01]  /*0ab0*/  @!P1 LDG.E R41, desc[UR6][R22.64] ;  /* 0x0000000616299981 */ /* 0x000162000c1e1900 */
[----:B------:R-:W-:Y:S02]  /*0ac0*/  @!P4 IMAD.WIDE.U32 R12, R14, R8, R12 ;  /* 0x000000080e0cc225 */ /* 0x000fe400078e000c */
[----:B------:R-:W3:Y:S01]  /*0ad0*/  @!P4 LDC.64 R8, c[0x0][0x398] ;  /* 0x0000e600ff08cb82 */ /* 0x000ee20000000a00 */
[----:B-1----:R-:W-:-:S02]  /*0ae0*/  @!P1 IADD3 R16, P2, PT, R29, R4, RZ ;  /* 0x000000041d109210 */ /* 0x002fc40007f5e0ff */
[----:B------:R-:W-:Y:S02]  /*0af0*/  IADD3 R14, PT, PT, R57, 0x70, RZ ;  /* 0x00000070390e7810 */ /* 0x000fe40007ffe0ff */
[----:B------:R-:W-:Y:S02]  /*0b00*/  @!P4 IADD3 R13, PT, PT, R13, R27, RZ ;  /* 0x0000001b0d0dc210 */ /* 0x000fe40007ffe0ff */
[----:B------:R-:W-:Y:S02]  /*0b10*/  @!P1 IADD3.X R17, PT, PT, R20, R5, RZ, P2, !PT ;  /* 0x0000000514119210 */ /* 0x000fe400017fe4ff */
[----:B------:R-:W-:Y:S01]  /*0b20*/  ISETP.GE.U32.AND P2, PT, R14, UR8, PT ;  /* 0x000000080e007c0c */ /* 0x000fe2000bf46070 */
[----:B------:R-:W1:Y:S01]  /*0b30*/  @!P3 LDC.64 R4, c[0x0][0x3f8] ;  /* 0x0000fe00ff04bb82 */ /* 0x000e620000000a00 */
[----:B------:R-:W-:Y:S01]  /*0b40*/  SHF.R.S32.HI R27, RZ, 0x1f, R14 ;  /* 0x0000001fff1b7819 */ /* 0x000fe2000001140e */
[----:B0-----:R-:W-:Y:S01]  /*0b50*/  @!P0 IMAD R22, R25, R6, RZ ;  /* 0x0000000619168224 */ /* 0x001fe200078e02ff */
[----:B------:R-:W-:Y:S01]  /*0b60*/  @!P4 SHF.L.U32 R29, R12, 0x1, RZ ;  /* 0x000000010c1dc819 */ /* 0x000fe200000006ff */
[----:B------:R-:W5:Y:S01]  /*0b70*/  @!P1 LDG.E R40, desc[UR6][R16.64] ;  /* 0x0000000610289981 */ /* 0x000f62000c1e1900 */
[----:B------:R-:W-:-:S02]  /*0b80*/  ISETP.GE.AND.EX P2, PT, R27, UR9, PT, P2 ;  /* 0x000000091b007c0c */ /* 0x000fc4000bf46320 */
[----:B------:R-:W-:Y:S02]  /*0b90*/  @!P4 SHF.L.U64.HI R20, R12, 0x1, R13 ;  /* 0x000000010c14c819 */ /* 0x000fe4000001020d */
[----:B------:R-:W-:Y:S01]  /*0ba0*/  @!P0 MOV R24, R64 ;  /* 0x0000004000188202 */ /* 0x000fe20000000f00 */
[----:B------:R-:W0:Y:S01]  /*0bb0*/  @!P0 LDC.64 R12, c[0x0][0x3a0] ;  /* 0x0000e800ff0c8b82 */ /* 0x000e220000000a00 */
[----:B------:R-:W-:Y:S01]  /*0bc0*/  @!P0 MOV R25, R67 ;  /* 0x0000004300198202 */ /* 0x000fe20000000f00 */
[----:B------:R-:W-:Y:S01]  /*0bd0*/  @!P0 IMAD R23, R15, R7, R22 ;  /* 0x000000070f178224 */ /* 0x000fe200078e0216 */
[----:B--2---:R-:W-:Y:S01]  /*0be0*/  @!P4 IADD3 R18, P5, PT, R29, R10, RZ ;  /* 0x0000000a1d12c210 */ /* 0x004fe20007fbe0ff */
[----:B------:R-:W-:-:S04]  /*0bf0*/  @!P0 IMAD.WIDE.U32 R24, R15, R6, R24 ;  /* 0x000000060f188225 */ /* 0x000fc800078e0018 */
[----:B------:R-:W2:Y:S01]  /*0c00*/  @!P0 LDC.64 R6, c[0x0][0x398] ;  /* 0x0000e600ff068b82 */ /* 0x000ea20000000a00 */
[C---:B------:R-:W-:Y:S02]  /*0c10*/  @!P4 IADD3.X R19, PT, PT, R20.reuse, R11, RZ, P5, !PT ;  /* 0x0000000b1413c210 */ /* 0x040fe40002ffe4ff */
[----:B---3--:R-:W-:Y:S02]  /*0c20*/  @!P4 IADD3 R22, P1, PT, R29, R8, RZ ;  /* 0x000000081d16c210 */ /* 0x008fe40007f3e0ff */
[----:B------:R-:W-:Y:S01]  /*0c30*/  @!P0 IADD3 R25, PT, PT, R25, R23, RZ ;  /* 0x0000001719198210 */ /* 0x000fe20007ffe0ff */
[----:B-1----:R-:W-:Y:S02]  /*0c40*/  @!P3 IMAD R21, R21, R4, RZ ;  /* 0x000000041515b224 */ /* 0x002fe400078e02ff */
[----:B------:R-:W1:Y:S01]  /*0c50*/  @!P2 LDC.64 R10, c[0x0][0x3f8] ;  /* 0x0000fe00ff0aab82 */ /* 0x000e620000000a00 */
[----:B------:R-:W-:Y:S01]  /*0c60*/  @!P4 IADD3.X R23, PT, PT, R20, R9, RZ, P1, !PT ;  /* 0x000000091417c210 */ /* 0x000fe20000ffe4ff */
[----:B------:R3:W5:Y:S01]  /*0c70*/  @!P4 LDG.E R39, desc[UR6][R18.64] ;  /* 0x000000061227c981 */ /* 0x000762000c1e1900 */
[----:B------:R-:W-:Y:S01]  /*0c80*/  @!P0 SHF.L.U32 R15, R24, 0x1, RZ ;  /* 0x00000001180f8819 */ /* 0x000fe200000006ff */
[----:B------:R-:W-:-:S04]  /*0c90*/  @!P3 IMAD R5, R2, R5, R21 ;  /* 0x000000050205b224 */ /* 0x000fc800078e0215 */
[----:B------:R-:W4:Y:S01]  /*0ca0*/  @!P3 LDC.64 R8, c[0x0][0x3a0] ;  /* 0x0000e800ff08bb82 */ /* 0x000f220000000a00 */
[----:B------:R1:W5:Y:S01]  /*0cb0*/  @!P4 LDG.E R38, desc[UR6][R22.64] ;  /* 0x000000061626c981 */ /* 0x000362000c1e1900 */
[----:B---3--:R-:W-:Y:S02]  /*0cc0*/  IADD3 R18, PT, PT, R57, 0x80, RZ ;  /* 0x0000008039127810 */ /* 0x008fe40007ffe0ff */
[----:B------:R-:W-:Y:S02]  /*0cd0*/  @!P3 MOV R20, R64 ;  /* 0x000000400014b202 */ /* 0x000fe40000000f00 */
[----:B------:R-:W-:Y:S02]  /*0ce0*/  @!P3 MOV R21, R67 ;  /* 0x000000430015b202 */ /* 0x000fe40000000f00 */
[----:B------:R-:W3:Y:S01]  /*0cf0*/  @!P3 LDC.64 R16, c[0x0][0x398] ;  /* 0x0000e600ff10bb82 */ /* 0x000ee20000000a00 */
[----:B------:R-:W-:Y:S02]  /*0d00*/  ISETP.GE.U32.AND P4, PT, R18, UR8, PT ;  /* 0x0000000812007c0c */ /* 0x000fe4000bf86070 */
[----:B------:R-:W-:-:S02]  /*0d10*/  SHF.R.S32.HI R19, RZ, 0x1f, R18 ;  /* 0x0000001fff137819 */ /* 0x000fc40000011412 */
[----:B------:R-:W-:Y:S02]  /*0d20*/  @!P0 SHF.L.U64.HI R24, R24, 0x1, R25 ;  /* 0x0000000118188819 */ /* 0x000fe40000010219 */
[----:B0-----:R-:W-:Y:S01]  /*0d30*/  @!P0 IADD3 R12, P1, PT, R15, R12, RZ ;  /* 0x0000000c0f0c8210 */ /* 0x001fe20007f3e0ff */
[----:B------:R-:W-:Y:S01]  /*0d40*/  @!P3 IMAD.WIDE.U32 R20, R2, R4, R20 ;  /* 0x000000040214b225 */ /* 0x000fe200078e0014 */
[----:B------:R-:W-:Y:S02]  /*0d50*/  ISETP.GE.AND.EX P4, PT, R19, UR9, PT, P4 ;  /* 0x0000000913007c0c */ /* 0x000fe4000bf86340 */
[C---:B------:R-:W-:Y:S02]  /*0d60*/  @!P0 IADD3.X R13, PT, PT, R24.reuse, R13, RZ, P1, !PT ;  /* 0x0000000d180d8210 */ /* 0x040fe40000ffe4ff */
[----:B--2---:R-:W-:Y:S02]  /*0d70*/  @!P0 IADD3 R4, P1, PT, R15, R6, RZ ;  /* 0x000000060f048210 */ /* 0x004fe40007f3e0ff */
[----:B------:R-:W-:Y:S01]  /*0d80*/  @!P3 IADD3 R15, PT, PT, R21, R5, RZ ;  /* 0x00000005150fb210 */ /* 0x000fe20007ffe0ff */
[----:B-1----:R-:W-:Y:S01]  /*0d90*/  @!P2 IMAD R27, R27, R10, RZ ;  /* 0x0000000a1b1ba224 */ /* 0x002fe200078e02ff */
[----:B------:R-:W-:Y:S01]  /*0da0*/  @!P0 IADD3.X R5, PT, PT, R24, R7, RZ, P1, !PT ;  /* 0x0000000718058210 */ /* 0x000fe20000ffe4ff */
[----:B------:R0:W5:Y:S01]  /*0db0*/  @!P0 LDG.E R37, desc[UR6][R12.64] ;  /* 0x000000060c258981 */ /* 0x000162000c1e1900 */
[----:B------:R-:W-:-:S02]  /*0dc0*/  @!P3 SHF.L.U32 R23, R20, 0x1, RZ ;  /* 0x000000011417b819 */ /* 0x000fc400000006ff */
[----:B------:R-:W-:Y:S01]  /*0dd0*/  @!P2 MOV R6, R64 ;  /* 0x000000400006a202 */ /* 0x000fe20000000f00 */
[----:B------:R-:W-:Y:S01]  /*0de0*/  @!P2 IMAD R27, R14, R11, R27 ;  /* 0x0000000b0e1ba224 */ /* 0x000fe200078e021b */
[----:B------:R-:W-:Y:S01]  /*0df0*/  @!P2 MOV R7, R67 ;  /* 0x000000430007a202 */ /* 0x000fe20000000f00 */
[----:B------:R1:W5:Y:S01]  /*0e00*/  @!P0 LDG.E R36, desc[UR6][R4.64] ;  /* 0x0000000604248981 */ /* 0x000362000c1e1900 */
[----:B------:R-:W-:Y:S02]  /*0e10*/  @!P3 SHF.L.U64.HI R24, R20, 0x1, R15 ;  /* 0x000000011418b819 */ /* 0x000fe4000001020f */
[----:B----4-:R-:W-:Y:S01]  /*0e20*/  @!P3 IADD3 R20, P1, PT, R23, R8, RZ ;  /* 0x000000081714b210 */ /* 0x010fe20007f3e0ff */
[----:B------:R-:W-:Y:S01]  /*0e30*/  @!P2 IMAD.WIDE.U32 R10, R14, R10, R6 ;  /* 0x0000000a0e0aa225 */ /* 0x000fe200078e0006 */
[----:B------:R-:W-:Y:S01]  /*0e40*/  IADD3 R22, PT, PT, R57, 0x90, RZ ;  /* 0x0000009039167810 */ /* 0x000fe20007ffe0ff */
[----:B------:R-:W2:Y:S01]  /*0e50*/  @!P4 LDC.64 R6, c[0x0][0x3f8] ;  /* 0x0000fe00ff06cb82 */ /* 0x000ea20000000a00 */
[----:B------:R-:W-:-:S02]  /*0e60*/  @!P3 IADD3.X R21, PT, PT, R24, R9, RZ, P1, !PT ;  /* 0x000000091815b210 */ /* 0x000fc40000ffe4ff */
[----:B------:R-:W-:Y:S02]  /*0e70*/  ISETP.GE.U32.AND P1, PT, R22, UR8, PT ;  /* 0x0000000816007c0c */ /* 0x000fe4000bf26070 */
[----:B------:R-:W-:Y:S01]  /*0e80*/  SHF.R.S32.HI R25, RZ, 0x1f, R22 ;  /* 0x0000001fff197819 */ /* 0x000fe20000011416 */
[----:B------:R-:W5:Y:S02]  /*0e90*/  @!P3 LDG.E R35, desc[UR6][R20.64] ;  /* 0x000000061423b981 */ /* 0x000f64000c1e1900 */
[----:B------:R-:W4:Y:S01]  /*0ea0*/  @!P2 LDC.64 R14, c[0x0][0x3a0] ;  /* 0x0000e800ff0eab82 */ /* 0x000f220000000a00 */
[----:B------:R-:W-:Y:S02]  /*0eb0*/  ISETP.GE.AND.EX P1, PT, R25, UR9, PT, P1 ;  /* 0x0000000919007c0c */ /* 0x000fe4000bf26310 */
[----:B---3--:R-:W-:-:S05]  /*0ec0*/  @!P3 IADD3 R16, P0, PT, R23, R16, RZ ;  /* 0x000000101710b210 */ /* 0x008fca0007f1e0ff */
[----:B0-----:R-:W0:Y:S01]  /*0ed0*/  @!P2 LDC.64 R12, c[0x0][0x398] ;  /* 0x0000e600ff0cab82 */ /* 0x001e220000000a00 */
[----:B------:R-:W-:Y:S02]  /*0ee0*/  @!P2 IADD3 R9, PT, PT, R11, R27, RZ ;  /* 0x0000001b0b09a210 */ /* 0x000fe40007ffe0ff */
[----:B------:R-:W-:-:S05]  /*0ef0*/  IADD3 R2, PT, PT, R57, 0xa0, RZ ;  /* 0x000000a039027810 */ /* 0x000fca0007ffe0ff */
[----:B-1----:R-:W1:Y:S01]  /*0f00*/  @!P4 LDC.64 R4, c[0x0][0x3a0] ;  /* 0x0000e800ff04cb82 */ /* 0x002e620000000a00 */
[----:B------:R-:W-:Y:S02]  /*0f10*/  @!P3 IADD3.X R17, PT, PT, R24, R17, RZ, P0, !PT ;  /* 0x000000111811b210 */ /* 0x000fe400007fe4ff */
[----:B------:R-:W-:Y:S02]  /*0f20*/  ISETP.GE.U32.AND P5, PT, R2, UR8, PT ;  /* 0x0000000802007c0c */ /* 0x000fe4000bfa6070 */
[----:B------:R-:W-:Y:S01]  /*0f30*/  SHF.R.S32.HI R23, RZ, 0x1f, R2 ;  /* 0x0000001fff177819 */ /* 0x000fe20000011402 */
[----:B------:R3:W5:Y:S01]  /*0f40*/  @!P3 LDG.E R34, desc[UR6][R16.64] ;  /* 0x000000061022b981 */ /* 0x000762000c1e1900 */
[----:B------:R-:W-:Y:S02]  /*0f50*/  @!P2 SHF.L.U64.HI R24, R10, 0x1, R9 ;  /* 0x000000010a18a819 */ /* 0x000fe40000010209 */
[----:B------:R-:W1:Y:S01]  /*0f60*/  @!P1 LDC.64 R8, c[0x0][0x3f8] ;  /* 0x0000fe00ff089b82 */ /* 0x000e620000000a00 */
[----:B------:R-:W-:Y:S01]  /*0f70*/  ISETP.GE.AND.EX P5, PT, R23, UR9, PT, P5 ;  /* 0x0000000917007c0c */ /* 0x000fe2000bfa6350 */
[----:B--2---:R-:W-:Y:S01]  /*0f80*/  @!P4 IMAD R19, R19, R6, RZ ;  /* 0x000000061313c224 */ /* 0x004fe200078e02ff */
[----:B---3--:R-:W-:-:S02]  /*0f90*/  @!P4 MOV R16, R64 ;  /* 0x000000400010c202 */ /* 0x008fc40000000f00 */
[----:B------:R-:W-:Y:S01]  /*0fa0*/  @!P4 MOV R17, R67 ;  /* 0x000000430011c202 */ /* 0x000fe20000000f00 */
[----:B------:R-:W-:Y:S01]  /*0fb0*/  @!P4 IMAD R21, R18, R7, R19 ;  /* 0x000000071215c224 */ /* 0x000fe200078e0213 */
[----:B------:R-:W-:Y:S02]  /*0fc0*/  @!P2 SHF.L.U32 R27, R10, 0x1, RZ ;  /* 0x000000010a1ba819 */ /* 0x000fe400000006ff */
[----:B------:R-:W2:Y:S01]  /*0fd0*/  @!P4 LDC.64 R10, c[0x0][0x398] ;  /* 0x0000e600ff0acb82 */ /* 0x000ea20000000a00 */
[----:B------:R-:W-:Y:S01]  /*0fe0*/  @!P4 IMAD.WIDE.U32 R18, R18, R6, R16 ;  /* 0x000000061212c225 */ /* 0x000fe200078e0010 */
[C---:B----4-:R-:W-:Y:S02]  /*0ff0*/  @!P2 IADD3 R14, P0, PT, R27.reuse, R14, RZ ;  /* 0x0000000e1b0ea210 */ /* 0x050fe40007f1e0ff */
[----:B0-----:R-:W-:Y:S02]  /*1000*/  @!P2 IADD3 R12, P3, PT, R27, R12, RZ ;  /* 0x0000000c1b0ca210 */ /* 0x001fe40007f7e0ff */
[----:B------:R-:W-:-:S02]  /*1010*/  @!P4 IADD3 R19, PT, PT, R19, R21, RZ ;  /* 0x000000151313c210 */ /* 0x000fc40007ffe0ff */
[----:B------:R-:W-:Y:S01]  /*1020*/  @!P4 SHF.L.U32 R17, R18, 0x1, RZ ;  /* 0x000000011211c819 */ /* 0x000fe200000006ff */
[----:B------:R-:W0:Y:S01]  /*1030*/  @!P5 LDC.64 R6, c[0x0][0x3f8] ;  /* 0x0000fe00ff06db82 */ /* 0x000e220000000a00 */
[C---:B------:R-:W-:Y:S02]  /*1040*/  @!P2 IADD3.X R15, PT, PT, R24.reuse, R15, RZ, P0, !PT ;  /* 0x0000000f180fa210 */ /* 0x040fe400007fe4ff */
[----:B------:R-:W-:Y:S02]  /*1050*/  @!P2 IADD3.X R13, PT, PT, R24, R13, RZ, P3, !PT ;  /* 0x0000000d180da210 */ /* 0x000fe40001ffe4ff */
[----:B------:R-:W-:Y:S02]  /*1060*/  @!P4 SHF.L.U64.HI R16, R18, 0x1, R19 ;  /* 0x000000011210c819 */ /* 0x000fe40000010213 */
[----:B------:R-:W-:Y:S01]  /*1070*/  IADD3 R29, PT, PT, R57, 0xb0, RZ ;  /* 0x000000b0391d7810 */ /* 0x000fe20007ffe0ff */
[----:B------:R3:W5:Y:S01]  /*1080*/  @!P2 LDG.E R32, desc[UR6][R12.64] ;  /* 0x000000060c20a981 */ /* 0x000762000c1e1900 */
[----:B-1----:R-:W-:Y:S01]  /*1090*/  @!P4 IADD3 R4, P0, PT, R17, R4, RZ ;  /* 0x000000041104c210 */ /* 0x002fe20007f1e0ff */
[----:B------:R-:W-:Y:S01]  /*10a0*/  @!P1 IMAD R25, R25, R8, RZ ;  /* 0x0000000819199224 */ /* 0x000fe200078e02ff */
[----:B------:R-:W-:Y:S01]  /*10b0*/  SHF.R.S32.HI R53, RZ, 0x1f, R29 ;  /* 0x0000001fff357819 */ /* 0x000fe2000001141d */
[----:B------:R-:W1:Y:S01]  /*10c0*/  @!P1 LDC.64 R18, c[0x0][0x398] ;  /* 0x0000e600ff129b82 */ /* 0x000e620000000a00 */
[----:B------:R-:W-:Y:S01]  /*10d0*/  @!P4 IADD3.X R5, PT, PT, R16, R5, RZ, P0, !PT ;  /* 0x000000051005c210 */ /* 0x000fe200007fe4ff */
[----:B------:R4:W5:Y:S01]  /*10e0*/  @!P2 LDG.E R33, desc[UR6][R14.64] ;  /* 0x000000060e21a981 */ /* 0x000962000c1e1900 */
[----:B------:R-:W-:-:S02]  /*10f0*/  ISETP.GE.U32.AND P0, PT, R29, UR8, PT ;  /* 0x000000081d007c0c */ /* 0x000fc4000bf06070 */
[----:B---3--:R-:W-:Y:S02]  /*1100*/  @!P1 MOV R12, R64 ;  /* 0x00000040000c9202 */ /* 0x008fe40000000f00 */
[----:B------:R-:W-:Y:S01]  /*1110*/  @!P1 MOV R13, R67 ;  /* 0x00000043000d9202 */ /* 0x000fe20000000f00 */
[C---:B------:R-:W-:Y:S01]  /*1120*/  @!P1 IMAD R25, R22.reuse, R9, R25 ;  /* 0x0000000916199224 */ /* 0x040fe200078e0219 */
[----:B------:R-:W-:Y:S01]  /*1130*/  ISETP.GE.AND.EX P0, PT, R53, UR9, PT, P0 ;  /* 0x0000000935007c0c */ /* 0x000fe2000bf06300 */
[----:B------:R-:W3:Y:S01]  /*1140*/  @!P1 LDC.64 R26, c[0x0][0x3a0] ;  /* 0x0000e800ff1a9b82 */ /* 0x000ee20000000a00 */
[----:B------:R-:W-:Y:S01]  /*1150*/  @!P1 IMAD.WIDE.U32 R8, R22, R8, R12 ;  /* 0x0000000816089225 */ /* 0x000fe200078e000c */
[----:B----4-:R-:W-:-:S04]  /*1160*/  MOV R15, RZ ;  /* 0x000000ff000f7202 */ /* 0x010fc80000000f00 */
[----:B------:R-:W-:Y:S01]  /*1170*/  @!P1 IADD3 R9, PT, PT, R9, R25, RZ ;  /* 0x0000001909099210 */ /* 0x000fe20007ffe0ff */
[----:B0-----:R-:W-:Y:S01]  /*1180*/  @!P5 IMAD R12, R23, R6, RZ ;  /* 0x00000006170cd224 */ /* 0x001fe200078e02ff */
[----:B--2---:R-:W-:Y:S01]  /*1190*/  @!P4 IADD3 R10, P2, PT, R17, R10, RZ ;  /* 0x0000000a110ac210 */ /* 0x004fe20007f5e0ff */
[----:B------:R0:W5:Y:S01]  /*11a0*/  @!P4 LDG.E R15, desc[UR6][R4.64] ;  /* 0x00000006040fc981 */ /* 0x000162000c1e1900 */
[C---:B------:R-:W-:Y:S01]  /*11b0*/  @!P1 SHF.L.U32 R17, R8.reuse, 0x1, RZ ;  /* 0x0000000108119819 */ /* 0x040fe200000006ff */
[----:B------:R-:W2:Y:S01]  /*11c0*/  @!P5 LDC.64 R22, c[0x0][0x3a0] ;  /* 0x0000e800ff16db82 */ /* 0x000ea20000000a00 */
[----:B------:R-:W-:Y:S02]  /*11d0*/  @!P1 SHF.L.U64.HI R14, R8, 0x1, R9 ;  /* 0x00000001080e9819 */ /* 0x000fe40000010209 */
[----:B------:R-:W-:Y:S02]  /*11e0*/  IADD3 R25, PT, PT, R57, 0xc0, RZ ;  /* 0x000000c039197810 */ /* 0x000fe40007ffe0ff */
[----:B------:R-:W-:-:S02]  /*11f0*/  @!P4 IADD3.X R11, PT, PT, R16, R11, RZ, P2, !PT ;  /* 0x0000000b100bc210 */ /* 0x000fc400017fe4ff */
[----:B0-----:R-:W-:Y:S01]  /*1200*/  @!P5 MOV R4, R64 ;  /* 0x000000400004d202 */ /* 0x001fe20000000f00 */
[----:B------:R-:W0:Y:S01]  /*1210*/  @!P0 LDC.64 R8, c[0x0][0x3f8] ;  /* 0x0000fe00ff088b82 */ /* 0x000e220000000a00 */
[----:B------:R-:W-:Y:S01]  /*1220*/  @!P5 MOV R5, R67 ;  /* 0x000000430005d202 */ /* 0x000fe20000000f00 */
[C---:B------:R-:W-:Y:S01]  /*1230*/  @!P5 IMAD R21, R2.reuse, R7, R12 ;  /* 0x000000070215d224 */ /* 0x040fe200078e020c */
[----:B------:R-:W-:Y:S02]  /*1240*/  ISETP.GE.U32.AND P2, PT, R25, UR8, PT ;  /* 0x0000000819007c0c */ /* 0x000fe4000bf46070 */
[----:B------:R-:W-:Y:S01]  /*1250*/  SHF.R.S32.HI R31, RZ, 0x1f, R25 ;  /* 0x0000001fff1f7819 */ /* 0x000fe20000011419 */
[----:B------:R-:W-:Y:S01]  /*1260*/  @!P5 IMAD.WIDE.U32 R6, R2, R6, R4 ;  /* 0x000000060206d225 */ /* 0x000fe200078e0004 */
[----:B------:R-:W-:Y:S01]  /*1270*/  CS2R R4, SRZ ;  /* 0x0000000000047805 */ /* 0x000fe2000001ff00 */
[----:B------:R-:W4:Y:S01]  /*1280*/  @!P5 LDC.64 R12, c[0x0][0x398] ;  /* 0x0000e600ff0cdb82 */ /* 0x000f220000000a00 */
[----:B------:R-:W-:-:S02]  /*1290*/  ISETP.GE.AND.EX P2, PT, R31, UR9, PT, P2 ;  /* 0x000000091f007c0c */ /* 0x000fc4000bf46320 */
[----:B------:R-:W-:Y:S02]  /*12a0*/  @!P5 IADD3 R7, PT, PT, R7, R21, RZ ;  /* 0x000000150707d210 */ /* 0x000fe40007ffe0ff */
[----:B------:R0:W5:Y:S01]  /*12b0*/  @!P4 LDG.E R4, desc[UR6][R10.64] ;  /* 0x000000060a04c981 */ /* 0x000162000c1e1900 */
[C---:B-1----:R-:W-:Y:S02]  /*12c0*/  @!P1 IADD3 R18, P4, PT, R17.reuse, R18, RZ ;  /* 0x0000001211129210 */ /* 0x042fe40007f9e0ff */
[----:B---3--:R-:W-:Y:S01]  /*12d0*/  @!P1 IADD3 R26, P3, PT, R17, R26, RZ ;  /* 0x0000001a111a9210 */ /* 0x008fe20007f7e0ff */
[----:B------:R-:W1:Y:S01]  /*12e0*/  @!P0 LDC.64 R20, c[0x0][0x398] ;  /* 0x0000e600ff148b82 */ /* 0x000e620000000a00 */
[C---:B------:R-:W-:Y:S02]  /*12f0*/  @!P5 SHF.L.U32 R55, R6.reuse, 0x1, RZ ;  /* 0x000000010637d819 */ /* 0x040fe400000006ff */
[----:B------:R-:W-:Y:S02]  /*1300*/  @!P5 SHF.L.U64.HI R2, R6, 0x1, R7 ;  /* 0x000000010602d819 */ /* 0x000fe40000010207 */
[----:B------:R-:W-:-:S02]  /*1310*/  CS2R R6, SRZ ;  /* 0x0000000000067805 */ /* 0x000fc4000001ff00 */
[C---:B------:R-:W-:Y:S02]  /*1320*/  @!P1 IADD3.X R19, PT, PT, R14.reuse, R19, RZ, P4, !PT ;  /* 0x000000130e139210 */ /* 0x040fe400027fe4ff */
[----:B------:R-:W-:Y:S01]  /*1330*/  @!P1 IADD3.X R27, PT, PT, R14, R27, RZ, P3, !PT ;  /* 0x0000001b0e1b9210 */ /* 0x000fe20001ffe4ff */
[----:B------:R-:W3:Y:S02]  /*1340*/  @!P2 LDC.64 R16, c[0x0][0x3f8] ;  /* 0x0000fe00ff10ab82 */ /* 0x000ee40000000a00 */
[----:B------:R0:W5:Y:S01]  /*1350*/  @!P1 LDG.E R6, desc[UR6][R18.64] ;  /* 0x0000000612069981 */ /* 0x000162000c1e1900 */
[----:B--2---:R-:W-:Y:S01]  /*1360*/  @!P5 IADD3 R22, P3, PT, R55, R22, RZ ;  /* 0x000000163716d210 */ /* 0x004fe20007f7e0ff */
[----:B0-----:R-:W-:Y:S02]  /*1370*/  @!P0 IMAD R14, R53, R8, RZ ;  /* 0x00000008350e8224 */ /* 0x001fe400078e02ff */
[----:B------:R0:W5:Y:S01]  /*1380*/  @!P1 LDG.E R5, desc[UR6][R26.64] ;  /* 0x000000061a059981 */ /* 0x000162000c1e1900 */
[----:B------:R-:W-:Y:S01]  /*1390*/  @!P5 IADD3.X R23, PT, PT, R2, R23, RZ, P3, !PT ;  /* 0x000000170217d210 */ /* 0x000fe20001ffe4ff */
[----:B------:R-:W2:Y:S01]  /*13a0*/  @!P0 LDC.64 R10, c[0x0][0x3a0] ;  /* 0x0000e800ff0a8b82 */ /* 0x000ea20000000a00 */
[----:B------:R-:W-:-:S02]  /*13b0*/  @!P0 MOV R18, R64 ;  /* 0x0000004000128202 */ /* 0x000fc40000000f00 */
[----:B------:R-:W-:Y:S01]  /*13c0*/  @!P0 MOV R19, R67 ;  /* 0x0000004300138202 */ /* 0x000fe20000000f00 */
[----:B------:R-:W-:Y:S01]  /*13d0*/  @!P0 IMAD R9, R29, R9, R14 ;  /* 0x000000091d098224 */ /* 0x000fe200078e020e */
[----:B0-----:R-:W-:Y:S01]  /*13e0*/  IADD3 R27, PT, PT, R57, 0xd0, RZ ;  /* 0x000000d0391b7810 */ /* 0x001fe20007ffe0ff */
[----:B------:R0:W5:Y:S01]  /*13f0*/  @!P5 LDG.E R7, desc[UR6][R22.64] ;  /* 0x000000061607d981 */ /* 0x000162000c1e1900 */
[----:B------:R-:W-:Y:S02]  /*1400*/  @!P0 IMAD.WIDE.U32 R18, R29, R8, R18 ;  /* 0x000000081d128225 */ /* 0x000fe400078e0012 */
[----:B------:R-:W-:Y:S02]  /*1410*/  ISETP.GE.U32.AND P3, PT, R27, UR8, PT ;  /* 0x000000081b007c0c */ /* 0x000fe4000bf66070 */
[----:B------:R-:W-:-:S04]  /*1420*/  SHF.R.S32.HI R29, RZ, 0x1f, R27 ;  /* 0x0000001fff1d7819 */ /* 0x000fc8000001141b */
[----:B------:R-:W-:Y:S02]  /*1430*/  ISETP.GE.AND.EX P3, PT, R29, UR9, PT, P3 ;  /* 0x000000091d007c0c */ /* 0x000fe4000bf66330 */
[----:B----4-:R-:W-:Y:S02]  /*1440*/  @!P5 IADD3 R12, P1, PT, R55, R12, RZ ;  /* 0x0000000c370cd210 */ /* 0x010fe40007f3e0ff */
[----:B------:R-:W-:Y:S02]  /*1450*/  MOV R8, RZ ;  /* 0x000000ff00087202 */ /* 0x000fe40000000f00 */
[----:B------:R-:W-:Y:S01]  /*1460*/  @!P5 IADD3.X R13, PT, PT, R2, R13, RZ, P1, !PT ;  /* 0x0000000d020dd210 */ /* 0x000fe20000ffe4ff */
[----:B---3--:R-:W-:Y:S01]  /*1470*/  @!P2 IMAD R14, R31, R16, RZ ;  /* 0x000000101f0ea224 */ /* 0x008fe200078e02ff */
[----:B------:R-:W-:Y:S01]  /*1480*/  @!P0 IADD3 R9, PT, PT, R19, R9, RZ ;  /* 0x0000000913098210 */ /* 0x000fe20007ffe0ff */
[----:B------:R-:W3:Y:S01]  /*1490*/  LDC.64 R30, c[0x0][0x3b8] ;  /* 0x0000ee00ff1e7b82 */ /* 0x000ee20000000a00 */
[----:B0-----:R-:W-:Y:S01]  /*14a0*/  @!P2 MOV R22, R64 ;  /* 0x000000400016a202 */ /* 0x001fe20000000f00 */
[----:B------:R0:W5:Y:S01]  /*14b0*/  @!P5 LDG.E R8, desc[UR6][R12.64] ;  /* 0x000000060c08d981 */ /* 0x000162000c1e1900 */
[----:B------:R-:W-:-:S02]  /*14c0*/  @!P2 MOV R23, R67 ;  /* 0x000000430017a202 */ /* 0x000fc40000000f00 */
[C---:B------:R-:W-:Y:S01]  /*14d0*/  @!P0 SHF.L.U64.HI R2, R18.reuse, 0x1, R9 ;  /* 0x0000000112028819 */ /* 0x040fe20000010209 */
[C---:B------:R-:W-:Y:S02]  /*14e0*/  @!P2 IMAD R9, R25.reuse, R17, R14 ;  /* 0x000000111909a224 */ /* 0x040fe400078e020e */
[----:B------:R-:W-:Y:S02]  /*14f0*/  @!P2 IMAD.WIDE.U32 R22, R25, R16, R22 ;  /* 0x000000101916a225 */ /* 0x000fe400078e0016 */
[----:B------:R-:W4:Y:S08]  /*1500*/  @!P2 LDC.64 R16, c[0x0][0x398] ;  /* 0x0000e600ff10ab82 */ /* 0x000f300000000a00 */
[----:B0-----:R-:W0:Y:S01]  /*1510*/  @!P3 LDC.64 R12, c[0x0][0x3f8] ;  /* 0x0000fe00ff0cbb82 */ /* 0x001e220000000a00 */
[----:B------:R-:W-:-:S02]  /*1520*/  @!P0 SHF.L.U32 R55, R18, 0x1, RZ ;  /* 0x0000000112378819 */ /* 0x000fc400000006ff */
[----:B------:R-:W-:Y:S02]  /*1530*/  IADD3 R52, PT, PT, R57, 0xe0, RZ ;  /* 0x000000e039347810 */ /* 0x000fe40007ffe0ff */
[C---:B--2---:R-:W-:Y:S02]  /*1540*/  @!P0 IADD3 R58, P6, PT, R55.reuse, R10, RZ ;  /* 0x0000000a373a8210 */ /* 0x044fe40007fde0ff */
[----:B-1----:R-:W-:Y:S01]  /*1550*/  @!P0 IADD3 R54, P5, PT, R55, R20, RZ ;  /* 0x0000001437368210 */ /* 0x002fe20007fbe0ff */
[----:B------:R-:W1:Y:S01]  /*1560*/  @!P2 LDC.64 R18, c[0x0][0x3a0] ;  /* 0x0000e800ff12ab82 */ /* 0x000e620000000a00 */
[----:B------:R-:W-:Y:S02]  /*1570*/  @!P2 IADD3 R9, PT, PT, R23, R9, RZ ;  /* 0x000000091709a210 */ /* 0x000fe40007ffe0ff */
[----:B------:R-:W-:Y:S02]  /*1580*/  ISETP.GE.U32.AND P1, PT, R52, UR8, PT ;  /* 0x0000000834007c0c */ /* 0x000fe4000bf26070 */
[----:B------:R-:W-:-:S02]  /*1590*/  SHF.R.S32.HI R53, RZ, 0x1f, R52 ;  /* 0x0000001fff357819 */ /* 0x000fc40000011434 */
[C---:B------:R-:W-:Y:S01]  /*15a0*/  @!P0 IADD3.X R59, PT, PT, R2.reuse, R11, RZ, P6, !PT ;  /* 0x0000000b023b8210 */ /* 0x040fe200037fe4ff */
[----:B------:R-:W2:Y:S01]  /*15b0*/  @!P3 LDC.64 R24, c[0x0][0x398] ;  /* 0x0000e600ff18bb82 */ /* 0x000ea20000000a00 */
[----:B------:R-:W-:Y:S02]  /*15c0*/  @!P0 IADD3.X R55, PT, PT, R2, R21, RZ, P5, !PT ;  /* 0x0000001502378210 */ /* 0x000fe40002ffe4ff */
[----:B------:R-:W-:Y:S02]  /*15d0*/  CS2R R10, SRZ ;  /* 0x00000000000a7805 */ /* 0x000fe4000001ff00 */
[C---:B------:R-:W-:Y:S02]  /*15e0*/  @!P2 SHF.L.U64.HI R2, R22.reuse, 0x1, R9 ;  /* 0x000000011602a819 */ /* 0x040fe40000010209 */
[----:B------:R-:W-:Y:S02]  /*15f0*/  MOV R9, RZ ;  /* 0x000000ff00097202 */ /* 0x000fe40000000f00 */
[----:B------:R-:W-:Y:S01]  /*1600*/  ISETP.GE.AND.EX P1, PT, R53, UR9, PT, P1 ;  /* 0x0000000935007c0c */ /* 0x000fe2000bf26310 */
[----:B0-----:R-:W-:Y:S01]  /*1610*/  @!P3 IMAD R14, R29, R12, RZ ;  /* 0x0000000c1d0eb224 */ /* 0x001fe200078e02ff */
[----:B------:R-:W-:Y:S01]  /*1620*/  @!P2 SHF.L.U32 R69, R22, 0x1, RZ ;  /* 0x000000011645a819 */ /* 0x000fe200000006ff */
[----:B------:R0:W5:Y:S01]  /*1630*/  @!P0 LDG.E R10, desc[UR6][R54.64] ;  /* 0x00000006360a8981 */ /* 0x000162000c1e1900 */
[----:B------:R-:W-:Y:S01]  /*1640*/  @!P3 MOV R28, R64 ;  /* 0x00000040001cb202 */ /* 0x000fe20000000f00 */
[----:B------:R-:W2:Y:S01]  /*1650*/  @!P3 LDC.64 R20, c[0x0][0x3a0] ;  /* 0x0000e800ff14bb82 */ /* 0x000ea20000000a00 */
[----:B------:R-:W-:Y:S01]  /*1660*/  @!P3 MOV R29, R67 ;  /* 0x00000043001db202 */ /* 0x000fe20000000f00 */
[----:B------:R2:W5:Y:S01]  /*1670*/  @!P0 LDG.E R9, desc[UR6][R58.64] ;  /* 0x000000063a098981 */ /* 0x000562000c1e1900 */
[----:B----4-:R-:W-:Y:S01]  /*1680*/  @!P2 IADD3 R26, P0, PT, R69, R16, RZ ;  /* 0x00000010451aa210 */ /* 0x010fe20007f1e0ff */
[----:B------:R-:W-:-:S02]  /*1690*/  @!P3 IMAD R13, R27, R13, R14 ;  /* 0x0000000d1b0db224 */ /* 0x000fc400078e020e */
[----:B------:R-:W-:Y:S01]  /*16a0*/  @!P3 IMAD.WIDE.U32 R28, R27, R12, R28 ;  /* 0x0000000c1b1cb225 */ /* 0x000fe200078e001c */
[----:B------:R-:W-:Y:S01]  /*16b0*/  @!P2 IADD3.X R27, PT, PT, R2, R17, RZ, P0, !PT ;  /* 0x00000011021ba210 */ /* 0x000fe200007fe4ff */
[----:B------:R-:W4:Y:S01]  /*16c0*/  @!P1 LDC.64 R22, c[0x0][0x3f8] ;  /* 0x0000fe00ff169b82 */ /* 0x000f220000000a00 */
[----:B------:R-:W-:Y:S01]  /*16d0*/  IADD3 R57, PT, PT, R57, 0xf0, RZ ;  /* 0x000000f039397810 */ /* 0x000fe20007ffe0ff */
[----:B---3--:R-:W-:-:S03]  /*16e0*/  IMAD.WIDE R16, R51, 0x8, R30 ;  /* 0x0000000833107825 */ /* 0x008fc600078e021e */
[----:B------:R-:W-:Y:S02]  /*16f0*/  ISETP.GE.U32.AND P4, PT, R57, UR8, PT ;  /* 0x0000000839007c0c */ /* 0x000fe4000bf86070 */
[----:B------:R-:W-:Y:S01]  /*1700*/  SHF.R.S32.HI R63, RZ, 0x1f, R57 ;  /* 0x0000001fff3f7819 */ /* 0x000fe20000011439 */
[----:B------:R-:W3:Y:S03]  /*1710*/  LDG.E.64 R16, desc[UR6][R16.64] ;  /* 0x0000000610107981 */ /* 0x000ee6000c1e1b00 */
[----:B------:R-:W-:Y:S02]  /*1720*/  ISETP.GE.AND.EX P4, PT, R63, UR9, PT, P4 ;  /* 0x000000093f007c0c */ /* 0x000fe4000bf86340 */
[----:B-1----:R-:W-:-:S04]  /*1730*/  @!P2 IADD3 R18, P5, PT, R69, R18, RZ ;  /* 0x000000124512a210 */ /* 0x002fc80007fbe0ff */
[----:B------:R-:W-:Y:S02]  /*1740*/  @!P2 IADD3.X R19, PT, PT, R2, R19, RZ, P5, !PT ;  /* 0x000000130213a210 */ /* 0x000fe40002ffe4ff */
[----:B------:R-:W-:Y:S02]  /*1750*/  @!P3 IADD3 R13, PT, PT, R29, R13, RZ ;  /* 0x0000000d1d0db210 */ /* 0x000fe40007ffe0ff */
[C---:B0-----:R-:W-:Y:S01]  /*1760*/  @!P3 SHF.L.U32 R55, R28.reuse, 0x1, RZ ;  /* 0x000000011c37b819 */ /* 0x041fe200000006ff */
[----:B------:R0:W5:Y:S01]  /*1770*/  @!P2 LDG.E R11, desc[UR6][R18.64] ;  /* 0x00000006120ba981 */ /* 0x000162000c1e1900 */
[----:B------:R-:W-:Y:S02]  /*1780*/  ISETP.NE.AND P0, PT, RZ, UR4, PT ;  /* 0x00000004ff007c0c */ /* 0x000fe4000bf05270 */
[----:B------:R-:W-:Y:S02]  /*1790*/  @!P3 SHF.L.U64.HI R28, R28, 0x1, R13 ;  /* 0x000000011c1cb819 */ /* 0x000fe4000001020d */
[----:B--2---:R-:W-:-:S02]  /*17a0*/  @!P3 IADD3 R54, P6, PT, R55, R24, RZ ;  /* 0x000000183736b210 */ /* 0x004fc40007fde0ff */
[----:B------:R-:W-:Y:S01]  /*17b0*/  @!P3 IADD3 R58, P5, PT, R55, R20, RZ ;  /* 0x00000014373ab210 */ /* 0x000fe20007fbe0ff */
[----:B0-----:R-:W0:Y:S01]  /*17c0*/  @!P4 LDC.64 R18, c[0x0][0x3f8] ;  /* 0x0000fe00ff12cb82 */ /* 0x001e220000000a00 */
[C---:B------:R-:W-:Y:S01]  /*17d0*/  @!P3 IADD3.X R55, PT, PT, R28.reuse, R25, RZ, P6, !PT ;  /* 0x000000191c37b210 */ /* 0x040fe200037fe4ff */
[----:B----4-:R-:W-:Y:S01]  /*17e0*/  @!P1 IMAD R53, R53, R22, RZ ;  /* 0x0000001635359224 */ /* 0x010fe200078e02ff */
[----:B------:R-:W-:Y:S02]  /*17f0*/  @!P3 IADD3.X R59, PT, PT, R28, R21, RZ, P5, !PT ;  /* 0x000000151c3bb210 */ /* 0x000fe40002ffe4ff */
[----:B------:R-:W-:Y:S02]  /*1800*/  @!P1 MOV R24, R64 ;  /* 0x0000004000189202 */ /* 0x000fe40000000f00 */
[----:B------:R-:W-:Y:S01]  /*1810*/  @!P1 MOV R25, R67 ;  /* 0x0000004300199202 */ /* 0x000fe20000000f00 */
[----:B------:R-:W1:Y:S01]  /*1820*/  @!P1 LDC.64 R20, c[0x0][0x3a0] ;  /* 0x0000e800ff149b82 */ /* 0x000e620000000a00 */
[----:B------:R-:W-:Y:S01]  /*1830*/  MOV R12, RZ ;  /* 0x000000ff000c7202 */ /* 0x000fe20000000f00 */
[----:B------:R-:W-:-:S02]  /*1840*/  @!P1 IMAD R69, R52, R23, R53 ;  /* 0x0000001734459224 */ /* 0x000fc400078e0235 */
[----:B------:R-:W-:-:S03]  /*1850*/  @!P1 IMAD.WIDE.U32 R52, R52, R22, R24 ;  /* 0x0000001634349225 */ /* 0x000fc600078e0018 */
[----:B------:R2:W5:Y:S01]  /*1860*/  @!P2 LDG.E R12, desc[UR6][R26.64] ;  /* 0x000000061a0ca981 */ /* 0x000562000c1e1900 */
[----:B------:R-:W4:Y:S01]  /*1870*/  @!P1 LDC.64 R22, c[0x0][0x398] ;  /* 0x0000e600ff169b82 */ /* 0x000f220000000a00 */
[----:B------:R-:W-:Y:S02]  /*1880*/  MOV R13, RZ ;  /* 0x000000ff000d7202 */ /* 0x000fe40000000f00 */
[----:B------:R-:W-:-:S05]  /*1890*/  MOV R14, RZ ;  /* 0x000000ff000e7202 */ /* 0x000fca0000000f00 */
[----:B------:R-:W4:Y:S01]  /*18a0*/  @P0 LDC.64 R30, c[0x0][0x3b0] ;  /* 0x0000ec00ff1e0b82 */ /* 0x000f220000000a00 */
[----:B------:R-:W-:Y:S01]  /*18b0*/  @!P1 IADD3 R53, PT, PT, R53, R69, RZ ;  /* 0x0000004535359210 */ /* 0x000fe20007ffe0ff */
[----:B------:R2:W5:Y:S01]  /*18c0*/  @!P3 LDG.E R13, desc[UR6][R58.64] ;  /* 0x000000063a0db981 */ /* 0x000562000c1e1900 */
[----:B0-----:R-:W-:-:S03]  /*18d0*/  @!P4 IMAD R56, R63, R18, RZ ;  /* 0x000000123f38c224 */ /* 0x001fc600078e02ff */
[----:B------:R0:W5:Y:S02]  /*18e0*/  @!P3 LDG.E R14, desc[UR6][R54.64] ;  /* 0x00000006360eb981 */ /* 0x000164000c1e1900 */
[----:B------:R-:W4:Y:S08]  /*18f0*/  LDC.64 R28, c[0x0][0x3a8] ;  /* 0x0000ea00ff1c7b82 */ /* 0x000f300000000a00 */
[----:B------:R-:W4:Y:S08]  /*1900*/  @!P4 LDC.64 R24, c[0x0][0x3a0] ;  /* 0x0000e800ff18cb82 */ /* 0x000f300000000a00 */
[----:B--2---:R-:W2:Y:S01]  /*1910*/  @!P4 LDC.64 R26, c[0x0][0x398] ;  /* 0x0000e600ff1acb82 */ /* 0x004ea20000000a00 */
[----:B------:R-:W-:-:S02]  /*1920*/  @!P1 SHF.L.U32 R59, R52, 0x1, RZ ;  /* 0x00000001343b9819 */ /* 0x000fc400000006ff */
[----:B0-----:R-:W-:Y:S02]  /*1930*/  @!P1 SHF.L.U64.HI R54, R52, 0x1, R53 ;  /* 0x0000000134369819 */ /* 0x001fe40000010235 */
[----:B------:R-:W-:Y:S02]  /*1940*/  @!P4 MOV R52, R64 ;  /* 0x000000400034c202 */ /* 0x000fe40000000f00 */
[----:B------:R-:W-:Y:S01]  /*1950*/  @!P4 MOV R53, R67 ;  /* 0x000000430035c202 */ /* 0x000fe20000000f00 */
[----:B------:R-:W-:Y:S01]  /*1960*/  @!P4 IMAD R63, R57, R19, R56 ;  /* 0x00000013393fc224 */ /* 0x000fe200078e0238 */
[----:B------:R-:W-:Y:S01]  /*1970*/  LOP3.LUT R2, R49, 0xffff, RZ, 0xc0, !PT ;  /* 0x0000ffff31027812 */ /* 0x000fe200078ec0ff */
[----:B------:R-:W-:Y:S01]  /*1980*/  @!P4 IMAD.WIDE.U32 R18, R57, R18, R52 ;  /* 0x000000123912c225 */ /* 0x000fe200078e0034 */
[----:B-1----:R-:W-:-:S03]  /*1990*/  @!P1 IADD3 R20, P2, PT, R59, R20, RZ ;  /* 0x000000143b149210 */ /* 0x002fc60007f5e0ff */
[----:B------:R-:W-:Y:S01]  /*19a0*/  IMAD R55, R61, 0x30, R2 ;  /* 0x000000303d377824 */ /* 0x000fe200078e0202 */
[----:B------:R-:W-:Y:S02]  /*19b0*/  @!P4 IADD3 R57, PT, PT, R19, R63, RZ ;  /* 0x0000003f1339c210 */ /* 0x000fe40007ffe0ff */
[----:B------:R-:W-:Y:S02]  /*19c0*/  @!P4 SHF.L.U32 R53, R18, 0x1, RZ ;  /* 0x000000011235c819 */ /* 0x000fe400000006ff */
[----:B------:R-:W-:Y:S01]  /*19d0*/  @!P1 IADD3.X R21, PT, PT, R54, R21, RZ, P2, !PT ;  /* 0x0000001536159210 */ /* 0x000fe200017fe4ff */
[----:B----4-:R-:W-:Y:S01]  /*19e0*/  @P0 IMAD.WIDE R30, R55, 0x2, R30 ;  /* 0x00000002371e0825 */ /* 0x010fe200078e021e */
[----:B------:R-:W-:Y:S02]  /*19f0*/  MOV R52, RZ ;  /* 0x000000ff00347202 */ /* 0x000fe40000000f00 */
[----:B------:R-:W-:Y:S01]  /*1a00*/  @!P1 IADD3 R22, P2, PT, R59, R22, RZ ;  /* 0x000000163b169210 */ /* 0x000fe20007f5e0ff */
[----:B------:R-:W-:Y:S01]  /*1a10*/  IMAD.WIDE R28, R55, 0x2, R28 ;  /* 0x00000002371c7825 */ /* 0x000fe200078e021c */
[----:B------:R-:W-:Y:S01]  /*1a20*/  @!P4 SHF.L.U64.HI R18, R18, 0x1, R57 ;  /* 0x000000011212c819 */ /* 0x000fe20000010239 */
[----:B------:R-:W4:Y:S01]  /*1a30*/  @P0 LDG.E.U16 R56, desc[UR6][R30.64] ;  /* 0x000000061e380981 */ /* 0x000f22000c1e1500 */
[----:B------:R-:W-:-:S02]  /*1a40*/  @!P4 IADD3 R24, P3, PT, R53, R24, RZ ;  /* 0x000000183518c210 */ /* 0x000fc40007f7e0ff */
[----:B--2---:R-:W-:Y:S01]  /*1a50*/  @!P4 IADD3 R26, P5, PT, R53, R26, RZ ;  /* 0x0000001a351ac210 */ /* 0x004fe20007fbe0ff */
[----:B------:R0:W5:Y:S01]  /*1a60*/  @!P1 LDG.E R52, desc[UR6][R20.64] ;  /* 0x0000000614349981 */ /* 0x000162000c1e1900 */
[----:B------:R-:W-:Y:S02]  /*1a70*/  @!P1 IADD3.X R23, PT, PT, R54, R23, RZ, P2, !PT ;  /* 0x0000001736179210 */ /* 0x000fe400017fe4ff */
[----:B------:R-:W-:Y:S02]  /*1a80*/  CS2R R54, SRZ ;  /* 0x0000000000367805 */ /* 0x000fe4000001ff00 */
[----:B------:R-:W-:Y:S01]  /*1a90*/  MOV R53, RZ ;  /* 0x000000ff00357202 */ /* 0x000fe20000000f00 */
[----:B------:R-:W2:Y:S01]  /*1aa0*/  @P0 LDG.E.U16 R19, desc[UR6][R30.64+0x2] ;  /* 0x000002061e130981 */ /* 0x000ea2000c1e1500 */
[C---:B------:R-:W-:Y:S02]  /*1ab0*/  @!P4 IADD3.X R25, PT, PT, R18.reuse, R25, RZ, P3, !PT ;  /* 0x000000191219c210 */ /* 0x040fe40001ffe4ff */
[----:B------:R-:W-:Y:S01]  /*1ac0*/  @!P4 IADD3.X R27, PT, PT, R18, R27, RZ, P5, !PT ;  /* 0x0000001b121bc210 */ /* 0x000fe20002ffe4ff */
[----:B------:R0:W5:Y:S04]  /*1ad0*/  @!P1 LDG.E R55, desc[UR6][R22.64] ;  /* 0x0000000616379981 */ /* 0x000168000c1e1900 */
[----:B------:R-:W2:Y:S04]  /*1ae0*/  LDG.E.U16 R20, desc[UR6][R28.64] ;  /* 0x000000061c147981 */ /* 0x000ea8000c1e1500 */
[----:B------:R-:W2:Y:S04]  /*1af0*/  LDG.E.U16 R21, desc[UR6][R28.64+0x2] ;  /* 0x000002061c157981 */ /* 0x000ea8000c1e1500 */
[----:B------:R0:W5:Y:S04]  /*1b00*/  @!P4 LDG.E R54, desc[UR6][R24.64] ;  /* 0x000000061836c981 */ /* 0x000168000c1e1900 */
[----:B------:R0:W5:Y:S01]  /*1b10*/  @!P4 LDG.E R53, desc[UR6][R26.64] ;  /* 0x000000061a35c981 */ /* 0x000162000c1e1900 */
[----:B------:R-:W-:Y:S01]  /*1b20*/  MOV R59, 0x3f800000 ;  /* 0x3f800000003b7802 */ /* 0x000fe20000000f00 */
[----:B------:R-:W-:Y:S01]  /*1b30*/  UISETP.NE.AND UP0, UPT, UR4, URZ, UPT ;  /* 0x000000ff0400728c */ /* 0x000fe2000bf05270 */
[----:B------:R-:W-:-:S02]  /*1b40*/  MOV R57, RZ ;  /* 0x000000ff00397202 */ /* 0x000fc40000000f00 */
[----:B------:R-:W-:Y:S01]  /*1b50*/  MOV R58, RZ ;  /* 0x000000ff003a7202 */ /* 0x000fe20000000f00 */
[----:B---3--:R-:W-:-:S05]  /*1b60*/  FFMA.FTZ R17, -R16, R16, R17 ;  /* 0x0000001010117223 */ /* 0x008fca0000010111 */
[----:B------:R-:W-:-:S13]  /*1b70*/  FSETP.GTU.FTZ.AND P1, PT, R17, RZ, PT ;  /* 0x000000ff1100720b */ /* 0x000fda0003f3c000 */
[----:B------:R-:W1:Y:S02]  /*1b80*/  @P1 LDC R18, c[0x0][0x3c0] ;  /* 0x0000f000ff121b82 */ /* 0x000e640000000800 */
[----:B-1----:R-:W-:-:S04]  /*1b90*/  @P1 FADD.FTZ R18, R17, R18 ;  /* 0x0000001211121221 */ /* 0x002fc80000010000 */
[----:B------:R0:W1:Y:S01]  /*1ba0*/  @P1 MUFU.RSQ R59, R18 ;  /* 0x00000012003b1308 */ /* 0x0000620000001400 */
[----:B----4-:R-:W-:Y:S02]  /*1bb0*/  @P0 SHF.L.U32 R57, R56, 0x10, RZ ;  /* 0x0000001038390819 */ /* 0x010fe400000006ff */
[----:B--2---:R-:W-:Y:S02]  /*1bc0*/  @P0 SHF.L.U32 R58, R19, 0x10, RZ ;  /* 0x00000010133a0819 */ /* 0x004fe400000006ff */
[----:B------:R-:W-:Y:S02]  /*1bd0*/  SHF.L.U32 R56, R20, 0x10, RZ ;  /* 0x0000001014387819 */ /* 0x000fe400000006ff */
[----:B------:R-:W-:Y:S01]  /*1be0*/  SHF.L.U32 R17, R21, 0x10, RZ ;  /* 0x0000001015117819 */ /* 0x000fe200000006ff */
[----:B01----:R-:W-:Y:S06]  /*1bf0*/  BRA.U UP0, `(.L_x_924) ;  /* 0x0000001100847547 */ /* 0x003fec000b800000 */
[--C-:B-----5:R-:W-:Y:S02]  /*1c00*/  HADD2.F32 R21, -RZ, R47.reuse.H0_H0 ;  /* 0x2000002fff157230 */ /* 0x120fe40000004100 */
[----:B------:R-:W-:Y:S02]  /*1c10*/  HADD2.F32 R23, -RZ, R47.H1_H1 ;  /* 0x3000002fff177230 */ /* 0x000fe40000004100 */
[--C-:B------:R-:W-:Y:S02]  /*1c20*/  HADD2.F32 R19, -RZ, R46.reuse.H0_H0 ;  /* 0x2000002eff137230 */ /* 0x100fe40000004100 */
[C---:B------:R-:W-:Y:S01]  /*1c30*/  FADD.FTZ R20, -R16.reuse, R21 ;  /* 0x0000001510147221 */ /* 0x040fe20000010100 */
[----:B------:R-:W-:Y:S02]  /*1c40*/  HADD2.F32 R18, -RZ, R46.H1_H1 ;  /* 0x3000002eff127230 */ /* 0x000fe40000004100 */
[----:B------:R-:W-:Y:S01]  /*1c50*/  FADD.FTZ R22, -R16, R23 ;  /* 0x0000001710167221 */ /* 0x000fe20000010100 */
[----:B------:R-:W-:-:S02]  /*1c60*/  HADD2.F32 R27, -RZ, R45.H1_H1 ;  /* 0x3000002dff1b7230 */ /* 0x000fc40000004100 */
[----:B------:R-:W-:Y:S01]  /*1c70*/  FMUL.FTZ R23, R56, R19 ;  /* 0x0000001338177220 */ /* 0x000fe20000410000 */
[-C--:B------:R-:W-:Y:S01]  /*1c80*/  FMUL.FTZ R20, R20, R59.reuse ;  /* 0x0000003b14147220 */ /* 0x080fe20000410000 */
        /* <DEDUP_REMOVED lines=239> */
[----:B------:R-:W-:Y:S01]  /*2b80*/  FMUL.FTZ R23, R17, R24 ;  /* 0x0000001811177220 */ /* 0x000fe20000410000 */
[----:B------:R-:W-:Y:S01]  /*2b90*/  FADD.FTZ R22, -R16, R29 ;  /* 0x0000001d10167221 */ /* 0x000fe20000010100 */
        /* <DEDUP_REMOVED lines=29> */
[----:B------:R-:W-:Y:S01]  /*2d70*/  FMUL.FTZ R23, R17, R22 ;  /* 0x0000001611177220 */ /* 0x000fe20000410000 */
[----:B------:R-:W-:Y:S01]  /*2d80*/  FFMA.FTZ R31, R60, R25, R31 ;  /* 0x000000193c1f7223 */ /* 0x000fe2000001001f */
[----:B------:R-:W-:Y:S01]  /*2d90*/  FMUL.FTZ R24, R24, R59 ;  /* 0x0000003b18187220 */ /* 0x000fe20000410000 */
[----:B------:R-:W-:Y:S01]  /*2da0*/  FADD.FTZ R30, R30, R21 ;  /* 0x000000151e1e7221 */ /* 0x000fe20000010000 */
[----:B------:R-:W-:Y:S01]  /*2db0*/  FADD.FTZ R26, R23, R26 ;  /* 0x0000001a171a7221 */ /* 0x000fe20000010000 */
[----:B------:R-:W-:Y:S01]  /*2dc0*/  FFMA.FTZ R28, R21, R60, R28 ;  /* 0x0000003c151c7223 */ /* 0x000fe2000001001c */
[----:B------:R-:W-:Y:S01]  /*2dd0*/  FFMA.FTZ R23, R24, R23, R31 ;  /* 0x0000001718177223 */ /* 0x000fe2000001001f */
[----:B------:R-:W-:Y:S01]  /*2de0*/  FADD.FTZ R31, R18, R22 ;  /* 0x00000016121f7221 */ /* 0x000fe20000010000 */
[----:B------:R-:W-:Y:S01]  /*2df0*/  FFMA.FTZ R29, R22, R24, R19 ;  /* 0x00000018161d7223 */ /* 0x000fe20000010013 */
[----:B------:R-:W-:Y:S06]  /*2e00*/  BRA `(.L_x_925) ;  /* 0x0000002400007947 */ /* 0x000fec0003800000 */
.L_x_924:
[--C-:B-----5:R-:W-:Y:S02]  /*2e10*/  HADD2.F32 R19, -RZ, R47.reuse.H0_H0 ;  /* 0x2000002fff137230 */ /* 0x120fe40000004100 */
[----:B------:R-:W-:Y:S02]  /*2e20*/  HADD2.F32 R21, -RZ, R47.H1_H1 ;  /* 0x3000002fff157230 */ /* 0x000fe40000004100 */
[----:B------:R-:W-:Y:S02]  /*2e30*/  HADD2.F32 R25, -RZ, R45.H1_H1 ;  /* 0x3000002dff197230 */ /* 0x000fe40000004100 */
[----:B------:R-:W-:Y:S01]  /*2e40*/  FADD.FTZ R18, -R16, R19 ;  /* 0x0000001310127221 */ /* 0x000fe20000010100 */
[----:B------:R-:W-:Y:S02]  /*2e50*/  HADD2.F32 R63, -RZ, R43.H1_H1 ;  /* 0x3000002bff3f7230 */ /* 0x000fe40000004100 */
[----:B------:R-:W-:Y:S02]  /*2e60*/  HADD2.F32 R69, -RZ, R42.H1_H1 ;  /* 0x3000002aff457230 */ /* 0x000fe40000004100 */
[----:B------:R-:W-:Y:S01]  /*2e70*/  FMUL.FTZ R19, R18, R59 ;  /* 0x0000003b12137220 */ /* 0x000fe20000410000 */
[----:B------:R-:W-:Y:S01]  /*2e80*/  FADD.FTZ R18, -R16, R21 ;  /* 0x0000001510127221 */ /* 0x000fe20000010100 */
[----:B------:R-:W-:-:S02]  /*2e90*/  HADD2.F32 R21, -RZ, R45.H0_H0 ;  /* 0x2000002dff157230 */ /* 0x000fc40000004100 */
[----:B------:R-:W-:Y:S01]  /*2ea0*/  FFMA.FTZ R23, R56, R19, R57 ;  /* 0x0000001338177223 */ /* 0x000fe20000010039 */
[-C--:B------:R-:W-:Y:S02]  /*2eb0*/  FMUL.FTZ R18, R18, R59.reuse ;  /* 0x0000003b12127220 */ /* 0x080fe40000410000 */
[----:B------:R-:W-:Y:S01]  /*2ec0*/  FADD.FTZ R24, -R16, R21 ;  /* 0x0000001510187221 */ /* 0x000fe20000010100 */
[----:B------:R-:W-:Y:S01]  /*2ed0*/  FMUL.FTZ R22, R23, -1.4426950216293334961 ;  /* 0xbfb8aa3b17167820 */ /* 0x000fe20000410000 */
[----:B------:R-:W-:Y:S02]  /*2ee0*/  FFMA.FTZ R20, R17, R18, R58 ;  /* 0x0000001211147223 */ /* 0x000fe4000001003a */
[----:B------:R-:W-:Y:S02]  /*2ef0*/  FMUL.FTZ R24, R24, R59 ;  /* 0x0000003b18187220 */ /* 0x000fe40000410000 */
[----:B------:R-:W-:Y:S01]  /*2f00*/  FMUL.FTZ R27, R20, -1.4426950216293334961 ;  /* 0xbfb8aa3b141b7820 */ /* 0x000fe20000410000 */
[----:B------:R-:W0:Y:S01]  /*2f10*/  MUFU.EX2 R22, R22 ;  /* 0x0000001600167308 */ /* 0x000e220000000800 */
[----:B------:R-:W-:-:S04]  /*2f20*/  FFMA.FTZ R21, R56, R24, R57 ;  /* 0x0000001838157223 */ /* 0x000fc80000010039 */
[----:B------:R-:W1:Y:S01]  /*2f30*/  MUFU.EX2 R27, R27 ;  /* 0x0000001b001b7308 */ /* 0x000e620000000800 */
[----:B------:R-:W-:-:S06]  /*2f40*/  FMUL.FTZ R29, R21, -1.4426950216293334961 ;  /* 0xbfb8aa3b151d7820 */ /* 0x000fcc0000410000 */
[----:B------:R-:W2:Y:S01]  /*2f50*/  MUFU.EX2 R29, R29 ;  /* 0x0000001d001d7308 */ /* 0x000ea20000000800 */
[----:B0-----:R-:W-:Y:S01]  /*2f60*/  FADD.FTZ R26, R22, 1 ;  /* 0x3f800000161a7421 */ /* 0x001fe20000010000 */
[----:B------:R-:W-:-:S04]  /*2f70*/  FADD.FTZ R22, -R16, R25 ;  /* 0x0000001910167221 */ /* 0x000fc80000010100 */
[----:B------:R-:W-:Y:S01]  /*2f80*/  FMUL.FTZ R25, R22, R59 ;  /* 0x0000003b16197220 */ /* 0x000fe20000410000 */
[----:B-1----:R-:W-:Y:S01]  /*2f90*/  FADD.FTZ R28, R27, 1 ;  /* 0x3f8000001b1c7421 */ /* 0x002fe20000010000 */
[----:B------:R-:W0:Y:S01]  /*2fa0*/  MUFU.RCP R26, R26 ;  /* 0x0000001a001a7308 */ /* 0x000e220000001000 */
[----:B------:R-:W-:Y:S02]  /*2fb0*/  HADD2.F32 R27, -RZ, R46.H0_H0 ;  /* 0x2000002eff1b7230 */ /* 0x000fe40000004100 */
[----:B------:R-:W-:Y:S01]  /*2fc0*/  FFMA.FTZ R22, R17, R25, R58 ;  /* 0x0000001911167223 */ /* 0x000fe2000001003a */
[----:B--2---:R-:W-:-:S03]  /*2fd0*/  FADD.FTZ R31, R29, 1 ;  /* 0x3f8000001d1f7421 */ /* 0x004fc60000010000 */
[----:B------:R-:W-:Y:S01]  /*2fe0*/  FMUL.FTZ R60, R22, -1.4426950216293334961 ;  /* 0xbfb8aa3b163c7820 */ /* 0x000fe20000410000 */
[----:B------:R-:W-:Y:S01]  /*2ff0*/  HADD2.F32 R29, -RZ, R46.H1_H1 ;  /* 0x3000002eff1d7230 */ /* 0x000fe20000004100 */
[----:B------:R-:W1:Y:S08]  /*3000*/  MUFU.RCP R28, R28 ;  /* 0x0000001c001c7308 */ /* 0x000e700000001000 */
[----:B------:R-:W2:Y:S01]  /*3010*/  MUFU.EX2 R60, R60 ;  /* 0x0000003c003c7308 */ /* 0x000ea20000000800 */
[----:B0-----:R-:W-:Y:S01]  /*3020*/  FADD.FTZ R30, -R26, 1 ;  /* 0x3f8000001a1e7421 */ /* 0x001fe20000010100 */
[----:B------:R-:W-:-:S02]  /*3030*/  FMUL.FTZ R27, R27, R26 ;  /* 0x0000001a1b1b7220 */ /* 0x000fc40000410000 */
[----:B------:R-:W0:Y:S01]  /*3040*/  MUFU.RCP R31, R31 ;  /* 0x0000001f001f7308 */ /* 0x000e220000001000 */
[----:B------:R-:W-:Y:S01]  /*3050*/  FFMA.FTZ R30, R23, R30, 1 ;  /* 0x3f800000171e7423 */ /* 0x000fe2000001001e */
[----:B-1----:R-:W-:Y:S01]  /*3060*/  FMUL.FTZ R26, R29, R28 ;  /* 0x0000001c1d1a7220 */ /* 0x002fe20000410000 */
[----:B------:R-:W-:Y:S01]  /*3070*/  FADD.FTZ R23, -R28, 1 ;  /* 0x3f8000001c177421 */ /* 0x000fe20000010100 */
[----:B------:R-:W-:Y:S02]  /*3080*/  HADD2.F32 R29, -RZ, R43.H0_H0 ;  /* 0x2000002bff1d7230 */ /* 0x000fe40000004100 */
[----:B------:R-:W-:Y:S01]  /*3090*/  FMUL.FTZ R27, R27, R30 ;  /* 0x0000001e1b1b7220 */ /* 0x000fe20000410000 */
[----:B--2---:R-:W-:Y:S01]  /*30a0*/  FADD.FTZ R60, R60, 1 ;  /* 0x3f8000003c3c7421 */ /* 0x004fe20000010000 */
[----:B------:R-:W-:Y:S01]  /*30b0*/  FFMA.FTZ R23, R20, R23, 1 ;  /* 0x3f80000014177423 */ /* 0x000fe20000010017 */
[----:B------:R-:W-:-:S03]  /*30c0*/  FADD.FTZ R20, -R16, R29 ;  /* 0x0000001d10147221 */ /* 0x000fc60000010100 */
[----:B------:R-:W-:Y:S01]  /*30d0*/  FMUL.FTZ R26, R26, R23 ;  /* 0x000000171a1a7220 */ /* 0x000fe20000410000 */
[----:B------:R-:W1:Y:S01]  /*30e0*/  MUFU.RCP R60, R60 ;  /* 0x0000003c003c7308 */ /* 0x000e620000001000 */
[----:B------:R-:W-:Y:S01]  /*30f0*/  FMUL.FTZ R20, R20, R59 ;  /* 0x0000003b14147220 */ /* 0x000fe20000410000 */
[----:B0-----:R-:W-:-:S03]  /*3100*/  FADD.FTZ R28, -R31, 1 ;  /* 0x3f8000001f1c7421 */ /* 0x001fc60000010100 */
[----:B------:R-:W-:Y:S01]  /*3110*/  FFMA.FTZ R23, R56, R20, R57 ;  /* 0x0000001438177223 */ /* 0x000fe20000010039 */
[----:B------:R-:W-:Y:S01]  /*3120*/  FFMA.FTZ R29, R21, R28, 1 ;  /* 0x3f800000151d7423 */ /* 0x000fe2000001001c */
[----:B------:R-:W-:Y:S02]  /*3130*/  HADD2.F32 R28, -RZ, R44.H0_H0 ;  /* 0x2000002cff1c7230 */ /* 0x000fe40000004100 */
[----:B------:R-:W-:-:S03]  /*3140*/  FMUL.FTZ R30, R23, -1.4426950216293334961 ;  /* 0xbfb8aa3b171e7820 */ /* 0x000fc60000410000 */
[----:B------:R-:W-:-:S03]  /*3150*/  FMUL.FTZ R28, R28, R31 ;  /* 0x0000001f1c1c7220 */ /* 0x000fc60000410000 */
[----:B------:R-:W0:Y:S01]  /*3160*/  MUFU.EX2 R30, R30 ;  /* 0x0000001e001e7308 */ /* 0x000e220000000800 */
[----:B------:R-:W-:Y:S01]  /*3170*/  FMUL.FTZ R29, R28, R29 ;  /* 0x0000001d1c1d7220 */ /* 0x000fe20000410000 */
[----:B-1----:R-:W-:-:S04]  /*3180*/  FADD.FTZ R21, -R60, 1 ;  /* 0x3f8000003c157421 */ /* 0x002fc80000010100 */
[----:B------:R-:W-:Y:S01]  /*3190*/  FFMA.FTZ R31, R22, R21, 1 ;  /* 0x3f800000161f7423 */ /* 0x000fe20000010015 */
[----:B------:R-:W-:Y:S02]  /*31a0*/  HADD2.F32 R21, -RZ, R44.H1_H1 ;  /* 0x3000002cff157230 */ /* 0x000fe40000004100 */
[----:B------:R-:W-:-:S03]  /*31b0*/  FADD.FTZ R22, -R16, R63 ;  /* 0x0000003f10167221 */ /* 0x000fc60000010100 */
[----:B------:R-:W-:Y:S01]  /*31c0*/  FMUL.FTZ R60, R21, R60 ;  /* 0x0000003c153c7220 */ /* 0x000fe20000410000 */
[----:B------:R-:W-:Y:S01]  /*31d0*/  FMUL.FTZ R21, R22, R59 ;  /* 0x0000003b16157220 */ /* 0x000fe20000410000 */
[----:B0-----:R-:W-:Y:S02]  /*31e0*/  FADD.FTZ R62, R30, 1 ;  /* 0x3f8000001e3e7421 */ /* 0x001fe40000010000 */
[----:B------:R-:W-:Y:S01]  /*31f0*/  FMUL.FTZ R28, R60, R31 ;  /* 0x0000001f3c1c7220 */ /* 0x000fe20000410000 */
[----:B------:R-:W-:Y:S01]  /*3200*/  FFMA.FTZ R22, R17, R21, R58 ;  /* 0x0000001511167223 */ /* 0x000fe2000001003a */
[----:B------:R-:W-:Y:S02]  /*3210*/  HADD2.F32 R31, -RZ, R42.H0_H0 ;  /* 0x2000002aff1f7230 */ /* 0x000fe40000004100 */
        /* <DEDUP_REMOVED lines=8> */
[----:B------:R-:W0:Y:S02]  /*32a0*/  MUFU.RCP R60, R60 ;  /* 0x0000003c003c7308 */ /* 0x000e240000001000 */
[----:B------:R-:W-:Y:S01]  /*32b0*/  FMUL.FTZ R23, R23, R30 ;  /* 0x0000001e17177220 */ /* 0x000fe20000410000 */
[----:B------:R-:W-:-:S04]  /*32c0*/  FMUL.FTZ R30, R56, R27 ;  /* 0x0000001b381e7220 */ /* 0x000fc80000410000 */
[C---:B------:R-:W-:Y:S01]  /*32d0*/  FFMA.FTZ R63, R19.reuse, R30, RZ ;  /* 0x0000001e133f7223 */ /* 0x040fe200000100ff */
[----:B------:R-:W-:Y:S01]  /*32e0*/  FADD.FTZ R30, RZ, R30 ;  /* 0x0000001eff1e7221 */ /* 0x000fe20000010000 */
[----:B------:R-:W-:Y:S02]  /*32f0*/  FFMA.FTZ R19, R19, R27, RZ ;  /* 0x0000001b13137223 */ /* 0x000fe400000100ff */
[----:B------:R-:W-:Y:S01]  /*3300*/  FFMA.FTZ R63, R18, R31, R63 ;  /* 0x0000001f123f7223 */ /* 0x000fe2000001003f */
[----:B------:R-:W-:Y:S01]  /*3310*/  FADD.FTZ R31, R31, R30 ;  /* 0x0000001e1f1f7221 */ /* 0x000fe20000010000 */
[----:B0-----:R-:W-:Y:S01]  /*3320*/  FMUL.FTZ R30, R69, R60 ;  /* 0x0000003c451e7220 */ /* 0x001fe20000410000 */
[----:B------:R-:W-:Y:S01]  /*3330*/  FADD.FTZ R69, -R60, 1 ;  /* 0x3f8000003c457421 */ /* 0x000fe20000010100 */
[----:B------:R-:W-:-:S03]  /*3340*/  FMUL.FTZ R60, R56, R29 ;  /* 0x0000001d383c7220 */ /* 0x000fc60000410000 */
[----:B------:R-:W-:Y:S01]  /*3350*/  FFMA.FTZ R69, R22, R69, 1 ;  /* 0x3f80000016457423 */ /* 0x000fe20000010045 */
[----:B------:R-:W-:-:S03]  /*3360*/  FADD.FTZ R31, R31, R60 ;  /* 0x0000003c1f1f7221 */ /* 0x000fc60000010000 */
[----:B------:R-:W-:Y:S01]  /*3370*/  FMUL.FTZ R22, R30, R69 ;  /* 0x000000451e167220 */ /* 0x000fe20000410000 */
[----:B------:R-:W-:Y:S02]  /*3380*/  HADD2.F32 R69, -RZ, R41.H0_H0 ;  /* 0x20000029ff457230 */ /* 0x000fe40000004100 */
[----:B------:R-:W-:Y:S01]  /*3390*/  FADD.FTZ R30, RZ, R27 ;  /* 0x0000001bff1e7221 */ /* 0x000fe20000010000 */
[----:B------:R-:W-:Y:S02]  /*33a0*/  FFMA.FTZ R27, R24, R29, R19 ;  /* 0x0000001d181b7223 */ /* 0x000fe40000010013 */
[----:B------:R-:W-:Y:S01]  /*33b0*/  FADD.FTZ R62, -R16, R69 ;  /* 0x00000045103e7221 */ /* 0x000fe20000010100 */
[----:B------:R-:W-:-:S03]  /*33c0*/  FADD.FTZ R30, R30, R29 ;  /* 0x0000001d1e1e7221 */ /* 0x000fc60000010000 */
[----:B------:R-:W-:Y:S01]  /*33d0*/  FMUL.FTZ R19, R62, R59 ;  /* 0x0000003b3e137220 */ /* 0x000fe20000410000 */
[----:B------:R-:W-:Y:S01]  /*33e0*/  FFMA.FTZ R62, R24, R60, R63 ;  /* 0x0000003c183e7223 */ /* 0x000fe2000001003f */
[----:B------:R-:W-:Y:S02]  /*33f0*/  HADD2.F32 R60, -RZ, R40.H0_H0 ;  /* 0x20000028ff3c7230 */ /* 0x000fe40000004100 */
[----:B------:R-:W-:-:S04]  /*3400*/  FFMA.FTZ R24, R56, R19, R57 ;  /* 0x0000001338187223 */ /* 0x000fc80000010039 */
[----:B------:R-:W-:-:S06]  /*3410*/  FMUL.FTZ R29, R24, -1.4426950216293334961 ;  /* 0xbfb8aa3b181d7820 */ /* 0x000fcc0000410000 */
[----:B------:R-:W0:Y:S02]  /*3420*/  MUFU.EX2 R29, R29 ;  /* 0x0000001d001d7308 */ /* 0x000e240000000800 */
[----:B0-----:R-:W-:Y:S01]  /*3430*/  FADD.FTZ R63, R29, 1 ;  /* 0x3f8000001d3f7421 */ /* 0x001fe20000010000 */
[----:B------:R-:W-:-:S04]  /*3440*/  FADD.FTZ R29, RZ, R26 ;  /* 0x0000001aff1d7221 */ /* 0x000fc80000010000 */
[----:B------:R-:W-:Y:S01]  /*3450*/  FADD.FTZ R29, R29, R28 ;  /* 0x0000001c1d1d7221 */ /* 0x000fe20000010000 */
[----:B------:R-:W0:Y:S02]  /*3460*/  MUFU.RCP R63, R63 ;  /* 0x0000003f003f7308 */ /* 0x000e240000001000 */
[----:B0-----:R-:W-:Y:S01]  /*3470*/  FADD.FTZ R69, -R63, 1 ;  /* 0x3f8000003f457421 */ /* 0x001fe20000010100 */
[----:B------:R-:W-:-:S03]  /*3480*/  FMUL.FTZ R60, R60, R63 ;  /* 0x0000003f3c3c7220 */ /* 0x000fc60000410000 */
[----:B------:R-:W-:-:S04]  /*3490*/  FFMA.FTZ R69, R24, R69, 1 ;  /* 0x3f80000018457423 */ /* 0x000fc80000010045 */
[----:B------:R-:W-:Y:S01]  /*34a0*/  FMUL.FTZ R24, R60, R69 ;  /* 0x000000453c187220 */ /* 0x000fe20000410000 */
[----:B------:R-:W-:Y:S02]  /*34b0*/  HADD2.F32 R69, -RZ, R41.H1_H1 ;  /* 0x30000029ff457230 */ /* 0x000fe40000004100 */
[----:B------:R-:W-:-:S03]  /*34c0*/  FFMA.FTZ R60, R18, R26, RZ ;  /* 0x0000001a123c7223 */ /* 0x000fc600000100ff */
[----:B------:R-:W-:Y:S01]  /*34d0*/  FADD.FTZ R18, -R16, R69 ;  /* 0x0000004510127221 */ /* 0x000fe20000010100 */
[-C--:B------:R-:W-:Y:S01]  /*34e0*/  FMUL.FTZ R69, R17, R28.reuse ;  /* 0x0000001c11457220 */ /* 0x080fe20000410000 */
[C---:B------:R-:W-:Y:S02]  /*34f0*/  FFMA.FTZ R60, R25.reuse, R28, R60 ;  /* 0x0000001c193c7223 */ /* 0x040fe4000001003c */
        /* <DEDUP_REMOVED lines=8> */
[----:B------:R-:W-:-:S04]  /*3580*/  FFMA.FTZ R28, R20, R23, R27 ;  /* 0x00000017141c7223 */ /* 0x000fc8000001001b */
[----:B------:R-:W-:Y:S01]  /*3590*/  FFMA.FTZ R28, R19, R24, R28 ;  /* 0x00000018131c7223 */ /* 0x000fe2000001001c */
[----:B------:R-:W0:Y:S02]  /*35a0*/  MUFU.RCP R62, R62 ;  /* 0x0000003e003e7308 */ /* 0x000e240000001000 */
[----:B0-----:R-:W-:Y:S01]  /*35b0*/  FADD.FTZ R68, -R62, 1 ;  /* 0x3f8000003e447421 */ /* 0x001fe20000010100 */
[----:B------:R-:W-:Y:S01]  /*35c0*/  FMUL.FTZ R31, R31, R62 ;  /* 0x0000003e1f1f7220 */ /* 0x000fe20000410000 */
[----:B------:R-:W-:Y:S02]  /*35d0*/  FMUL.FTZ R62, R56, R23 ;  /* 0x00000017383e7220 */ /* 0x000fe40000410000 */
[----:B------:R-:W-:-:S04]  /*35e0*/  FFMA.FTZ R68, R25, R68, 1 ;  /* 0x3f80000019447423 */ /* 0x000fc80000010044 */
[----:B------:R-:W-:Y:S01]  /*35f0*/  FMUL.FTZ R25, R31, R68 ;  /* 0x000000441f197220 */ /* 0x000fe20000410000 */
[----:B------:R-:W-:-:S05]  /*3600*/  HADD2.F32 R31, -RZ, R39.H0_H0 ;  /* 0x20000027ff1f7230 */ /* 0x000fca0000004100 */
[----:B------:R-:W-:Y:S01]  /*3610*/  FADD.FTZ R68, -R16, R31 ;  /* 0x0000001f10447221 */ /* 0x000fe20000010100 */
[----:B------:R-:W-:Y:S01]  /*3620*/  FADD.FTZ R31, R30, R23 ;  /* 0x000000171e1f7221 */ /* 0x000fe20000010000 */
[----:B------:R-:W-:Y:S01]  /*3630*/  FADD.FTZ R30, R29, R22 ;  /* 0x000000161d1e7221 */ /* 0x000fe20000010000 */
[----:B------:R-:W-:Y:S01]  /*3640*/  FMUL.FTZ R29, R17, R22 ;  /* 0x00000016111d7220 */ /* 0x000fe20000410000 */
[----:B------:R-:W-:Y:S01]  /*3650*/  FMUL.FTZ R23, R68, R59 ;  /* 0x0000003b44177220 */ /* 0x000fe20000410000 */
[----:B------:R-:W-:Y:S01]  /*3660*/  FFMA.FTZ R68, R20, R62, R63 ;  /* 0x0000003e14447223 */ /* 0x000fe2000001003f */
[----:B------:R-:W-:Y:S01]  /*3670*/  FADD.FTZ R62, R26, R62 ;  /* 0x0000003e1a3e7221 */ /* 0x000fe20000010000 */
[----:B------:R-:W-:Y:S02]  /*3680*/  HADD2.F32 R26, -RZ, R38.H0_H0 ;  /* 0x20000026ff1a7230 */ /* 0x000fe40000004100 */
[C---:B------:R-:W-:Y:S01]  /*3690*/  FFMA.FTZ R20, R56.reuse, R23, R57 ;  /* 0x0000001738147223 */ /* 0x040fe20000010039 */
[----:B------:R-:W-:Y:S01]  /*36a0*/  FFMA.FTZ R68, R21, R29, R68 ;  /* 0x0000001d15447223 */ /* 0x000fe20000010044 */
[----:B------:R-:W-:Y:S01]  /*36b0*/  FADD.FTZ R62, R29, R62 ;  /* 0x0000003e1d3e7221 */ /* 0x000fe20000010000 */
[----:B------:R-:W-:Y:S01]  /*36c0*/  FMUL.FTZ R29, R56, R24 ;  /* 0x00000018381d7220 */ /* 0x000fe20000410000 */
[----:B------:R-:W-:Y:S01]  /*36d0*/  FMUL.FTZ R27, R20, -1.4426950216293334961 ;  /* 0xbfb8aa3b141b7820 */ /* 0x000fe20000410000 */
[----:B------:R-:W-:-:S02]  /*36e0*/  FADD.FTZ R31, R31, R24 ;  /* 0x000000181f1f7221 */ /* 0x000fc40000010000 */
[----:B------:R-:W-:-:S03]  /*36f0*/  FADD.FTZ R62, R62, R29 ;  /* 0x0000001d3e3e7221 */ /* 0x000fc60000010000 */
[----:B------:R-:W0:Y:S02]  /*3700*/  MUFU.EX2 R27, R27 ;  /* 0x0000001b001b7308 */ /* 0x000e240000000800 */
[----:B0-----:R-:W-:Y:S01]  /*3710*/  FADD.FTZ R63, R27, 1 ;  /* 0x3f8000001b3f7421 */ /* 0x001fe20000010000 */
[----:B------:R-:W-:Y:S01]  /*3720*/  FFMA.FTZ R27, R21, R22, R60 ;  /* 0x00000016151b7223 */ /* 0x000fe2000001003c */
[----:B------:R-:W-:-:S03]  /*3730*/  HADD2.F32 R22, -RZ, R38.H1_H1 ;  /* 0x30000026ff167230 */ /* 0x000fc60000004100 */
[----:B------:R-:W-:Y:S01]  /*3740*/  FFMA.FTZ R27, R18, R25, R27 ;  /* 0x00000019121b7223 */ /* 0x000fe2000001001b */
[----:B------:R-:W0:Y:S02]  /*3750*/  MUFU.RCP R63, R63 ;  /* 0x0000003f003f7308 */ /* 0x000e240000001000 */
[----:B0-----:R-:W-:Y:S01]  /*3760*/  FADD.FTZ R69, -R63, 1 ;  /* 0x3f8000003f457421 */ /* 0x001fe20000010100 */
[----:B------:R-:W-:-:S03]  /*3770*/  FMUL.FTZ R26, R26, R63 ;  /* 0x0000003f1a1a7220 */ /* 0x000fc60000410000 */
[----:B------:R-:W-:-:S04]  /*3780*/  FFMA.FTZ R69, R20, R69, 1 ;  /* 0x3f80000014457423 */ /* 0x000fc80000010045 */
[----:B------:R-:W-:Y:S01]  /*3790*/  FMUL.FTZ R26, R26, R69 ;  /* 0x000000451a1a7220 */ /* 0x000fe20000410000 */
[----:B------:R-:W-:-:S03]  /*37a0*/  HADD2.F32 R69, -RZ, R39.H1_H1 ;  /* 0x30000027ff457230 */ /* 0x000fc60000004100 */
        /* <DEDUP_REMOVED lines=10> */
[----:B------:R-:W-:Y:S01]  /*3850*/  FFMA.FTZ R63, R19, R29, R68 ;  /* 0x0000001d133f7223 */ /* 0x000fe20000010044 */
[----:B------:R-:W-:Y:S02]  /*3860*/  HADD2.F32 R29, -RZ, R36.H0_H0 ;  /* 0x20000024ff1d7230 */ /* 0x000fe40000004100 */
[----:B------:R-:W-:-:S04]  /*3870*/  FFMA.FTZ R21, R21, R70, 1 ;  /* 0x3f80000015157423 */ /* 0x000fc80000010046 */
[----:B------:R-:W-:Y:S01]  /*3880*/  FMUL.FTZ R22, R22, R21 ;  /* 0x0000001516167220 */ /* 0x000fe20000410000 */
[----:B------:R-:W-:-:S03]  /*3890*/  HADD2.F32 R21, -RZ, R37.H0_H0 ;  /* 0x20000025ff157230 */ /* 0x000fc60000004100 */
        /* <DEDUP_REMOVED lines=15> */
[----:B------:R-:W-:Y:S02]  /*3990*/  FFMA.FTZ R28, R21, R19, R28 ;  /* 0x00000013151c7223 */ /* 0x000fe4000001001c */
        /* <DEDUP_REMOVED lines=17> */
[----:B------:R-:W-:-:S02]  /*3ab0*/  HADD2.F32 R69, -RZ, R35.H0_H0 ;  /* 0x20000023ff457230 */ /* 0x000fc40000004100 */
[----:B------:R-:W-:Y:S01]  /*3ac0*/  FADD.FTZ R60, R31, R26 ;  /* 0x0000001a1f3c7221 */ /* 0x000fe20000010000 */
[----:B------:R-:W-:Y:S01]  /*3ad0*/  FFMA.FTZ R31, R23, R63, R30 ;  /* 0x0000003f171f7223 */ /* 0x000fe2000001001e */
[----:B------:R-:W-:Y:S02]  /*3ae0*/  HADD2.F32 R63, -RZ, R34.H0_H0 ;  /* 0x20000022ff3f7230 */ /* 0x000fe40000004100 */
[----:B------:R-:W-:Y:S01]  /*3af0*/  FADD.FTZ R29, R29, R18 ;  /* 0x000000121d1d7221 */ /* 0x000fe20000010000 */
[----:B------:R-:W-:Y:S01]  /*3b00*/  FADD.FTZ R68, -R16, R69 ;  /* 0x0000004510447221 */ /* 0x000fe20000010100 */
[----:B------:R-:W-:Y:S01]  /*3b10*/  FADD.FTZ R60, R60, R19 ;  /* 0x000000133c3c7221 */ /* 0x000fe20000010000 */
        /* <DEDUP_REMOVED lines=315> */
[CC--:B------:R-:W-:Y:S01]  /*4ed0*/  FFMA.FTZ R30, R21.reuse, R19.reuse, R28 ;  /* 0x00000013151e7223 */ /* 0x0c0fe2000001001c */
[----:B------:R-:W-:Y:S02]  /*4ee0*/  FMUL.FTZ R19, R56, R19 ;  /* 0x0000001338137220 */ /* 0x000fe40000410000 */
[----:B------:R-:W-:Y:S02]  /*4ef0*/  FADD.FTZ R68, -R16, R69 ;  /* 0x0000004510447221 */ /* 0x000fe40000010100 */
[----:B------:R-:W-:Y:S01]  /*4f00*/  FFMA.FTZ R31, R21, R19, R26 ;  /* 0x00000013151f7223 */ /* 0x000fe2000001001a */
[----:B------:R-:W-:Y:S01]  /*4f10*/  FADD.FTZ R62, R62, R19 ;  /* 0x000000133e3e7221 */ /* 0x000fe20000010000 */
[----:B------:R-:W-:Y:S01]  /*4f20*/  FMUL.FTZ R28, R68, R59 ;  /* 0x0000003b441c7220 */ /* 0x000fe20000410000 */
[----:B------:R-:W-:-:S03]  /*4f30*/  HADD2.F32 R68, -RZ, R53.H0_H0 ;  /* 0x20000035ff447230 */ /* 0x000fc60000004100 */
        /* <DEDUP_REMOVED lines=8> */
[----:B------:R-:W-:-:S03]  /*4fc0*/  HADD2.F32 R21, -RZ, R54.H1_H1 ;  /* 0x30000036ff157230 */ /* 0x000fc60000004100 */
[----:B------:R-:W-:Y:S02]  /*4fd0*/  FMUL.FTZ R19, R19, R68 ;  /* 0x0000004413137220 */ /* 0x000fe40000410000 */
[----:B------:R-:W-:Y:S01]  /*4fe0*/  FADD.FTZ R68, -R16, R21 ;  /* 0x0000001510447221 */ /* 0x000fe20000010100 */
[----:B------:R-:W-:Y:S01]  /*4ff0*/  FADD.FTZ R21, R29, R18 ;  /* 0x000000121d157221 */ /* 0x000fe20000010000 */
[----:B------:R-:W-:Y:S02]  /*5000*/  FMUL.FTZ R18, R17, R18 ;  /* 0x0000001211127220 */ /* 0x000fe40000410000 */
[----:B------:R-:W-:Y:S01]  /*5010*/  FMUL.FTZ R29, R68, R59 ;  /* 0x0000003b441d7220 */ /* 0x000fe20000410000 */
[----:B------:R-:W-:Y:S01]  /*5020*/  FADD.FTZ R21, R21, R20 ;  /* 0x0000001415157221 */ /* 0x000fe20000010000 */
[----:B------:R-:W-:Y:S01]  /*5030*/  FFMA.FTZ R24, R24, R18, R31 ;  /* 0x0000001218187223 */ /* 0x000fe2000001001f */
[----:B------:R-:W-:Y:S02]  /*5040*/  HADD2.F32 R31, -RZ, R53.H1_H1 ;  /* 0x30000035ff1f7230 */ /* 0x000fe40000004100 */
[----:B------:R-:W-:Y:S01]  /*5050*/  FFMA.FTZ R26, R17, R29, R58 ;  /* 0x0000001d111a7223 */ /* 0x000fe2000001003a */
[----:B------:R-:W-:-:S03]  /*5060*/  FADD.FTZ R62, R18, R62 ;  /* 0x0000003e123e7221 */ /* 0x000fc60000010000 */
[----:B------:R-:W-:-:S06]  /*5070*/  FMUL.FTZ R63, R26, -1.4426950216293334961 ;  /* 0xbfb8aa3b1a3f7820 */ /* 0x000fcc0000410000 */
[----:B------:R-:W0:Y:S02]  /*5080*/  MUFU.EX2 R63, R63 ;  /* 0x0000003f003f7308 */ /* 0x000e240000000800 */
[----:B0-----:R-:W-:-:S06]  /*5090*/  FADD.FTZ R68, R63, 1 ;  /* 0x3f8000003f447421 */ /* 0x001fcc0000010000 */
[----:B------:R-:W0:Y:S02]  /*50a0*/  MUFU.RCP R68, R68 ;  /* 0x0000004400447308 */ /* 0x000e240000001000 */
[----:B0-----:R-:W-:Y:S01]  /*50b0*/  FMUL.FTZ R18, R31, R68 ;  /* 0x000000441f127220 */ /* 0x001fe20000410000 */
[----:B------:R-:W-:-:S04]  /*50c0*/  FADD.FTZ R31, -R68, 1 ;  /* 0x3f800000441f7421 */ /* 0x000fc80000010100 */
[----:B------:R-:W-:Y:S01]  /*50d0*/  FFMA.FTZ R69, R26, R31, 1 ;  /* 0x3f8000001a457423 */ /* 0x000fe2000001001f */
[CC--:B------:R-:W-:Y:S01]  /*50e0*/  FFMA.FTZ R31, R25.reuse, R23.reuse, R30 ;  /* 0x00000017191f7223 */ /* 0x0c0fe2000001001e */
[----:B------:R-:W-:Y:S01]  /*50f0*/  FMUL.FTZ R23, R56, R23 ;  /* 0x0000001738177220 */ /* 0x000fe20000410000 */
[----:B------:R-:W-:Y:S01]  /*5100*/  FADD.FTZ R30, R60, R19 ;  /* 0x000000133c1e7221 */ /* 0x000fe20000010000 */
[----:B------:R-:W-:Y:S02]  /*5110*/  FMUL.FTZ R18, R18, R69 ;  /* 0x0000004512127220 */ /* 0x000fe40000410000 */
[----:B------:R-:W-:Y:S01]  /*5120*/  FFMA.FTZ R26, R25, R23, R24 ;  /* 0x00000017191a7223 */ /* 0x000fe20000010018 */
[----:B------:R-:W-:Y:S01]  /*5130*/  FADD.FTZ R62, R62, R23 ;  /* 0x000000173e3e7221 */ /* 0x000fe20000010000 */
[-C--:B------:R-:W-:Y:S01]  /*5140*/  FMUL.FTZ R23, R17, R20.reuse ;  /* 0x0000001411177220 */ /* 0x080fe20000410000 */
[----:B------:R-:W-:-:S03]  /*5150*/  FFMA.FTZ R24, R22, R20, R27 ;  /* 0x0000001416187223 */ /* 0x000fc6000001001b */
[----:B------:R-:W-:Y:S01]  /*5160*/  FFMA.FTZ R25, R22, R23, R26 ;  /* 0x0000001716197223 */ /* 0x000fe2000001001a */
[----:B------:R-:W-:Y:S01]  /*5170*/  FADD.FTZ R62, R23, R62 ;  /* 0x0000003e173e7221 */ /* 0x000fe20000010000 */
[----:B------:R-:W-:Y:S01]  /*5180*/  FMUL.FTZ R23, R56, R19 ;  /* 0x0000001338177220 */ /* 0x000fe20000410000 */
[----:B------:R-:W-:-:S03]  /*5190*/  FMUL.FTZ R26, R17, R18 ;  /* 0x00000012111a7220 */ /* 0x000fc60000410000 */
[----:B------:R-:W-:Y:S01]  /*51a0*/  FFMA.FTZ R22, R28, R23, R25 ;  /* 0x000000171c167223 */ /* 0x000fe20000010019 */
[----:B------:R-:W-:Y:S01]  /*51b0*/  FADD.FTZ R25, R62, R23 ;  /* 0x000000173e197221 */ /* 0x000fe20000010000 */
[----:B------:R-:W-:Y:S01]  /*51c0*/  FFMA.FTZ R28, R28, R19, R31 ;  /* 0x000000131c1c7223 */ /* 0x000fe2000001001f */
[----:B------:R-:W-:Y:S01]  /*51d0*/  FADD.FTZ R31, R21, R18 ;  /* 0x00000012151f7221 */ /* 0x000fe20000010000 */
[C---:B------:R-:W-:Y:S01]  /*51e0*/  FFMA.FTZ R23, R29.reuse, R26, R22 ;  /* 0x0000001a1d177223 */ /* 0x040fe20000010016 */
[----:B------:R-:W-:Y:S01]  /*51f0*/  FADD.FTZ R26, R26, R25 ;  /* 0x000000191a1a7221 */ /* 0x000fe20000010000 */
[----:B------:R-:W-:-:S07]  /*5200*/  FFMA.FTZ R29, R29, R18, R24 ;  /* 0x000000121d1d7223 */ /* 0x000fce0000010018 */
.L_x_925:
        /* <DEDUP_REMOVED lines=44> */
.L_x_927:
[----:B------:R-:W-:Y:S05]  /*54d0*/  BSYNC.RECONVERGENT B0 ;  /* 0x0000000000007941 */ /* 0x000fea0003800200 */
.L_x_926:
[----:B------:R-:W-:Y:S06]  /*54e0*/  BAR.SYNC.DEFER_BLOCKING 0x0 ;  /* 0x0000000000007b1d */ /* 0x000fec0000010000 */
[----:B------:R-:W-:Y:S04]  /*54f0*/  BSSY.RECONVERGENT B0, `(.L_x_928) ;  /* 0x000001f000007945 */ /* 0x000fe80003800200 */
[----:B------:R-:W-:Y:S05]  /*5500*/  @P1 BRA `(.L_x_929) ;  /* 0x0000000000741947 */ /* 0x000fea0003800000 */
[----:B------:R-:W-:-:S09]  /*5510*/  ULEA UR4, UR8, UR5, 0x18 ;  /* 0x0000000508047291 */ /* 0x000fd2000f8ec0ff */
[----:B--2---:R-:W2:Y:S04]  /*5520*/  LDS.64 R24, [UR4+0x18] ;  /* 0x00001804ff187984 */ /* 0x004ea80008000a00 */
[----:B-1-3--:R-:W1:Y:S01]  /*5530*/  LDS.128 R20, [UR4+0x20] ;  /* 0x00002004ff147984 */ /* 0x00ae620008000c00 */
[----:B--2---:R-:W-:Y:S01]  /*5540*/  FADD.FTZ R27, R18, R24 ;  /* 0x00000018121b7221 */ /* 0x004fe20000010000 */
[----:B0-----:R-:W-:-:S03]  /*5550*/  FADD.FTZ R18, R19, R25 ;  /* 0x0000001913127221 */ /* 0x001fc60000010000 */
[----:B-1----:R-:W-:Y:S01]  /*5560*/  FADD.FTZ R19, R27, R20 ;  /* 0x000000141b137221 */ /* 0x002fe20000010000 */
[----:B------:R-:W-:Y:S01]  /*5570*/  FADD.FTZ R18, R18, R21 ;  /* 0x0000001512127221 */ /* 0x000fe20000010000 */
[----:B------:R-:W0:Y:S02]  /*5580*/  LDS.128 R24, [UR4+0x30] ;  /* 0x00003004ff187984 */ /* 0x000e240008000c00 */
        /* <DEDUP_REMOVED lines=21> */
.L_x_929:
[----:B------:R-:W-:Y:S05]  /*56e0*/  BSYNC.RECONVERGENT B0 ;  /* 0x0000000000007941 */ /* 0x000fea0003800200 */
.L_x_928:
        /* <DEDUP_REMOVED lines=78> */
.L_x_931:
[----:B------:R-:W-:Y:S05]  /*5bd0*/  BSYNC.RECONVERGENT B0 ;  /* 0x0000000000007941 */ /* 0x000fea0003800200 */
.L_x_930:
        /* <DEDUP_REMOVED lines=32> */
.L_x_933:
[----:B------:R-:W-:Y:S05]  /*5de0*/  BSYNC.RECONVERGENT B0 ;  /* 0x0000000000007941 */ /* 0x000fea0003800200 */
.L_x_932:
        /* <DEDUP_REMOVED lines=25> */
.L_x_936:
[----:B---3--:R-:W2:Y:S04]  /*5f80*/  LDG.E.STRONG.GPU R22, desc[UR6][R20.64] ;  /* 0x0000000614167981 */ /* 0x008ea8000c1ef900 */
[----:B--2---:R-:W-:Y:S01]  /*5f90*/  CCTL.IVALL ;  /* 0x00000000ff00798f */ /* 0x004fe20002000000 */
[----:B------:R-:W-:Y:S05]  /*5fa0*/  YIELD ;  /* 0x0000000000007946 */ /* 0x000fea0003800000 */
[----:B------:R-:W-:-:S13]  /*5fb0*/  ISETP.NE.AND P0, PT, R22, R27, PT ;  /* 0x0000001b1600720c */ /* 0x000fda0003f05270 */
[----:B------:R-:W-:Y:S05]  /*5fc0*/  @P0 BRA `(.L_x_936) ;  /* 0xfffffffc00ec0947 */ /* 0x000fea000383ffff */
.L_x_935:
[----:B------:R-:W-:Y:S05]  /*5fd0*/  WARPSYNC.ALL ;  /* 0x0000000000007948 */ /* 0x000fea0003800000 */
[----:B------:R-:W-:Y:S01]  /*5fe0*/  BAR.SYNC.DEFER_BLOCKING 0x0 ;  /* 0x0000000000007b1d */ /* 0x000fe20000010000 */
[----:B------:R-:W-:-:S05]  /*5ff0*/  MOV R28, RZ ;  /* 0x000000ff001c7202 */ /* 0x000fca0000000f00 */
[----:B------:R-:W-:Y:S05]  /*6000*/  @!P2 BRA `(.L_x_937) ;  /* 0x00000004001ca947 */ /* 0x000fea0003800000 */
[C-C-:B------:R-:W-:Y:S01]  /*6010*/  IMAD R73, R62.reuse, 0x3, R29.reuse ;  /* 0x000000033e497824 */ /* 0x140fe200078e021d */
[CC--:B------:R-:W-:Y:S01]  /*6020*/  LEA R69, R62.reuse, R29.reuse, 0x1 ;  /* 0x0000001d3e457211 */ /* 0x0c0fe200078e08ff */
[C-C-:B------:R-:W-:Y:S01]  /*6030*/  IMAD R71, R62.reuse, 0x7, R29.reuse ;  /* 0x000000073e477824 */ /* 0x140fe200078e021d */
[CC--:B------:R-:W-:Y:S01]  /*6040*/  LEA R27, R62.reuse, R29.reuse, 0x2 ;  /* 0x0000001d3e1b7211 */ /* 0x0c0fe200078e10ff */
[C-C-:B-1-3--:R-:W-:Y:S01]  /*6050*/  IMAD R23, R62.reuse, 0x5, R29.reuse ;  /* 0x000000053e177824 */ /* 0x14afe200078e021d */
[----:B------:R-:W-:Y:S01]  /*6060*/  IADD3 R31, PT, PT, R29, R62, RZ ;  /* 0x0000003e1d1f7210 */ /* 0x000fe20007ffe0ff */
[----:B------:R-:W-:Y:S01]  /*6070*/  IMAD R25, R62, 0x6, R29 ;  /* 0x000000063e197824 */ /* 0x000fe200078e021d */
[----:B------:R-:W-:Y:S01]  /*6080*/  IADD3 R22, PT, PT, -R3, RZ, RZ ;  /* 0x000000ff03167210 */ /* 0x000fe20007ffe1ff */
[----:B------:R-:W-:Y:S01]  /*6090*/  UMOV UR4, URZ ;  /* 0x000000ff00047c82 */ /* 0x000fe20008000000 */
[----:B------:R-:W-:Y:S02]  /*60a0*/  MOV R61, R29 ;  /* 0x0000001d003d7202 */ /* 0x000fe40000000f00 */
[----:B--2---:R-:W-:-:S07]  /*60b0*/  LOP3.LUT R24, R63, 0x7ffffff8, RZ, 0xc0, !PT ;  /* 0x7ffffff83f187812 */ /* 0x004fce00078ec0ff */
.L_x_938:
        /* <DEDUP_REMOVED lines=60> */
.L_x_937:
[----:B---3--:R-:W-:-:S13]  /*6480*/  LOP3.LUT P0, R20, R63, 0x7, RZ, 0xc0, !PT ;  /* 0x000000073f147812 */ /* 0x008fda000780c0ff */
[----:B------:R-:W-:Y:S05]  /*6490*/  @!P0 BRA `(.L_x_934) ;  /* 0x0000000000f08947 */ /* 0x000fea0003800000 */
[----:B------:R-:W-:-:S04]  /*64a0*/  IADD3 R20, PT, PT, R20, -0x1, RZ ;  /* 0xffffffff14147810 */ /* 0x000fc80007ffe0ff */
[----:B------:R-:W-:-:S13]  /*64b0*/  ISETP.GE.U32.AND P0, PT, R20, 0x3, PT ;  /* 0x000000031400780c */ /* 0x000fda0003f06070 */
[----:B------:R-:W-:Y:S05]  /*64c0*/  @!P0 BRA `(.L_x_939) ;  /* 0x0000000000708947 */ /* 0x000fea0003800000 */
[CC--:B------:R-:W-:Y:S02]  /*64d0*/  ISETP.EQ.OR P0, PT, R28.reuse, R3.reuse, P1 ;  /* 0x000000031c00720c */ /* 0x0c0fe40000f02670 */
[C---:B------:R-:W-:Y:S02]  /*64e0*/  IADD3 R22, PT, PT, R28.reuse, 0x1, RZ ;  /* 0x000000011c167810 */ /* 0x040fe40007ffe0ff */
[----:B--2---:R-:W-:Y:S02]  /*64f0*/  IADD3 R24, PT, PT, R28, 0x2, RZ ;  /* 0x000000021c187810 */ /* 0x004fe40007ffe0ff */
[-C--:B------:R-:W-:Y:S02]  /*6500*/  ISETP.EQ.OR P2, PT, R22, R3.reuse, P1 ;  /* 0x000000031600720c */ /* 0x080fe40000f42670 */
[----:B------:R-:W-:Y:S02]  /*6510*/  ISETP.EQ.OR P3, PT, R24, R3, P1 ;  /* 0x000000031800720c */ /* 0x000fe40000f62670 */
[----:B------:R-:W-:-:S03]  /*6520*/  IADD3 R26, PT, PT, R28, 0x3, RZ ;  /* 0x000000031c1a7810 */ /* 0x000fc60007ffe0ff */
[----:B------:R-:W-:Y:S01]  /*6530*/  @!P0 IMAD R21, R28, R62, R29 ;  /* 0x0000003e1c158224 */ /* 0x000fe200078e021d */
[----:B------:R-:W-:-:S03]  /*6540*/  ISETP.EQ.OR P4, PT, R26, R3, P1 ;  /* 0x000000031a00720c */ /* 0x000fc60000f82670 */
[----:B------:R-:W-:-:S04]  /*6550*/  @!P0 IMAD.WIDE.U32 R20, R21, 0x8, R74 ;  /* 0x0000000815148825 */ /* 0x000fc800078e004a */
[-CC-:B-1----:R-:W-:Y:S02]  /*6560*/  @!P2 IMAD R23, R22, R62.reuse, R29.reuse ;  /* 0x0000003e1617a224 */ /* 0x182fe400078e021d */
[----:B------:R-:W-:Y:S01]  /*6570*/  @!P3 IMAD R25, R24, R62, R29 ;  /* 0x0000003e1819b224 */ /* 0x000fe200078e021d */
[----:B------:R-:W0:Y:S01]  /*6580*/  @!P0 LDG.E.64 R20, desc[UR6][R20.64] ;  /* 0x0000000614148981 */ /* 0x000e22000c1e1b00 */
[----:B------:R-:W-:-:S04]  /*6590*/  @!P2 IMAD.WIDE.U32 R22, R23, 0x8, R74 ;  /* 0x000000081716a825 */ /* 0x000fc800078e004a */
[----:B------:R-:W-:Y:S02]  /*65a0*/  @!P3 IMAD.WIDE.U32 R24, R25, 0x8, R74 ;  /* 0x000000081918b825 */ /* 0x000fe400078e004a */
        /* <DEDUP_REMOVED lines=14> */
.L_x_939:
        /* <DEDUP_REMOVED lines=19> */
.L_x_940:
        /* <DEDUP_REMOVED lines=9> */
.L_x_941:
[----:B------:R-:W-:Y:S05]  /*6850*/  BSYNC.RECONVERGENT B0 ;  /* 0x0000000000007941 */ /* 0x000fea0003800200 */
.L_x_934:
[----:B------:R-:W5:Y:S01]  /*6860*/  S2UR UR5, SR_CgaCtaId ;  /* 0x00000000000579c3 */ /* 0x000f620000008800 */
[----:B------:R-:W-:Y:S01]  /*6870*/  UMOV UR4, 0x400 ;  /* 0x0000040000047882 */ /* 0x000fe20000000000 */
[--C-:B----4-:R-:W-:Y:S02]  /*6880*/  HADD2.F32 R25, -RZ, R47.reuse.H0_H0 ;  /* 0x2000002fff197230 */ /* 0x110fe40000004100 */
[----:B------:R-:W-:Y:S01]  /*6890*/  HADD2.F32 R47, -RZ, R47.H1_H1 ;  /* 0x3000002fff2f7230 */ /* 0x000fe20000004100 */
[----:B-----5:R-:W-:Y:S01]  /*68a0*/  ULEA UR4, UR5, UR4, 0x18 ;  /* 0x0000000405047291 */ /* 0x020fe2000f8ec0ff */
[----:B------:R-:W4:Y:S08]  /*68b0*/  LDCU.U8 UR5, c[0x0][0x414] ;  /* 0x00008280ff0577ac */ /* 0x000f300008000000 */
[----:B------:R0:W-:Y:S01]  /*68c0*/  @!P1 STS.64 [UR4+0x78], R18 ;  /* 0x00007812ff009988 */ /* 0x0001e20008000a04 */
[----:B------:R-:W-:Y:S01]  /*68d0*/  BAR.SYNC.DEFER_BLOCKING 0x0 ;  /* 0x0000000000007b1d */ /* 0x000fe20000010000 */
[----:B0--3--:R-:W-:Y:S01]  /*68e0*/  FADD.FTZ R18, -R16, R47 ;  /* 0x0000002f10127221 */ /* 0x009fe20000010100 */
[----:B----4-:R-:W-:Y:S01]  /*68f0*/  UISETP.NE.AND UP0, UPT, UR5, URZ, UPT ;  /* 0x000000ff0500728c */ /* 0x010fe2000bf05270 */
[----:B------:R-:W-:-:S02]  /*6900*/  HADD2.F32 R19, -RZ, R46.H0_H0 ;  /* 0x2000002eff137230 */ /* 0x000fc40000004100 */
[----:B------:R-:W-:Y:S02]  /*6910*/  HADD2.F32 R46, -RZ, R46.H1_H1 ;  /* 0x3000002eff2e7230 */ /* 0x000fe40000004100 */
[----:B------:R-:W-:Y:S01]  /*6920*/  FMUL.FTZ R30, R18, R59 ;  /* 0x0000003b121e7220 */ /* 0x000fe20000410000 */
[----:B------:R-:W0:Y:S01]  /*6930*/  LDS.64 R20, [UR4+0x78] ;  /* 0x00007804ff147984 */ /* 0x000e220008000a00 */
[----:B------:R-:W0:Y:S02]  /*6940*/  LDCU UR4, c[0x0][0x42c] ;  /* 0x00008580ff0477ac */ /* 0x000e240008000800 */
[----:B0-----:R-:W-:Y:S01]  /*6950*/  FMUL.FTZ R22, R20, UR4 ;  /* 0x0000000414167c20 */ /* 0x001fe20008410000 */
[----:B------:R-:W-:Y:S01]  /*6960*/  FADD.FTZ R20, -R16, R25 ;  /* 0x0000001910147221 */ /* 0x000fe20000010100 */
[----:B-1----:R-:W-:-:S03]  /*6970*/  FMUL.FTZ R23, R21, UR4 ;  /* 0x0000000415177c20 */ /* 0x002fc60008410000 */
[----:B------:R-:W-:Y:S01]  /*6980*/  FMUL.FTZ R28, R20, R59 ;  /* 0x0000003b141c7220 */ /* 0x000fe20000410000 */
[----:B------:R-:W-:Y:S06]  /*6990*/  BRA.U !UP0, `(.L_x_942) ;  /* 0x0000000108487547 */ /* 0x000fec000b800000 */
[----:B------:R-:W-:Y:S01]  /*69a0*/  FFMA.FTZ R18, R56, R28, R57 ;  /* 0x0000001c38127223 */ /* 0x000fe20000010039 */
[----:B------:R-:W-:-:S03]  /*69b0*/  FFMA.FTZ R20, R17, R30, R58 ;  /* 0x0000001e11147223 */ /* 0x000fc6000001003a */
[----:B------:R-:W-:Y:S01]  /*69c0*/  FMUL.FTZ R21, R18, -1.4426950216293334961 ;  /* 0xbfb8aa3b12157820 */ /* 0x000fe20000410000 */
[----:B------:R-:W-:-:S05]  /*69d0*/  FMUL.FTZ R25, R20, -1.4426950216293334961 ;  /* 0xbfb8aa3b14197820 */ /* 0x000fca0000410000 */
[----:B------:R-:W2:Y:S04]  /*69e0*/  MUFU.EX2 R21, R21 ;  /* 0x0000001500157308 */ /* 0x000ea80000000800 */
[----:B------:R-:W0:Y:S01]  /*69f0*/  MUFU.EX2 R25, R25 ;  /* 0x0000001900197308 */ /* 0x000e220000000800 */
[----:B--2---:R-:W-:Y:S01]  /*6a00*/  FADD.FTZ R24, R21, 1 ;  /* 0x3f80000015187421 */ /* 0x004fe20000010000 */
        /* <DEDUP_REMOVED lines=11> */
.L_x_942:
[----:B------:R-:W0:Y:S01]  /*6ac0*/  LDCU UR4, c[0x0][0x41c] ;  /* 0x00008380ff0477ac */ /* 0x000e220008000800 */
[C-C-:B------:R-:W-:Y:S01]  /*6ad0*/  FFMA.FTZ R21, R22.reuse, R28, R23.reuse ;  /* 0x0000001c16157223 */ /* 0x140fe20000010017 */
[----:B------:R-:W-:Y:S01]  /*6ae0*/  FFMA.FTZ R18, R22, R30, R23 ;  /* 0x0000001e16127223 */ /* 0x000fe20000010017 */
[----:B------:R-:W-:Y:S01]  /*6af0*/  BSSY.RECONVERGENT B0, `(.L_x_943) ;  /* 0x0000019000007945 */ /* 0x000fe20003800200 */
[----:B------:R-:W1:Y:S01]  /*6b00*/  LDCU.64 UR8, c[0x0][0x400] ;  /* 0x00008000ff0877ac */ /* 0x000e620008000a00 */
[----:B------:R-:W-:Y:S01]  /*6b10*/  FFMA.FTZ R20, R56, R19, -R21 ;  /* 0x0000001338147223 */ /* 0x000fe20000010815 */
[----:B--2---:R-:W-:Y:S01]  /*6b20*/  FFMA.FTZ R24, R17, R46, -R18 ;  /* 0x0000002e11187223 */ /* 0x004fe20000010812 */
[----:B0-----:R-:W-:-:S05]  /*6b30*/  IMAD R3, R3, UR4, R50 ;  /* 0x0000000403037c24 */ /* 0x001fca000f8e0232 */
        /* <DEDUP_REMOVED lines=20> */
.L_x_944:
[----:B------:R-:W-:Y:S05]  /*6c80*/  BSYNC.RECONVERGENT B0 ;  /* 0x0000000000007941 */ /* 0x000fea0003800200 */
.L_x_943:
[--C-:B0-----:R-:W-:Y:S01]  /*6c90*/  HADD2.F32 R19, -RZ, R45.reuse.H0_H0 ;  /* 0x2000002dff137230 */ /* 0x101fe20000004100 */
[----:B------:R-:W-:Y:S01]  /*6ca0*/  ISETP.GE.U32.AND P0, PT, R27, UR8, PT ;  /* 0x000000081b007c0c */ /* 0x000fe2000bf06070 */
[----:B------:R-:W-:Y:S01]  /*6cb0*/  HADD2.F32 R45, -RZ, R45.H1_H1 ;  /* 0x3000002dff2d7230 */ /* 0x000fe20000004100 */
[----:B------:R-:W-:Y:S01]  /*6cc0*/  ISETP.GE.U32.AND P1, PT, R25, UR8, PT ;  /* 0x0000000819007c0c */ /* 0x000fe2000bf26070 */
[--C-:B------:R-:W-:Y:S02]  /*6cd0*/  HADD2.F32 R21, -RZ, R44.reuse.H0_H0 ;  /* 0x2000002cff157230 */ /* 0x100fe40000004100 */
[----:B------:R-:W-:Y:S01]  /*6ce0*/  FADD.FTZ R20, -R16, R19 ;  /* 0x0000001310147221 */ /* 0x000fe20000010100 */
[----:B------:R-:W-:Y:S01]  /*6cf0*/  SHF.R.S32.HI R18, RZ, 0x1f, R27 ;  /* 0x0000001fff127819 */ /* 0x000fe2000001141b */
[----:B------:R-:W-:Y:S01]  /*6d00*/  HADD2.F32 R44, -RZ, R44.H1_H1 ;  /* 0x3000002cff2c7230 */ /* 0x000fe20000004100 */
[----:B------:R-:W-:Y:S01]  /*6d10*/  SHF.R.S32.HI R24, RZ, 0x1f, R25 ;  /* 0x0000001fff187819 */ /* 0x000fe20000011419 */
[-C--:B------:R-:W-:Y:S01]  /*6d20*/  FMUL.FTZ R26, R20, R59.reuse ;  /* 0x0000003b141a7220 */ /* 0x080fe20000410000 */
[----:B------:R-:W-:Y:S01]  /*6d30*/  FADD.FTZ R20, -R16, R45 ;  /* 0x0000002d10147221 */ /* 0x000fe20000010100 */
[----:B------:R-:W-:Y:S01]  /*6d40*/  ISETP.GE.AND.EX P0, PT, R18, UR9, PT, P0 ;  /* 0x0000000912007c0c */ /* 0x000fe2000bf06300 */
[----:B------:R-:W-:Y:S01]  /*6d50*/  HADD2.F32 R19, -RZ, R43.H0_H0 ;  /* 0x2000002bff137230 */ /* 0x000fe20000004100 */
[----:B------:R-:W-:Y:S01]  /*6d60*/  ISETP.GE.AND.EX P1, PT, R24, UR9, PT, P1 ;  /* 0x0000000918007c0c */ /* 0x000fe2000bf26310 */
[----:B------:R-:W-:Y:S01]  /*6d70*/  FFMA.FTZ R63, R22, R26, R23 ;  /* 0x0000001a163f7223 */ /* 0x000fe20000010017 */
[----:B------:R-:W-:Y:S01]  /*6d80*/  FMUL.FTZ R46, R20, R59 ;  /* 0x0000003b142e7220 */ /* 0x000fe20000410000 */
[----:B------:R-:W-:Y:S10]  /*6d90*/  BRA.U !UP0, `(.L_x_945) ;  /* 0x0000000108487547 */ /* 0x000ff4000b800000 */
        /* <DEDUP_REMOVED lines=18> */
.L_x_945:
        /* <DEDUP_REMOVED lines=13> */
[C---:B------:R-:W-:Y:S02]  /*6f90*/  IMAD R21, R27.reuse, UR5, R28 ;  /* 0x000000051b157c24 */ /* 0x040fe4000f8e021c */
[----:B------:R-:W-:-:S04]  /*6fa0*/  IMAD.WIDE.U32 R18, R27, UR4, R18 ;  /* 0x000000041b127c25 */ /* 0x000fc8000f8e0012 */
[----:B------:R-:W-:Y:S01]  /*6fb0*/  FMUL.FTZ R27, R20, R59 ;  /* 0x0000003b141b7220 */ /* 0x000fe20000410000 */
[----:B-1----:R-:W-:Y:S02]  /*6fc0*/  LEA R20, P0, R18, UR10, 0x1 ;  /* 0x0000000a12147c11 */ /* 0x002fe4000f8008ff */
[----:B------:R-:W-:Y:S02]  /*6fd0*/  IADD3 R21, PT, PT, R19, R21, RZ ;  /* 0x0000001513157210 */ /* 0x000fe40007ffe0ff */
[----:B------:R-:W-:Y:S02]  /*6fe0*/  F2FP.F16.F32.PACK_AB R19, R26, R27 ;  /* 0x0000001b1a13723e */ /* 0x000fe400000000ff */
[----:B------:R-:W-:-:S05]  /*6ff0*/  LEA.HI.X R21, R18, UR11, R21, 0x1, P0 ;  /* 0x0000000b12157c11 */ /* 0x000fca00080f0c15 */
[----:B------:R0:W-:Y:S02]  /*7000*/  STG.E desc[UR6][R20.64], R19 ;  /* 0x0000001314007986 */ /* 0x0001e4000c101906 */
.L_x_947:
[----:B------:R-:W-:Y:S05]  /*7010*/  BSYNC.RECONVERGENT B0 ;  /* 0x0000000000007941 */ /* 0x000fea0003800200 */
.L_x_946:
[-C--:B------:R-:W-:Y:S01]  /*7020*/  FMUL.FTZ R30, R30, R59.reuse ;  /* 0x0000003b1e1e7220 */ /* 0x080fe20000410000 */
[----:B------:R-:W-:Y:S01]  /*7030*/  FADD.FTZ R18, -R16, R43 ;  /* 0x0000002b10127221 */ /* 0x000fe20000010100 */
[--C-:B0-----:R-:W-:Y:S02]  /*7040*/  HADD2.F32 R19, -RZ, R42.reuse.H0_H0 ;  /* 0x2000002aff137230 */ /* 0x101fe40000004100 */
        /* <DEDUP_REMOVED lines=22> */
.L_x_948:
        /* <DEDUP_REMOVED lines=21> */
.L_x_950:
[----:B------:R-:W-:Y:S05]  /*7300*/  BSYNC.RECONVERGENT B0 ;  /* 0x0000000000007941 */ /* 0x000fea0003800200 */
.L_x_949:
[--C-:B0-----:R-:W-:Y:S01]  /*7310*/  HADD2.F32 R19, -RZ, R41.reuse.H0_H0 ;  /* 0x20000029ff137230 */ /* 0x101fe20000004100 */
[----:B------:R-:W-:Y:S01]  /*7320*/  ISETP.GE.U32.AND P0, PT, R29, UR8, PT ;  /* 0x000000081d007c0c */ /* 0x000fe2000bf06070 */
[----:B------:R-:W-:Y:S01]  /*7330*/  HADD2.F32 R41, -RZ, R41.H1_H1 ;  /* 0x30000029ff297230 */ /* 0x000fe20000004100 */
[----:B------:R-:W-:Y:S01]  /*7340*/  ISETP.GE.U32.AND P1, PT, R27, UR8, PT ;  /* 0x000000081b007c0c */ /* 0x000fe2000bf26070 */
[----:B------:R-:W-:Y:S02]  /*7350*/  HADD2.F32 R45, -RZ, R39.H0_H0 ;  /* 0x20000027ff2d7230 */ /* 0x000fe40000004100 */
[----:B------:R-:W-:Y:S01]  /*7360*/  FADD.FTZ R20, -R16, R19 ;  /* 0x0000001310147221 */ /* 0x000fe20000010100 */
[----:B------:R-:W-:Y:S01]  /*7370*/  SHF.R.S32.HI R18, RZ, 0x1f, R29 ;  /* 0x0000001fff127819 */ /* 0x000fe2000001141d */
[--C-:B------:R-:W-:Y:S01]  /*7380*/  HADD2.F32 R19, -RZ, R40.reuse.H0_H0 ;  /* 0x20000028ff137230 */ /* 0x100fe20000004100 */
[----:B------:R-:W-:Y:S01]  /*7390*/  SHF.R.S32.HI R24, RZ, 0x1f, R27 ;  /* 0x0000001fff187819 */ /* 0x000fe2000001141b */
[----:B------:R-:W-:Y:S01]  /*73a0*/  FMUL.FTZ R21, R20, R59 ;  /* 0x0000003b14157220 */ /* 0x000fe20000410000 */
[----:B------:R-:W-:Y:S01]  /*73b0*/  FADD.FTZ R20, -R16, R41 ;  /* 0x0000002910147221 */ /* 0x000fe20000010100 */
[----:B------:R-:W-:Y:S01]  /*73c0*/  ISETP.GE.AND.EX P0, PT, R18, UR9, PT, P0 ;  /* 0x0000000912007c0c */ /* 0x000fe2000bf06300 */
[----:B------:R-:W-:Y:S01]  /*73d0*/  HADD2.F32 R40, -RZ, R40.H1_H1 ;  /* 0x30000028ff287230 */ /* 0x000fe20000004100 */
        /* <DEDUP_REMOVED lines=22> */
.L_x_951:
        /* <DEDUP_REMOVED lines=21> */
.L_x_953:
[----:B------:R-:W-:Y:S05]  /*7690*/  BSYNC.RECONVERGENT B0 ;  /* 0x0000000000007941 */ /* 0x000fea0003800200 */
.L_x_952:
[-C--:B------:R-:W-:Y:S01]  /*76a0*/  FMUL.FTZ R28, R28, R59.reuse ;  /* 0x0000003b1c1c7220 */ /* 0x080fe20000410000 */
[----:B------:R-:W-:Y:S01]  /*76b0*/  FADD.FTZ R18, -R16, R39 ;  /* 0x0000002710127221 */ /* 0x000fe20000010100 */
[--C-:B------:R-:W-:Y:S02]  /*76c0*/  HADD2.F32 R19, -RZ, R38.reuse.H0_H0 ;  /* 0x20000026ff137230 */ /* 0x100fe40000004100 */
[----:B------:R-:W-:Y:S02]  /*76d0*/  HADD2.F32 R38, -RZ, R38.H1_H1 ;  /* 0x30000026ff267230 */ /* 0x000fe40000004100 */
[----:B------:R-:W-:Y:S01]  /*76e0*/  FFMA.FTZ R41, R22, R28, R23 ;  /* 0x0000001c16297223 */ /* 0x000fe20000010017 */
        /* <DEDUP_REMOVED lines=20> */
.L_x_954:
[----:B------:R-:W-:Y:S01]  /*7830*/  FFMA.FTZ R18, R22, R30, R23 ;  /* 0x0000001e16127223 */ /* 0x000fe20000010017 */
[----:B------:R-:W-:Y:S01]  /*7840*/  BSSY.RECONVERGENT B0, `(.L_x_955) ;  /* 0x0000014000007945 */ /* 0x000fe20003800200 */
[--C-:B------:R-:W-:Y:S02]  /*7850*/  HADD2.F32 R29, -RZ, R37.reuse.H0_H0 ;  /* 0x20000025ff1d7230 */ /* 0x100fe40000004100 */
[----:B0-----:R-:W-:Y:S01]  /*7860*/  FFMA.FTZ R20, R56, R19, -R41 ;  /* 0x0000001338147223 */ /* 0x001fe20000010829 */
[----:B------:R-:W-:Y:S02]  /*7870*/  HADD2.F32 R37, -RZ, R37.H1_H1 ;  /* 0x30000025ff257230 */ /* 0x000fe40000004100 */
        /* <DEDUP_REMOVED lines=16> */
.L_x_956:
[----:B------:R-:W-:Y:S05]  /*7980*/  BSYNC.RECONVERGENT B0 ;  /* 0x0000000000007941 */ /* 0x000fea0003800200 */
.L_x_955:
[----:B------:R-:W-:Y:S02]  /*7990*/  HADD2.F32 R43, -RZ, R7.H0_H0 ;  /* 0x20000007ff2b7230 */ /* 0x000fe40000004100 */
[C---:B------:R-:W-:Y:S01]  /*79a0*/  FADD.FTZ R29, -R16.reuse, R29 ;  /* 0x0000001d101d7221 */ /* 0x040fe20000010100 */
[----:B------:R-:W-:Y:S02]  /*79b0*/  HADD2.F32 R45, -RZ, R9.H0_H0 ;  /* 0x20000009ff2d7230 */ /* 0x000fe40000004100 */
[C---:B------:R-:W-:Y:S01]  /*79c0*/  FADD.FTZ R27, -R16.reuse, R37 ;  /* 0x00000025101b7221 */ /* 0x040fe20000010100 */
[----:B------:R-:W-:Y:S02]  /*79d0*/  HADD2.F32 R61, -RZ, R13.H0_H0 ;  /* 0x2000000dff3d7230 */ /* 0x000fe40000004100 */
[----:B------:R-:W-:Y:S01]  /*79e0*/  FADD.FTZ R68, -R16, R43 ;  /* 0x0000002b10447221 */ /* 0x000fe20000010100 */
[----:B0-----:R-:W-:Y:S02]  /*79f0*/  HADD2.F32 R21, -RZ, R33.H0_H0 ;  /* 0x20000021ff157230 */ /* 0x001fe40000004100 */
[----:B------:R-:W-:Y:S01]  /*7a00*/  FMUL.FTZ R27, R27, R59 ;  /* 0x0000003b1b1b7220 */ /* 0x000fe20000410000 */
[----:B------:R-:W-:-:S02]  /*7a10*/  HADD2.F32 R7, -RZ, R7.H1_H1 ;  /* 0x30000007ff077230 */ /* 0x000fc40000004100 */
[C---:B------:R-:W-:Y:S01]  /*7a20*/  FADD.FTZ R40, -R16.reuse, R61 ;  /* 0x0000003d10287221 */ /* 0x040fe20000010100 */
[----:B------:R-:W-:Y:S02]  /*7a30*/  HADD2.F32 R9, -RZ, R9.H1_H1 ;  /* 0x30000009ff097230 */ /* 0x000fe40000004100 */
[C---:B------:R-:W-:Y:S01]  /*7a40*/  FADD.FTZ R76, -R16.reuse, R21 ;  /* 0x00000015104c7221 */ /* 0x040fe20000010100 */
[----:B------:R-:W-:Y:S01]  /*7a50*/  HADD2.F32 R13, -RZ, R13.H1_H1 ;  /* 0x3000000dff0d7230 */ /* 0x000fe20000004100 */
[C---:B------:R-:W-:Y:S01]  /*7a60*/  IADD3 R21, PT, PT, R3.reuse, 0x50, RZ ;  /* 0x0000005003157810 */ /* 0x040fe20007ffe0ff */
[----:B------:R-:W-:Y:S02]  /*7a70*/  HADD2.F32 R39, -RZ, R15.H0_H0 ;  /* 0x2000000fff277230 */ /* 0x000fe40000004100 */
[C---:B------:R-:W-:Y:S01]  /*7a80*/  FADD.FTZ R46, -R16.reuse, R9 ;  /* 0x00000009102e7221 */ /* 0x040fe20000010100 */
[----:B------:R-:W-:Y:S02]  /*7a90*/  HADD2.F32 R41, -RZ, R5.H0_H0 ;  /* 0x20000005ff297230 */ /* 0x000fe40000004100 */
[----:B------:R-:W-:Y:S01]  /*7aa0*/  FADD.FTZ R38, -R16, R13 ;  /* 0x0000000d10267221 */ /* 0x000fe20000010100 */
[----:B------:R-:W-:Y:S01]  /*7ab0*/  HADD2.F32 R47, -RZ, R11.H0_H0 ;  /* 0x2000000bff2f7230 */ /* 0x000fe20000004100 */
[C---:B------:R-:W-:Y:S01]  /*7ac0*/  IADD3 R13, PT, PT, R3.reuse, 0x60, RZ ;  /* 0x00000060030d7810 */ /* 0x040fe20007ffe0ff */
[----:B------:R-:W-:Y:S01]  /*7ad0*/  HADD2.F32 R15, -RZ, R15.H1_H1 ;  /* 0x3000000fff0f7230 */ /* 0x000fe20000004100 */
[----:B------:R-:W-:Y:S01]  /*7ae0*/  IADD3 R9, PT, PT, R3, 0x70, RZ ;  /* 0x0000007003097810 */ /* 0x000fe20007ffe0ff */
[----:B------:R-:W-:Y:S01]  /*7af0*/  HADD2.F32 R5, -RZ, R5.H1_H1 ;  /* 0x30000005ff057230 */ /* 0x000fe20000004100 */
[----:B------:R-:W-:Y:S01]  /*7b00*/  ISETP.GE.U32.AND P0, PT, R21, UR8, PT ;  /* 0x0000000815007c0c */ /* 0x000fe2000bf06070 */
[----:B------:R-:W-:-:S02]  /*7b10*/  HADD2.F32 R11, -RZ, R11.H1_H1 ;  /* 0x3000000bff0b7230 */ /* 0x000fc40000004100 */
[C---:B------:R-:W-:Y:S01]  /*7b20*/  FADD.FTZ R70, -R16.reuse, R15 ;  /* 0x0000000f10467221 */ /* 0x040fe20000010100 */
[--C-:B------:R-:W-:Y:S02]  /*7b30*/  HADD2.F32 R31, -RZ, R54.reuse.H0_H0 ;  /* 0x20000036ff1f7230 */ /* 0x100fe40000004100 */
[C---:B------:R-:W-:Y:S01]  /*7b40*/  FADD.FTZ R26, -R16.reuse, R5 ;  /* 0x00000005101a7221 */ /* 0x040fe20000010100 */
[----:B------:R-:W-:Y:S02]  /*7b50*/  HADD2.F32 R25, -RZ, R54.H1_H1 ;  /* 0x30000036ff197230 */ /* 0x000fe40000004100 */
[C---:B------:R-:W-:Y:S01]  /*7b60*/  FADD.FTZ R54, -R16.reuse, R7 ;  /* 0x0000000710367221 */ /* 0x040fe20000010100 */
[--C-:B------:R-:W-:Y:S01]  /*7b70*/  HADD2.F32 R19, -RZ, R35.reuse.H0_H0 ;  /* 0x20000023ff137230 */ /* 0x100fe20000004100 */
[----:B------:R-:W-:Y:S01]  /*7b80*/  IADD3 R7, PT, PT, R3, 0x80, RZ ;  /* 0x0000008003077810 */ /* 0x000fe20007ffe0ff */
[----:B------:R-:W-:Y:S02]  /*7b90*/  HADD2.F32 R35, -RZ, R35.H1_H1 ;  /* 0x30000023ff237230 */ /* 0x000fe40000004100 */
[----:B------:R-:W-:Y:S01]  /*7ba0*/  FADD.FTZ R42, -R16, R11 ;  /* 0x0000000b102a7221 */ /* 0x000fe20000010100 */
[----:B------:R-:W-:-:S02]  /*7bb0*/  HADD2.F32 R33, -RZ, R33.H1_H1 ;  /* 0x30000021ff217230 */ /* 0x000fc40000004100 */
[C---:B------:R-:W-:Y:S01]  /*7bc0*/  FADD.FTZ R24, -R16.reuse, R31 ;  /* 0x0000001f10187221 */ /* 0x040fe20000010100 */
[--C-:B------:R-:W-:Y:S01]  /*7bd0*/  HADD2.F32 R63, -RZ, R52.reuse.H0_H0 ;  /* 0x20000034ff3f7230 */ /* 0x100fe20000004100 */
[----:B------:R-:W-:Y:S01]  /*7be0*/  ISETP.GE.U32.AND P1, PT, R13, UR8, PT ;  /* 0x000000080d007c0c */ /* 0x000fe2000bf26070 */
[----:B------:R-:W-:Y:S01]  /*7bf0*/  HADD2.F32 R69, -RZ, R52.H1_H1 ;  /* 0x30000034ff457230 */ /* 0x000fe20000004100 */
[----:B------:R-:W-:Y:S01]  /*7c00*/  ISETP.GE.U32.AND P2, PT, R9, UR8, PT ;  /* 0x0000000809007c0c */ /* 0x000fe2000bf46070 */
[----:B------:R-:W-:Y:S01]  /*7c10*/  FMUL.FTZ R31, R29, R59 ;  /* 0x0000003b1d1f7220 */ /* 0x000fe20000410000 */
[----:B------:R-:W-:Y:S01]  /*7c20*/  ISETP.GE.U32.AND P3, PT, R7, UR8, PT ;  /* 0x0000000807007c0c */ /* 0x000fe2000bf66070 */
[C---:B------:R-:W-:Y:S01]  /*7c30*/  FADD.FTZ R19, -R16.reuse, R19 ;  /* 0x0000001310137221 */ /* 0x040fe20000010100 */
[----:B------:R-:W-:Y:S01]  /*7c40*/  SHF.R.S32.HI R18, RZ, 0x1f, R21 ;  /* 0x0000001fff127819 */ /* 0x000fe20000011415 */
[C---:B------:R-:W-:Y:S01]  /*7c50*/  FADD.FTZ R20, -R16.reuse, R35 ;  /* 0x0000002310147221 */ /* 0x040fe20000010100 */
        /* <DEDUP_REMOVED lines=10> */
[----:B------:R-:W-:Y:S01]  /*7d00*/  FADD.FTZ R16, -R16, R25 ;  /* 0x0000001910107221 */ /* 0x000fe20000010100 */
[--C-:B------:R-:W-:Y:S01]  /*7d10*/  HADD2.F32 R29, -RZ, R36.reuse.H0_H0 ;  /* 0x20000024ff1d7230 */ /* 0x100fe20000004100 */
[----:B------:R-:W-:Y:S01]  /*7d20*/  ISETP.GE.AND.EX P0, PT, R18, UR9, PT, P0 ;  /* 0x0000000912007c0c */ /* 0x000fe2000bf06300 */
[----:B------:R-:W-:Y:S01]  /*7d30*/  HADD2.F32 R36, -RZ, R36.H1_H1 ;  /* 0x30000024ff247230 */ /* 0x000fe20000004100 */
[----:B------:R-:W-:Y:S01]  /*7d40*/  ISETP.GE.AND.EX P1, PT, R15, UR9, PT, P1 ;  /* 0x000000090f007c0c */ /* 0x000fe2000bf26310 */
[----:B------:R-:W-:Y:S01]  /*7d50*/  FFMA.FTZ R25, R22, R31, R23 ;  /* 0x0000001f16197223 */ /* 0x000fe20000010017 */
[----:B------:R-:W-:-:S02]  /*7d60*/  ISETP.GE.AND.EX P2, PT, R11, UR9, PT, P2 ;  /* 0x000000090b007c0c */ /* 0x000fc4000bf46320 */
[----:B------:R-:W-:Y:S01]  /*7d70*/  ISETP.GE.AND.EX P3, PT, R5, UR9, PT, P3 ;  /* 0x0000000905007c0c */ /* 0x000fe2000bf66330 */
[----:B------:R-:W-:-:S12]  /*7d80*/  BRA.U !UP0, `(.L_x_957) ;  /* 0x0000000108487547 */ /* 0x000fd8000b800000 */
        /* <DEDUP_REMOVED lines=11> */
[----:B------:R-:W-:Y:S01]  /*7e40*/  FMUL.FTZ R29, R29, R37 ;  /* 0x000000251d1d7220 */ /* 0x000fe20000410000 */
[----:B-1----:R-:W-:Y:S01]  /*7e50*/  FADD.FTZ R47, -R41, 1 ;  /* 0x3f800000292f7421 */ /* 0x002fe20000010100 */
[----:B------:R-:W-:Y:S01]  /*7e60*/  FMUL.FTZ R45, R36, R41 ;  /* 0x00000029242d7220 */ /* 0x000fe20000410000 */
[----:B------:R-:W-:-:S02]  /*7e70*/  FFMA.FTZ R36, R31, R43, 1 ;  /* 0x3f8000001f247423 */ /* 0x000fc4000001002b */
[----:B------:R-:W-:Y:S02]  /*7e80*/  FFMA.FTZ R47, R33, R47, 1 ;  /* 0x3f800000212f7423 */ /* 0x000fe4000001002f */
[----:B------:R-:W-:Y:S02]  /*7e90*/  FMUL.FTZ R29, R29, R36 ;  /* 0x000000241d1d7220 */ /* 0x000fe40000410000 */
[----:B------:R-:W-:-:S07]  /*7ea0*/  FMUL.FTZ R36, R45, R47 ;  /* 0x0000002f2d247220 */ /* 0x000fce0000410000 */
.L_x_957:
        /* <DEDUP_REMOVED lines=9> */
[----:B------:R-:W1:Y:S01]  /*7f40*/  LDCU.64 UR10, c[0x0][0x380] ;  /* 0x00007000ff0a77ac */ /* 0x000e620008000a00 */
[----:B0-----:R-:W-:Y:S01]  /*7f50*/  IMAD R36, R18, UR4, RZ ;  /* 0x0000000412247c24 */ /* 0x001fe2000f8e02ff */
[----:B------:R-:W-:-:S05]  /*7f60*/  MOV R18, R64 ;  /* 0x0000004000127202 */ /* 0x000fca0000000f00 */
        /* <DEDUP_REMOVED lines=9> */
.L_x_959:
[----:B------:R-:W-:Y:S05]  /*8000*/  BSYNC.RECONVERGENT B0 ;  /* 0x0000000000007941 */ /* 0x000fea0003800200 */
.L_x_958:
[--C-:B------:R-:W-:Y:S02]  /*8010*/  HADD2.F32 R19, -RZ, R34.reuse.H0_H0 ;  /* 0x20000022ff137230 */ /* 0x100fe40000004100 */
[C-C-:B------:R-:W-:Y:S01]  /*8020*/  FFMA.FTZ R33, R22.reuse, R27, R23.reuse ;  /* 0x0000001b16217223 */ /* 0x140fe20000010017 */
[----:B------:R-:W-:Y:S01]  /*8030*/  FFMA.FTZ R35, R22, R25, R23 ;  /* 0x0000001916237223 */ /* 0x000fe20000010017 */
        /* <DEDUP_REMOVED lines=20> */
.L_x_960:
[----:B------:R-:W-:Y:S01]  /*8180*/  BSSY.RECONVERGENT B0, `(.L_x_961) ;  /* 0x0000013000007945 */ /* 0x000fe20003800200 */
[----:B0-----:R-:W-:Y:S01]  /*8190*/  FFMA.FTZ R20, R56, R19, -R33 ;  /* 0x0000001338147223 */ /* 0x001fe20000010821 */
        /* <DEDUP_REMOVED lines=17> */
.L_x_962:
[----:B------:R-:W-:Y:S05]  /*82b0*/  BSYNC.RECONVERGENT B0 ;  /* 0x0000000000007941 */ /* 0x000fea0003800200 */
.L_x_961:
        /* <DEDUP_REMOVED lines=23> */
.L_x_963:
        /* <DEDUP_REMOVED lines=21> */
.L_x_965:
[----:B------:R-:W-:Y:S05]  /*8580*/  BSYNC.RECONVERGENT B0 ;  /* 0x0000000000007941 */ /* 0x000fea0003800200 */
.L_x_964:
        /* <DEDUP_REMOVED lines=23> */
.L_x_966:
[----:B------:R-:W-:Y:S01]  /*8700*/  BSSY.RECONVERGENT B0, `(.L_x_967) ;  /* 0x0000012000007945 */ /* 0x000fe20003800200 */
[----:B------:R-:W-:Y:S01]  /*8710*/  FFMA.FTZ R18, R56, R9, -R25 ;  /* 0x0000000938127223 */ /* 0x000fe20000010819 */
[----:B------:R-:W-:Y:S02]  /*8720*/  FFMA.FTZ R36, R17, R4, -R36 ;  /* 0x0000000411247223 */ /* 0x000fe40000010824 */
[----:B------:R-:W-:Y:S05]  /*8730*/  @P3 BRA `(.L_x_968) ;  /* 0x0000000000383947 */ /* 0x000fea0003800000 */
[----:B------:R-:W0:Y:S01]  /*8740*/  LDCU.64 UR4, c[0x0][0x3f8] ;  /* 0x00007f00ff0477ac */ /* 0x000e220008000a00 */
[----:B------:R-:W-:Y:S01]  /*8750*/  MOV R4, R64 ;  /* 0x0000004000047202 */ /* 0x000fe20000000f00 */
[----:B------:R-:W1:Y:S01]  /*8760*/  LDCU.64 UR10, c[0x0][0x380] ;  /* 0x00007000ff0a77ac */ /* 0x000e620008000a00 */
[----:B0-----:R-:W-:Y:S01]  /*8770*/  IMAD R20, R5, UR4, RZ ;  /* 0x0000000405147c24 */ /* 0x001fe2000f8e02ff */
[----:B------:R-:W-:-:S03]  /*8780*/  MOV R5, R67 ;  /* 0x0000004300057202 */ /* 0x000fc60000000f00 */
[C---:B------:R-:W-:Y:S02]  /*8790*/  IMAD R9, R7.reuse, UR5, R20 ;  /* 0x0000000507097c24 */ /* 0x040fe4000f8e0214 */
[----:B------:R-:W-:Y:S01]  /*87a0*/  FMUL.FTZ R20, R18, R59 ;  /* 0x0000003b12147220 */ /* 0x000fe20000410000 */
[----:B------:R-:W-:-:S04]  /*87b0*/  IMAD.WIDE.U32 R4, R7, UR4, R4 ;  /* 0x0000000407047c25 */ /* 0x000fc8000f8e0004 */
[----:B------:R-:W-:Y:S01]  /*87c0*/  FMUL.FTZ R7, R36, R59 ;  /* 0x0000003b24077220 */ /* 0x000fe20000410000 */
[C---:B-1----:R-:W-:Y:S02]  /*87d0*/  LEA R18, P0, R4.reuse, UR10, 0x1 ;  /* 0x0000000a04127c11 */ /* 0x042fe4000f8008ff */
[----:B------:R-:W-:Y:S02]  /*87e0*/  IADD3 R9, PT, PT, R5, R9, RZ ;  /* 0x0000000905097210 */ /* 0x000fe40007ffe0ff */
[----:B------:R-:W-:Y:S02]  /*87f0*/  F2FP.F16.F32.PACK_AB R7, R7, R20 ;  /* 0x000000140707723e */ /* 0x000fe400000000ff */
[----:B------:R-:W-:-:S05]  /*8800*/  LEA.HI.X R19, R4, UR11, R9, 0x1, P0 ;  /* 0x0000000b04137c11 */ /* 0x000fca00080f0c09 */
[----:B------:R0:W-:Y:S02]  /*8810*/  STG.E desc[UR6][R18.64], R7 ;  /* 0x0000000712007986 */ /* 0x0001e4000c101906 */
.L_x_968:
[----:B------:R-:W-:Y:S05]  /*8820*/  BSYNC.RECONVERGENT B0 ;  /* 0x0000000000007941 */ /* 0x000fea0003800200 */
.L_x_967:
[--C-:B------:R-:W-:Y:S02]  /*8830*/  HADD2.F32 R5, -RZ, R6.reuse.H0_H0 ;  /* 0x20000006ff057230 */ /* 0x100fe40000004100 */
[-C--:B------:R-:W-:Y:S01]  /*8840*/  FMUL.FTZ R60, R60, R59.reuse ;  /* 0x0000003b3c3c7220 */ /* 0x080fe20000410000 */
[----:B------:R-:W-:Y:S02]  /*8850*/  HADD2.F32 R6, -RZ, R6.H1_H1 ;  /* 0x30000006ff067230 */ /* 0x000fe40000004100 */
[-C--:B------:R-:W-:Y:S01]  /*8860*/  FMUL.FTZ R68, R68, R59.reuse ;  /* 0x0000003b44447220 */ /* 0x080fe20000410000 */
[-C--:B------:R-:W-:Y:S01]  /*8870*/  FMUL.FTZ R54, R54, R59.reuse ;  /* 0x0000003b36367220 */ /* 0x080fe20000410000 */
[-C--:B------:R-:W-:Y:S01]  /*8880*/  FMUL.FTZ R52, R52, R59.reuse ;  /* 0x0000003b34347220 */ /* 0x080fe20000410000 */
[-C--:B------:R-:W-:Y:S01]  /*8890*/  FMUL.FTZ R46, R46, R59.reuse ;  /* 0x0000003b2e2e7220 */ /* 0x080fe20000410000 */
[-C--:B0-----:R-:W-:Y:S01]  /*88a0*/  FMUL.FTZ R18, R44, R59.reuse ;  /* 0x0000003b2c127220 */ /* 0x081fe20000410000 */
        /* <DEDUP_REMOVED lines=27> */
.L_x_969:
        /* <DEDUP_REMOVED lines=14> */
[C---:B------:R-:W-:Y:S01]  /*8b40*/  IADD3 R15, PT, PT, R3.reuse, 0xd0, RZ ;  /* 0x000000d0030f7810 */ /* 0x040fe20007ffe0ff */
        /* <DEDUP_REMOVED lines=43> */
.L_x_971:
[----:B------:R-:W-:Y:S05]  /*8e00*/  BSYNC.RECONVERGENT B0 ;  /* 0x0000000000007941 */ /* 0x000fea0003800200 */
.L_x_970:
        /* <DEDUP_REMOVED lines=21> */
.L_x_972:
        /* <DEDUP_REMOVED lines=18> */
.L_x_974:
[----:B------:R-:W-:Y:S05]  /*9080*/  BSYNC.RECONVERGENT B0 ;  /* 0x0000000000007941 */ /* 0x000fea0003800200 */
.L_x_973:
        /* <DEDUP_REMOVED lines=21> */
.L_x_975:
        /* <DEDUP_REMOVED lines=18> */
.L_x_977:
[----:B------:R-:W-:Y:S05]  /*9300*/  BSYNC.RECONVERGENT B0 ;  /* 0x0000000000007941 */ /* 0x000fea0003800200 */
.L_x_976:
        /* <DEDUP_REMOVED lines=21> */
.L_x_978:
        /* <DEDUP_REMOVED lines=18> */
.L_x_980:
[----:B------:R-:W-:Y:S05]  /*9580*/  BSYNC.RECONVERGENT B0 ;  /* 0x0000000000007941 */ /* 0x000fea0003800200 */
.L_x_979:
        /* <DEDUP_REMOVED lines=21> */
.L_x_981:
        /* <DEDUP_REMOVED lines=18> */
.L_x_983:
[----:B------:R-:W-:Y:S05]  /*9800*/  BSYNC.RECONVERGENT B0 ;  /* 0x0000000000007941 */ /* 0x000fea0003800200 */
.L_x_982:
        /* <DEDUP_REMOVED lines=21> */
.L_x_984:
        /* <DEDUP_REMOVED lines=18> */
.L_x_986:
[----:B------:R-:W-:Y:S05]  /*9a80*/  BSYNC.RECONVERGENT B0 ;  /* 0x0000000000007941 */ /* 0x000fea0003800200 */
.L_x_985:
[--C-:B-1----:R-:W-:Y:S01]  /*9a90*/  HADD2.F32 R4, -RZ, R53.reuse.H0_H0 ;  /* 0x20000035ff047230 */ /* 0x102fe20000004100 */
[----:B------:R-:W-:Y:S01]  /*9aa0*/  SHF.R.S32.HI R12, RZ, 0x1f, R3 ;  /* 0x0000001fff0c7819 */ /* 0x000fe20000011403 */
        /* <DEDUP_REMOVED lines=20> */
.L_x_987:
        /* <DEDUP_REMOVED lines=8> */
[----:B------:R-:W-:Y:S01]  /*9c70*/  MOV R65, R67 ;  /* 0x0000004300417202 */ /* 0x000fe20000000f00 */
[----:B------:R-:W1:Y:S01]  /*9c80*/  LDCU.64 UR8, c[0x0][0x380] ;  /* 0x00007000ff0877ac */ /* 0x000e620008000a00 */
[----:B0-----:R-:W-:Y:S02]  /*9c90*/  IMAD R12, R12, UR4, RZ ;  /* 0x000000040c0c7c24 */ /* 0x001fe4000f8e02ff */
[----:B------:R-:W-:-:S04]  /*9ca0*/  IMAD.WIDE.U32 R64, R3, UR4, R64 ;  /* 0x0000000403407c25 */ /* 0x000fc8000f8e0040 */
[----:B------:R-:W-:Y:S01]  /*9cb0*/  IMAD R3, R3, UR5, R12 ;  /* 0x0000000503037c24 */ /* 0x000fe2000f8e020c */
[----:B-1----:R-:W-:-:S04]  /*9cc0*/  LEA R4, P0, R64, UR8, 0x1 ;  /* 0x0000000840047c11 */ /* 0x002fc8000f8008ff */
[----:B------:R-:W-:-:S04]  /*9cd0*/  IADD3 R3, PT, PT, R65, R3, RZ ;  /* 0x0000000341037210 */ /* 0x000fc80007ffe0ff */
[----:B------:R-:W-:Y:S02]  /*9ce0*/  LEA.HI.X R5, R64, UR9, R3, 0x1, P0 ;  /* 0x0000000940057c11 */ /* 0x000fe400080f0c03 */
[----:B------:R-:W-:-:S05]  /*9cf0*/  F2FP.F16.F32.PACK_AB R3, R59, R6 ;  /* 0x000000063b03723e */ /* 0x000fca00000000ff */
[----:B------:R0:W-:Y:S02]  /*9d00*/  STG.E desc[UR6][R4.64], R3 ;  /* 0x0000000304007986 */ /* 0x0001e4000c101906 */
.L_x_989:
[----:B------:R-:W-:Y:S05]  /*9d10*/  BSYNC.RECONVERGENT B0 ;  /* 0x0000000000007941 */ /* 0x000fea0003800200 */
.L_x_988:
[----:B------:R-:W1:Y:S01]  /*9d20*/  LDCU UR4, c[0x0][0x410] ;  /* 0x00008200ff0477ac */ /* 0x000e620008000800 */
[----:B------:R-:W-:Y:S02]  /*9d30*/  IADD3 R51, PT, PT, R62, R51, RZ ;  /* 0x000000333e337210 */ /* 0x000fe40007ffe0ff */
[----:B------:R-:W-:Y:S01]  /*9d40*/  IADD3 R48, PT, PT, R48, 0x1, RZ ;  /* 0x0000000130307810 */ /* 0x000fe20007ffe0ff */
[----:B------:R-:W1:Y:S02]  /*9d50*/  LDCU UR5, c[0x0][0x3e0] ;  /* 0x00007c00ff0577ac */ /* 0x000e640008000800 */
[----:B-1----:R-:W-:-:S06]  /*9d60*/  UIMAD UR4, UR4, UR5, URZ ;  /* 0x00000005040472a4 */ /* 0x002fcc000f8e02ff */
[----:B------:R-:W-:-:S13]  /*9d70*/  ISETP.GE.AND P0, PT, R51, UR4, PT ;  /* 0x0000000433007c0c */ /* 0x000fda000bf06270 */
[----:B------:R-:W-:Y:S05]  /*9d80*/  @!P0 BRA `(.L_x_990) ;  /* 0xffffff6000f48947 */ /* 0x000fea000383ffff */
.L_x_923:
[----:B------:R-:W1:Y:S01]  /*9d90*/  S2R R9, SR_TID.X ;  /* 0x0000000000097919 */ /* 0x000e620000002100 */
[----:B0-----:R-:W0:Y:S01]  /*9da0*/  LDC R4, c[0x0][0x370] ;  /* 0x0000dc00ff047b82 */ /* 0x001e220000000800 */
[----:B------:R-:W-:Y:S07]  /*9db0*/  BSSY.RECONVERGENT B0, `(.L_x_991) ;  /* 0x000000e000007945 */ /* 0x000fee0003800200 */
[----:B------:R-:W2:Y:S08]  /*9dc0*/  LDC R7, c[0x0][0x374] ;  /* 0x0000dd00ff077b82 */ /* 0x000eb00000000800 */
[----:B------:R-:W3:Y:S01]  /*9dd0*/  LDC.64 R2, c[0x0][0x3c8] ;  /* 0x0000f200ff027b82 */ /* 0x000ee20000000a00 */
[----:B0-----:R-:W-:-:S02]  /*9de0*/  ISETP.NE.AND P0, PT, R4, 0x1, PT ;  /* 0x000000010400780c */ /* 0x001fc40003f05270 */
[----:B-1----:R-:W-:Y:S02]  /*9df0*/  ISETP.NE.AND P1, PT, R9, RZ, PT ;  /* 0x000000ff0900720c */ /* 0x002fe40003f25270 */
[----:B--2---:R-:W-:-:S04]  /*9e00*/  SHF.L.U32 R0, R7, 0x1, RZ ;  /* 0x0000000107007819 */ /* 0x004fc800000006ff */
[----:B------:R-:W-:-:S05]  /*9e10*/  SEL R5, R0, RZ, P0 ;  /* 0x000000ff00057207 */ /* 0x000fca0000000000 */
[----:B---3--:R-:W-:Y:S02]  /*9e20*/  IMAD.WIDE.U32 R2, R5, 0x4, R2 ;  /* 0x0000000405027825 */ /* 0x008fe400078e0002 */
[----:B------:R-:W-:Y:S05]  /*9e30*/  @P1 BRA `(.L_x_992) ;  /* 0x0000000000141947 */ /* 0x000fea0003800000 */
[----:B------:R-:W-:Y:S01]  /*9e40*/  HFMA2 R5, -RZ, RZ, 0, 5.9604644775390625e-08 ;  /* 0x00000001ff057431 */ /* 0x000fe200000001ff */
[----:B------:R-:W-:Y:S06]  /*9e50*/  MEMBAR.ALL.GPU ;  /* 0x0000000000007992 */ /* 0x000fec000000a000 */
[----:B------:R-:W-:-:S00]  /*9e60*/  ERRBAR ;  /* 0x00000000000079ab */ /* 0x000fc00000000000 */
[----:B------:R-:W-:Y:S06]  /*9e70*/  CGAERRBAR ;  /* 0x00000000000075ab */ /* 0x000fec0000000000 */
[----:B------:R0:W-:Y:S02]  /*9e80*/  REDG.E.ADD.S32.STRONG.GPU desc[UR6][R2.64], R5 ;  /* 0x000000050200798e */ /* 0x0001e4000c12e306 */
.L_x_992:
[----:B------:R-:W-:Y:S05]  /*9e90*/  BSYNC.RECONVERGENT B0 ;  /* 0x0000000000007941 */ /* 0x000fea0003800200 */
.L_x_991:
        /* <DEDUP_REMOVED lines=11> */
.L_x_994:
[----:B------:R-:W2:Y:S04]  /*9f50*/  LDG.E.STRONG.GPU R5, desc[UR6][R2.64] ;  /* 0x0000000602057981 */ /* 0x000ea8000c1ef900 */
[----:B--2---:R-:W-:Y:S01]  /*9f60*/  CCTL.IVALL ;  /* 0x00000000ff00798f */ /* 0x004fe20002000000 */
[----:B------:R-:W-:Y:S05]  /*9f70*/  YIELD ;  /* 0x0000000000007946 */ /* 0x000fea0003800000 */
[----:B------:R-:W-:-:S13]  /*9f80*/  ISETP.NE.AND P0, PT, R5, R0, PT ;  /* 0x000000000500720c */ /* 0x000fda0003f05270 */
[----:B------:R-:W-:Y:S05]  /*9f90*/  @P0 BRA `(.L_x_994) ;  /* 0xfffffffc00ec0947 */ /* 0x000fea000383ffff */
.L_x_993:
        /* <DEDUP_REMOVED lines=74> */
.L_x_997:
        /* <DEDUP_REMOVED lines=31> */
.L_x_996:
[----:B------:R-:W-:Y:S05]  /*a630*/  BSYNC.RECONVERGENT B0 ;  /* 0x0000000000007941 */ /* 0x000fea0003800200 */
.L_x_995:
[----:B------:R-:W-:Y:S05]  /*a640*/  @!P0 EXIT ;  /* 0x000000000000894d */ /* 0x000fea0003800000 */
[C---:B------:R-:W-:Y:S01]  /*a650*/  SHF.L.U64.HI R11, R10.reuse, 0x2, R11 ;  /* 0x000000020a0b7819 */ /* 0x040fe2000001020b */
[----:B------:R-:W1:Y:S01]  /*a660*/  LDCU.64 UR4, c[0x0][0x3d8] ;  /* 0x00007b00ff0477ac */ /* 0x000e620008000a00 */
[----:B0-----:R-:W-:Y:S02]  /*a670*/  SHF.L.U32 R19, R10, 0x2, RZ ;  /* 0x000000020a137819 */ /* 0x001fe400000006ff */
[C---:B------:R-:W-:Y:S01]  /*a680*/  SHF.L.U64.HI R21, R28.reuse, 0x2, R35 ;  /* 0x000000021c157819 */ /* 0x040fe20000010223 */
[----:B------:R-:W0:Y:S01]  /*a690*/  LDCU.64 UR8, c[0x0][0x388] ;  /* 0x00007100ff0877ac */ /* 0x000e220008000a00 */
[----:B------:R-:W-:Y:S02]  /*a6a0*/  SHF.L.U32 R23, R28, 0x2, RZ ;  /* 0x000000021c177819 */ /* 0x000fe400000006ff */
[C---:B------:R-:W-:Y:S01]  /*a6b0*/  SHF.L.U64.HI R15, R0.reuse, 0x2, R3 ;  /* 0x00000002000f7819 */ /* 0x040fe20000010203 */
[----:B------:R-:W2:Y:S01]  /*a6c0*/  LDCU.64 UR10, c[0x0][0x390] ;  /* 0x00007200ff0a77ac */ /* 0x000ea20008000a00 */
[----:B------:R-:W-:-:S07]  /*a6d0*/  SHF.L.U32 R17, R0, 0x2, RZ ;  /* 0x0000000200117819 */ /* 0x000fce00000006ff */
.L_x_998:
[C---:B------:R-:W-:Y:S02]  /*a6e0*/  SHF.L.U32 R20, R2.reuse, 0x2, RZ ;  /* 0x0000000202147819 */ /* 0x040fe400000006ff */
[----:B------:R-:W-:Y:S02]  /*a6f0*/  SHF.L.U64.HI R22, R2, 0x2, R5 ;  /* 0x0000000202167819 */ /* 0x000fe40000010205 */
[----:B-1----:R-:W-:-:S04]  /*a700*/  IADD3 R4, P0, PT, R20, UR4, RZ ;  /* 0x0000000414047c10 */ /* 0x002fc8000ff1e0ff */
[----:B------:R-:W-:Y:S02]  /*a710*/  IADD3.X R5, PT, PT, R22, UR5, RZ, P0, !PT ;  /* 0x0000000516057c10 */ /* 0x000fe400087fe4ff */
[C---:B------:R-:W-:Y:S02]  /*a720*/  IADD3 R6, P0, PT, R4.reuse, R17, RZ ;  /* 0x0000001104067210 */ /* 0x040fe40007f1e0ff */
[C---:B---3--:R-:W-:Y:S02]  /*a730*/  IADD3 R24, P2, PT, R4.reuse, R23, RZ ;  /* 0x0000001704187210 */ /* 0x048fe40007f5e0ff */
[C---:B------:R-:W-:Y:S02]  /*a740*/  IADD3.X R7, PT, PT, R5.reuse, R15, RZ, P0, !PT ;  /* 0x0000000f05077210 */ /* 0x040fe400007fe4ff */
[----:B------:R-:W-:Y:S02]  /*a750*/  IADD3 R12, P1, PT, R4, R19, RZ ;  /* 0x00000013040c7210 */ /* 0x000fe40007f3e0ff */
[C---:B------:R-:W-:Y:S01]  /*a760*/  IADD3.X R25, PT, PT, R5.reuse, R21, RZ, P2, !PT ;  /* 0x0000001505197210 */ /* 0x040fe200017fe4ff */
[----:B------:R-:W3:Y:S01]  /*a770*/  LDG.E R4, desc[UR6][R4.64] ;  /* 0x0000000604047981 */ /* 0x000ee2000c1e1900 */
[----:B------:R-:W-:-:S03]  /*a780*/  IADD3.X R13, PT, PT, R5, R11, RZ, P1, !PT ;  /* 0x0000000b050d7210 */ /* 0x000fc60000ffe4ff */
[----:B------:R-:W3:Y:S04]  /*a790*/  LDG.E R7, desc[UR6][R6.64] ;  /* 0x0000000606077981 */ /* 0x000ee8000c1e1900 */
[----:B------:R-:W4:Y:S04]  /*a7a0*/  LDG.E R12, desc[UR6][R12.64] ;  /* 0x000000060c0c7981 */ /* 0x000f28000c1e1900 */
[----:B------:R-:W4:Y:S01]  /*a7b0*/  LDG.E R25, desc[UR6][R24.64] ;  /* 0x0000000618197981 */ /* 0x000f22000c1e1900 */
[----:B------:R-:W-:Y:S02]  /*a7c0*/  LOP3.LUT R8, R20, 0xfffffffc, RZ, 0xc0, !PT ;  /* 0xfffffffc14087812 */ /* 0x000fe400078ec0ff */
[----:B------:R-:W-:-:S02]  /*a7d0*/  LOP3.LUT R9, R22, 0x1, RZ, 0xc0, !PT ;  /* 0x0000000116097812 */ /* 0x000fc400078ec0ff */
[----:B0-----:R-:W-:-:S04]  /*a7e0*/  IADD3 R26, P0, PT, R8, UR8, RZ ;  /* 0x00000008081a7c10 */ /* 0x001fc8000ff1e0ff */
[C---:B------:R-:W-:Y:S02]  /*a7f0*/  IADD3.X R27, PT, PT, R9.reuse, UR9, RZ, P0, !PT ;  /* 0x00000009091b7c10 */ /* 0x040fe400087fe4ff */
[C---:B--2---:R-:W-:Y:S02]  /*a800*/  IADD3 R28, P0, PT, R8.reuse, UR10, RZ ;  /* 0x0000000a081c7c10 */ /* 0x044fe4000ff1e0ff */
[----:B------:R-:W-:Y:S02]  /*a810*/  IADD3 R8, P1, PT, R8, UR4, RZ ;  /* 0x0000000408087c10 */ /* 0x000fe4000ff3e0ff */
[----:B------:R-:W-:Y:S02]  /*a820*/  IADD3.X R29, PT, PT, R9, UR11, RZ, P0, !PT ;  /* 0x0000000b091d7c10 */ /* 0x000fe400087fe4ff */
[----:B---3--:R-:W-:Y:S02]  /*a830*/  F2FP.BF16.F32.PACK_AB R31, R7, R4 ;  /* 0x00000004071f723e */ /* 0x008fe400000010ff */
[----:B------:R-:W-:-:S04]  /*a840*/  LOP3.LUT R4, R22, 0x3, RZ, 0xc0, !PT ;  /* 0x0000000316047812 */ /* 0x000fc800078ec0ff */
[----:B------:R-:W-:Y:S02]  /*a850*/  IADD3.X R9, PT, PT, R4, UR5, RZ, P1, !PT ;  /* 0x0000000504097c10 */ /* 0x000fe40008ffe4ff */
[----:B----4-:R-:W-:Y:S02]  /*a860*/  F2FP.BF16.F32.PACK_AB R33, R25, R12 ;  /* 0x0000000c1921723e */ /* 0x010fe400000010ff */
[C---:B------:R-:W-:Y:S02]  /*a870*/  IADD3 R12, P0, PT, R8.reuse, R17, RZ ;  /* 0x00000011080c7210 */ /* 0x040fe40007f1e0ff */
[C---:B------:R-:W-:Y:S02]  /*a880*/  IADD3 R6, P1, PT, R8.reuse, R19, RZ ;  /* 0x0000001308067210 */ /* 0x040fe40007f3e0ff */
[----:B------:R-:W-:Y:S02]  /*a890*/  IADD3 R4, P2, PT, R8, R23, RZ ;  /* 0x0000001708047210 */ /* 0x000fe40007f5e0ff */
[----:B------:R-:W-:-:S02]  /*a8a0*/  IADD3.X R13, PT, PT, R9, R15, RZ, P0, !PT ;  /* 0x0000000f090d7210 */ /* 0x000fc400007fe4ff */
        /* <DEDUP_REMOVED lines=50> */
[----:B------:R-:W-:Y:S02]  /*abd0*/  ISETP.GT.AND.EX P0, PT, R3, RZ, PT, P0 ;  /* 0x000000ff0300720c */ /* 0x000fe40003f04300 */
[----:B----4-:R-:W-:Y:S02]  /*abe0*/  F2FP.BF16.F32.PACK_AB R13, R13, R8 ;  /* 0x000000080d0d723e */ /* 0x010fe400000010ff */
[----:B-----5:R-:W-:-:S03]  /*abf0*/  F2FP.BF16.F32.PACK_AB R7, R5, R6 ;  /* 0x000000060507723e */ /* 0x020fc600000010ff */
[----:B------:R3:W-:Y:S04]  /*ac00*/  STG.E desc[UR6][R26.64], R13 ;  /* 0x0000000d1a007986 */ /* 0x0007e8000c101906 */
[----:B------:R3:W-:Y:S01]  /*ac10*/  STG.E desc[UR6][R28.64], R7 ;  /* 0x000000071c007986 */ /* 0x0007e2000c101906 */
[----:B------:R-:W-:Y:S01]  /*ac20*/  HFMA2 R5, -RZ, RZ, 0, 0 ;  /* 0x00000000ff057431 */ /* 0x000fe200000001ff */
[----:B------:R-:W-:Y:S06]  /*ac30*/  @P0 BRA `(.L_x_998) ;  /* 0xfffffff800a80947 */ /* 0x000fec000383ffff */
[----:B------:R-:W-:Y:S05]  /*ac40*/  EXIT ;  /* 0x000000000000794d */ /* 0x000fea0003800000 */
.L_x_999:
        /* <DEDUP_REMOVED lines=11> */
.L_x_4511:


//--------------------- .text._Z35group_norm_nhwc_bwd_one_pass_kernelI11Fp16IOBf16WLi512ELi48ELi384EEv26Group_norm_nhwc_bwd_params --------------------------
	.section	.text._Z35group_norm_nhwc_bwd_one_pass_kernelI11Fp16IOBf16WLi512ELi48ELi384EEv26Group_norm_nhwc_bwd_params,"ax",@progbits
	.align	128
        .global         _Z35group_norm_nhwc_bwd_one_pass_kernelI11Fp16IOBf16WLi512ELi48ELi384EEv26Group_norm_nhwc_bwd_params
        .type           _Z35group_norm_nhwc_bwd_one_pass_kernelI11Fp16IOBf16WLi512ELi48ELi384EEv26Group_norm_nhwc_bwd_params,@function
        .size           _Z35group_norm_nhwc_bwd_one_pass_kernelI11Fp16IOBf16WLi512ELi48ELi384EEv26Group_norm_nhwc_bwd_params,(.L_x_4512 - _Z35group_norm_nhwc_bwd_one_pass_kernelI11Fp16IOBf16WLi512ELi48ELi384EEv26Group_norm_nhwc_bwd_params)
        .other          _Z35group_norm_nhwc_bwd_one_pass_kernelI11Fp16IOBf16WLi512ELi48ELi384EEv26Group_norm_nhwc_bwd_params,@"STO_CUDA_ENTRY STV_DEFAULT"
_Z35group_norm_nhwc_bwd_one_pass_kernelI11Fp16IOBf16WLi512ELi48ELi384EEv26Group_norm_nhwc_bwd_params:
.text._Z35group_norm_nhwc_bwd_one_pass_kernelI11Fp16IOBf16WLi512ELi48ELi384EEv26Group_norm_nhwc_bwd_params:
        /* <DEDUP_REMOVED lines=38> */
.L_x_1026:
[----:B0-----:R-:W0:Y:S01]  /*0260*/  LDC R6, c[0x0][0x410] ;  /* 0x00010400ff067b82 */ /* 0x001e220000000800 */
[----:B------:R-:W1:Y:S01]  /*0270*/  LDCU.128 UR12, c[0x0][0x400] ;  /* 0x00008000ff0c77ac */ /* 0x000e620008000c00 */
[----:B------:R-:W-:Y:S02]  /*0280*/  SHF.R.S32.HI R11, RZ, 0x1f, R113 ;  /* 0x0000001fff0b7819 */ /* 0x000fe40000011471 */
[----:B------:R-:W-:Y:S02]  /*0290*/  ISETP.GE.AND P1, PT, R85, RZ, PT ;  /* 0x000000ff5500720c */ /* 0x000fe40003f26270 */
[----:B------:R-:W-:Y:S02]  /*02a0*/  LOP3.LUT R75, R75, 0xfeffffff, RZ, 0xc0, !PT ;  /* 0xfeffffff4b4b7812 */ /* 0x000fe400078ec0ff */
[----:B------:R-:W-:Y:S02]  /*02b0*/  IADD3 R9, PT, PT, R113, 0x10, RZ ;  /* 0x0000001071097810 */ /* 0x000fe40007ffe0ff */
        /* <DEDUP_REMOVED lines=15> */
[----:B------:R-:W-:Y:S02]  /*03b0*/  LOP3.LUT R7, R53, 0xffff, RZ, 0xc0, !PT ;  /* 0x0000ffff35077812 */ /* 0x000fe400078ec0ff */
        /* <DEDUP_REMOVED lines=23> */
[----:B------:R-:W-:-:S02]  /*0530*/  SHF.R.S32.HI R0, RZ, 0x1f, R3 ;  /* 0x0000001fff007819 */ /* 0x000fc40000011403 */
[----:B------:R-:W-:Y:S02]  /*0540*/  ISETP.GE.AND.EX P6, PT, R5, UR13, PT, P0 ;  /* 0x0000000d05007c0c */ /* 0x000fe4000bfc6300 */
[----:B------:R-:W-:Y:S01]  /*0550*/  IADD3 R96, P1, PT, R122, R7, RZ ;  /* 0x000000077a607210 */ /* 0x000fe20007f3e0ff */
[----:B------:R-:W-:Y:S01]  /*0560*/  IMAD R0, R0, UR14, RZ ;  /* 0x0000000e00007c24 */ /* 0x000fe2000f8e02ff */
[----:B------:R-:W-:Y:S01]  /*0570*/  ISETP.GE.U32.AND P0, PT, R81, UR12, PT ;  /* 0x0000000c51007c0c */ /* 0x000fe2000bf06070 */
[----:B------:R-:W1:Y:S01]  /*0580*/  @!P3 LDC.64 R14, c[0x0][0x398] ;  /* 0x0000e600ff0ebb82 */ /* 0x000e620000000a00 */
[----:B------:R-:W-:Y:S01]  /*0590*/  LEA.HI.X.SX32 R97, R122, RZ, 0x1, P1 ;  /* 0x000000ff7a617211 */ /* 0x000fe200008f0eff */
[----:B------:R-:W-:Y:S01]  /*05a0*/  IMAD R95, R3, UR15, R0 ;  /* 0x0000000f035f7c24 */ /* 0x000fe2000f8e0200 */
[----:B------:R-:W-:Y:S02]  /*05b0*/  ISETP.GE.AND.EX P4, PT, R57, UR13, PT, P0 ;  /* 0x0000000d39007c0c */ /* 0x000fe4000bf86300 */
[----:B------:R-:W-:Y:S01]  /*05c0*/  LOP3.LUT R75, R75, 0xff7fffff, RZ, 0xc0, !PT ;  /* 0xff7fffff4b4b7812 */ /* 0x000fe200078ec0ff */
[----:B------:R-:W-:Y:S01]  /*05d0*/  IMAD.WIDE.U32 R96, R3, UR14, R96 ;  /* 0x0000000e03607c25 */ /* 0x000fe2000f8e0060 */
[----:B------:R-:W-:Y:S01]  /*05e0*/  ISETP.GE.U32.AND P0, PT, R79, UR12, PT ;  /* 0x0000000c4f007c0c */ /* 0x000fe2000bf06070 */
[----:B------:R-:W2:Y:S01]  /*05f0*/  @!P6 LDC.64 R16, c[0x0][0x3f8] ;  /* 0x0000fe00ff10eb82 */ /* 0x000ea20000000a00 */
[----:B------:R-:W-:-:S02]  /*0600*/  @P6 LOP3.LUT R75, R75, 0x800000, RZ, 0xfc, !PT ;  /* 0x008000004b4b6812 */ /* 0x000fc400078efcff */
[----:B------:R-:W-:Y:S02]  /*0610*/  IADD3 R95, PT, PT, R97, R95, RZ ;  /* 0x0000005f615f7210 */ /* 0x000fe40007ffe0ff */
[----:B------:R-:W-:Y:S02]  /*0620*/  @!P3 MOV R94, R96 ;  /* 0x00000060005eb202 */ /* 0x000fe40000000f00 */
[----:B------:R-:W-:Y:S01]  /*0630*/  ISETP.GE.AND.EX P5, PT, R55, UR13, PT, P0 ;  /* 0x0000000d37007c0c */ /* 0x000fe2000bfa6300 */
[----:B------:R-:W3:Y:S01]  /*0640*/  @!P3 LDC.64 R62, c[0x0][0x3a0] ;  /* 0x0000e800ff3ebb82 */ /* 0x000ee20000000a00 */
[-C--:B0-----:R-:W-:Y:S01]  /*0650*/  @!P3 IMAD R0, R11, R12.reuse, RZ ;  /* 0x0000000c0b00b224 */ /* 0x081fe200078e02ff */
[----:B------:R-:W-:Y:S01]  /*0660*/  LOP3.LUT R75, R75, 0xffbfffff, RZ, 0xc0, !PT ;  /* 0xffbfffff4b4b7812 */ /* 0x000fe200078ec0ff */
[----:B------:R-:W-:-:S03]  /*0670*/  @!P3 IMAD.WIDE.U32 R2, R113, R12, R94 ;  /* 0x0000000c7102b225 */ /* 0x000fc600078e005e */
[----:B------:R-:W-:Y:S01]  /*0680*/  @P4 LOP3.LUT R75, R75, 0x400000, RZ, 0xfc, !PT ;  /* 0x004000004b4b4812 */ /* 0x000fe200078efcff */
[----:B------:R-:W-:Y:S01]  /*0690*/  @!P3 IMAD R11, R113, R13, R0 ;  /* 0x0000000d710bb224 */ /* 0x000fe200078e0200 */
[C---:B------:R-:W-:Y:S01]  /*06a0*/  @!P3 SHF.L.U32 R65, R2.reuse, 0x1, RZ ;  /* 0x000000010241b819 */ /* 0x040fe200000006ff */
[----:B------:R-:W0:Y:S01]  /*06b0*/  @!P4 LDC.64 R20, c[0x0][0x3f8] ;  /* 0x0000fe00ff14cb82 */ /* 0x000e220000000a00 */
[----:B------:R-:W-:Y:S02]  /*06c0*/  LOP3.LUT R75, R75, 0xffdfffff, RZ, 0xc0, !PT ;  /* 0xffdfffff4b4b7812 */ /* 0x000fe400078ec0ff */
[----:B------:R-:W-:Y:S02]  /*06d0*/  @!P3 IADD3 R3, PT, PT, R3, R11, RZ ;  /* 0x0000000b0303b210 */ /* 0x000fe40007ffe0ff */
[----:B-1----:R-:W-:Y:S01]  /*06e0*/  @!P3 IADD3 R64, P2, PT, R65, R14, RZ ;  /* 0x0000000e4140b210 */ /* 0x002fe20007f5e0ff */
[----:B--2---:R-:W-:Y:S01]  /*06f0*/  @!P6 IMAD R0, R5, R16, RZ ;  /* 0x000000100500e224 */ /* 0x004fe200078e02ff */
[----:B------:R-:W-:Y:S01]  /*0700*/  IADD3 R5, PT, PT, R113, 0x40, RZ ;  /* 0x0000004071057810 */ /* 0x000fe20007ffe0ff */
[----:B------:R-:W1:Y:S01]  /*0710*/  @!P6 LDC.64 R110, c[0x0][0x3a0] ;  /* 0x0000e800ff6eeb82 */ /* 0x000e620000000a00 */
[----:B------:R-:W-:Y:S01]  /*0720*/  @!P3 SHF.L.U64.HI R2, R2, 0x1, R3 ;  /* 0x000000010202b819 */ /* 0x000fe20000010203 */
[----:B------:R-:W-:Y:S01]  /*0730*/  @!P6 IMAD R13, R9, R17, R0 ;  /* 0x00000011090de224 */ /* 0x000fe200078e0200 */
[----:B------:R-:W-:-:S02]  /*0740*/  ISETP.GE.U32.AND P0, PT, R5, UR12, PT ;  /* 0x0000000c05007c0c */ /* 0x000fc4000bf06070 */
[----:B------:R-:W-:Y:S02]  /*0750*/  SHF.R.S32.HI R11, RZ, 0x1f, R5 ;  /* 0x0000001fff0b7819 */ /* 0x000fe40000011405 */
[----:B---3--:R-:W-:Y:S01]  /*0760*/  @!P3 IADD3 R62, P1, PT, R65, R62, RZ ;  /* 0x0000003e413eb210 */ /* 0x008fe20007f3e0ff */
[----:B------:R-:W2:Y:S01]  /*0770*/  @!P6 LDC.64 R18, c[0x0][0x398] ;  /* 0x0000e600ff12eb82 */ /* 0x000ea20000000a00 */
[C---:B------:R-:W-:Y:S02]  /*0780*/  @!P3 IADD3.X R65, PT, PT, R2.reuse, R15, RZ, P2, !PT ;  /* 0x0000000f0241b210 */ /* 0x040fe400017fe4ff */
[----:B------:R-:W-:Y:S02]  /*0790*/  @!P3 IADD3.X R63, PT, PT, R2, R63, RZ, P1, !PT ;  /* 0x0000003f023fb210 */ /* 0x000fe40000ffe4ff */
[----:B------:R-:W-:Y:S02]  /*07a0*/  ISETP.GE.AND.EX P2, PT, R11, UR13, PT, P0 ;  /* 0x0000000d0b007c0c */ /* 0x000fe4000bf46300 */
[----:B------:R-:W-:Y:S01]  /*07b0*/  @!P6 MOV R2, R96 ;  /* 0x000000600002e202 */ /* 0x000fe20000000f00 */
[----:B------:R-:W3:Y:S01]  /*07c0*/  @!P5 LDC.64 R22, c[0x0][0x3f8] ;  /* 0x0000fe00ff16db82 */ /* 0x000ee20000000a00 */
[----:B------:R-:W-:Y:S01]  /*07d0*/  @!P6 MOV R3, R95 ;  /* 0x0000005f0003e202 */ /* 0x000fe20000000f00 */
[----:B0-----:R-:W-:Y:S01]  /*07e0*/  @!P4 IMAD R4, R57, R20, RZ ;  /* 0x000000143904c224 */ /* 0x001fe200078e02ff */
[----:B------:R-:W-:Y:S01]  /*07f0*/  @P5 LOP3.LUT R75, R75, 0x200000, RZ, 0xfc, !PT ;  /* 0x002000004b4b5812 */ /* 0x000fe200078efcff */
[----:B------:R-:W-:Y:S01]  /*0800*/  @!P6 IMAD.WIDE.U32 R2, R9, R16, R2 ;  /* 0x000000100902e225 */ /* 0x000fe200078e0002 */
[----:B------:R-:W-:-:S03]  /*0810*/  IADD3 R9, PT, PT, R113, 0x50, RZ ;  /* 0x0000005071097810 */ /* 0x000fc60007ffe0ff */
[----:B------:R-:W0:Y:S01]  /*0820*/  @!P4 LDC.64 R66, c[0x0][0x3a0] ;  /* 0x0000e800ff42cb82 */ /* 0x000e220000000a00 */
[----:B------:R-:W-:Y:S01]  /*0830*/  LOP3.LUT R75, R75, 0xffefffff, RZ, 0xc0, !PT ;  /* 0xffefffff4b4b7812 */ /* 0x000fe200078ec0ff */
[----:B------:R-:W-:Y:S01]  /*0840*/  @!P4 IMAD R15, R81, R21, R4 ;  /* 0x00000015510fc224 */ /* 0x000fe200078e0204 */
[----:B------:R-:W-:Y:S02]  /*0850*/  @!P6 IADD3 R3, PT, PT, R3, R13, RZ ;  /* 0x0000000d0303e210 */ /* 0x000fe40007ffe0ff */
[----:B------:R-:W-:Y:S02]  /*0860*/  ISETP.GE.U32.AND P1, PT, R9, UR12, PT ;  /* 0x0000000c09007c0c */ /* 0x000fe4000bf26070 */
[----:B------:R-:W-:Y:S01]  /*0870*/  SHF.R.S32.HI R13, RZ, 0x1f, R9 ;  /* 0x0000001fff0d7819 */ /* 0x000fe20000011409 */
[----:B------:R-:W4:Y:S01]  /*0880*/  @!P4 LDC.64 R16, c[0x0][0x398] ;  /* 0x0000e600ff10cb82 */ /* 0x000f220000000a00 */
[----:B------:R-:W-:Y:S02]  /*0890*/  @P2 LOP3.LUT R75, R75, 0x100000, RZ, 0xfc, !PT ;  /* 0x001000004b4b2812 */ /* 0x000fe400078efcff */
[----:B------:R-:W-:-:S02]  /*08a0*/  ISETP.GE.AND.EX P3, PT, R13, UR13, PT, P1 ;  /* 0x0000000d0d007c0c */ /* 0x000fc4000bf66310 */
[----:B------:R-:W-:Y:S02]  /*08b0*/  LOP3.LUT P1, RZ, R75, 0x400000, RZ, 0xc0, !PT ;  /* 0x004000004bff7812 */ /* 0x000fe4000782c0ff */
[C---:B------:R-:W-:Y:S01]  /*08c0*/  @!P6 SHF.L.U32 R69, R2.reuse, 0x1, RZ ;  /* 0x000000010245e819 */ /* 0x040fe200000006ff */
[----:B------:R-:W5:Y:S01]  /*08d0*/  @!P5 LDC.64 R108, c[0x0][0x3a0] ;  /* 0x0000e800ff6cdb82 */ /* 0x000f620000000a00 */
[----:B------:R-:W-:Y:S02]  /*08e0*/  @!P6 SHF.L.U64.HI R0, R2, 0x1, R3 ;  /* 0x000000010200e819 */ /* 0x000fe40000010203 */
[----:B------:R-:W-:Y:S02]  /*08f0*/  @!P4 MOV R2, R96 ;  /* 0x000000600002c202 */ /* 0x000fe40000000f00 */
[----:B------:R-:W-:Y:S02]  /*0900*/  @!P4 MOV R3, R95 ;  /* 0x0000005f0003c202 */ /* 0x000fe40000000f00 */
[----:B-1----:R-:W-:Y:S01]  /*0910*/  @!P6 IADD3 R110, P0, PT, R69, R110, RZ ;  /* 0x0000006e456ee210 */ /* 0x002fe20007f1e0ff */
[----:B------:R-:W1:Y:S01]  /*0920*/  @!P3 LDC.64 R24, c[0x0][0x3f8] ;  /* 0x0000fe00ff18bb82 */ /* 0x000e620000000a00 */
[----:B------:R-:W-:Y:S01]  /*0930*/  LOP3.LUT R75, R75, 0xfff7ffff, RZ, 0xc0, !PT ;  /* 0xfff7ffff4b4b7812 */ /* 0x000fe200078ec0ff */
[----:B------:R-:W-:Y:S01]  /*0940*/  @!P4 IMAD.WIDE.U32 R2, R81, R20, R2 ;  /* 0x000000145102c225 */ /* 0x000fe200078e0002 */
[----:B------:R-:W-:-:S02]  /*0950*/  @!P6 IADD3.X R111, PT, PT, R0, R111, RZ, P0, !PT ;  /* 0x0000006f006fe210 */ /* 0x000fc400007fe4ff */
[----:B--2---:R-:W-:Y:S02]  /*0960*/  @!P6 IADD3 R68, P0, PT, R69, R18, RZ ;  /* 0x000000124544e210 */ /* 0x004fe40007f1e0ff */
[----:B------:R-:W-:Y:S01]  /*0970*/  @!P1 IADD3 R3, PT, PT, R3, R15, RZ ;  /* 0x0000000f03039210 */ /* 0x000fe20007ffe0ff */
[----:B------:R-:W2:Y:S01]  /*0980*/  @!P2 LDC.64 R20, c[0x0][0x3f8] ;  /* 0x0000fe00ff14ab82 */ /* 0x000ea20000000a00 */
[----:B------:R-:W-:Y:S02]  /*0990*/  @!P6 IADD3.X R69, PT, PT, R0, R19, RZ, P0, !PT ;  /* 0x000000130045e210 */ /* 0x000fe400007fe4ff */
[C---:B------:R-:W-:Y:S02]  /*09a0*/  @!P1 SHF.L.U32 R41, R2.reuse, 0x1, RZ ;  /* 0x0000000102299819 */ /* 0x040fe400000006ff */
[----:B------:R-:W-:Y:S01]  /*09b0*/  @!P1 SHF.L.U64.HI R0, R2, 0x1, R3 ;  /* 0x0000000102009819 */ /* 0x000fe20000010203 */
[----:B---3--:R-:W-:Y:S01]  /*09c0*/  @!P5 IMAD R2, R55, R22, RZ ;  /* 0x000000163702d224 */ /* 0x008fe200078e02ff */
[----:B------:R-:W-:Y:S01]  /*09d0*/  @!P5 MOV R3, R95 ;  /* 0x0000005f0003d202 */ /* 0x000fe20000000f00 */
[----:B------:R-:W3:Y:S01]  /*09e0*/  @!P5 LDC.64 R18, c[0x0][0x398] ;  /* 0x0000e600ff12db82 */ /* 0x000ee20000000a00 */
[----:B0-----:R-:W-:Y:S01]  /*09f0*/  @!P1 IADD3 R66, P0, PT, R41, R66, RZ ;  /* 0x0000004229429210 */ /* 0x001fe20007f1e0ff */
[----:B------:R-:W-:Y:S01]  /*0a00*/  @!P5 IMAD R15, R79, R23, R2 ;  /* 0x000000174f0fd224 */ /* 0x000fe200078e0202 */
[----:B------:R-:W-:-:S02]  /*0a10*/  @!P5 MOV R2, R96 ;  /* 0x000000600002d202 */ /* 0x000fc40000000f00 */
[C---:B------:R-:W-:Y:S02]  /*0a20*/  @!P1 IADD3.X R67, PT, PT, R0.reuse, R67, RZ, P0, !PT ;  /* 0x0000004300439210 */ /* 0x040fe400007fe4ff */
[----:B----4-:R-:W-:Y:S01]  /*0a30*/  @!P1 IADD3 R40, P0, PT, R41, R16, RZ ;  /* 0x0000001029289210 */ /* 0x010fe20007f1e0ff */
[----:B------:R-:W-:Y:S01]  /*0a40*/  @!P5 IMAD.WIDE.U32 R2, R79, R22, R2 ;  /* 0x000000164f02d225 */ /* 0x000fe200078e0002 */
[----:B------:R-:W0:Y:S01]  /*0a50*/  @!P2 LDC.64 R72, c[0x0][0x3a0] ;  /* 0x0000e800ff48ab82 */ /* 0x000e220000000a00 */
[----:B------:R-:W-:Y:S02]  /*0a60*/  @P3 LOP3.LUT R75, R75, 0x80000, RZ, 0xfc, !PT ;  /* 0x000800004b4b3812 */ /* 0x000fe400078efcff */
[----:B------:R-:W-:Y:S02]  /*0a70*/  @!P1 IADD3.X R41, PT, PT, R0, R17, RZ, P0, !PT ;  /* 0x0000001100299210 */ /* 0x000fe400007fe4ff */
[----:B------:R-:W-:Y:S02]  /*0a80*/  @!P5 IADD3 R3, PT, PT, R3, R15, RZ ;  /* 0x0000000f0303d210 */ /* 0x000fe40007ffe0ff */
[C---:B------:R-:W-:Y:S01]  /*0a90*/  @!P5 SHF.L.U32 R77, R2.reuse, 0x1, RZ ;  /* 0x00000001024dd819 */ /* 0x040fe200000006ff */
[----:B------:R-:W4:Y:S01]  /*0aa0*/  @!P2 LDC.64 R14, c[0x0][0x398] ;  /* 0x0000e600ff0eab82 */ /* 0x000f220000000a00 */
[----:B------:R-:W-:Y:S01]  /*0ab0*/  @!P5 SHF.L.U64.HI R4, R2, 0x1, R3 ;  /* 0x000000010204d819 */ /* 0x000fe20000010203 */
[----:B--2---:R-:W-:Y:S01]  /*0ac0*/  @!P2 IMAD R6, R11, R20, RZ ;  /* 0x000000140b06a224 */ /* 0x004fe200078e02ff */
[----:B------:R-:W-:-:S02]  /*0ad0*/  @!P2 MOV R2, R96 ;  /* 0x000000600002a202 */ /* 0x000fc40000000f00 */
[----:B------:R-:W-:Y:S01]  /*0ae0*/  @!P2 MOV R3, R95 ;  /* 0x0000005f0003a202 */ /* 0x000fe20000000f00 */
[----:B------:R-:W-:Y:S01]  /*0af0*/  @!P2 IMAD R11, R5, R21, R6 ;  /* 0x00000015050ba224 */ /* 0x000fe200078e0206 */
[----:B-----5:R-:W-:Y:S01]  /*0b00*/  @!P5 IADD3 R108, P0, PT, R77, R108, RZ ;  /* 0x0000006c4d6cd210 */ /* 0x020fe20007f1e0ff */
[----:B------:R-:W2:Y:S01]  /*0b10*/  @!P3 LDC.64 R106, c[0x0][0x3a0] ;  /* 0x0000e800ff6abb82 */ /* 0x000ea20000000a00 */
[----:B-1----:R-:W-:Y:S01]  /*0b20*/  @!P3 IMAD R6, R13, R24, RZ ;  /* 0x000000180d06b224 */ /* 0x002fe200078e02ff */
[----:B------:R-:W-:Y:S01]  /*0b30*/  P2R R0, PR, RZ, 0x2 ;  /* 0x00000002ff007803 */ /* 0x000fe20000000000 */
[----:B------:R-:W-:Y:S01]  /*0b40*/  @!P2 IMAD.WIDE.U32 R2, R5, R20, R2 ;  /* 0x000000140502a225 */ /* 0x000fe200078e0002 */
[----:B------:R-:W-:Y:S02]  /*0b50*/  @!P5 IADD3.X R109, PT, PT, R4, R109, RZ, P0, !PT ;  /* 0x0000006d046dd210 */ /* 0x000fe400007fe4ff */
[----:B---3--:R-:W-:Y:S01]  /*0b60*/  @!P5 IADD3 R76, P0, PT, R77, R18, RZ ;  /* 0x000000124d4cd210 */ /* 0x008fe20007f1e0ff */
[----:B------:R-:W-:Y:S01]  /*0b70*/  @!P3 IMAD R5, R9, R25, R6 ;  /* 0x000000190905b224 */ /* 0x000fe200078e0206 */
[----:B------:R-:W1:Y:S01]  /*0b80*/  @!P3 LDC.64 R16, c[0x0][0x398] ;  /* 0x0000e600ff10bb82 */ /* 0x000e620000000a00 */
[----:B------:R-:W-:-:S02]  /*0b90*/  @!P2 IADD3 R3, PT, PT, R3, R11, RZ ;  /* 0x0000000b0303a210 */ /* 0x000fc40007ffe0ff */
[----:B------:R-:W-:Y:S02]  /*0ba0*/  @!P5 IADD3.X R77, PT, PT, R4, R19, RZ, P0, !PT ;  /* 0x00000013044dd210 */ /* 0x000fe400007fe4ff */
[C---:B------:R-:W-:Y:S02]  /*0bb0*/  @!P2 SHF.L.U32 R13, R2.reuse, 0x1, RZ ;  /* 0x00000001020da819 */ /* 0x040fe400000006ff */
[----:B------:R-:W-:Y:S02]  /*0bc0*/  @!P2 SHF.L.U64.HI R4, R2, 0x1, R3 ;  /* 0x000000010204a819 */ /* 0x000fe40000010203 */
[----:B------:R-:W-:Y:S02]  /*0bd0*/  @!P3 MOV R2, R96 ;  /* 0x000000600002b202 */ /* 0x000fe40000000f00 */
[----:B------:R-:W-:Y:S02]  /*0be0*/  @!P3 MOV R3, R95 ;  /* 0x0000005f0003b202 */ /* 0x000fe40000000f00 */
[----:B0-----:R-:W-:-:S02]  /*0bf0*/  @!P2 IADD3 R72, P0, PT, R13, R72, RZ ;  /* 0x000000480d48a210 */ /* 0x001fc40007f1e0ff */
        /* <DEDUP_REMOVED lines=8> */
[----:B--2---:R-:W-:Y:S02]  /*0c80*/  @!P3 IADD3 R106, P0, PT, R105, R106, RZ ;  /* 0x0000006a696ab210 */ /* 0x004fe40007f1e0ff */
[----:B------:R-:W-:Y:S02]  /*0c90*/  IADD3 R5, PT, PT, R113, 0x60, RZ ;  /* 0x0000006071057810 */ /* 0x000fe40007ffe0ff */
[----:B------:R-:W-:Y:S02]  /*0ca0*/  @!P3 IADD3.X R107, PT, PT, R2, R107, RZ, P0, !PT ;  /* 0x0000006b026bb210 */ /* 0x000fe400007fe4ff */
[----:B-1----:R-:W-:Y:S02]  /*0cb0*/  @!P3 IADD3 R104, P0, PT, R105, R16, RZ ;  /* 0x000000106968b210 */ /* 0x002fe40007f1e0ff */
[----:B------:R-:W-:-:S02]  /*0cc0*/  SHF.R.S32.HI R3, RZ, 0x1f, R5 ;  /* 0x0000001fff037819 */ /* 0x000fc40000011405 */
        /* <DEDUP_REMOVED lines=81> */
[----:B------:R-:W-:Y:S02]  /*11e0*/  IADD3 R17, PT, PT, R113, 0xa0, RZ ;  /* 0x000000a071117810 */ /* 0x000fe40007ffe0ff */
        /* <DEDUP_REMOVED lines=39> */
[----:B-1----:R-:W-:Y:S02]  /*1460*/  @!P1 IADD3 R14, P0, PT, R91, R20, RZ ;  /* 0x000000145b0e9210 */ /* 0x002fe40007f1e0ff */
        /* <DEDUP_REMOVED lines=225> */
[----:B------:R-:W-:Y:S01]  /*2280*/  @!P1 IMAD.WIDE.U32 R58, R117, R120, R58 ;  /* 0x00000078753a9225 */ /* 0x000fe200078e003a */
[----:B------:R-:W-:Y:S01]  /*2290*/  IADD3 R117, PT, PT, R113, 0x170, RZ ;  /* 0x0000017071757810 */ /* 0x000fe20007ffe0ff */
        /* <DEDUP_REMOVED lines=23> */
[----:B------:R-:W-:Y:S02]  /*2410*/  IADD3 R117, PT, PT, R113, 0x180, RZ ;  /* 0x0000018071757810 */ /* 0x000fe40007ffe0ff */
[----:B------:R-:W-:-:S02]  /*2420*/  @!P1 IADD3.X R121, PT, PT, R6, R129, RZ, P0, !PT ;  /* 0x0000008106799210 */ /* 0x000fc400007fe4ff */
[----:B------:R-:W0:Y:S01]  /*2430*/  @!P1 LDC.64 R128, c[0x0][0x398] ;  /* 0x0000e600ff809b82 */ /* 0x000e220000000a00 */
[----:B------:R-:W-:Y:S02]  /*2440*/  SHF.R.S32.HI R119, RZ, 0x1f, R117 ;  /* 0x0000001fff777819 */ /* 0x000fe40000011475 */
[----:B0-----:R-:W-:-:S04]  /*2450*/  @!P1 IADD3 R58, P0, PT, R59, R128, RZ ;  /* 0x000000803b3a9210 */ /* 0x001fc80007f1e0ff */
[----:B------:R-:W-:Y:S02]  /*2460*/  @!P1 IADD3.X R59, PT, PT, R6, R129, RZ, P0, !PT ;  /* 0x00000081063b9210 */ /* 0x000fe400007fe4ff */
        /* <DEDUP_REMOVED lines=8> */
[----:B------:R-:W-:Y:S02]  /*24f0*/  @!P1 MOV R129, R95 ;  /* 0x0000005f00819202 */ /* 0x000fe40000000f00 */
[----:B------:R-:W-:Y:S01]  /*2500*/  @P1 LOP3.LUT R75, R75, 0x1, RZ, 0xfc, !PT ;  /* 0x000000014b4b1812 */ /* 0x000fe200078efcff */
[----:B------:R3:W4:Y:S02]  /*2510*/  @!P0 LDG.E R150, desc[UR8][R62.64] ;  /* 0x000000083e968981 */ /* 0x000724000c1e1900 */
[----:B-1----:R-:W1:Y:S01]  /*2520*/  @!P1 LDC.64 R64, c[0x0][0x398] ;  /* 0x0000e600ff409b82 */ /* 0x002e620000000a00 */
[-C--:B0-----:R-:W-:Y:S02]  /*2530*/  @!P1 IMAD R6, R119, R132.reuse, RZ ;  /* 0x0000008477069224 */ /* 0x081fe400078e02ff */
[----:B------:R-:W-:-:S04]  /*2540*/  @!P1 IMAD.WIDE.U32 R128, R117, R132, R128 ;  /* 0x0000008475809225 */ /* 0x000fc800078e0080 */
[----:B------:R-:W-:Y:S02]  /*2550*/  @!P1 IMAD R119, R117, R133, R6 ;  /* 0x0000008575779224 */ /* 0x000fe400078e0206 */
[----:B------:R-:W3:Y:S03]  /*2560*/  @!P1 LDC.64 R132, c[0x0][0x3a0] ;  /* 0x0000e800ff849b82 */ /* 0x000ee60000000a00 */
[----:B------:R-:W-:Y:S02]  /*2570*/  @!P1 IADD3 R117, PT, PT, R129, R119, RZ ;  /* 0x0000007781759210 */ /* 0x000fe40007ffe0ff */
[C---:B------:R-:W-:Y:S02]  /*2580*/  @!P1 SHF.L.U32 R129, R128.reuse, 0x1, RZ ;  /* 0x0000000180819819 */ /* 0x040fe400000006ff */
[----:B------:R-:W-:Y:S02]  /*2590*/  @!P1 SHF.L.U64.HI R6, R128, 0x1, R117 ;  /* 0x0000000180069819 */ /* 0x000fe40000010275 */
        /* <DEDUP_REMOVED lines=10> */
[----:B------:R1:W5:Y:S01]  /*2640*/  @!P0 LDG.E R54, desc[UR8][R68.64] ;  /* 0x0000000844368981 */ /* 0x000362000c1e1900 */
[----:B------:R-:W-:-:S04]  /*2650*/  ISETP.GE.U32.AND P0, PT, R117, UR12, PT ;  /* 0x0000000c75007c0c */ /* 0x000fc8000bf06070 */
[----:B------:R-:W-:Y:S02]  /*2660*/  ISETP.GE.AND.EX P0, PT, R119, UR13, PT, P0 ;  /* 0x0000000d77007c0c */ /* 0x000fe4000bf06300 */
[----:B------:R-:W-:-:S11]  /*2670*/  ISETP.NE.AND P1, PT, R0, RZ, PT ;  /* 0x000000ff0000720c */ /* 0x000fd60003f25270 */
[----:B0-----:R-:W0:Y:S01]  /*2680*/  @!P0 LDC.64 R110, c[0x0][0x3f8] ;  /* 0x0000fe00ff6e8b82 */ /* 0x001e220000000a00 */
[----:B------:R-:W-:Y:S02]  /*2690*/  MOV R148, RZ ;  /* 0x000000ff00947202 */ /* 0x000fe40000000f00 */
[----:B-1----:R-:W-:-:S05]  /*26a0*/  @!P0 MOV R68, R96 ;  /* 0x0000006000448202 */ /* 0x002fca0000000f00 */
[----:B------:R-:W1:Y:S01]  /*26b0*/  @!P0 LDC.64 R128, c[0x0][0x3a0] ;  /* 0x0000e800ff808b82 */ /* 0x000e620000000a00 */
[----:B------:R0:W5:Y:S01]  /*26c0*/  @!P1 LDG.E R148, desc[UR8][R40.64] ;  /* 0x0000000828949981 */ /* 0x000162000c1e1900 */
[----:B------:R-:W-:-:S06]  /*26d0*/  @!P0 MOV R69, R95 ;  /* 0x0000005f00458202 */ /* 0x000fcc0000000f00 */
[----:B0-----:R-:W0:Y:S01]  /*26e0*/  @!P0 LDC.64 R40, c[0x0][0x398] ;  /* 0x0000e600ff288b82 */ /* 0x001e220000000a00 */
[-C--:B------:R-:W-:Y:S02]  /*26f0*/  @!P0 IMAD R0, R119, R110.reuse, RZ ;  /* 0x0000006e77008224 */ /* 0x080fe400078e02ff */
[----:B------:R-:W-:-:S04]  /*2700*/  @!P0 IMAD.WIDE.U32 R68, R117, R110, R68 ;  /* 0x0000006e75448225 */ /* 0x000fc800078e0044 */
[----:B------:R-:W-:Y:S01]  /*2710*/  @!P0 IMAD R111, R117, R111, R0 ;  /* 0x0000006f756f8224 */ /* 0x000fe200078e0200 */
[----:B------:R-:W-:-:S04]  /*2720*/  MOV R56, RZ ;  /* 0x000000ff00387202 */ /* 0x000fc80000000f00 */
[----:B------:R-:W-:Y:S02]  /*2730*/  @!P0 IADD3 R69, PT, PT, R69, R111, RZ ;  /* 0x0000006f45458210 */ /* 0x000fe40007ffe0ff */
[----:B------:R1:W5:Y:S02]  /*2740*/  @!P1 LDG.E R56, desc[UR8][R66.64] ;  /* 0x0000000842389981 */ /* 0x000364000c1e1900 */
[C---:B------:R-:W-:Y:S02]  /*2750*/  @!P0 SHF.L.U64.HI R0, R68.reuse, 0x1, R69 ;  /* 0x0000000144008819 */ /* 0x040fe40000010245 */
[----:B------:R-:W-:-:S04]  /*2760*/  @!P0 SHF.L.U32 R69, R68, 0x1, RZ ;  /* 0x0000000144458819 */ /* 0x000fc800000006ff */
        /* <DEDUP_REMOVED lines=9> */
[----:B------:R0:W5:Y:S04]  /*2800*/  @!P1 LDG.E R144, desc[UR8][R108.64] ;  /* 0x000000086c909981 */ /* 0x000168000c1e1900 */
[----:B------:R1:W5:Y:S01]  /*2810*/  @!P1 LDG.E R142, desc[UR8][R76.64] ;  /* 0x000000084c8e9981 */ /* 0x000362000c1e1900 */
[----:B------:R-:W-:-:S04]  /*2820*/  ISETP.GE.U32.AND P1, PT, R111, UR12, PT ;  /* 0x0000000c6f007c0c */ /* 0x000fc8000bf26070 */
[----:B------:R-:W-:-:S13]  /*2830*/  ISETP.GE.AND.EX P1, PT, R117, UR13, PT, P1 ;  /* 0x0000000d75007c0c */ /* 0x000fda000bf26310 */
[----:B0-----:R-:W0:Y:S01]  /*2840*/  @!P1 LDC.64 R108, c[0x0][0x3f8] ;  /* 0x0000fe00ff6c9b82 */ /* 0x001e220000000a00 */
[----:B-1----:R-:W-:Y:S02]  /*2850*/  @!P1 MOV R76, R96 ;  /* 0x00000060004c9202 */ /* 0x002fe40000000f00 */
[----:B------:R-:W-:Y:S02]  /*2860*/  @!P1 MOV R77, R95 ;  /* 0x0000005f004d9202 */ /* 0x000fe40000000f00 */
[----:B------:R-:W-:-:S06]  /*2870*/  MOV R138, RZ ;  /* 0x000000ff008a7202 */ /* 0x000fcc0000000f00 */
[----:B------:R1:W5:Y:S02]  /*2880*/  @!P2 LDG.E R138, desc[UR8][R12.64] ;  /* 0x000000080c8aa981 */ /* 0x000364000c1e1900 */
[----:B-1----:R-:W1:Y:S01]  /*2890*/  @!P1 LDC.64 R12, c[0x0][0x398] ;  /* 0x0000e600ff0c9b82 */ /* 0x002e620000000a00 */
[-C--:B0-----:R-:W-:Y:S02]  /*28a0*/  @!P1 IMAD R0, R117, R108.reuse, RZ ;  /* 0x0000006c75009224 */ /* 0x081fe400078e02ff */
[----:B------:R-:W-:-:S04]  /*28b0*/  @!P1 IMAD.WIDE.U32 R76, R111, R108, R76 ;  /* 0x0000006c6f4c9225 */ /* 0x000fc800078e004c */
[----:B------:R-:W-:Y:S02]  /*28c0*/  @!P1 IMAD R109, R111, R109, R0 ;  /* 0x0000006d6f6d9224 */ /* 0x000fe400078e0200 */
[----:B------:R-:W0:Y:S01]  /*28d0*/  @!P1 LDC.64 R110, c[0x0][0x3a0] ;  /* 0x0000e800ff6e9b82 */ /* 0x000e220000000a00 */
[----:B------:R-:W-:Y:S02]  /*28e0*/  MOV R140, RZ ;  /* 0x000000ff008c7202 */ /* 0x000fe40000000f00 */
[----:B------:R-:W-:-:S04]  /*28f0*/  @!P1 IADD3 R77, PT, PT, R77, R109, RZ ;  /* 0x0000006d4d4d9210 */ /* 0x000fc80007ffe0ff */
[C---:B------:R-:W-:Y:S01]  /*2900*/  @!P1 SHF.L.U64.HI R0, R76.reuse, 0x1, R77 ;  /* 0x000000014c009819 */ /* 0x040fe2000001024d */
[----:B------:R0:W5:Y:S01]  /*2910*/  @!P2 LDG.E R140, desc[UR8][R72.64] ;  /* 0x00000008488ca981 */ /* 0x000162000c1e1900 */
[----:B------:R-:W-:-:S04]  /*2920*/  @!P1 SHF.L.U32 R77, R76, 0x1, RZ ;  /* 0x000000014c4d9819 */ /* 0x000fc800000006ff */
[----:B0-----:R-:W-:-:S04]  /*2930*/  @!P1 IADD3 R72, P2, PT, R77, R110, RZ ;  /* 0x0000006e4d489210 */ /* 0x001fc80007f5e0ff */
        /* <DEDUP_REMOVED lines=8> */
[----:B------:R0:W5:Y:S04]  /*29c0*/  @!P2 LDG.E R134, desc[UR8][R106.64] ;  /* 0x000000086a86a981 */ /* 0x000168000c1e1900 */
[----:B------:R-:W5:Y:S01]  /*29d0*/  @!P2 LDG.E R128, desc[UR8][R104.64] ;  /* 0x000000086880a981 */ /* 0x000f62000c1e1900 */
[----:B------:R-:W-:-:S04]  /*29e0*/  ISETP.GE.U32.AND P2, PT, R109, UR12, PT ;  /* 0x0000000c6d007c0c */ /* 0x000fc8000bf46070 */
[----:B------:R-:W-:-:S13]  /*29f0*/  ISETP.GE.AND.EX P2, PT, R111, UR13, PT, P2 ;  /* 0x0000000d6f007c0c */ /* 0x000fda000bf46320 */
[----:B0-----:R-:W0:Y:S01]  /*2a00*/  @!P2 LDC.64 R106, c[0x0][0x3f8] ;  /* 0x0000fe00ff6aab82 */ /* 0x001e220000000a00 */
[----:B------:R-:W-:-:S06]  /*2a10*/  MOV R86, RZ ;  /* 0x000000ff00567202 */ /* 0x000fcc0000000f00 */
[----:B------:R1:W5:Y:S02]  /*2a20*/  @!P3 LDG.E R86, desc[UR8][R2.64] ;  /* 0x000000080256b981 */ /* 0x000364000c1e1900 */
[----:B-1----:R-:W-:Y:S02]  /*2a30*/  @!P2 MOV R2, R96 ;  /* 0x000000600002a202 */ /* 0x002fe40000000f00 */
[----:B------:R-:W-:Y:S01]  /*2a40*/  @!P2 MOV R3, R95 ;  /* 0x0000005f0003a202 */ /* 0x000fe20000000f00 */
[-C--:B0-----:R-:W-:Y:S02]  /*2a50*/  @!P2 IMAD R0, R111, R106.reuse, RZ ;  /* 0x0000006a6f00a224 */ /* 0x081fe400078e02ff */
[----:B------:R-:W0:Y:S02]  /*2a60*/  @!P2 LDC.64 R110, c[0x0][0x3a0] ;  /* 0x0000e800ff6eab82 */ /* 0x000e240000000a00 */
[C---:B------:R-:W-:Y:S02]  /*2a70*/  @!P2 IMAD R105, R109.reuse, R107, R0 ;  /* 0x0000006b6d69a224 */ /* 0x040fe400078e0200 */
[----:B------:R-:W-:-:S04]  /*2a80*/  @!P2 IMAD.WIDE.U32 R106, R109, R106, R2 ;  /* 0x0000006a6d6aa225 */ /* 0x000fc800078e0002 */
[----:B------:R-:W1:Y:S01]  /*2a90*/  @!P2 LDC.64 R108, c[0x0][0x398] ;  /* 0x0000e600ff6cab82 */ /* 0x000e620000000a00 */
[----:B------:R-:W-:Y:S02]  /*2aa0*/  MOV R82, RZ ;  /* 0x000000ff00527202 */ /* 0x000fe40000000f00 */
[----:B------:R-:W-:Y:S02]  /*2ab0*/  @!P2 IADD3 R105, PT, PT, R107, R105, RZ ;  /* 0x000000696b69a210 */ /* 0x000fe40007ffe0ff */
[C---:B------:R-:W-:Y:S02]  /*2ac0*/  @!P2 SHF.L.U32 R107, R106.reuse, 0x1, RZ ;  /* 0x000000016a6ba819 */ /* 0x040fe400000006ff */
[----:B------:R2:W5:Y:S01]  /*2ad0*/  @!P3 LDG.E R82, desc[UR8][R102.64] ;  /* 0x000000086652b981 */ /* 0x000562000c1e1900 */
[----:B------:R-:W-:Y:S02]  /*2ae0*/  @!P2 SHF.L.U64.HI R0, R106, 0x1, R105 ;  /* 0x000000016a00a819 */ /* 0x000fe40000010269 */
        /* <DEDUP_REMOVED lines=8> */
[----:B--2---:R-:W-:-:S03]  /*2b70*/  SHF.R.S32.HI R103, RZ, 0x1f, R3 ;  /* 0x0000001fff677819 */ /* 0x004fc60000011403 */
[----:B------:R0:W2:Y:S04]  /*2b80*/  @!P3 LDG.E R84, desc[UR8][R4.64] ;  /* 0x000000080454b981 */ /* 0x0000a8000c1e1900 */
[----:B------:R1:W2:Y:S01]  /*2b90*/  @!P3 LDG.E R80, desc[UR8][R70.64] ;  /* 0x000000084650b981 */ /* 0x0002a2000c1e1900 */
[----:B------:R-:W-:-:S04]  /*2ba0*/  ISETP.GE.U32.AND P3, PT, R3, UR12, PT ;  /* 0x0000000c03007c0c */ /* 0x000fc8000bf66070 */
[----:B------:R-:W-:-:S13]  /*2bb0*/  ISETP.GE.AND.EX P3, PT, R103, UR13, PT, P3 ;  /* 0x0000000d67007c0c */ /* 0x000fda000bf66330 */
[----:B0-----:R-:W0:Y:S08]  /*2bc0*/  @!P3 LDC.64 R4, c[0x0][0x3f8] ;  /* 0x0000fe00ff04bb82 */ /* 0x001e300000000a00 */
[----:B------:R-:W4:Y:S01]  /*2bd0*/  @!P3 LDC.64 R106, c[0x0][0x3a0] ;  /* 0x0000e800ff6abb82 */ /* 0x000f220000000a00 */
[----:B-1----:R-:W-:Y:S02]  /*2be0*/  @!P3 MOV R70, R96 ;  /* 0x000000600046b202 */ /* 0x002fe40000000f00 */
[----:B------:R-:W-:-:S05]  /*2bf0*/  @!P3 MOV R71, R95 ;  /* 0x0000005f0047b202 */ /* 0x000fca0000000f00 */
[----:B------:R-:W1:Y:S01]  /*2c00*/  @!P3 LDC.64 R104, c[0x0][0x398] ;  /* 0x0000e600ff68bb82 */ /* 0x000e620000000a00 */
[----:B------:R-:W-:Y:S02]  /*2c10*/  MOV R78, RZ ;  /* 0x000000ff004e7202 */ /* 0x000fe40000000f00 */
[----:B------:R-:W-:-:S04]  /*2c20*/  MOV R2, RZ ;  /* 0x000000ff00027202 */ /* 0x000fc80000000f00 */
[----:B------:R-:W2:Y:S01]  /*2c30*/  @!P4 LDG.E R78, desc[UR8][R100.64] ;  /* 0x00000008644ec981 */ /* 0x000ea2000c1e1900 */
[-C--:B0-----:R-:W-:Y:S02]  /*2c40*/  @!P3 IMAD R0, R103, R4.reuse, RZ ;  /* 0x000000046700b224 */ /* 0x081fe400078e02ff */
[C---:B------:R-:W-:Y:S01]  /*2c50*/  @!P3 IMAD.WIDE.U32 R70, R3.reuse, R4, R70 ;  /* 0x000000040346b225 */ /* 0x040fe200078e0046 */
[----:B------:R0:W2:Y:S03]  /*2c60*/  @!P4 LDG.E R2, desc[UR8][R92.64] ;  /* 0x000000085c02c981 */ /* 0x0000a6000c1e1900 */
[----:B------:R-:W-:-:S05]  /*2c70*/  @!P3 IMAD R5, R3, R5, R0 ;  /* 0x000000050305b224 */ /* 0x000fca00078e0200 */
[----:B------:R-:W-:Y:S02]  /*2c80*/  @!P3 IADD3 R3, PT, PT, R71, R5, RZ ;  /* 0x000000054703b210 */ /* 0x000fe40007ffe0ff */
[C---:B------:R-:W-:Y:S02]  /*2c90*/  @!P3 SHF.L.U32 R71, R70.reuse, 0x1, RZ ;  /* 0x000000014647b819 */ /* 0x040fe400000006ff */
[----:B------:R-:W-:Y:S02]  /*2ca0*/  @!P3 SHF.L.U64.HI R0, R70, 0x1, R3 ;  /* 0x000000014600b819 */ /* 0x000fe40000010203 */
[----:B----4-:R-:W-:Y:S02]  /*2cb0*/  @!P3 IADD3 R106, P4, PT, R71, R106, RZ ;  /* 0x0000006a476ab210 */ /* 0x010fe40007f9e0ff */
        /* <DEDUP_REMOVED lines=9> */
[----:B------:R-:W-:Y:S02]  /*2d50*/  P2R R13, PR, RZ, 0x2 ;  /* 0x00000002ff0d7803 */ /* 0x000fe40000000000 */
[----:B------:R-:W-:Y:S02]  /*2d60*/  LOP3.LUT P1, RZ, R75, 0x4000, RZ, 0xc0, !PT ;  /* 0x000040004bff7812 */ /* 0x000fe4000782c0ff */
[----:B------:R-:W-:Y:S01]  /*2d70*/  MOV R70, RZ ;  /* 0x000000ff00467202 */ /* 0x000fe20000000f00 */
[----:B0-----:R-:W0:Y:S08]  /*2d80*/  @!P4 LDC.64 R92, c[0x0][0x3a0] ;  /* 0x0000e800ff5ccb82 */ /* 0x001e300000000a00 */
[----:B-1----:R-:W1:Y:S01]  /*2d90*/  @!P4 LDC.64 R8, c[0x0][0x3f8] ;  /* 0x0000fe00ff08cb82 */ /* 0x002e620000000a00 */
[----:B------:R-:W-:Y:S01]  /*2da0*/  MOV R4, RZ ;  /* 0x000000ff00047202 */ /* 0x000fe20000000f00 */
[----:B------:R3:W4:Y:S05]  /*2db0*/  @!P1 LDG.E R70, desc[UR8][R88.64] ;  /* 0x0000000858469981 */ /* 0x00072a000c1e1900 */
[----:B------:R3:W4:Y:S02]  /*2dc0*/  @!P5 LDG.E R4, desc[UR8][R10.64] ;  /* 0x000000080a04d981 */ /* 0x000724000c1e1900 */
[----:B---3--:R-:W3:Y:S01]  /*2dd0*/  @!P4 LDC.64 R88, c[0x0][0x398] ;  /* 0x0000e600ff58cb82 */ /* 0x008ee20000000a00 */
[----:B------:R-:W-:-:S02]  /*2de0*/  @!P4 MOV R10, R96 ;  /* 0x00000060000ac202 */ /* 0x000fc40000000f00 */
[----:B------:R-:W-:Y:S01]  /*2df0*/  @!P4 MOV R11, R95 ;  /* 0x0000005f000bc202 */ /* 0x000fe20000000f00 */
[-C--:B-1----:R-:W-:Y:S02]  /*2e00*/  @!P4 IMAD R0, R5, R8.reuse, RZ ;  /* 0x000000080500c224 */ /* 0x082fe400078e02ff */
[----:B------:R-:W-:-:S04]  /*2e10*/  @!P4 IMAD.WIDE.U32 R10, R3, R8, R10 ;  /* 0x00000008030ac225 */ /* 0x000fc800078e000a */
[----:B------:R-:W-:-:S05]  /*2e20*/  @!P4 IMAD R9, R3, R9, R0 ;  /* 0x000000090309c224 */ /* 0x000fca00078e0200 */
[----:B------:R-:W-:Y:S02]  /*2e30*/  @!P4 IADD3 R3, PT, PT, R11, R9, RZ ;  /* 0x000000090b03c210 */ /* 0x000fe40007ffe0ff */
[C---:B------:R-:W-:Y:S02]  /*2e40*/  @!P4 SHF.L.U32 R11, R10.reuse, 0x1, RZ ;  /* 0x000000010a0bc819 */ /* 0x040fe400000006ff */
[----:B------:R-:W-:Y:S02]  /*2e50*/  @!P4 SHF.L.U64.HI R0, R10, 0x1, R3 ;  /* 0x000000010a00c819 */ /* 0x000fe40000010203 */
[----:B0-----:R-:W-:Y:S02]  /*2e60*/  @!P4 IADD3 R92, P5, PT, R11, R92, RZ ;  /* 0x0000005c0b5cc210 */ /* 0x001fe40007fbe0ff */
[----:B------:R-:W-:Y:S02]  /*2e70*/  IADD3 R3, PT, PT, R113, 0x1e0, RZ ;  /* 0x000001e071037810 */ /* 0x000fe40007ffe0ff */
[----:B------:R-:W-:-:S02]  /*2e80*/  @!P4 IADD3.X R93, PT, PT, R0, R93, RZ, P5, !PT ;  /* 0x0000005d005dc210 */ /* 0x000fc40002ffe4ff */
[----:B---3--:R-:W-:Y:S02]  /*2e90*/  @!P4 IADD3 R88, P5, PT, R11, R88, RZ ;  /* 0x000000580b58c210 */ /* 0x008fe40007fbe0ff */
[----:B------:R-:W-:Y:S02]  /*2ea0*/  SHF.R.S32.HI R5, RZ, 0x1f, R3 ;  /* 0x0000001fff057819 */ /* 0x000fe40000011403 */
[----:B------:R-:W-:Y:S02]  /*2eb0*/  @!P4 IADD3.X R89, PT, PT, R0, R89, RZ, P5, !PT ;  /* 0x000000590059c210 */ /* 0x000fe40002ffe4ff */
[----:B------:R-:W-:Y:S02]  /*2ec0*/  ISETP.GE.U32.AND P5, PT, R3, UR12, PT ;  /* 0x0000000c03007c0c */ /* 0x000fe4000bfa6070 */
[----:B------:R-:W-:Y:S02]  /*2ed0*/  P2R R71, PR, RZ, 0x8 ;  /* 0x00000008ff477803 */ /* 0x000fe40000000000 */
[----:B------:R-:W-:-:S02]  /*2ee0*/  LOP3.LUT P3, RZ, R75, 0x2000, RZ, 0xc0, !PT ;  /* 0x000020004bff7812 */ /* 0x000fc4000786c0ff */
[----:B------:R-:W-:Y:S02]  /*2ef0*/  ISETP.GE.AND.EX P5, PT, R5, UR13, PT, P5 ;  /* 0x0000000d05007c0c */ /* 0x000fe4000bfa6350 */
[----:B------:R-:W-:-:S09]  /*2f00*/  MOV R0, RZ ;  /* 0x000000ff00007202 */ /* 0x000fd20000000f00 */
[----:B------:R0:W3:Y:S01]  /*2f10*/  @!P3 LDG.E R0, desc[UR8][R14.64] ;  /* 0x000000080e00b981 */ /* 0x0000e2000c1e1900 */
[----:B------:R-:W-:Y:S01]  /*2f20*/  MOV R6, RZ ;  /* 0x000000ff00067202 */ /* 0x000fe20000000f00 */
[----:B------:R-:W1:Y:S01]  /*2f30*/  @!P5 LDC.64 R102, c[0x0][0x398] ;  /* 0x0000e600ff66db82 */ /* 0x000e620000000a00 */
[----:B------:R-:W-:-:S04]  /*2f40*/  MOV R10, RZ ;  /* 0x000000ff000a7202 */ /* 0x000fc80000000f00 */
[----:B------:R5:W3:Y:S03]  /*2f50*/  @!P3 LDG.E R6, desc[UR8][R90.64] ;  /* 0x000000085a06b981 */ /* 0x000ae6000c1e1900 */
[----:B0-----:R-:W0:Y:S01]  /*2f60*/  @!P5 LDC.64 R14, c[0x0][0x3f8] ;  /* 0x0000fe00ff0edb82 */ /* 0x001e220000000a00 */
[----:B------:R5:W3:Y:S07]  /*2f70*/  @!P6 LDG.E R10, desc[UR8][R16.64] ;  /* 0x00000008100ae981 */ /* 0x000aee000c1e1900 */
[----:B-----5:R-:W5:Y:S01]  /*2f80*/  @!P5 LDC.64 R90, c[0x0][0x3a0] ;  /* 0x0000e800ff5adb82 */ /* 0x020f620000000a00 */
[----:B------:R-:W-:-:S02]  /*2f90*/  @!P5 MOV R16, R96 ;  /* 0x000000600010d202 */ /* 0x000fc40000000f00 */
[----:B------:R-:W-:Y:S02]  /*2fa0*/  @!P5 MOV R17, R95 ;  /* 0x0000005f0011d202 */ /* 0x000fe40000000f00 */
[----:B------:R-:W-:Y:S02]  /*2fb0*/  MOV R8, RZ ;  /* 0x000000ff00087202 */ /* 0x000fe40000000f00 */
[----:B------:R-:W-:-:S04]  /*2fc0*/  P2R R41, PR, RZ, 0x1 ;  /* 0x00000001ff297803 */ /* 0x000fc80000000000 */
[----:B------:R-:W3:Y:S01]  /*2fd0*/  @!P6 LDG.E R8, desc[UR8][R18.64] ;  /* 0x000000081208e981 */ /* 0x000ee2000c1e1900 */
[----:B0-----:R-:W-:-:S04]  /*2fe0*/  @!P5 IMAD R12, R5, R14, RZ ;  /* 0x0000000e050cd224 */ /* 0x001fc800078e02ff */
[C---:B------:R-:W-:Y:S02]  /*2ff0*/  @!P5 IMAD R5, R3.reuse, R15, R12 ;  /* 0x0000000f0305d224 */ /* 0x040fe400078e020c */
[----:B------:R-:W-:-:S05]  /*3000*/  @!P5 IMAD.WIDE.U32 R14, R3, R14, R16 ;  /* 0x0000000e030ed225 */ /* 0x000fca00078e0010 */
[----:B------:R-:W-:Y:S02]  /*3010*/  @!P5 IADD3 R3, PT, PT, R15, R5, RZ ;  /* 0x000000050f03d210 */ /* 0x000fe40007ffe0ff */
[C---:B------:R-:W-:Y:S02]  /*3020*/  @!P5 SHF.L.U32 R15, R14.reuse, 0x1, RZ ;  /* 0x000000010e0fd819 */ /* 0x040fe400000006ff */
[----:B------:R-:W-:Y:S02]  /*3030*/  @!P5 SHF.L.U64.HI R12, R14, 0x1, R3 ;  /* 0x000000010e0cd819 */ /* 0x000fe40000010203 */
[----:B-----5:R-:W-:Y:S02]  /*3040*/  @!P5 IADD3 R90, P6, PT, R15, R90, RZ ;  /* 0x0000005a0f5ad210 */ /* 0x020fe40007fde0ff */
[----:B------:R-:W-:Y:S02]  /*3050*/  LOP3.LUT P0, RZ, R75, 0x800, RZ, 0xc0, !PT ;  /* 0x000008004bff7812 */ /* 0x000fe4000780c0ff */
[----:B------:R-:W-:-:S02]  /*3060*/  @!P5 IADD3.X R91, PT, PT, R12, R91, RZ, P6, !PT ;  /* 0x0000005b0c5bd210 */ /* 0x000fc400037fe4ff */
[----:B-1----:R-:W-:Y:S02]  /*3070*/  @!P5 IADD3 R102, P6, PT, R15, R102, RZ ;  /* 0x000000660f66d210 */ /* 0x002fe40007fde0ff */
[----:B------:R-:W-:Y:S02]  /*3080*/  MOV R14, RZ ;  /* 0x000000ff000e7202 */ /* 0x000fe40000000f00 */
[----:B------:R-:W-:Y:S02]  /*3090*/  @!P5 IADD3.X R103, PT, PT, R12, R103, RZ, P6, !PT ;  /* 0x000000670c67d210 */ /* 0x000fe400037fe4ff */
[----:B------:R-:W-:-:S03]  /*30a0*/  MOV R12, RZ ;  /* 0x000000ff000c7202 */ /* 0x000fc60000000f00 */
[----:B------:R-:W5:Y:S04]  /*30b0*/  @!P0 LDG.E R14, desc[UR8][R22.64] ;  /* 0x00000008160e8981 */ /* 0x000f68000c1e1900 */
[----:B------:R0:W4:Y:S01]  /*30c0*/  @!P0 LDG.E R12, desc[UR8][R20.64] ;  /* 0x00000008140c8981 */ /* 0x000122000c1e1900 */
[----:B------:R-:W-:-:S04]  /*30d0*/  IADD3 R3, PT, PT, R113, 0x1f0, RZ ;  /* 0x000001f071037810 */ /* 0x000fc80007ffe0ff */
[----:B------:R-:W-:Y:S02]  /*30e0*/  SHF.R.S32.HI R11, RZ, 0x1f, R3 ;  /* 0x0000001fff0b7819 */ /* 0x000fe40000011403 */
[----:B------:R-:W-:-:S04]  /*30f0*/  ISETP.GE.U32.AND P6, PT, R3, UR12, PT ;  /* 0x0000000c03007c0c */ /* 0x000fc8000bfc6070 */
[----:B------:R-:W-:Y:S02]  /*3100*/  ISETP.GE.AND.EX P6, PT, R11, UR13, PT, P6 ;  /* 0x0000000d0b007c0c */ /* 0x000fe4000bfc6360 */
[----:B------:R-:W-:-:S11]  /*3110*/  P2R R9, PR, RZ, 0x10 ;  /* 0x00000010ff097803 */ /* 0x000fd60000000000 */
[----:B0-----:R-:W0:Y:S01]  /*3120*/  @!P6 LDC.64 R20, c[0x0][0x3f8] ;  /* 0x0000fe00ff14eb82 */ /* 0x001e220000000a00 */
[----:B------:R-:W-:Y:S02]  /*3130*/  LOP3.LUT P4, RZ, R75, 0x400, RZ, 0xc0, !PT ;  /* 0x000004004bff7812 */ /* 0x000fe4000788c0ff */
[----:B------:R-:W-:Y:S02]  /*3140*/  MOV R60, RZ ;  /* 0x000000ff003c7202 */ /* 0x000fe40000000f00 */
[----:B------:R-:W-:-:S03]  /*3150*/  MOV R18, RZ ;  /* 0x000000ff00127202 */ /* 0x000fc60000000f00 */
[----:B------:R-:W1:Y:S01]  /*3160*/  @!P6 LDC.64 R100, c[0x0][0x3a0] ;  /* 0x0000e800ff64eb82 */ /* 0x000e620000000a00 */
[----:B------:R0:W3:Y:S05]  /*3170*/  @!P1 LDG.E R60, desc[UR8][R24.64] ;  /* 0x00000008183c9981 */ /* 0x0000ea000c1e1900 */
[----:B------:R0:W3:Y:S02]  /*3180*/  @!P4 LDG.E R18, desc[UR8][R98.64] ;  /* 0x000000086212c981 */ /* 0x0000e4000c1e1900 */
[----:B0-----:R-:W-:Y:S01]  /*3190*/  @!P6 IMAD R24, R11, R20, RZ ;  /* 0x000000140b18e224 */ /* 0x001fe200078e02ff */
[----:B------:R-:W-:Y:S02]  /*31a0*/  @!P6 MOV R98, R96 ;  /* 0x000000600062e202 */ /* 0x000fe40000000f00 */
[----:B------:R-:W-:Y:S01]  /*31b0*/  @!P6 MOV R99, R95 ;  /* 0x0000005f0063e202 */ /* 0x000fe20000000f00 */
[----:B------:R-:W-:-:S02]  /*31c0*/  @!P6 IMAD R11, R3, R21, R24 ;  /* 0x00000015030be224 */ /* 0x000fc400078e0218 */
[----:B------:R-:W-:-:S03]  /*31d0*/  @!P6 IMAD.WIDE.U32 R20, R3, R20, R98 ;  /* 0x000000140314e225 */ /* 0x000fc600078e0062 */
[----:B------:R-:W0:Y:S02]  /*31e0*/  @!P6 LDC.64 R98, c[0x0][0x398] ;  /* 0x0000e600ff62eb82 */ /* 0x000e240000000a00 */
[----:B------:R-:W-:Y:S02]  /*31f0*/  @!P6 IADD3 R3, PT, PT, R21, R11, RZ ;  /* 0x0000000b1503e210 */ /* 0x000fe40007ffe0ff */
[C---:B------:R-:W-:Y:S02]  /*3200*/  @!P6 SHF.L.U32 R21, R20.reuse, 0x1, RZ ;  /* 0x000000011415e819 */ /* 0x040fe400000006ff */
[----:B------:R-:W-:Y:S02]  /*3210*/  P2R R23, PR, RZ, 0x1 ;  /* 0x00000001ff177803 */ /* 0x000fe40000000000 */
[----:B------:R-:W-:Y:S02]  /*3220*/  @!P6 SHF.L.U64.HI R22, R20, 0x1, R3 ;  /* 0x000000011416e819 */ /* 0x000fe40000010203 */
[----:B-1----:R-:W-:-:S02]  /*3230*/  @!P6 IADD3 R100, P0, PT, R21, R100, RZ ;  /* 0x000000641564e210 */ /* 0x002fc40007f1e0ff */
[----:B------:R-:W-:Y:S02]  /*3240*/  P2R R25, PR, RZ, 0x2 ;  /* 0x00000002ff197803 */ /* 0x000fe40000000000 */
[C---:B------:R-:W-:Y:S02]  /*3250*/  LOP3.LUT P1, RZ, R75.reuse, 0x200, RZ, 0xc0, !PT ;  /* 0x000002004bff7812 */ /* 0x040fe4000782c0ff */
[----:B------:R-:W-:Y:S02]  /*3260*/  @!P6 IADD3.X R101, PT, PT, R22, R101, RZ, P0, !PT ;  /* 0x000000651665e210 */ /* 0x000fe400007fe4ff */
[----:B------:R-:W-:Y:S02]  /*3270*/  P2R R133, PR, RZ, 0x4 ;  /* 0x00000004ff857803 */ /* 0x000fe40000000000 */
[----:B------:R-:W-:Y:S02]  /*3280*/  LOP3.LUT P2, RZ, R75, 0x100, RZ, 0xc0, !PT ;  /* 0x000001004bff7812 */ /* 0x000fe4000784c0ff */
[----:B0-----:R-:W-:-:S02]  /*3290*/  @!P6 IADD3 R98, P0, PT, R21, R98, RZ ;  /* 0x000000621562e210 */ /* 0x001fc40007f1e0ff */
[C---:B------:R-:W-:Y:S02]  /*32a0*/  LOP3.LUT P3, RZ, R75.reuse, 0x1000000, RZ, 0xc0, !PT ;  /* 0x010000004bff7812 */ /* 0x040fe4000786c0ff */
[----:B------:R-:W-:Y:S02]  /*32b0*/  @!P6 IADD3.X R99, PT, PT, R22, R99, RZ, P0, !PT ;  /* 0x000000631663e210 */ /* 0x000fe400007fe4ff */
[----:B------:R-:W-:Y:S02]  /*32c0*/  MOV R22, RZ ;  /* 0x000000ff00167202 */ /* 0x000fe40000000f00 */
[----:B------:R-:W-:Y:S02]  /*32d0*/  LOP3.LUT P0, RZ, R75, 0x80, RZ, 0xc0, !PT ;  /* 0x000000804bff7812 */ /* 0x000fe4000780c0ff */
[----:B------:R-:W-:Y:S02]  /*32e0*/  MOV R24, RZ ;  /* 0x000000ff00187202 */ /* 0x000fe40000000f00 */
[----:B------:R0:W3:Y:S01]  /*32f0*/  @!P1 LDG.E R22, desc[UR8][R26.64] ;  /* 0x000000081a169981 */ /* 0x0000e2000c1e1900 */
[----:B------:R-:W-:-:S02]  /*3300*/  PRMT R151, RZ, 0x5410, RZ ;  /* 0x00005410ff977816 */ /* 0x000fc400000000ff */
[----:B------:R-:W-:Y:S01]  /*3310*/  P2R R5, PR, RZ, 0x20 ;  /* 0x00000020ff057803 */ /* 0x000fe20000000000 */
[----:B------:R1:W3:Y:S01]  /*3320*/  @!P2 LDG.E R24, desc[UR8][R28.64] ;  /* 0x000000081c18a981 */ /* 0x0002e2000c1e1900 */
[----:B------:R-:W-:Y:S02]  /*3330*/  LOP3.LUT P5, RZ, R75, 0x40, RZ, 0xc0, !PT ;  /* 0x000000404bff7812 */ /* 0x000fe400078ac0ff */
[----:B0-----:R-:W-:Y:S02]  /*3340*/  MOV R26, RZ ;  /* 0x000000ff001a7202 */ /* 0x001fe40000000f00 */
[----:B------:R-:W-:Y:S02]  /*3350*/  MOV R16, RZ ;  /* 0x000000ff00107202 */ /* 0x000fe40000000f00 */
[----:B-1----:R-:W-:Y:S02]  /*3360*/  MOV R28, RZ ;  /* 0x000000ff001c7202 */ /* 0x002fe40000000f00 */
[----:B------:R-:W-:Y:S01]  /*3370*/  PRMT R143, RZ, 0x7610, R143 ;  /* 0x00007610ff8f7816 */ /* 0x000fe2000000008f */
[----:B------:R0:W3:Y:S01]  /*3380*/  @!P2 LDG.E R26, desc[UR8][R30.64] ;  /* 0x000000081e1aa981 */ /* 0x0000e2000c1e1900 */
[----:B------:R-:W-:-:S02]  /*3390*/  PRMT R141, R141, 0x5410, RZ ;  /* 0x000054108d8d7816 */ /* 0x000fc400000000ff */
[----:B------:R-:W-:Y:S01]  /*33a0*/  @!P3 PRMT R151, R151, 0x5410, R150 ;  /* 0x000054109797b816 */ /* 0x000fe20000000096 */
[----:B------:R1:W3:Y:S01]  /*33b0*/  @!P0 LDG.E R28, desc[UR8][R32.64] ;  /* 0x00000008201c8981 */ /* 0x0002e2000c1e1900 */
[----:B------:R-:W-:Y:S02]  /*33c0*/  @!P3 PRMT R143, R50, 0x7610, R143 ;  /* 0x00007610328fb816 */ /* 0x000fe4000000008f */
[----:B------:R-:W-:Y:S01]  /*33d0*/  @!P3 PRMT R151, R150, 0x7632, R151 ;  /* 0x000076329697b816 */ /* 0x000fe20000000097 */
[----:B------:R-:W3:Y:S01]  /*33e0*/  @!P4 LDG.E R16, desc[UR8][R152.64] ;  /* 0x000000089810c981 */ /* 0x000ee2000c1e1900 */
[----:B0-----:R-:W-:Y:S02]  /*33f0*/  MOV R30, RZ ;  /* 0x000000ff001e7202 */ /* 0x001fe40000000f00 */
[----:B------:R-:W-:Y:S02]  /*3400*/  @!P3 PRMT R141, R141, 0x7610, R50 ;  /* 0x000076108d8db816 */ /* 0x000fe40000000032 */
[----:B------:R-:W-:-:S02]  /*3410*/  LOP3.LUT P3, RZ, R75, 0x20, RZ, 0xc0, !PT ;  /* 0x000000204bff7812 */ /* 0x000fc4000786c0ff */
[----:B-1----:R-:W-:Y:S01]  /*3420*/  MOV R32, RZ ;  /* 0x000000ff00207202 */ /* 0x002fe20000000f00 */
[----:B------:R0:W3:Y:S05]  /*3430*/  @!P0 LDG.E R30, desc[UR8][R34.64] ;  /* 0x00000008221e8981 */ /* 0x0000ea000c1e1900 */
[----:B------:R1:W3:Y:S01]  /*3440*/  @!P5 LDG.E R32, desc[UR8][R36.64] ;  /* 0x000000082420d981 */ /* 0x0002e2000c1e1900 */
[----:B0-----:R-:W-:Y:S02]  /*3450*/  MOV R34, RZ ;  /* 0x000000ff00227202 */ /* 0x001fe40000000f00 */
[----:B-1----:R-:W-:-:S04]  /*3460*/  MOV R36, RZ ;  /* 0x000000ff00247202 */ /* 0x002fc80000000f00 */
[----:B------:R0:W3:Y:S04]  /*3470*/  @!P5 LDG.E R34, desc[UR8][R38.64] ;  /* 0x000000082622d981 */ /* 0x0000e8000c1e1900 */
[----:B------:R-:W3:Y:S01]  /*3480*/  @!P3 LDG.E R36, desc[UR8][R146.64] ;  /* 0x000000089224b981 */ /* 0x000ee2000c1e1900 */
[----:B0-----:R-:W-:Y:S02]  /*3490*/  MOV R38, RZ ;  /* 0x000000ff00267202 */ /* 0x001fe40000000f00 */
[----:B------:R-:W-:Y:S02]  /*34a0*/  P2R R3, PR, RZ, 0x40 ;  /* 0x00000040ff037803 */ /* 0x000fe40000000000 */
[C---:B------:R-:W-:Y:S02]  /*34b0*/  LOP3.LUT P6, RZ, R75.reuse, 0x800000, RZ, 0xc0, !PT ;  /* 0x008000004bff7812 */ /* 0x040fe400078cc0ff */
[----:B------:R0:W3:Y:S01]  /*34c0*/  @!P3 LDG.E R38, desc[UR8][R42.64] ;  /* 0x000000082a26b981 */ /* 0x0000e2000c1e1900 */
[----:B------:R-:W-:-:S02]  /*34d0*/  LOP3.LUT P0, RZ, R75, 0x10, RZ, 0xc0, !PT ;  /* 0x000000104bff7812 */ /* 0x000fc4000780c0ff */
[----:B------:R-:W-:Y:S02]  /*34e0*/  LOP3.LUT P4, RZ, R75, 0x400000, RZ, 0xc0, !PT ;  /* 0x004000004bff7812 */ /* 0x000fe4000788c0ff */
[----:B------:R-:W-:Y:S02]  /*34f0*/  PRMT R149, RZ, 0x7610, R149 ;  /* 0x00007610ff957816 */ /* 0x000fe40000000095 */
[----:B------:R-:W-:Y:S02]  /*3500*/  PRMT R139, R139, 0x5410, RZ ;  /* 0x000054108b8b7816 */ /* 0x000fe400000000ff */
[----:B------:R-:W-:Y:S02]  /*3510*/  MOV R20, RZ ;  /* 0x000000ff00147202 */ /* 0x000fe40000000f00 */
[----:B------:R-:W-:Y:S02]  /*3520*/  MOV R40, RZ ;  /* 0x000000ff00287202 */ /* 0x000fe40000000f00 */
[----:B------:R-:W-:-:S02]  /*3530*/  @!P6 PRMT R149, R52, 0x7632, R149 ;  /* 0x000076323495e816 */ /* 0x000fc40000000095 */
[----:B------:R-:W-:Y:S01]  /*3540*/  @!P6 PRMT R139, R139, 0x7610, R54 ;  /* 0x000076108b8be816 */ /* 0x000fe20000000036 */
[----:B------:R1:W3:Y:S01]  /*3550*/  @!P1 LDG.E R20, desc[UR8][R136.64] ;  /* 0x0000000888149981 */ /* 0x0002e2000c1e1900 */
[----:B0-----:R-:W-:Y:S02]  /*3560*/  MOV R42, RZ ;  /* 0x000000ff002a7202 */ /* 0x001fe40000000f00 */
[----:B------:R-:W-:Y:S01]  /*3570*/  PRMT R149, R149, 0x5410, RZ ;  /* 0x0000541095957816 */ /* 0x000fe200000000ff */
[----:B------:R0:W3:Y:S01]  /*3580*/  @!P0 LDG.E R40, desc[UR8][R44.64] ;  /* 0x000000082c288981 */ /* 0x0000e2000c1e1900 */
[----:B------:R-:W-:Y:S02]  /*3590*/  PRMT R143, R143, 0x5410, RZ ;  /* 0x000054108f8f7816 */ /* 0x000fe400000000ff */
[----:B------:R-:W-:Y:S01]  /*35a0*/  PRMT R139, RZ, 0x7610, R139 ;  /* 0x00007610ff8b7816 */ /* 0x000fe2000000008b */
[----:B------:R2:W3:Y:S01]  /*35b0*/  @!P0 LDG.E R42, desc[UR8][R46.64] ;  /* 0x000000082e2a8981 */ /* 0x0004e2000c1e1900 */
[----:B-1----:R-:W-:-:S02]  /*35c0*/  PRMT R137, R137, 0x5410, RZ ;  /* 0x0000541089897816 */ /* 0x002fc400000000ff */
[--C-:B------:R-:W-:Y:S02]  /*35d0*/  @!P4 PRMT R149, R149, 0x5410, R56.reuse ;  /* 0x000054109595c816 */ /* 0x100fe40000000038 */
[----:B------:R-:W-:Y:S02]  /*35e0*/  @!P4 PRMT R143, R143, 0x7610, R56 ;  /* 0x000076108f8fc816 */ /* 0x000fe40000000038 */
[----:B------:R-:W-:Y:S02]  /*35f0*/  @!P4 PRMT R139, R148, 0x7610, R139 ;  /* 0x00007610948bc816 */ /* 0x000fe4000000008b */
[----:B------:R-:W-:Y:S02]  /*3600*/  @!P4 PRMT R137, R137, 0x7610, R148 ;  /* 0x000076108989c816 */ /* 0x000fe40000000094 */
[----:B------:R-:W-:Y:S02]  /*3610*/  LOP3.LUT P4, RZ, R75, 0x8, RZ, 0xc0, !PT ;  /* 0x000000084bff7812 */ /* 0x000fe4000788c0ff */
[----:B0-----:R-:W-:-:S02]  /*3620*/  MOV R44, RZ ;  /* 0x000000ff002c7202 */ /* 0x001fc40000000f00 */
[----:B--2---:R-:W-:Y:S02]  /*3630*/  MOV R46, RZ ;  /* 0x000000ff002e7202 */ /* 0x004fe40000000f00 */
[----:B------:R-:W-:Y:S02]  /*3640*/  PRMT R152, RZ, 0x7610, R152 ;  /* 0x00007610ff987816 */ /* 0x000fe40000000098 */
[----:B------:R-:W-:-:S05]  /*3650*/  PRMT R141, RZ, 0x7610, R141 ;  /* 0x00007610ff8d7816 */ /* 0x000fca000000008d */
[----:B------:R0:W2:Y:S01]  /*3660*/  @!P4 LDG.E R44, desc[UR8][R48.64] ;  /* 0x00000008302cc981 */ /* 0x0000a2000c1e1900 */
[----:B------:R-:W-:Y:S02]  /*3670*/  @!P6 PRMT R152, R52, 0x7610, R152 ;  /* 0x000076103498e816 */ /* 0x000fe40000000098 */
[----:B------:R-:W-:Y:S01]  /*3680*/  @!P6 PRMT R141, R54, 0x7610, R141 ;  /* 0x00007610368de816 */ /* 0x000fe2000000008d */
[----:B------:R-:W2:Y:S01]  /*3690*/  @!P4 LDG.E R46, desc[UR8][R130.64] ;  /* 0x00000008822ec981 */ /* 0x000ea2000c1e1900 */
[C---:B------:R-:W-:Y:S02]  /*36a0*/  LOP3.LUT P6, RZ, R75.reuse, 0x100000, RZ, 0xc0, !PT ;  /* 0x001000004bff7812 */ /* 0x040fe400078cc0ff */
[C---:B------:R-:W-:Y:S02]  /*36b0*/  LOP3.LUT P5, RZ, R75.reuse, 0x80000, RZ, 0xc0, !PT ;  /* 0x000800004bff7812 */ /* 0x040fe400078ac0ff */
[C---:B------:R-:W-:Y:S02]  /*36c0*/  LOP3.LUT P0, RZ, R75.reuse, 0x4, RZ, 0xc0, !PT ;  /* 0x000000044bff7812 */ /* 0x040fe4000780c0ff */
[----:B------:R-:W-:-:S02]  /*36d0*/  LOP3.LUT P1, RZ, R75, 0x200000, RZ, 0xc0, !PT ;  /* 0x002000004bff7812 */ /* 0x000fc4000782c0ff */
[----:B------:R-:W-:Y:S02]  /*36e0*/  PRMT R136, RZ, 0x7610, R136 ;  /* 0x00007610ff887816 */ /* 0x000fe40000000088 */
[----:B0-----:R-:W-:Y:S01]  /*36f0*/  MOV R48, RZ ;  /* 0x000000ff00307202 */ /* 0x001fe20000000f00 */
[----:B------:R0:W-:Y:S01]  /*3700*/  STL [R1+0x90], R50 ;  /* 0x0000903201007387 */ /* 0x0001e20000100800 */
[----:B------:R-:W-:Y:S02]  /*3710*/  PRMT R123, RZ, 0x5410, RZ ;  /* 0x00005410ff7b7816 */ /* 0x000fe400000000ff */
[----:B------:R-:W-:Y:S02]  /*3720*/  @!P6 PRMT R136, R138, 0x7610, R136 ;  /* 0x000076108a88e816 */ /* 0x000fe40000000088 */
[----:B------:R-:W-:Y:S01]  /*3730*/  PRMT R135, R135, 0x5410, RZ ;  /* 0x0000541087877816 */ /* 0x000fe200000000ff */
[----:B------:R-:W2:Y:S01]  /*3740*/  @!P0 LDG.E R48, desc[UR8][R126.64] ;  /* 0x000000087e308981 */ /* 0x000ea2000c1e1900 */
[----:B------:R-:W-:-:S02]  /*3750*/  PRMT R136, R136, 0x5410, RZ ;  /* 0x0000541088887816 */ /* 0x000fc400000000ff */
[----:B0-----:R-:W-:Y:S02]  /*3760*/  MOV R50, RZ ;  /* 0x000000ff00327202 */ /* 0x001fe40000000f00 */
[----:B------:R-:W-:Y:S02]  /*3770*/  PRMT R132, R132, 0x5410, RZ ;  /* 0x0000541084847816 */ /* 0x000fe400000000ff */
[----:B------:R-:W-:Y:S02]  /*3780*/  @!P5 PRMT R123, R123, 0x5410, R128 ;  /* 0x000054107b7bd816 */ /* 0x000fe40000000080 */
[----:B------:R-:W-:Y:S01]  /*3790*/  @!P1 PRMT R135, R135, 0x7610, R142 ;  /* 0x0000761087879816 */ /* 0x000fe2000000008e */
[----:B------:R-:W2:Y:S01]  /*37a0*/  @!P0 LDG.E R50, desc[UR8][R124.64] ;  /* 0x000000087c328981 */ /* 0x000ea2000c1e1900 */
[--C-:B------:R-:W-:Y:S02]  /*37b0*/  @!P5 PRMT R136, R136, 0x5410, R134.reuse ;  /* 0x000054108888d816 */ /* 0x100fe40000000086 */
[----:B------:R-:W-:-:S02]  /*37c0*/  @!P5 PRMT R132, R132, 0x7610, R134 ;  /* 0x000076108484d816 */ /* 0x000fc40000000086 */
[----:B------:R-:W-:Y:S02]  /*37d0*/  @!P5 PRMT R123, R128, 0x7632, R123 ;  /* 0x00007632807bd816 */ /* 0x000fe4000000007b */
[----:B------:R-:W-:Y:S02]  /*37e0*/  PRMT R147, RZ, 0x7610, R147 ;  /* 0x00007610ff937816 */ /* 0x000fe40000000093 */
[----:B------:R-:W-:Y:S02]  /*37f0*/  PRMT R135, RZ, 0x7610, R135 ;  /* 0x00007610ff877816 */ /* 0x000fe40000000087 */
[----:B------:R-:W-:Y:S02]  /*3800*/  PRMT R129, RZ, 0x7610, R129 ;  /* 0x00007610ff817816 */ /* 0x000fe40000000081 */
[----:B------:R-:W-:Y:S02]  /*3810*/  LOP3.LUT P5, RZ, R75, 0x2, RZ, 0xc0, !PT ;  /* 0x000000024bff7812 */ /* 0x000fe400078ac0ff */
[----:B------:R-:W-:-:S02]  /*3820*/  @!P6 PRMT R147, R140, 0x7610, R147 ;  /* 0x000076108c93e816 */ /* 0x000fc40000000093 */
[----:B------:R-:W-:Y:S02]  /*3830*/  @!P6 PRMT R135, R140, 0x7632, R135 ;  /* 0x000076328c87e816 */ /* 0x000fe40000000087 */
        /* <DEDUP_REMOVED lines=11> */
[----:B------:R-:W-:Y:S02]  /*38f0*/  @!P6 PRMT R19, R2, 0x7610, R19 ;  /* 0x000076100213e816 */ /* 0x000fe40000000013 */
[----:B------:R-:W-:Y:S02]  /*3900*/  @!P6 PRMT R17, R17, 0x7610, R78 ;  /* 0x000076101111e816 */ /* 0x000fe4000000004e */
[----:B------:R-:W-:-:S02]  /*3910*/  @!P6 PRMT R19, R19, 0x7610, R2 ;  /* 0x000076101313e816 */ /* 0x000fc40000000002 */
[----:B------:R-:W-:Y:S01]  /*3920*/  LOP3.LUT P6, RZ, R75, 0x1, RZ, 0xc0, !PT ;  /* 0x000000014bff7812 */ /* 0x000fe200078cc0ff */
[----:B------:R1:W-:Y:S01]  /*3930*/  STL [R1+0x18], R56 ;  /* 0x0000183801007387 */ /* 0x0003e20000100800 */
[----:B0-----:R-:W-:Y:S02]  /*3940*/  MOV R58, RZ ;  /* 0x000000ff003a7202 */ /* 0x001fe40000000f00 */
[----:B-1----:R-:W-:-:S09]  /*3950*/  MOV R56, RZ ;  /* 0x000000ff00387202 */ /* 0x002fd20000000f00 */
[----:B------:R-:W2:Y:S04]  /*3960*/  @!P6 LDG.E R58, desc[UR8][R64.64] ;  /* 0x00000008403ae981 */ /* 0x000ea8000c1e1900 */
[----:B------:R0:W2:Y:S01]  /*3970*/  @!P6 LDG.E R56, desc[UR8][R62.64] ;  /* 0x000000083e38e981 */ /* 0x0000a2000c1e1900 */
[----:B------:R-:W-:Y:S02]  /*3980*/  ISETP.NE.AND P0, PT, R23, RZ, PT ;  /* 0x000000ff1700720c */ /* 0x000fe40003f05270 */
[----:B------:R-:W-:Y:S02]  /*3990*/  PRMT R37, RZ, 0x5410, RZ ;  /* 0x00005410ff257816 */ /* 0x000fe400000000ff */
[----:B------:R-:W-:-:S09]  /*39a0*/  PRMT R39, RZ, 0x5410, RZ ;  /* 0x00005410ff277816 */ /* 0x000fd200000000ff */
[----:B----4-:R-:W-:Y:S02]  /*39b0*/  @!P0 PRMT R37, R12, 0x7610, R37 ;  /* 0x000076100c258816 */ /* 0x010fe40000000025 */
[----:B-----5:R-:W-:Y:S02]  /*39c0*/  @!P0 PRMT R39, R39, 0x5410, R14 ;  /* 0x0000541027278816 */ /* 0x020fe4000000000e */
[----:B------:R-:W-:Y:S02]  /*39d0*/  @!P0 PRMT R37, R37, 0x7610, R12 ;  /* 0x0000761025258816 */ /* 0x000fe4000000000c */
[----:B------:R-:W-:Y:S02]  /*39e0*/  @!P0 PRMT R39, R14, 0x7632, R39 ;  /* 0x000076320e278816 */ /* 0x000fe40000000027 */
[----:B------:R-:W-:Y:S02]  /*39f0*/  ISETP.NE.AND P0, PT, R41, RZ, PT ;  /* 0x000000ff2900720c */ /* 0x000fe40003f05270 */
[----:B0-----:R-:W-:-:S02]  /*3a00*/  MOV R62, RZ ;  /* 0x000000ff003e7202 */ /* 0x001fc40000000f00 */
[----:B------:R-:W-:-:S09]  /*3a10*/  MOV R64, RZ ;  /* 0x000000ff00407202 */ /* 0x000fd20000000f00 */
[----:B------:R0:W4:Y:S04]  /*3a20*/  @!P0 LDG.E R62, desc[UR8][R66.64] ;  /* 0x00000008423e8981 */ /* 0x000128000c1e1900 */
[----:B------:R1:W5:Y:S01]  /*3a30*/  @!P0 LDG.E R64, desc[UR8][R68.64] ;  /* 0x0000000844408981 */ /* 0x000362000c1e1900 */
[----:B------:R-:W-:Y:S02]  /*3a40*/  PRMT R145, RZ, 0x5410, RZ ;  /* 0x00005410ff917816 */ /* 0x000fe400000000ff */
[----:B------:R-:W-:Y:S02]  /*3a50*/  PRMT R137, RZ, 0x7610, R137 ;  /* 0x00007610ff897816 */ /* 0x000fe40000000089 */
[----:B------:R-:W-:Y:S02]  /*3a60*/  @!P1 PRMT R145, R145, 0x5410, R144 ;  /* 0x0000541091919816 */ /* 0x000fe40000000090 */
[----:B------:R-:W-:-:S02]  /*3a70*/  @!P1 PRMT R137, R142, 0x7610, R137 ;  /* 0x000076108e899816 */ /* 0x000fc40000000089 */
[----:B------:R-:W-:Y:S02]  /*3a80*/  @!P1 PRMT R145, R144, 0x7632, R145 ;  /* 0x0000763290919816 */ /* 0x000fe40000000091 */
[C---:B------:R-:W-:Y:S02]  /*3a90*/  LOP3.LUT P1, RZ, R75.reuse, 0x40000, RZ, 0xc0, !PT ;  /* 0x000400004bff7812 */ /* 0x040fe4000782c0ff */
[----:B------:R-:W-:Y:S02]  /*3aa0*/  P2R R11, PR, RZ, 0x10 ;  /* 0x00000010ff0b7803 */ /* 0x000fe40000000000 */
[----:B------:R-:W-:Y:S02]  /*3ab0*/  LOP3.LUT P4, RZ, R75, 0x20000, RZ, 0xc0, !PT ;  /* 0x000200004bff7812 */ /* 0x000fe4000788c0ff */
[----:B------:R-:W-:Y:S02]  /*3ac0*/  PRMT R132, RZ, 0x7610, R132 ;  /* 0x00007610ff847816 */ /* 0x000fe40000000084 */
[----:B------:R-:W-:-:S02]  /*3ad0*/  PRMT R129, R129, 0x5410, RZ ;  /* 0x0000541081817816 */ /* 0x000fc400000000ff */
[----:B------:R-:W-:Y:S02]  /*3ae0*/  PRMT R119, R119, 0x5410, RZ ;  /* 0x0000541077777816 */ /* 0x000fe400000000ff */
[----:B------:R-:W-:Y:S02]  /*3af0*/  PRMT R117, R117, 0x5410, RZ ;  /* 0x0000541075757816 */ /* 0x000fe400000000ff */
[----:B------:R-:W-:Y:S02]  /*3b00*/  @!P1 PRMT R132, R82, 0x7610, R132 ;  /* 0x0000761052849816 */ /* 0x000fe40000000084 */
[----:B------:R-:W-:Y:S02]  /*3b10*/  @!P1 PRMT R129, R129, 0x7610, R82 ;  /* 0x0000761081819816 */ /* 0x000fe40000000052 */
[--C-:B------:R-:W-:Y:S02]  /*3b20*/  @!P1 PRMT R119, R119, 0x5410, R86.reuse ;  /* 0x0000541077779816 */ /* 0x100fe40000000056 */
[----:B------:R-:W-:-:S02]  /*3b30*/  @!P1 PRMT R117, R117, 0x7610, R86 ;  /* 0x0000761075759816 */ /* 0x000fc40000000056 */
[----:B------:R-:W-:Y:S02]  /*3b40*/  LOP3.LUT P1, RZ, R75, 0x8000, RZ, 0xc0, !PT ;  /* 0x000080004bff7812 */ /* 0x000fe4000782c0ff */
[----:B------:R-:W-:Y:S02]  /*3b50*/  PRMT R15, RZ, 0x5410, RZ ;  /* 0x00005410ff0f7816 */ /* 0x000fe400000000ff */
[----:B------:R-:W-:Y:S02]  /*3b60*/  PRMT R119, RZ, 0x7610, R119 ;  /* 0x00007610ff777816 */ /* 0x000fe40000000077 */
[----:B------:R-:W-:Y:S02]  /*3b70*/  PRMT R117, RZ, 0x7610, R117 ;  /* 0x00007610ff757816 */ /* 0x000fe40000000075 */
[----:B------:R-:W-:Y:S02]  /*3b80*/  @!P4 PRMT R15, R15, 0x7610, R84 ;  /* 0x000076100f0fc816 */ /* 0x000fe40000000054 */
[----:B------:R-:W-:-:S02]  /*3b90*/  @!P4 PRMT R119, R84, 0x7610, R119 ;  /* 0x000076105477c816 */ /* 0x000fc40000000077 */
[C---:B------:R-:W-:Y:S02]  /*3ba0*/  @!P4 PRMT R117, R80.reuse, 0x7610, R117 ;  /* 0x000076105075c816 */ /* 0x040fe40000000075 */
[----:B------:R-:W-:Y:S02]  /*3bb0*/  @!P4 PRMT R15, R80, 0x7632, R15 ;  /* 0x00007632500fc816 */ /* 0x000fe4000000000f */
[----:B------:R-:W-:Y:S02]  /*3bc0*/  PRMT R21, RZ, 0x5410, RZ ;  /* 0x00005410ff157816 */ /* 0x000fe400000000ff */
[----:B------:R-:W-:Y:S02]  /*3bd0*/  PRMT R23, RZ, 0x5410, RZ ;  /* 0x00005410ff177816 */ /* 0x000fe400000000ff */
        /* <DEDUP_REMOVED lines=8> */
[----:B---3--:R-:W-:Y:S02]  /*3c60*/  @!P4 PRMT R31, R0, 0x7610, R31 ;  /* 0x00007610001fc816 */ /* 0x008fe4000000001f */
[----:B------:R-:W-:Y:S02]  /*3c70*/  @!P4 PRMT R29, R29, 0x7610, R0 ;  /* 0x000076101d1dc816 */ /* 0x000fe40000000000 */
[----:B------:R-:W-:Y:S02]  /*3c80*/  PRMT R27, RZ, 0x5410, RZ ;  /* 0x00005410ff1b7816 */ /* 0x000fe400000000ff */
[----:B------:R-:W-:Y:S02]  /*3c90*/  PRMT R25, RZ, 0x5410, RZ ;  /* 0x00005410ff197816 */ /* 0x000fe400000000ff */
[----:B------:R-:W-:Y:S02]  /*3ca0*/  @!P4 PRMT R29, R6, 0x7610, R29 ;  /* 0x00007610061dc816 */ /* 0x000fe4000000001d */
[----:B------:R-:W-:-:S02]  /*3cb0*/  @!P4 PRMT R31, R31, 0x7610, R6 ;  /* 0x000076101f1fc816 */ /* 0x000fc40000000006 */
[----:B------:R-:W-:Y:S02]  /*3cc0*/  LOP3.LUT P4, RZ, R75, 0x400, RZ, 0xc0, !PT ;  /* 0x000004004bff7812 */ /* 0x000fe4000788c0ff */
[----:B------:R-:W-:Y:S02]  /*3cd0*/  @!P1 PRMT R27, R70, 0x7610, R27 ;  /* 0x00007610461b9816 */ /* 0x000fe4000000001b */
[----:B------:R-:W-:Y:S02]  /*3ce0*/  @!P1 PRMT R25, R25, 0x7610, R70 ;  /* 0x0000761019199816 */ /* 0x000fe40000000046 */
[----:B------:R-:W-:Y:S02]  /*3cf0*/  @!P1 PRMT R27, R27, 0x7610, R60 ;  /* 0x000076101b1b9816 */ /* 0x000fe4000000003c */
[----:B------:R-:W-:Y:S02]  /*3d00*/  @!P1 PRMT R25, R60, 0x7610, R25 ;  /* 0x000076103c199816 */ /* 0x000fe40000000019 */
[----:B------:R-:W-:-:S02]  /*3d10*/  ISETP.NE.AND P1, PT, R13, RZ, PT ;  /* 0x000000ff0d00720c */ /* 0x000fc40003f25270 */
[----:B------:R-:W-:Y:S02]  /*3d20*/  PRMT R41, RZ, 0x5410, RZ ;  /* 0x00005410ff297816 */ /* 0x000fe400000000ff */
[----:B------:R-:W-:Y:S02]  /*3d30*/  PRMT R43, RZ, 0x5410, RZ ;  /* 0x00005410ff2b7816 */ /* 0x000fe400000000ff */
[----:B------:R-:W-:Y:S02]  /*3d40*/  @!P4 PRMT R41, R16, 0x7610, R41 ;  /* 0x000076101029c816 */ /* 0x000fe40000000029 */
[----:B------:R-:W-:Y:S02]  /*3d50*/  @!P4 PRMT R43, R43, 0x7610, R16 ;  /* 0x000076102b2bc816 */ /* 0x000fe40000000010 */
[----:B0-----:R-:W-:Y:S02]  /*3d60*/  MOV R66, RZ ;  /* 0x000000ff00427202 */ /* 0x001fe40000000f00 */
[----:B-1----:R-:W-:-:S02]  /*3d70*/  MOV R68, RZ ;  /* 0x000000ff00447202 */ /* 0x002fc40000000f00 */
[----:B------:R-:W-:Y:S02]  /*3d80*/  @!P4 PRMT R43, R18, 0x7610, R43 ;  /* 0x00007610122bc816 */ /* 0x000fe4000000002b */
[----:B------:R-:W-:Y:S01]  /*3d90*/  @!P4 PRMT R41, R41, 0x7610, R18 ;  /* 0x000076102929c816 */ /* 0x000fe20000000012 */
[----:B------:R0:W3:Y:S01]  /*3da0*/  @!P1 LDG.E R66, desc[UR8][R72.64] ;  /* 0x0000000848429981 */ /* 0x0000e2000c1e1900 */
[----:B------:R-:W-:Y:S02]  /*3db0*/  LOP3.LUT P4, RZ, R75, 0x80, RZ, 0xc0, !PT ;  /* 0x000000804bff7812 */ /* 0x000fe4000788c0ff */
[----:B------:R-:W-:Y:S01]  /*3dc0*/  P2R R13, PR, RZ, 0x20 ;  /* 0x00000020ff0d7803 */ /* 0x000fe20000000000 */
[----:B------:R1:W3:Y:S01]  /*3dd0*/  @!P1 LDG.E R68, desc[UR8][R76.64] ;  /* 0x000000084c449981 */ /* 0x0002e2000c1e1900 */
[----:B------:R-:W-:Y:S02]  /*3de0*/  PRMT R49, RZ, 0x5410, RZ ;  /* 0x00005410ff317816 */ /* 0x000fe400000000ff */
[----:B------:R-:W-:-:S02]  /*3df0*/  PRMT R59, RZ, 0x5410, RZ ;  /* 0x00005410ff3b7816 */ /* 0x000fc400000000ff */
[----:B------:R-:W-:Y:S02]  /*3e00*/  LOP3.LUT P5, RZ, R75, 0x1000, RZ, 0xc0, !PT ;  /* 0x000010004bff7812 */ /* 0x000fe400078ac0ff */
[----:B0-----:R-:W-:Y:S02]  /*3e10*/  PRMT R73, RZ, 0x5410, RZ ;  /* 0x00005410ff497816 */ /* 0x001fe400000000ff */
[----:B-1----:R-:W-:Y:S02]  /*3e20*/  PRMT R77, RZ, 0x5410, RZ ;  /* 0x00005410ff4d7816 */ /* 0x002fe400000000ff */
[----:B------:R-:W-:Y:S02]  /*3e30*/  @!P2 PRMT R49, R24, 0x7610, R49 ;  /* 0x000076101831a816 */ /* 0x000fe40000000031 */
[----:B------:R-:W-:Y:S02]  /*3e40*/  @!P2 PRMT R59, R59, 0x7610, R24 ;  /* 0x000076103b3ba816 */ /* 0x000fe40000000018 */
[----:B------:R-:W-:-:S02]  /*3e50*/  @!P3 PRMT R73, R36, 0x7610, R73 ;  /* 0x000076102449b816 */ /* 0x000fc40000000049 */
[----:B------:R-:W-:Y:S02]  /*3e60*/  @!P3 PRMT R77, R36, 0x7632, R77 ;  /* 0x00007632244db816 */ /* 0x000fe4000000004d */
[----:B------:R-:W-:Y:S02]  /*3e70*/  PRMT R63, RZ, 0x5410, RZ ;  /* 0x00005410ff3f7816 */ /* 0x000fe400000000ff */
[----:B------:R-:W-:Y:S02]  /*3e80*/  PRMT R65, RZ, 0x5410, RZ ;  /* 0x00005410ff417816 */ /* 0x000fe400000000ff */
[----:B------:R-:W-:Y:S02]  /*3e90*/  @!P2 PRMT R59, R26, 0x7610, R59 ;  /* 0x000076101a3ba816 */ /* 0x000fe4000000003b */
[----:B------:R-:W-:Y:S02]  /*3ea0*/  @!P2 PRMT R49, R49, 0x7610, R26 ;  /* 0x000076103131a816 */ /* 0x000fe4000000001a */
[----:B------:R-:W-:-:S02]  /*3eb0*/  @!P3 PRMT R77, R77, 0x5410, R38 ;  /* 0x000054104d4db816 */ /* 0x000fc40000000026 */
[----:B------:R-:W-:Y:S02]  /*3ec0*/  @!P3 PRMT R73, R73, 0x7610, R38 ;  /* 0x000076104949b816 */ /* 0x000fe40000000026 */
[----:B------:R-:W-:Y:S02]  /*3ed0*/  ISETP.NE.AND P2, PT, R133, RZ, PT ;  /* 0x000000ff8500720c */ /* 0x000fe40003f45270 */
[C---:B------:R-:W-:Y:S02]  /*3ee0*/  @!P4 PRMT R63, R28.reuse, 0x7610, R63 ;  /* 0x000076101c3fc816 */ /* 0x040fe4000000003f */
[----:B------:R-:W-:Y:S02]  /*3ef0*/  @!P4 PRMT R65, R28, 0x7632, R65 ;  /* 0x000076321c41c816 */ /* 0x000fe40000000041 */
[----:B------:R-:W-:Y:S02]  /*3f00*/  ISETP.NE.AND P3, PT, R71, RZ, PT ;  /* 0x000000ff4700720c */ /* 0x000fe40003f65270 */
[----:B------:R-:W-:-:S02]  /*3f10*/  PRMT R33, RZ, 0x5410, RZ ;  /* 0x00005410ff217816 */ /* 0x000fc400000000ff */
[----:B------:R-:W-:Y:S02]  /*3f20*/  PRMT R35, RZ, 0x5410, RZ ;  /* 0x00005410ff237816 */ /* 0x000fe400000000ff */
[--C-:B------:R-:W-:Y:S02]  /*3f30*/  @!P4 PRMT R65, R65, 0x5410, R30.reuse ;  /* 0x000054104141c816 */ /* 0x100fe4000000001e */
[----:B------:R-:W-:Y:S01]  /*3f40*/  @!P4 PRMT R63, R63, 0x7610, R30 ;  /* 0x000076103f3fc816 */ /* 0x000fe2000000001e */
[----:B------:R0:W-:Y:S01]  /*3f50*/  STL [R1+0x28], R82 ;  /* 0x0000285201007387 */ /* 0x0001e20000100800 */
[----:B------:R-:W-:Y:S02]  /*3f60*/  @!P5 PRMT R33, R33, 0x5410, R8 ;  /* 0x000054102121d816 */ /* 0x000fe40000000008 */
[----:B------:R-:W-:Y:S02]  /*3f70*/  @!P5 PRMT R35, R35, 0x5410, R10 ;  /* 0x000054102323d816 */ /* 0x000fe4000000000a */
[----:B------:R-:W-:-:S02]  /*3f80*/  LOP3.LUT P4, RZ, R75, 0x10, RZ, 0xc0, !PT ;  /* 0x000000104bff7812 */ /* 0x000fc4000788c0ff */
[----:B------:R-:W-:Y:S02]  /*3f90*/  MOV R76, RZ ;  /* 0x000000ff004c7202 */ /* 0x000fe40000000f00 */
[----:B0-----:R-:W-:Y:S02]  /*3fa0*/  MOV R82, RZ ;  /* 0x000000ff00527202 */ /* 0x001fe40000000f00 */
[----:B------:R-:W-:Y:S02]  /*3fb0*/  @!P5 PRMT R33, R8, 0x7632, R33 ;  /* 0x000076320821d816 */ /* 0x000fe40000000021 */
[----:B------:R0:W3:Y:S01]  /*3fc0*/  @!P2 LDG.E R76, desc[UR8][R108.64] ;  /* 0x000000086c4ca981 */ /* 0x0000e2000c1e1900 */
[----:B------:R-:W-:Y:S02]  /*3fd0*/  @!P5 PRMT R35, R10, 0x7632, R35 ;  /* 0x000076320a23d816 */ /* 0x000fe40000000023 */
[----:B------:R-:W-:Y:S01]  /*3fe0*/  LOP3.LUT P5, RZ, R75, 0x200, RZ, 0xc0, !PT ;  /* 0x000002004bff7812 */ /* 0x000fe200078ac0ff */
[----:B------:R1:W3:Y:S01]  /*3ff0*/  @!P3 LDG.E R82, desc[UR8][R106.64] ;  /* 0x000000086a52b981 */ /* 0x0002e2000c1e1900 */
[----:B------:R-:W-:-:S02]  /*4000*/  PRMT R47, RZ, 0x5410, RZ ;  /* 0x00005410ff2f7816 */ /* 0x000fc400000000ff */
[----:B0-----:R-:W-:Y:S02]  /*4010*/  PRMT R108, RZ, 0x5410, RZ ;  /* 0x00005410ff6c7816 */ /* 0x001fe400000000ff */
[----:B-1----:R-:W-:Y:S02]  /*4020*/  PRMT R107, RZ, 0x5410, RZ ;  /* 0x00005410ff6b7816 */ /* 0x002fe400000000ff */
[----:B------:R-:W-:Y:S02]  /*4030*/  @!P4 PRMT R108, R108, 0x7610, R40 ;  /* 0x000076106c6cc816 */ /* 0x000fe40000000028 */
[----:B------:R-:W-:Y:S02]  /*4040*/  @!P4 PRMT R107, R40, 0x7610, R107 ;  /* 0x00007610286bc816 */ /* 0x000fe4000000006b */
[----:B------:R-:W-:Y:S02]  /*4050*/  PRMT R45, RZ, 0x5410, RZ ;  /* 0x00005410ff2d7816 */ /* 0x000fe400000000ff */
[----:B------:R-:W-:-:S02]  /*4060*/  @!P4 PRMT R108, R42, 0x7610, R108 ;  /* 0x000076102a6cc816 */ /* 0x000fc4000000006c */
[----:B------:R-:W-:Y:S01]  /*4070*/  @!P4 PRMT R107, R107, 0x7610, R42 ;  /* 0x000076106b6bc816 */ /* 0x000fe2000000002a */
[----:B------:R0:W-:Y:S01]  /*4080*/  STL [R1+0xa8], R86 ;  /* 0x0000a85601007387 */ /* 0x0001e20000100800 */
[----:B------:R-:W-:Y:S02]  /*4090*/  @!P5 PRMT R47, R47, 0x5410, R20 ;  /* 0x000054102f2fd816 */ /* 0x000fe40000000014 */
[----:B------:R-:W-:Y:S02]  /*40a0*/  @!P5 PRMT R45, R45, 0x5410, R22 ;  /* 0x000054102d2dd816 */ /* 0x000fe40000000016 */
[----:B------:R-:W-:Y:S02]  /*40b0*/  ISETP.NE.AND P4, PT, R11, RZ, PT ;  /* 0x000000ff0b00720c */ /* 0x000fe40003f85270 */
[----:B------:R-:W-:Y:S02]  /*40c0*/  @!P5 PRMT R47, R20, 0x7632, R47 ;  /* 0x00007632142fd816 */ /* 0x000fe4000000002f */
[----:B0-----:R-:W-:-:S02]  /*40d0*/  MOV R86, RZ ;  /* 0x000000ff00567202 */ /* 0x001fc40000000f00 */
[----:B------:R-:W-:Y:S02]  /*40e0*/  @!P5 PRMT R45, R22, 0x7632, R45 ;  /* 0x00007632162dd816 */ /* 0x000fe4000000002d */
[----:B------:R-:W-:Y:S02]  /*40f0*/  LOP3.LUT P5, RZ, R75, 0x40, RZ, 0xc0, !PT ;  /* 0x000000404bff7812 */ /* 0x000fe400078ac0ff */
[----:B------:R0:W3:Y:S01]  /*4100*/  @!P3 LDG.E R86, desc[UR8][R104.64] ;  /* 0x000000086856b981 */ /* 0x0000e2000c1e1900 */
[----:B------:R-:W-:Y:S02]  /*4110*/  PRMT R106, RZ, 0x5410, RZ ;  /* 0x00005410ff6a7816 */ /* 0x000fe400000000ff */
[----:B------:R-:W-:Y:S02]  /*4120*/  PRMT R67, RZ, 0x5410, RZ ;  /* 0x00005410ff437816 */ /* 0x000fe400000000ff */
[----:B--2---:R-:W-:Y:S02]  /*4130*/  @!P4 PRMT R106, R44, 0x7632, R106 ;  /* 0x000076322c6ac816 */ /* 0x004fe4000000006a */
[----:B0-----:R-:W-:-:S02]  /*4140*/  PRMT R105, RZ, 0x5410, RZ ;  /* 0x00005410ff697816 */ /* 0x001fc400000000ff */
[----:B------:R-:W-:Y:S02]  /*4150*/  PRMT R69, RZ, 0x5410, RZ ;  /* 0x00005410ff457816 */ /* 0x000fe400000000ff */
[----:B------:R-:W-:Y:S02]  /*4160*/  @!P4 PRMT R105, R44, 0x7610, R105 ;  /* 0x000076102c69c816 */ /* 0x000fe40000000069 */
[--C-:B------:R-:W-:Y:S02]  /*4170*/  @!P4 PRMT R106, R106, 0x5410, R46.reuse ;  /* 0x000054106a6ac816 */ /* 0x100fe4000000002e */
[----:B------:R-:W-:Y:S02]  /*4180*/  @!P4 PRMT R105, R105, 0x7610, R46 ;  /* 0x000076106969c816 */ /* 0x000fe4000000002e */
[----:B------:R-:W-:Y:S02]  /*4190*/  @!P5 PRMT R67, R32, 0x7610, R67 ;  /* 0x000076102043d816 */ /* 0x000fe40000000043 */
[----:B------:R-:W-:-:S02]  /*41a0*/  @!P5 PRMT R69, R69, 0x7610, R32 ;  /* 0x000076104545d816 */ /* 0x000fc40000000020 */
[----:B------:R-:W-:Y:S02]  /*41b0*/  ISETP.NE.AND P4, PT, R9, RZ, PT ;  /* 0x000000ff0900720c */ /* 0x000fe40003f85270 */
[----:B------:R-:W-:Y:S02]  /*41c0*/  @!P5 PRMT R69, R34, 0x7610, R69 ;  /* 0x000076102245d816 */ /* 0x000fe40000000045 */
[----:B------:R-:W-:Y:S01]  /*41d0*/  @!P5 PRMT R67, R67, 0x7610, R34 ;  /* 0x000076104343d816 */ /* 0x000fe20000000022 */
[----:B------:R0:W-:Y:S01]  /*41e0*/  STL [R1+0x2c], R84 ;  /* 0x00002c5401007387 */ /* 0x0001e20000100800 */
[----:B------:R-:W-:Y:S02]  /*41f0*/  LOP3.LUT P5, RZ, R75, 0x4, RZ, 0xc0, !PT ;  /* 0x000000044bff7812 */ /* 0x000fe400078ac0ff */
[----:B------:R-:W-:Y:S02]  /*4200*/  PRMT R104, RZ, 0x5410, RZ ;  /* 0x00005410ff687816 */ /* 0x000fe400000000ff */
[----:B0-----:R-:W-:-:S06]  /*4210*/  MOV R84, RZ ;  /* 0x000000ff00547202 */ /* 0x001fcc0000000f00 */
[----:B------:R0:W2:Y:S03]  /*4220*/  @!P4 LDG.E R84, desc[UR8][R92.64] ;  /* 0x000000085c54c981 */ /* 0x0000a6000c1e1900 */
        /* <DEDUP_REMOVED lines=17> */
[----:B------:R-:W-:-:S06]  /*4340*/  MOV R72, RZ ;  /* 0x000000ff00487202 */ /* 0x000fcc0000000f00 */
[----:B------:R1:W2:Y:S01]  /*4350*/  @!P2 LDG.E R72, desc[UR8][R110.64] ;  /* 0x000000086e48a981 */ /* 0x0002a2000c1e1900 */
[----:B0-----:R-:W-:-:S06]  /*4360*/  MOV R78, RZ ;  /* 0x000000ff004e7202 */ /* 0x001fcc0000000f00 */
[----:B------:R0:W2:Y:S01]  /*4370*/  @!P5 LDG.E R78, desc[UR8][R90.64] ;  /* 0x000000085a4ed981 */ /* 0x0000a2000c1e1900 */
[----:B-1----:R-:W-:-:S04]  /*4380*/  PRMT R110, RZ, 0x5410, RZ ;  /* 0x00005410ff6e7816 */ /* 0x002fc800000000ff */
[----:B------:R-:W-:Y:S02]  /*4390*/  @!P6 PRMT R110, R110, 0x7610, R56 ;  /* 0x000076106e6ee816 */ /* 0x000fe40000000038 */
[----:B0-----:R-:W-:-:S04]  /*43a0*/  PRMT R91, RZ, 0x5410, RZ ;  /* 0x00005410ff5b7816 */ /* 0x001fc800000000ff */
[----:B------:R-:W-:Y:S01]  /*43b0*/  @!P6 PRMT R91, R56, 0x7610, R91 ;  /* 0x00007610385be816 */ /* 0x000fe2000000005b */
[----:B------:R0:W-:Y:S01]  /*43c0*/  STL [R1+0xb0], R2 ;  /* 0x0000b00201007387 */ /* 0x0001e20000100800 */
[----:B------:R-:W-:Y:S02]  /*43d0*/  @!P6 PRMT R110, R58, 0x7610, R110 ;  /* 0x000076103a6ee816 */ /* 0x000fe4000000006e */
[----:B------:R-:W-:Y:S02]  /*43e0*/  @!P6 PRMT R91, R91, 0x7610, R58 ;  /* 0x000076105b5be816 */ /* 0x000fe4000000003a */
[----:B------:R-:W-:Y:S02]  /*43f0*/  ISETP.NE.AND P6, PT, R3, RZ, PT ;  /* 0x000000ff0300720c */ /* 0x000fe40003fc5270 */
[----:B0-----:R-:W0:Y:S01]  /*4400*/  LDC.64 R2, c[0x0][0x3b8] ;  /* 0x0000ee00ff027b82 */ /* 0x001e220000000a00 */
[----:B------:R0:W-:Y:S01]  /*4410*/  STL [R1+0xb4], R4 ;  /* 0x0000b40401007387 */ /* 0x0001e20000100800 */
[----:B------:R-:W-:-:S02]  /*4420*/  MOV R90, RZ ;  /* 0x000000ff005a7202 */ /* 0x000fc40000000f00 */
[----:B------:R-:W-:Y:S01]  /*4430*/  MOV R92, RZ ;  /* 0x000000ff005c7202 */ /* 0x000fe20000000f00 */
[----:B------:R1:W-:Y:S06]  /*4440*/  STL [R1+0x38], R70 ;  /* 0x0000384601007387 */ /* 0x0003ec0000100800 */
[----:B------:R-:W2:Y:S04]  /*4450*/  @!P6 LDG.E R90, desc[UR8][R100.64] ;  /* 0x00000008645ae981 */ /* 0x000ea8000c1e1900 */
[----:B------:R4:W2:Y:S01]  /*4460*/  @!P6 LDG.E R92, desc[UR8][R98.64] ;  /* 0x00000008625ce981 */ /* 0x0008a2000c1e1900 */
[----:B0-----:R-:W-:Y:S01]  /*4470*/  IMAD.WIDE R4, R85, 0x8, R2 ;  /* 0x0000000855047825 */ /* 0x001fe200078e0202 */
[----:B----4-:R-:W-:-:S02]  /*4480*/  PRMT R99, RZ, 0x5410, RZ ;  /* 0x00005410ff637816 */ /* 0x010fc400000000ff */
[----:B------:R0:W-:Y:S01]  /*4490*/  STL [R1+0x34], R74 ;  /* 0x0000344a01007387 */ /* 0x0001e20000100800 */
[----:B------:R-:W-:Y:S01]  /*44a0*/  PRMT R101, RZ, 0x5410, RZ ;  /* 0x00005410ff657816 */ /* 0x000fe200000000ff */
[----:B------:R-:W4:Y:S02]  /*44b0*/  LDC.64 R2, c[0x0][0x3a8] ;  /* 0x0000ea00ff027b82 */ /* 0x000f240000000a00 */
[----:B-1----:R-:W2:Y:S01]  /*44c0*/  LDG.E.64 R70, desc[UR8][R4.64] ;  /* 0x0000000804467981 */ /* 0x002ea2000c1e1b00 */
[C---:B------:R-:W-:Y:S02]  /*44d0*/  @!P0 PRMT R99, R62.reuse, 0x7610, R99 ;  /* 0x000076103e638816 */ /* 0x040fe40000000063 */
[----:B------:R-:W-:Y:S02]  /*44e0*/  @!P0 PRMT R101, R62, 0x7632, R101 ;  /* 0x000076323e658816 */ /* 0x000fe40000000065 */
[--C-:B-----5:R-:W-:Y:S02]  /*44f0*/  @!P0 PRMT R99, R99, 0x7610, R64.reuse ;  /* 0x0000761063638816 */ /* 0x120fe40000000040 */
[----:B------:R-:W-:-:S02]  /*4500*/  @!P0 PRMT R101, R101, 0x5410, R64 ;  /* 0x0000541065658816 */ /* 0x000fc40000000040 */
[----:B------:R-:W-:Y:S02]  /*4510*/  ISETP.NE.AND P0, PT, RZ, UR10, PT ;  /* 0x0000000aff007c0c */ /* 0x000fe4000bf05270 */
[----:B------:R-:W-:-:S06]  /*4520*/  MOV R88, RZ ;  /* 0x000000ff00587202 */ /* 0x000fcc0000000f00 */
[----:B------:R-:W5:Y:S05]  /*4530*/  @!P5 LDG.E R88, desc[UR8][R102.64] ;  /* 0x000000086658d981 */ /* 0x000f6a000c1e1900 */
[----:B0-----:R-:W0:Y:S01]  /*4540*/  @P0 LDC.64 R74, c[0x0][0x3b0] ;  /* 0x0000ec00ff4a0b82 */ /* 0x001e220000000a00 */
[----:B------:R-:W-:-:S05]  /*4550*/  IADD3 R11, PT, PT, R122, R7, RZ ;  /* 0x000000077a0b7210 */ /* 0x000fca0007ffe0ff */
[----:B----4-:R-:W-:-:S05]  /*4560*/  IMAD.WIDE R2, R11, 0x2, R2 ;  /* 0x000000020b027825 */ /* 0x010fca00078e0202 */
[----:B------:R-:W4:Y:S01]  /*4570*/  LDG.E.U16 R13, desc[UR8][R2.64+0x2] ;  /* 0x00000208020d7981 */ /* 0x000f22000c1e1500 */
[----:B0-----:R-:W-:-:S03]  /*4580*/  @P0 IMAD.WIDE R74, R11, 0x2, R74 ;  /* 0x000000020b4a0825 */ /* 0x001fc600078e024a */
[----:B------:R0:W4:Y:S04]  /*4590*/  LDG.E.U16 R11, desc[UR8][R2.64] ;  /* 0x00000008020b7981 */ /* 0x000128000c1e1500 */
[----:B------:R-:W4:Y:S04]  /*45a0*/  @P0 LDG.E.U16 R7, desc[UR8][R74.64] ;  /* 0x000000084a070981 */ /* 0x000f28000c1e1500 */
[----:B------:R-:W4:Y:S04]  /*45b0*/  @P0 LDG.E.U16 R9, desc[UR8][R74.64+0x2] ;  /* 0x000002084a090981 */ /* 0x000f28000c1e1500 */
[----:B------:R1:W-:Y:S04]  /*45c0*/  STL [R1+0xc0], R10 ;  /* 0x0000c00a01007387 */ /* 0x0003e80000100800 */
[----:B------:R0:W-:Y:S01]  /*45d0*/  STL [R1+0xbc], R6 ;  /* 0x0000bc0601007387 */ /* 0x0001e20000100800 */
[----:B-1----:R-:W-:-:S03]  /*45e0*/  PRMT R10, RZ, 0x5410, RZ ;  /* 0x00005410ff0a7816 */ /* 0x002fc600000000ff */
[----:B------:R1:W-:Y:S01]  /*45f0*/  STL [R1+0x40], R8 ;  /* 0x0000400801007387 */ /* 0x0003e20000100800 */
[----:B0-----:R-:W-:Y:S02]  /*4600*/  PRMT R6, RZ, 0x5410, RZ ;  /* 0x00005410ff067816 */ /* 0x001fe400000000ff */
[--C-:B---3--:R-:W-:Y:S02]  /*4610*/  @!P1 PRMT R10, R10, 0x7610, R66.reuse ;  /* 0x000076100a0a9816 */ /* 0x108fe40000000042 */
[----:B-1----:R-:W-:Y:S02]  /*4620*/  PRMT R8, RZ, 0x5410, RZ ;  /* 0x00005410ff087816 */ /* 0x002fe400000000ff */
[----:B------:R-:W-:Y:S02]  /*4630*/  @!P1 PRMT R6, R6, 0x5410, R66 ;  /* 0x0000541006069816 */ /* 0x000fe40000000042 */
[----:B------:R-:W-:Y:S02]  /*4640*/  @!P1 PRMT R10, R68, 0x7610, R10 ;  /* 0x00007610440a9816 */ /* 0x000fe4000000000a */
[----:B------:R-:W-:Y:S01]  /*4650*/  @!P1 PRMT R8, R8, 0x7610, R68 ;  /* 0x0000761008089816 */ /* 0x000fe20000000044 */
        /* <DEDUP_REMOVED lines=34> */
[----:B--2---:R-:W-:Y:S04]  /*4880*/  STL [R1+0x84], R84 ;  /* 0x0000845401007387 */ /* 0x004fe80000100800 */
[----:B------:R-:W-:Y:S04]  /*4890*/  STL [R1+0x104], R80 ;  /* 0x0001045001007387 */ /* 0x000fe80000100800 */
[----:B------:R0:W-:Y:S04]  /*48a0*/  STL [R1+0x3c], R0 ;  /* 0x00003c0001007387 */ /* 0x0001e80000100800 */
[----:B------:R-:W-:Y:S01]  /*48b0*/  STL [R1+0x7c], R72 ;  /* 0x00007c4801007387 */ /* 0x000fe20000100800 */
[----:B0-----:R-:W-:-:S03]  /*48c0*/  MOV R0, 0x3f800000 ;  /* 0x3f80000000007802 */ /* 0x001fc60000000f00 */
[----:B------:R-:W-:Y:S01]  /*48d0*/  STL [R1+0x88], R78 ;  /* 0x0000884e01007387 */ /* 0x000fe20000100800 */
[----:B------:R-:W-:Y:S01]  /*48e0*/  UISETP.NE.AND UP0, UPT, UR10, URZ, UPT ;  /* 0x000000ff0a00728c */ /* 0x000fe2000bf05270 */
[----:B------:R-:W-:Y:S02]  /*48f0*/  PRMT R98, RZ, 0x5410, RZ ;  /* 0x00005410ff627816 */ /* 0x000fe400000000ff */
[----:B------:R0:W-:Y:S01]  /*4900*/  STL [R1+0x44], R12 ;  /* 0x0000440c01007387 */ /* 0x0001e20000100800 */
[----:B------:R-:W-:Y:S01]  /*4910*/  PRMT R100, RZ, 0x5410, RZ ;  /* 0x00005410ff647816 */ /* 0x000fe200000000ff */
[----:B------:R-:W-:-:S05]  /*4920*/  FFMA.FTZ R71, -R70, R70, R71 ;  /* 0x0000004646477223 */ /* 0x000fca0000010147 */
[----:B------:R-:W-:-:S13]  /*4930*/  FSETP.GTU.FTZ.AND P1, PT, R71, RZ, PT ;  /* 0x000000ff4700720b */ /* 0x000fda0003f3c000 */
[----:B------:R-:W1:Y:S01]  /*4940*/  @P1 LDC R4, c[0x0][0x3c0] ;  /* 0x0000f000ff041b82 */ /* 0x000e620000000800 */
[----:B-----5:R-:W-:Y:S04]  /*4950*/  STL [R1+0x108], R88 ;  /* 0x0001085801007387 */ /* 0x020fe80000100800 */
[----:B------:R-:W-:Y:S04]  /*4960*/  STL [R1+0x8c], R90 ;  /* 0x00008c5a01007387 */ /* 0x000fe80000100800 */
[----:B------:R-:W-:Y:S01]  /*4970*/  STL [R1+0x10c], R92 ;  /* 0x00010c5c01007387 */ /* 0x000fe20000100800 */
[----:B0-----:R-:W-:-:S02]  /*4980*/  PRMT R12, RZ, 0x5410, RZ ;  /* 0x00005410ff0c7816 */ /* 0x001fc400000000ff */
[----:B------:R-:W-:Y:S01]  /*4990*/  PRMT R102, RZ, 0x5410, RZ ;  /* 0x00005410ff667816 */ /* 0x000fe200000000ff */
[----:B------:R0:W-:Y:S01]  /*49a0*/  STL [R1+0xc4], R14 ;  /* 0x0000c40e01007387 */ /* 0x0001e20000100800 */
[----:B------:R-:W-:-:S03]  /*49b0*/  PRMT R120, RZ, 0x5410, RZ ;  /* 0x00005410ff787816 */ /* 0x000fc600000000ff */
[----:B------:R2:W-:Y:S01]  /*49c0*/  STL [R1+0x48], R16 ;  /* 0x0000481001007387 */ /* 0x0005e20000100800 */
[----:B-1----:R-:W-:-:S03]  /*49d0*/  @P1 FADD.FTZ R4, R71, R4 ;  /* 0x0000000447041221 */ /* 0x002fc60000010000 */
[----:B------:R1:W-:Y:S01]  /*49e0*/  STL [R1+0xc8], R18 ;  /* 0x0000c81201007387 */ /* 0x0003e20000100800 */
[----:B------:R3:W3:Y:S03]  /*49f0*/  @P1 MUFU.RSQ R0, R4 ;  /* 0x0000000400001308 */ /* 0x0006e60000001400 */
[----:B------:R5:W-:Y:S01]  /*4a00*/  STL [R1+0x4c], R20 ;  /* 0x00004c1401007387 */ /* 0x000be20000100800 */
[----:B0-----:R-:W-:Y:S02]  /*4a10*/  PRMT R14, RZ, 0x5410, RZ ;  /* 0x00005410ff0e7816 */ /* 0x001fe400000000ff */
[----:B--2---:R-:W-:Y:S02]  /*4a20*/  PRMT R16, RZ, 0x5410, RZ ;  /* 0x00005410ff107816 */ /* 0x004fe400000000ff */
[----:B-1----:R-:W-:Y:S02]  /*4a30*/  PRMT R18, RZ, 0x5410, RZ ;  /* 0x00005410ff127816 */ /* 0x002fe400000000ff */
[----:B-----5:R-:W-:-:S02]  /*4a40*/  PRMT R20, RZ, 0x5410, RZ ;  /* 0x00005410ff147816 */ /* 0x020fc400000000ff */
        /* <DEDUP_REMOVED lines=9> */
[----:B------:R-:W-:Y:S01]  /*4ae0*/  CS2R R2, SRZ ;  /* 0x0000000000027805 */ /* 0x000fe2000001ff00 */
[----:B------:R0:W-:Y:S01]  /*4af0*/  STL [R1+0xcc], R22 ;  /* 0x0000cc1601007387 */ /* 0x0001e20000100800 */
[C---:B------:R-:W-:Y:S02]  /*4b00*/  @!P2 PRMT R6, R72.reuse, 0x7610, R6 ;  /* 0x000076104806a816 */ /* 0x040fe40000000006 */
        /* <DEDUP_REMOVED lines=10> */
[----:B----4-:R-:W-:Y:S02]  /*4bb0*/  @P0 SHF.L.U32 R2, R7, 0x10, RZ ;  /* 0x0000001007020819 */ /* 0x010fe400000006ff */
[----:B------:R-:W-:Y:S02]  /*4bc0*/  @P0 SHF.L.U32 R3, R9, 0x10, RZ ;  /* 0x0000001009030819 */ /* 0x000fe400000006ff */
[----:B------:R-:W-:-:S02]  /*4bd0*/  SHF.L.U32 R11, R11, 0x10, RZ ;  /* 0x000000100b0b7819 */ /* 0x000fc400000006ff */
[----:B0-----:R-:W-:Y:S01]  /*4be0*/  SHF.L.U32 R22, R13, 0x10, RZ ;  /* 0x000000100d167819 */ /* 0x001fe200000006ff */
[----:B---3--:R-:W-:Y:S06]  /*4bf0*/  BRA.U UP0, `(.L_x_1001) ;  /* 0x0000002500047547 */ /* 0x008fec000b800000 */
[----:B------:R-:W-:Y:S02]  /*4c00*/  HADD2.F32 R7, -RZ, R151.H1_H1 ;  /* 0x30000097ff077230 */ /* 0x000fe40000004100 */
[----:B------:R-:W-:Y:S02]  /*4c10*/  HADD2.F32 R4, -RZ, R143.H0_H0 ;  /* 0x2000008fff047230 */ /* 0x000fe40000004100 */
[----:B------:R-:W-:Y:S02]  /*4c20*/  HADD2.F32 R151, -RZ, R151.H0_H0 ;  /* 0x20000097ff977230 */ /* 0x000fe40000004100 */
[----:B------:R-:W-:Y:S01]  /*4c30*/  FADD.FTZ R7, -R70, R7 ;  /* 0x0000000746077221 */ /* 0x000fe20000010100 */
[----:B------:R-:W-:Y:S02]  /*4c40*/  HADD2.F32 R5, -RZ, R141.H1_H1 ;  /* 0x3000008dff057230 */ /* 0x000fe40000004100 */
[----:B------:R-:W-:Y:S01]  /*4c50*/  FMUL.FTZ R26, R11, R4 ;  /* 0x000000040b1a7220 */ /* 0x000fe20000410000 */
[----:B------:R-:W-:-:S02]  /*4c60*/  HADD2.F32 R75, -RZ, R152.H0_H0 ;  /* 0x20000098ff4b7230 */ /* 0x000fc40000004100 */
[----:B------:R-:W-:Y:S01]  /*4c70*/  FADD.FTZ R151, -R70, R151 ;  /* 0x0000009746977221 */ /* 0x000fe20000010100 */
[-C--:B------:R-:W-:Y:S01]  /*4c80*/  FMUL.FTZ R7, R7, R0.reuse ;  /* 0x0000000007077220 */ /* 0x080fe20000410000 */
[----:B------:R-:W-:Y:S02]  /*4c90*/  HADD2.F32 R103, -RZ, R149.H0_H0 ;  /* 0x20000095ff677230 */ /* 0x000fe40000004100 */
[----:B------:R-:W-:Y:S01]  /*4ca0*/  FMUL.FTZ R13, R22, R5 ;  /* 0x00000005160d7220 */ /* 0x000fe20000410000 */
[----:B------:R-:W-:Y:S01]  /*4cb0*/  FADD.FTZ R28, RZ, R26 ;  /* 0x0000001aff1c7221 */ /* 0x000fe20000010000 */
[----:B------:R-:W-:Y:S01]  /*4cc0*/  FMUL.FTZ R24, R151, R0 ;  /* 0x0000000097187220 */ /* 0x000fe20000410000 */
[----:B------:R-:W-:Y:S01]  /*4cd0*/  FFMA.FTZ R71, R7, R26, RZ ;  /* 0x0000001a07477223 */ /* 0x000fe200000100ff */
[C---:B------:R-:W-:Y:S01]  /*4ce0*/  FADD.FTZ R75, -R70.reuse, R75 ;  /* 0x0000004b464b7221 */ /* 0x040fe20000010100 */
[----:B------:R-:W-:Y:S02]  /*4cf0*/  HADD2.F32 R26, -RZ, R141.H0_H0 ;  /* 0x2000008dff1a7230 */ /* 0x000fe40000004100 */
[----:B------:R-:W-:Y:S01]  /*4d00*/  FADD.FTZ R103, -R70, R103 ;  /* 0x0000006746677221 */ /* 0x000fe20000010100 */
[----:B------:R-:W-:Y:S01]  /*4d10*/  FADD.FTZ R9, R13, R28 ;  /* 0x0000001c0d097221 */ /* 0x000fe20000010000 */
[----:B------:R-:W-:Y:S01]  /*4d20*/  FFMA.FTZ R13, R24, R13, R71 ;  /* 0x0000000d180d7223 */ /* 0x000fe20000010047 */
[----:B------:R-:W-:Y:S01]  /*4d30*/  FFMA.FTZ R7, R4, R7, RZ ;  /* 0x0000000704077223 */ /* 0x000fe200000100ff */
[----:B------:R-:W-:Y:S01]  /*4d40*/  FADD.FTZ R111, RZ, R4 ;  /* 0x00000004ff6f7221 */ /* 0x000fe20000010000 */
[----:B------:R-:W-:-:S02]  /*4d50*/  HADD2.F32 R71, -RZ, R139.H1_H1 ;  /* 0x3000008bff477230 */ /* 0x000fc40000004100 */
[----:B------:R-:W-:Y:S01]  /*4d60*/  FMUL.FTZ R4, R75, R0 ;  /* 0x000000004b047220 */ /* 0x000fe20000410000 */
[----:B------:R-:W-:Y:S01]  /*4d70*/  FFMA.FTZ R30, R5, R24, RZ ;  /* 0x00000018051e7223 */ /* 0x000fe200000100ff */
[----:B------:R-:W-:Y:S01]  /*4d80*/  FADD.FTZ R32, RZ, R5 ;  /* 0x00000005ff207221 */ /* 0x000fe20000010000 */
[----:B------:R-:W-:Y:S01]  /*4d90*/  FMUL.FTZ R28, R103, R0 ;  /* 0x00000000671c7220 */ /* 0x000fe20000410000 */
[----:B------:R-:W-:Y:S02]  /*4da0*/  HADD2.F32 R149, -RZ, R149.H1_H1 ;  /* 0x30000095ff957230 */ /* 0x000fe40000004100 */
[----:B------:R-:W-:Y:S01]  /*4db0*/  FMUL.FTZ R34, R11, R26 ;  /* 0x0000001a0b227220 */ /* 0x000fe20000410000 */
[C---:B------:R-:W-:Y:S01]  /*4dc0*/  FADD.FTZ R5, R26.reuse, R111 ;  /* 0x0000006f1a057221 */ /* 0x040fe20000010000 */
[----:B------:R-:W-:Y:S01]  /*4dd0*/  FFMA.FTZ R24, R26, R4, R7 ;  /* 0x000000041a187223 */ /* 0x000fe20000010007 */
[C---:B------:R-:W-:Y:S01]  /*4de0*/  FADD.FTZ R7, R71.reuse, R32 ;  /* 0x0000002047077221 */ /* 0x040fe20000010000 */
[----:B------:R-:W-:Y:S01]  /*4df0*/  FFMA.FTZ R26, R71, R28, R30 ;  /* 0x0000001c471a7223 */ /* 0x000fe2000001001e */
[----:B------:R-:W-:Y:S01]  /*4e00*/  FMUL.FTZ R71, R22, R71 ;  /* 0x0000004716477220 */ /* 0x000fe20000410000 */
[----:B------:R-:W-:Y:S01]  /*4e10*/  FFMA.FTZ R13, R4, R34, R13 ;  /* 0x00000022040d7223 */ /* 0x000fe2000001000d */
[----:B------:R-:W-:Y:S01]  /*4e20*/  FADD.FTZ R149, -R70, R149 ;  /* 0x0000009546957221 */ /* 0x000fe20000010100 */
[----:B------:R-:W-:-:S02]  /*4e30*/  HADD2.F32 R139, -RZ, R139.H0_H0 ;  /* 0x2000008bff8b7230 */ /* 0x000fc40000004100 */
[----:B------:R-:W-:Y:S01]  /*4e40*/  FADD.FTZ R30, R9, R34 ;  /* 0x00000022091e7221 */ /* 0x000fe20000010000 */
[----:B------:R-:W-:Y:S02]  /*4e50*/  HADD2.F32 R143, -RZ, R143.H1_H1 ;  /* 0x3000008fff8f7230 */ /* 0x000fe40000004100 */
[----:B------:R-:W-:Y:S01]  /*4e60*/  FFMA.FTZ R13, R28, R71, R13 ;  /* 0x000000471c0d7223 */ /* 0x000fe2000001000d */
[----:B------:R-:W-:Y:S01]  /*4e70*/  FMUL.FTZ R28, R149, R0 ;  /* 0x00000000951c7220 */ /* 0x000fe20000410000 */
[----:B------:R-:W-:Y:S01]  /*4e80*/  FADD.FTZ R4, R71, R30 ;  /* 0x0000001e47047221 */ /* 0x000fe20000010000 */
[----:B------:R-:W-:Y:S01]  /*4e90*/  FMUL.FTZ R9, R11, R139 ;  /* 0x0000008b0b097220 */ /* 0x000fe20000410000 */
[----:B------:R-:W-:Y:S02]  /*4ea0*/  HADD2.F32 R71, -RZ, R145.H1_H1 ;  /* 0x30000091ff477230 */ /* 0x000fe40000004100 */
[----:B------:R-:W-:Y:S01]  /*4eb0*/  FADD.FTZ R143, -R70, R143 ;  /* 0x0000008f468f7221 */ /* 0x000fe20000010100 */
[----:B------:R-:W-:Y:S01]  /*4ec0*/  FFMA.FTZ R24, R139, R28, R24 ;  /* 0x0000001c8b187223 */ /* 0x000fe20000010018 */
[----:B------:R-:W-:Y:S01]  /*4ed0*/  FADD.FTZ R4, R4, R9 ;  /* 0x0000000904047221 */ /* 0x000fe20000010000 */
[----:B------:R-:W-:Y:S01]  /*4ee0*/  FFMA.FTZ R28, R28, R9, R13 ;  /* 0x000000091c1c7223 */ /* 0x000fe2000001000d */
[----:B------:R-:W-:-:S02]  /*4ef0*/  HADD2.F32 R9, -RZ, R137.H1_H1 ;  /* 0x30000089ff097230 */ /* 0x000fc40000004100 */
[-C--:B------:R-:W-:Y:S01]  /*4f00*/  FMUL.FTZ R143, R143, R0.reuse ;  /* 0x000000008f8f7220 */ /* 0x080fe20000410000 */
[----:B------:R-:W-:Y:S01]  /*4f10*/  FADD.FTZ R71, -R70, R71 ;  /* 0x0000004746477221 */ /* 0x000fe20000010100 */
[----:B------:R-:W-:Y:S02]  /*4f20*/  HADD2.F32 R145, -RZ, R145.H0_H0 ;  /* 0x20000091ff917230 */ /* 0x000fe40000004100 */
[----:B------:R-:W-:Y:S01]  /*4f30*/  FADD.FTZ R5, R5, R139 ;  /* 0x0000008b05057221 */ /* 0x000fe20000010000 */
[----:B------:R-:W-:Y:S02]  /*4f40*/  HADD2.F32 R137, -RZ, R137.H0_H0 ;  /* 0x20000089ff897230 */ /* 0x000fe40000004100 */
[----:B------:R-:W-:Y:S01]  /*4f50*/  FADD.FTZ R7, R7, R9 ;  /* 0x0000000907077221 */ /* 0x000fe20000010000 */
[----:B------:R-:W-:Y:S01]  /*4f60*/  FFMA.FTZ R26, R9, R143, R26 ;  /* 0x0000008f091a7223 */ /* 0x000fe2000001001a */
[----:B------:R-:W-:Y:S01]  /*4f70*/  FMUL.FTZ R71, R71, R0 ;  /* 0x0000000047477220 */ /* 0x000fe20000410000 */
[----:B------:R-:W-:Y:S01]  /*4f80*/  FMUL.FTZ R9, R22, R9 ;  /* 0x0000000916097220 */ /* 0x000fe20000410000 */
        /* <DEDUP_REMOVED lines=8> */
[----:B------:R-:W-:Y:S02]  /*5010*/  HADD2.F32 R147, -RZ, R147.H0_H0 ;  /* 0x20000093ff937230 */ /* 0x000fe40000004100 */
        /* <DEDUP_REMOVED lines=8> */
[----:B------:R-:W-:-:S02]  /*50a0*/  HADD2.F32 R9, -RZ, R136.H0_H0 ;  /* 0x20000088ff097230 */ /* 0x000fc40000004100 */
[----:B------:R-:W-:Y:S01]  /*50b0*/  FMUL.FTZ R147, R147, R0 ;  /* 0x0000000093937220 */ /* 0x000fe20000410000 */
[----:B------:R-:W-:Y:S02]  /*50c0*/  HADD2.F32 R71, -RZ, R129.H0_H0 ;  /* 0x20000081ff477230 */ /* 0x000fe40000004100 */
[----:B------:R-:W-:Y:S01]  /*50d0*/  FFMA.FTZ R30, R145, R28, R30 ;  /* 0x0000001c911e7223 */ /* 0x000fe2000001001e */
[----:B------:R-:W-:Y:S02]  /*50e0*/  HADD2.F32 R75, -RZ, R136.H1_H1 ;  /* 0x30000088ff4b7230 */ /* 0x000fe40000004100 */
[----:B------:R-:W-:Y:S01]  /*50f0*/  FADD.FTZ R135, -R70, R135 ;  /* 0x0000008746877221 */ /* 0x000fe20000010100 */
[----:B------:R-:W-:Y:S01]  /*5100*/  FMUL.FTZ R28, R11, R9 ;  /* 0x000000090b1c7220 */ /* 0x000fe20000410000 */
[----:B------:R-:W-:Y:S01]  /*5110*/  FADD.FTZ R26, R5, R9 ;  /* 0x00000009051a7221 */ /* 0x000fe20000010000 */
[----:B------:R-:W-:Y:S01]  /*5120*/  FFMA.FTZ R24, R9, R147, R24 ;  /* 0x0000009309187223 */ /* 0x000fe20000010018 */
[----:B------:R-:W-:Y:S01]  /*5130*/  FADD.FTZ R5, R7, R71 ;  /* 0x0000004707057221 */ /* 0x000fe20000010000 */
[----:B------:R-:W-:-:S02]  /*5140*/  HADD2.F32 R9, -RZ, R123.H1_H1 ;  /* 0x3000007bff097230 */ /* 0x000fc40000004100 */
[----:B------:R-:W-:Y:S01]  /*5150*/  FMUL.FTZ R135, R135, R0 ;  /* 0x0000000087877220 */ /* 0x000fe20000410000 */
[----:B------:R-:W-:Y:S01]  /*5160*/  FMUL.FTZ R32, R22, R71 ;  /* 0x0000004716207220 */ /* 0x000fe20000410000 */
[----:B------:R-:W-:Y:S01]  /*5170*/  FADD.FTZ R13, R13, R28 ;  /* 0x0000001c0d0d7221 */ /* 0x000fe20000010000 */
[----:B------:R-:W-:Y:S01]  /*5180*/  FFMA.FTZ R30, R147, R28, R30 ;  /* 0x0000001c931e7223 */ /* 0x000fe2000001001e */
[----:B------:R-:W-:Y:S01]  /*5190*/  FADD.FTZ R75, -R70, R75 ;  /* 0x0000004b464b7221 */ /* 0x000fe20000010100 */
[----:B------:R-:W-:Y:S02]  /*51a0*/  HADD2.F32 R7, -RZ, R132.H1_H1 ;  /* 0x30000084ff077230 */ /* 0x000fe40000004100 */
        /* <DEDUP_REMOVED lines=9> */
[----:B------:R-:W-:Y:S01]  /*5240*/  FFMA.FTZ R4, R71, R135, R4 ;  /* 0x0000008747047223 */ /* 0x000fe20000010004 */
[----:B------:R-:W-:Y:S01]  /*5250*/  FMUL.FTZ R7, R7, R0 ;  /* 0x0000000007077220 */ /* 0x000fe20000410000 */
[----:B------:R-:W-:Y:S01]  /*5260*/  FMUL.FTZ R28, R22, R123 ;  /* 0x0000007b161c7220 */ /* 0x000fe20000410000 */
[----:B------:R-:W-:Y:S01]  /*5270*/  FADD.FTZ R26, R26, R9 ;  /* 0x000000091a1a7221 */ /* 0x000fe20000010000 */
[----:B------:R-:W-:Y:S01]  /*5280*/  FFMA.FTZ R24, R9, R75, R24 ;  /* 0x0000004b09187223 */ /* 0x000fe20000010018 */
[----:B------:R-:W-:-:S02]  /*5290*/  HADD2.F32 R9, -RZ, R132.H0_H0 ;  /* 0x20000084ff097230 */ /* 0x000fc40000004100 */
[C---:B------:R-:W-:Y:S01]  /*52a0*/  FADD.FTZ R129, -R70.reuse, R129 ;  /* 0x0000008146817221 */ /* 0x040fe20000010100 */
[----:B------:R-:W-:Y:S01]  /*52b0*/  FFMA.FTZ R4, R123, R7, R4 ;  /* 0x000000077b047223 */ /* 0x000fe20000010004 */
[----:B------:R-:W-:Y:S01]  /*52c0*/  FFMA.FTZ R30, R7, R28, R30 ;  /* 0x0000001c071e7223 */ /* 0x000fe2000001001e */
[----:B------:R-:W-:Y:S02]  /*52d0*/  HADD2.F32 R7, -RZ, R117.H1_H1 ;  /* 0x30000075ff077230 */ /* 0x000fe40000004100 */
[----:B------:R-:W-:Y:S01]  /*52e0*/  FADD.FTZ R5, R5, R123 ;  /* 0x0000007b05057221 */ /* 0x000fe20000010000 */
[----:B------:R-:W-:Y:S01]  /*52f0*/  FMUL.FTZ R129, R129, R0 ;  /* 0x0000000081817220 */ /* 0x000fe20000410000 */
[----:B------:R-:W-:Y:S01]  /*5300*/  FADD.FTZ R71, -R70, R9 ;  /* 0x0000000946477221 */ /* 0x000fe20000010100 */
[----:B------:R-:W-:Y:S02]  /*5310*/  HADD2.F32 R9, -RZ, R119.H1_H1 ;  /* 0x30000077ff097230 */ /* 0x000fe40000004100 */
[----:B------:R-:W-:Y:S01]  /*5320*/  FADD.FTZ R13, R28, R13 ;  /* 0x0000000d1c0d7221 */ /* 0x000fe20000010000 */
[----:B------:R-:W-:Y:S01]  /*5330*/  FMUL.FTZ R28, R22, R7 ;  /* 0x00000007161c7220 */ /* 0x000fe20000410000 */
[----:B------:R-:W-:Y:S01]  /*5340*/  FADD.FTZ R5, R5, R7 ;  /* 0x0000000705057221 */ /* 0x000fe20000010000 */
[----:B------:R-:W-:Y:S01]  /*5350*/  FFMA.FTZ R4, R7, R129, R4 ;  /* 0x0000008107047223 */ /* 0x000fe20000010004 */
[----:B------:R-:W-:-:S02]  /*5360*/  HADD2.F32 R7, -RZ, R15.H1_H1 ;  /* 0x3000000fff077230 */ /* 0x000fc40000004100 */
[----:B------:R-:W-:Y:S01]  /*5370*/  FMUL.FTZ R71, R71, R0 ;  /* 0x0000000047477220 */ /* 0x000fe20000410000 */
[----:B------:R-:W-:Y:S01]  /*5380*/  FMUL.FTZ R32, R11, R9 ;  /* 0x000000090b207220 */ /* 0x000fe20000410000 */
[----:B------:R-:W-:Y:S02]  /*5390*/  HADD2.F32 R119, -RZ, R119.H0_H0 ;  /* 0x20000077ff777230 */ /* 0x000fe40000004100 */
[----:B------:R-:W-:Y:S01]  /*53a0*/  FADD.FTZ R26, R26, R9 ;  /* 0x000000091a1a7221 */ /* 0x000fe20000010000 */
[C---:B------:R-:W-:Y:S01]  /*53b0*/  FADD.FTZ R7, -R70.reuse, R7 ;  /* 0x0000000746077221 */ /* 0x040fe20000010100 */
[----:B------:R-:W-:Y:S01]  /*53c0*/  FADD.FTZ R13, R13, R32 ;  /* 0x000000200d0d7221 */ /* 0x000fe20000010000 */
[----:B------:R-:W-:Y:S01]  /*53d0*/  FFMA.FTZ R30, R71, R32, R30 ;  /* 0x00000020471e7223 */ /* 0x000fe2000001001e */
[----:B------:R-:W-:Y:S02]  /*53e0*/  HADD2.F32 R117, -RZ, R117.H0_H0 ;  /* 0x20000075ff757230 */ /* 0x000fe40000004100 */
[----:B------:R-:W-:Y:S01]  /*53f0*/  FADD.FTZ R119, -R70, R119 ;  /* 0x0000007746777221 */ /* 0x000fe20000010100 */
[----:B------:R-:W-:Y:S01]  /*5400*/  FFMA.FTZ R24, R9, R71, R24 ;  /* 0x0000004709187223 */ /* 0x000fe20000010018 */
[----:B------:R-:W-:-:S02]  /*5410*/  HADD2.F32 R15, -RZ, R15.H0_H0 ;  /* 0x2000000fff0f7230 */ /* 0x000fc40000004100 */
[----:B------:R-:W-:Y:S01]  /*5420*/  FMUL.FTZ R7, R7, R0 ;  /* 0x0000000007077220 */ /* 0x000fe20000410000 */
[----:B------:R-:W-:Y:S02]  /*5430*/  HADD2.F32 R9, -RZ, R17.H0_H0 ;  /* 0x20000011ff097230 */ /* 0x000fe40000004100 */
[----:B------:R-:W-:Y:S01]  /*5440*/  FADD.FTZ R13, R28, R13 ;  /* 0x0000000d1c0d7221 */ /* 0x000fe20000010000 */
[----:B------:R-:W-:Y:S01]  /*5450*/  FFMA.FTZ R30, R129, R28, R30 ;  /* 0x0000001c811e7223 */ /* 0x000fe2000001001e */
[----:B------:R-:W-:Y:S01]  /*5460*/  FMUL.FTZ R119, R119, R0 ;  /* 0x0000000077777220 */ /* 0x000fe20000410000 */
[----:B------:R-:W-:Y:S01]  /*5470*/  FMUL.FTZ R28, R11, R117 ;  /* 0x000000750b1c7220 */ /* 0x000fe20000410000 */
[----:B------:R-:W-:Y:S01]  /*5480*/  FADD.FTZ R5, R5, R15 ;  /* 0x0000000f05057221 */ /* 0x000fe20000010000 */
[----:B------:R-:W-:Y:S01]  /*5490*/  FFMA.FTZ R4, R15, R7, R4 ;  /* 0x000000070f047223 */ /* 0x000fe20000010004 */
[----:B------:R-:W-:Y:S01]  /*54a0*/  FMUL.FTZ R32, R22, R15 ;  /* 0x0000000f16207220 */ /* 0x000fe20000410000 */
[----:B------:R-:W-:Y:S01]  /*54b0*/  FADD.FTZ R15, -R70, R9 ;  /* 0x00000009460f7221 */ /* 0x000fe20000010100 */
[----:B------:R-:W-:Y:S01]  /*54c0*/  FFMA.FTZ R30, R119, R28, R30 ;  /* 0x0000001c771e7223 */ /* 0x000fe2000001001e */
[----:B------:R-:W-:-:S02]  /*54d0*/  HADD2.F32 R9, -RZ, R19.H0_H0 ;  /* 0x20000013ff097230 */ /* 0x000fc40000004100 */
[----:B------:R-:W-:Y:S01]  /*54e0*/  FADD.FTZ R13, R13, R28 ;  /* 0x0000001c0d0d7221 */ /* 0x000fe20000010000 */
[----:B------:R-:W-:Y:S02]  /*54f0*/  HADD2.F32 R17, -RZ, R17.H1_H1 ;  /* 0x30000011ff117230 */ /* 0x000fe40000004100 */
[----:B------:R-:W-:Y:S01]  /*5500*/  FFMA.FTZ R30, R7, R32, R30 ;  /* 0x00000020071e7223 */ /* 0x000fe2000001001e */
[----:B------:R-:W-:Y:S01]  /*5510*/  FADD.FTZ R26, R26, R117 ;  /* 0x000000751a1a7221 */ /* 0x000fe20000010000 */
[----:B------:R-:W-:Y:S01]  /*5520*/  FFMA.FTZ R24, R117, R119, R24 ;  /* 0x0000007775187223 */ /* 0x000fe20000010018 */
[----:B------:R-:W-:Y:S01]  /*5530*/  FADD.FTZ R13, R32, R13 ;  /* 0x0000000d200d7221 */ /* 0x000fe20000010000 */
[----:B------:R-:W-:Y:S01]  /*5540*/  FMUL.FTZ R15, R15, R0 ;  /* 0x000000000f0f7220 */ /* 0x000fe20000410000 */
[----:B------:R-:W-:Y:S01]  /*5550*/  FMUL.FTZ R28, R11, R9 ;  /* 0x000000090b1c7220 */ /* 0x000fe20000410000 */
[----:B------:R-:W-:Y:S02]  /*5560*/  HADD2.F32 R7, -RZ, R21.H1_H1 ;  /* 0x30000015ff077230 */ /* 0x000fe40000004100 */
[----:B------:R-:W-:Y:S01]  /*5570*/  FADD.FTZ R17, -R70, R17 ;  /* 0x0000001146117221 */ /* 0x000fe20000010100 */
[----:B------:R-:W-:-:S02]  /*5580*/  HADD2.F32 R19, -RZ, R19.H1_H1 ;  /* 0x30000013ff137230 */ /* 0x000fc40000004100 */
[----:B------:R-:W-:Y:S01]  /*5590*/  FADD.FTZ R26, R26, R9 ;  /* 0x000000091a1a7221 */ /* 0x000fe20000010000 */
[----:B------:R-:W-:Y:S01]  /*55a0*/  FFMA.FTZ R24, R9, R15, R24 ;  /* 0x0000000f09187223 */ /* 0x000fe20000010018 */
[----:B------:R-:W-:Y:S01]  /*55b0*/  FADD.FTZ R13, R13, R28 ;  /* 0x0000001c0d0d7221 */ /* 0x000fe20000010000 */
[----:B------:R-:W-:Y:S01]  /*55c0*/  FFMA.FTZ R30, R15, R28, R30 ;  /* 0x0000001c0f1e7223 */ /* 0x000fe2000001001e */
[----:B------:R-:W-:Y:S02]  /*55d0*/  HADD2.F32 R21, -RZ, R21.H0_H0 ;  /* 0x20000015ff157230 */ /* 0x000fe40000004100 */
[----:B------:R-:W-:Y:S01]  /*55e0*/  FADD.FTZ R9, -R70, R7 ;  /* 0x0000000746097221 */ /* 0x000fe20000010100 */
[-C--:B------:R-:W-:Y:S01]  /*55f0*/  FMUL.FTZ R17, R17, R0.reuse ;  /* 0x0000000011117220 */ /* 0x080fe20000410000 */
[----:B------:R-:W-:Y:S01]  /*5600*/  FMUL.FTZ R28, R22, R19 ;  /* 0x00000013161c7220 */ /* 0x000fe20000410000 */
[--C-:B------:R-:W-:Y:S02]  /*5610*/  HADD2.F32 R7, -RZ, R23.reuse.H0_H0 ;  /* 0x20000017ff077230 */ /* 0x100fe40000004100 */
[----:B------:R-:W-:Y:S01]  /*5620*/  FMUL.FTZ R9, R9, R0 ;  /* 0x0000000009097220 */ /* 0x000fe20000410000 */
[----:B------:R-:W-:Y:S01]  /*5630*/  FMUL.FTZ R32, R11, R21 ;  /* 0x000000150b207220 */ /* 0x000fe20000410000 */
[----:B------:R-:W-:Y:S01]  /*5640*/  FFMA.FTZ R30, R17, R28, R30 ;  /* 0x0000001c111e7223 */ /* 0x000fe2000001001e */
[----:B------:R-:W-:-:S02]  /*5650*/  HADD2.F32 R23, -RZ, R23.H1_H1 ;  /* 0x30000017ff177230 */ /* 0x000fc40000004100 */
[----:B------:R-:W-:Y:S01]  /*5660*/  FFMA.FTZ R24, R21, R9, R24 ;  /* 0x0000000915187223 */ /* 0x000fe20000010018 */
[----:B------:R-:W-:Y:S01]  /*5670*/  FADD.FTZ R13, R28, R13 ;  /* 0x0000000d1c0d7221 */ /* 0x000fe20000010000 */
[----:B------:R-:W-:Y:S01]  /*5680*/  FFMA.FTZ R30, R9, R32, R30 ;  /* 0x00000020091e7223 */ /* 0x000fe2000001001e */
[----:B------:R-:W-:Y:S01]  /*5690*/  FADD.FTZ R7, -R70, R7 ;  /* 0x0000000746077221 */ /* 0x000fe20000010100 */
[----:B------:R-:W-:Y:S02]  /*56a0*/  HADD2.F32 R9, -RZ, R27.H0_H0 ;  /* 0x2000001bff097230 */ /* 0x000fe40000004100 */
[----:B------:R-:W-:Y:S01]  /*56b0*/  FFMA.FTZ R4, R19, R17, R4 ;  /* 0x0000001113047223 */ /* 0x000fe20000010004 */
[--C-:B------:R-:W-:Y:S02]  /*56c0*/  HADD2.F32 R15, -RZ, R25.reuse.H1_H1 ;  /* 0x30000019ff0f7230 */ /* 0x100fe40000004100 */
[----:B------:R-:W-:Y:S01]  /*56d0*/  FADD.FTZ R13, R13, R32 ;  /* 0x000000200d0d7221 */ /* 0x000fe20000010000 */
[----:B------:R-:W-:Y:S01]  /*56e0*/  FMUL.FTZ R7, R7, R0 ;  /* 0x0000000007077220 */ /* 0x000fe20000410000 */
[----:B------:R-:W-:Y:S01]  /*56f0*/  FMUL.FTZ R28, R22, R23 ;  /* 0x00000017161c7220 */ /* 0x000fe20000410000 */
[----:B------:R-:W-:-:S02]  /*5700*/  HADD2.F32 R25, -RZ, R25.H0_H0 ;  /* 0x20000019ff197230 */ /* 0x000fc40000004100 */
[----:B------:R-:W-:Y:S01]  /*5710*/  FADD.FTZ R9, -R70, R9 ;  /* 0x0000000946097221 */ /* 0x000fe20000010100 */
        /* <DEDUP_REMOVED lines=8> */
[----:B------:R-:W-:-:S02]  /*57a0*/  HADD2.F32 R27, -RZ, R27.H1_H1 ;  /* 0x3000001bff1b7230 */ /* 0x000fc40000004100 */
        /* <DEDUP_REMOVED lines=62> */
[----:B------:R-:W-:-:S02]  /*5b90*/  HADD2.F32 R7, -RZ, R47.H1_H1 ;  /* 0x3000002fff077230 */ /* 0x000fc40000004100 */
[----:B------:R-:W-:Y:S01]  /*5ba0*/  FADD.FTZ R13, R32, R13 ;  /* 0x0000000d200d7221 */ /* 0x000fe20000010000 */
[----:B------:R-:W-:Y:S01]  /*5bb0*/  FFMA.FTZ R30, R37, R32, R30 ;  /* 0x00000020251e7223 */ /* 0x000fe2000001001e */
[----:B------:R-:W-:Y:S02]  /*5bc0*/  HADD2.F32 R41, -RZ, R41.H1_H1 ;  /* 0x30000029ff297230 */ /* 0x000fe40000004100 */
[C---:B------:R-:W-:Y:S01]  /*5bd0*/  FADD.FTZ R43, -R70.reuse, R43 ;  /* 0x0000002b462b7221 */ /* 0x040fe20000010100 */
[----:B------:R-:W-:Y:S01]  /*5be0*/  FADD.FTZ R9, -R70, R7 ;  /* 0x0000000746097221 */ /* 0x000fe20000010100 */
[----:B------:R-:W-:Y:S01]  /*5bf0*/  FADD.FTZ R13, R13, R28 ;  /* 0x0000001c0d0d7221 */ /* 0x000fe20000010000 */
[----:B------:R-:W-:Y:S01]  /*5c00*/  FFMA.FTZ R30, R15, R28, R30 ;  /* 0x0000001c0f1e7223 */ /* 0x000fe2000001001e */
[----:B------:R-:W-:Y:S02]  /*5c10*/  HADD2.F32 R7, -RZ, R45.H1_H1 ;  /* 0x3000002dff077230 */ /* 0x000fe40000004100 */
        /* <DEDUP_REMOVED lines=8> */
[----:B------:R-:W-:Y:S02]  /*5ca0*/  HADD2.F32 R45, -RZ, R45.H0_H0 ;  /* 0x2000002dff2d7230 */ /* 0x000fe40000004100 */
        /* <DEDUP_REMOVED lines=19> */
[----:B------:R-:W-:Y:S01]  /*5de0*/  FFMA.FTZ R24, R59, R7, R24 ;  /* 0x000000073b187223 */ /* 0x000fe20000010018 */
[----:B------:R-:W-:Y:S01]  /*5df0*/  FFMA.FTZ R30, R7, R28, R30 ;  /* 0x0000001c071e7223 */ /* 0x000fe2000001001e */
[----:B------:R-:W-:-:S02]  /*5e00*/  HADD2.F32 R49, -RZ, R49.H1_H1 ;  /* 0x30000031ff317230 */ /* 0x000fc40000004100 */
[----:B------:R-:W-:Y:S01]  /*5e10*/  FADD.FTZ R9, -R70, R9 ;  /* 0x0000000946097221 */ /* 0x000fe20000010100 */
[--C-:B------:R-:W-:Y:S02]  /*5e20*/  HADD2.F32 R7, -RZ, R65.reuse.H1_H1 ;  /* 0x30000041ff077230 */ /* 0x100fe40000004100 */
[----:B------:R-:W-:Y:S01]  /*5e30*/  FADD.FTZ R26, R26, R59 ;  /* 0x0000003b1a1a7221 */ /* 0x000fe20000010000 */
[-C--:B------:R-:W-:Y:S01]  /*5e40*/  FMUL.FTZ R15, R15, R0.reuse ;  /* 0x000000000f0f7220 */ /* 0x080fe20000410000 */
[----:B------:R-:W-:Y:S01]  /*5e50*/  FFMA.FTZ R4, R41, R43, R4 ;  /* 0x0000002b29047223 */ /* 0x000fe20000010004 */
[----:B------:R-:W-:Y:S01]  /*5e60*/  FADD.FTZ R13, R13, R28 ;  /* 0x0000001c0d0d7221 */ /* 0x000fe20000010000 */
[----:B------:R-:W-:Y:S01]  /*5e70*/  FMUL.FTZ R9, R9, R0 ;  /* 0x0000000009097220 */ /* 0x000fe20000410000 */
[----:B------:R-:W-:Y:S01]  /*5e80*/  FMUL.FTZ R32, R22, R49 ;  /* 0x0000003116207220 */ /* 0x000fe20000410000 */
[----:B------:R-:W-:Y:S02]  /*5e90*/  HADD2.F32 R65, -RZ, R65.H0_H0 ;  /* 0x20000041ff417230 */ /* 0x000fe40000004100 */
[----:B------:R-:W-:Y:S01]  /*5ea0*/  FMUL.FTZ R28, R11, R7 ;  /* 0x000000070b1c7220 */ /* 0x000fe20000410000 */
[----:B------:R-:W-:Y:S01]  /*5eb0*/  FADD.FTZ R26, R26, R7 ;  /* 0x000000071a1a7221 */ /* 0x000fe20000010000 */
[----:B------:R-:W-:Y:S01]  /*5ec0*/  FFMA.FTZ R24, R7, R15, R24 ;  /* 0x0000000f07187223 */ /* 0x000fe20000010018 */
[----:B------:R-:W-:Y:S01]  /*5ed0*/  FFMA.FTZ R4, R45, R47, R4 ;  /* 0x0000002f2d047223 */ /* 0x000fe20000010004 */
[----:B------:R-:W-:-:S02]  /*5ee0*/  HADD2.F32 R7, -RZ, R67.H0_H0 ;  /* 0x20000043ff077230 */ /* 0x000fc40000004100 */
[----:B------:R-:W-:Y:S01]  /*5ef0*/  FADD.FTZ R13, R32, R13 ;  /* 0x0000000d200d7221 */ /* 0x000fe20000010000 */
[----:B------:R-:W-:Y:S01]  /*5f00*/  FFMA.FTZ R30, R9, R32, R30 ;  /* 0x00000020091e7223 */ /* 0x000fe2000001001e */
[----:B------:R-:W-:Y:S02]  /*5f10*/  HADD2.F32 R63, -RZ, R63.H1_H1 ;  /* 0x3000003fff3f7230 */ /* 0x000fe40000004100 */
[----:B------:R-:W-:Y:S01]  /*5f20*/  FFMA.FTZ R4, R49, R9, R4 ;  /* 0x0000000931047223 */ /* 0x000fe20000010004 */
[C---:B------:R-:W-:Y:S01]  /*5f30*/  FADD.FTZ R65, -R70.reuse, R65 ;  /* 0x0000004146417221 */ /* 0x040fe20000010100 */
[----:B------:R-:W-:Y:S01]  /*5f40*/  FADD.FTZ R9, -R70, R7 ;  /* 0x0000000746097221 */ /* 0x000fe20000010100 */
[----:B------:R-:W-:Y:S01]  /*5f50*/  FADD.FTZ R13, R13, R28 ;  /* 0x0000001c0d0d7221 */ /* 0x000fe20000010000 */
[----:B------:R-:W-:Y:S01]  /*5f60*/  FFMA.FTZ R30, R15, R28, R30 ;  /* 0x0000001c0f1e7223 */ /* 0x000fe2000001001e */
[--C-:B------:R-:W-:Y:S02]  /*5f70*/  HADD2.F32 R7, -RZ, R69.reuse.H0_H0 ;  /* 0x20000045ff077230 */ /* 0x100fe40000004100 */
[----:B------:R-:W-:Y:S01]  /*5f80*/  FMUL.FTZ R65, R65, R0 ;  /* 0x0000000041417220 */ /* 0x000fe20000410000 */
[----:B------:R-:W-:Y:S01]  /*5f90*/  FMUL.FTZ R28, R22, R63 ;  /* 0x0000003f161c7220 */ /* 0x000fe20000410000 */
[----:B------:R-:W-:-:S02]  /*5fa0*/  HADD2.F32 R69, -RZ, R69.H1_H1 ;  /* 0x30000045ff457230 */ /* 0x000fc40000004100 */
        /* <DEDUP_REMOVED lines=10> */
[----:B------:R-:W-:-:S02]  /*6050*/  HADD2.F32 R9, -RZ, R77.H0_H0 ;  /* 0x2000004dff097230 */ /* 0x000fc40000004100 */
[----:B------:R-:W-:Y:S01]  /*6060*/  FADD.FTZ R13, R13, R32 ;  /* 0x000000200d0d7221 */ /* 0x000fe20000010000 */
[----:B------:R-:W-:Y:S01]  /*6070*/  FMUL.FTZ R69, R69, R0 ;  /* 0x0000000045457220 */ /* 0x000fe20000410000 */
[----:B------:R-:W-:Y:S01]  /*6080*/  FMUL.FTZ R28, R22, R67 ;  /* 0x00000043161c7220 */ /* 0x000fe20000410000 */
[----:B------:R-:W-:Y:S02]  /*6090*/  HADD2.F32 R77, -RZ, R77.H1_H1 ;  /* 0x3000004dff4d7230 */ /* 0x000fe40000004100 */
[----:B------:R-:W-:Y:S01]  /*60a0*/  FADD.FTZ R7, -R70, R7 ;  /* 0x0000000746077221 */ /* 0x000fe20000010100 */
[----:B------:R-:W-:Y:S02]  /*60b0*/  HADD2.F32 R73, -RZ, R73.H1_H1 ;  /* 0x30000049ff497230 */ /* 0x000fe40000004100 */
[----:B------:R-:W-:Y:S01]  /*60c0*/  FADD.FTZ R13, R28, R13 ;  /* 0x0000000d1c0d7221 */ /* 0x000fe20000010000 */
[----:B------:R-:W-:Y:S01]  /*60d0*/  FFMA.FTZ R30, R69, R28, R30 ;  /* 0x0000001c451e7223 */ /* 0x000fe2000001001e */
[----:B------:R-:W-:Y:S01]  /*60e0*/  FFMA.FTZ R4, R63, R65, R4 ;  /* 0x000000413f047223 */ /* 0x000fe20000010004 */
[----:B------:R-:W-:Y:S01]  /*60f0*/  FADD.FTZ R9, -R70, R9 ;  /* 0x0000000946097221 */ /* 0x000fe20000010100 */
[----:B------:R-:W-:Y:S01]  /*6100*/  FMUL.FTZ R7, R7, R0 ;  /* 0x0000000007077220 */ /* 0x000fe20000410000 */
[----:B------:R-:W-:-:S02]  /*6110*/  HADD2.F32 R15, -RZ, R107.H0_H0 ;  /* 0x2000006bff0f7230 */ /* 0x000fc40000004100 */
[----:B------:R-:W-:Y:S01]  /*6120*/  FMUL.FTZ R28, R11, R77 ;  /* 0x0000004d0b1c7220 */ /* 0x000fe20000410000 */
[----:B------:R-:W-:Y:S01]  /*6130*/  FFMA.FTZ R4, R67, R69, R4 ;  /* 0x0000004543047223 */ /* 0x000fe20000010004 */
[----:B------:R-:W-:Y:S01]  /*6140*/  FMUL.FTZ R9, R9, R0 ;  /* 0x0000000009097220 */ /* 0x000fe20000410000 */
[----:B------:R-:W-:Y:S01]  /*6150*/  FFMA.FTZ R24, R77, R7, R24 ;  /* 0x000000074d187223 */ /* 0x000fe20000010018 */
[----:B------:R-:W-:Y:S01]  /*6160*/  FMUL.FTZ R32, R22, R73 ;  /* 0x0000004916207220 */ /* 0x000fe20000410000 */
[----:B------:R-:W-:Y:S01]  /*6170*/  FFMA.FTZ R30, R7, R28, R30 ;  /* 0x0000001c071e7223 */ /* 0x000fe2000001001e */
[----:B------:R-:W-:Y:S01]  /*6180*/  FADD.FTZ R7, -R70, R15 ;  /* 0x0000000f46077221 */ /* 0x000fe20000010100 */
[----:B------:R-:W-:Y:S01]  /*6190*/  FFMA.FTZ R4, R73, R9, R4 ;  /* 0x0000000949047223 */ /* 0x000fe20000010004 */
[--C-:B------:R-:W-:Y:S02]  /*61a0*/  HADD2.F32 R15, -RZ, R108.reuse.H0_H0 ;  /* 0x2000006cff0f7230 */ /* 0x100fe40000004100 */
[----:B------:R-:W-:Y:S01]  /*61b0*/  FFMA.FTZ R30, R9, R32, R30 ;  /* 0x00000020091e7223 */ /* 0x000fe2000001001e */
[----:B------:R-:W-:Y:S01]  /*61c0*/  FADD.FTZ R26, R26, R77 ;  /* 0x0000004d1a1a7221 */ /* 0x000fe20000010000 */
[----:B------:R-:W-:Y:S01]  /*61d0*/  FMUL.FTZ R9, R7, R0 ;  /* 0x0000000007097220 */ /* 0x000fe20000410000 */
[----:B------:R-:W-:Y:S01]  /*61e0*/  FADD.FTZ R13, R13, R28 ;  /* 0x0000001c0d0d7221 */ /* 0x000fe20000010000 */
[----:B------:R-:W-:-:S02]  /*61f0*/  HADD2.F32 R7, -RZ, R108.H1_H1 ;  /* 0x3000006cff077230 */ /* 0x000fc40000004100 */
[----:B------:R-:W-:Y:S01]  /*6200*/  FMUL.FTZ R28, R11, R15 ;  /* 0x0000000f0b1c7220 */ /* 0x000fe20000410000 */
[----:B------:R-:W-:Y:S01]  /*6210*/  FADD.FTZ R26, R26, R15 ;  /* 0x0000000f1a1a7221 */ /* 0x000fe20000010000 */
[----:B------:R-:W-:Y:S01]  /*6220*/  FFMA.FTZ R24, R15, R9, R24 ;  /* 0x000000090f187223 */ /* 0x000fe20000010018 */
[----:B------:R-:W-:Y:S02]  /*6230*/  HADD2.F32 R15, -RZ, R105.H0_H0 ;  /* 0x20000069ff0f7230 */ /* 0x000fe40000004100 */
[----:B------:R-:W-:Y:S01]  /*6240*/  FADD.FTZ R13, R32, R13 ;  /* 0x0000000d200d7221 */ /* 0x000fe20000010000 */
[----:B------:R-:W-:Y:S02]  /*6250*/  HADD2.F32 R107, -RZ, R107.H1_H1 ;  /* 0x3000006bff6b7230 */ /* 0x000fe40000004100 */
[C---:B------:R-:W-:Y:S01]  /*6260*/  FADD.FTZ R7, -R70.reuse, R7 ;  /* 0x0000000746077221 */ /* 0x040fe20000010100 */
        /* <DEDUP_REMOVED lines=18> */
[----:B------:R-:W-:-:S02]  /*6390*/  HADD2.F32 R7, -RZ, R93.H0_H0 ;  /* 0x2000005dff077230 */ /* 0x000fc40000004100 */
[----:B------:R-:W-:Y:S01]  /*63a0*/  FMUL.FTZ R28, R22, R105 ;  /* 0x00000069161c7220 */ /* 0x000fe20000410000 */
[----:B------:R-:W-:Y:S01]  /*63b0*/  FADD.FTZ R5, R5, R27 ;  /* 0x0000001b05057221 */ /* 0x000fe20000010000 */
[----:B------:R-:W-:Y:S01]  /*63c0*/  FFMA.FTZ R4, R105, R9, R4 ;  /* 0x0000000969047223 */ /* 0x000fe20000010004 */
[----:B------:R-:W-:Y:S01]  /*63d0*/  FFMA.FTZ R24, R15, R17, R24 ;  /* 0x000000110f187223 */ /* 0x000fe20000010018 */
[----:B------:R-:W-:Y:S01]  /*63e0*/  FFMA.FTZ R30, R9, R28, R30 ;  /* 0x0000001c091e7223 */ /* 0x000fe2000001001e */
[----:B------:R-:W-:Y:S01]  /*63f0*/  FADD.FTZ R9, -R70, R7 ;  /* 0x0000000746097221 */ /* 0x000fe20000010100 */
[----:B------:R-:W-:Y:S01]  /*6400*/  FADD.FTZ R5, R5, R31 ;  /* 0x0000001f05057221 */ /* 0x000fe20000010000 */
[----:B------:R-:W-:Y:S02]  /*6410*/  HADD2.F32 R17, -RZ, R89.H0_H0 ;  /* 0x20000059ff117230 */ /* 0x000fe40000004100 */
[----:B------:R-:W-:Y:S01]  /*6420*/  FADD.FTZ R13, R13, R32 ;  /* 0x000000200d0d7221 */ /* 0x000fe20000010000 */
[----:B------:R-:W-:-:S02]  /*6430*/  HADD2.F32 R7, -RZ, R104.H0_H0 ;  /* 0x20000068ff077230 */ /* 0x000fc40000004100 */
[----:B------:R-:W-:Y:S01]  /*6440*/  FADD.FTZ R26, R26, R15 ;  /* 0x0000000f1a1a7221 */ /* 0x000fe20000010000 */
[----:B------:R-:W-:Y:S01]  /*6450*/  FMUL.FTZ R9, R9, R0 ;  /* 0x0000000009097220 */ /* 0x000fe20000410000 */
[----:B------:R-:W-:Y:S01]  /*6460*/  FADD.FTZ R5, R5, R35 ;  /* 0x0000002305057221 */ /* 0x000fe20000010000 */
[----:B------:R-:W-:Y:S02]  /*6470*/  HADD2.F32 R15, -RZ, R104.H1_H1 ;  /* 0x30000068ff0f7230 */ /* 0x000fe40000004100 */
[----:B------:R-:W-:Y:S01]  /*6480*/  FADD.FTZ R17, -R70, R17 ;  /* 0x0000001146117221 */ /* 0x000fe20000010100 */
[----:B------:R-:W-:Y:S01]  /*6490*/  FADD.FTZ R13, R28, R13 ;  /* 0x0000000d1c0d7221 */ /* 0x000fe20000010000 */
[----:B------:R-:W-:Y:S01]  /*64a0*/  FADD.FTZ R26, R26, R7 ;  /* 0x000000071a1a7221 */ /* 0x000fe20000010000 */
[----:B------:R-:W-:Y:S01]  /*64b0*/  FFMA.FTZ R24, R7, R9, R24 ;  /* 0x0000000907187223 */ /* 0x000fe20000010018 */
[----:B------:R-:W-:Y:S01]  /*64c0*/  FMUL.FTZ R28, R11, R7 ;  /* 0x000000070b1c7220 */ /* 0x000fe20000410000 */
[----:B------:R-:W-:Y:S01]  /*64d0*/  FADD.FTZ R5, R5, R39 ;  /* 0x0000002705057221 */ /* 0x000fe20000010000 */
[----:B------:R-:W-:-:S02]  /*64e0*/  HADD2.F32 R93, -RZ, R93.H1_H1 ;  /* 0x3000005dff5d7230 */ /* 0x000fc40000004100 */
[----:B------:R-:W-:Y:S01]  /*64f0*/  FADD.FTZ R15, -R70, R15 ;  /* 0x0000000f460f7221 */ /* 0x000fe20000010100 */
[--C-:B------:R-:W-:Y:S02]  /*6500*/  HADD2.F32 R7, -RZ, R109.reuse.H1_H1 ;  /* 0x3000006dff077230 */ /* 0x100fe40000004100 */
[----:B------:R-:W-:Y:S01]  /*6510*/  FMUL.FTZ R17, R17, R0 ;  /* 0x0000000011117220 */ /* 0x000fe20000410000 */
[----:B------:R-:W-:Y:S01]  /*6520*/  FADD.FTZ R5, R5, R41 ;  /* 0x0000002905057221 */ /* 0x000fe20000010000 */
[----:B------:R-:W-:Y:S01]  /*6530*/  FADD.FTZ R13, R13, R28 ;  /* 0x0000001c0d0d7221 */ /* 0x000fe20000010000 */
[----:B------:R-:W-:Y:S01]  /*6540*/  FFMA.FTZ R30, R9, R28, R30 ;  /* 0x0000001c091e7223 */ /* 0x000fe2000001001e */
[----:B------:R-:W-:Y:S01]  /*6550*/  FMUL.FTZ R15, R15, R0 ;  /* 0x000000000f0f7220 */ /* 0x000fe20000410000 */
[----:B------:R-:W-:Y:S01]  /*6560*/  FMUL.FTZ R32, R22, R93 ;  /* 0x0000005d16207220 */ /* 0x000fe20000410000 */
[----:B------:R-:W-:Y:S02]  /*6570*/  HADD2.F32 R109, -RZ, R109.H0_H0 ;  /* 0x2000006dff6d7230 */ /* 0x000fe40000004100 */
[----:B------:R-:W-:Y:S01]  /*6580*/  FMUL.FTZ R28, R11, R7 ;  /* 0x000000070b1c7220 */ /* 0x000fe20000410000 */
[----:B------:R-:W-:Y:S01]  /*6590*/  FADD.FTZ R26, R26, R7 ;  /* 0x000000071a1a7221 */ /* 0x000fe20000010000 */
[----:B------:R-:W-:Y:S01]  /*65a0*/  FFMA.FTZ R24, R7, R17, R24 ;  /* 0x0000001107187223 */ /* 0x000fe20000010018 */
[----:B------:R-:W-:-:S02]  /*65b0*/  HADD2.F32 R7, -RZ, R91.H0_H0 ;  /* 0x2000005bff077230 */ /* 0x000fc40000004100 */
[----:B------:R-:W-:Y:S01]  /*65c0*/  FADD.FTZ R5, R5, R45 ;  /* 0x0000002d05057221 */ /* 0x000fe20000010000 */
[----:B------:R-:W-:Y:S01]  /*65d0*/  FADD.FTZ R13, R32, R13 ;  /* 0x0000000d200d7221 */ /* 0x000fe20000010000 */
[----:B------:R-:W-:Y:S01]  /*65e0*/  FFMA.FTZ R30, R15, R32, R30 ;  /* 0x000000200f1e7223 */ /* 0x000fe2000001001e */
[----:B------:R-:W-:Y:S02]  /*65f0*/  HADD2.F32 R89, -RZ, R89.H1_H1 ;  /* 0x30000059ff597230 */ /* 0x000fe40000004100 */
[----:B------:R-:W-:Y:S01]  /*6600*/  FFMA.FTZ R4, R93, R15, R4 ;  /* 0x0000000f5d047223 */ /* 0x000fe20000010004 */
[C---:B------:R-:W-:Y:S01]  /*6610*/  FADD.FTZ R109, -R70.reuse, R109 ;  /* 0x0000006d466d7221 */ /* 0x040fe20000010100 */
[----:B------:R-:W-:Y:S01]  /*6620*/  FADD.FTZ R15, -R70, R7 ;  /* 0x00000007460f7221 */ /* 0x000fe20000010100 */
[----:B------:R-:W-:Y:S01]  /*6630*/  FADD.FTZ R5, R5, R49 ;  /* 0x0000003105057221 */ /* 0x000fe20000010000 */
[----:B------:R-:W-:Y:S01]  /*6640*/  FADD.FTZ R13, R13, R28 ;  /* 0x0000001c0d0d7221 */ /* 0x000fe20000010000 */
[----:B------:R-:W-:Y:S01]  /*6650*/  FFMA.FTZ R30, R17, R28, R30 ;  /* 0x0000001c111e7223 */ /* 0x000fe2000001001e */
[----:B------:R-:W-:-:S02]  /*6660*/  HADD2.F32 R9, -RZ, R110.H0_H0 ;  /* 0x2000006eff097230 */ /* 0x000fc40000004100 */
[-C--:B------:R-:W-:Y:S01]  /*6670*/  FMUL.FTZ R109, R109, R0.reuse ;  /* 0x000000006d6d7220 */ /* 0x080fe20000410000 */
[----:B------:R-:W-:Y:S01]  /*6680*/  FMUL.FTZ R28, R22, R89 ;  /* 0x00000059161c7220 */ /* 0x000fe20000410000 */
[----:B------:R-:W-:Y:S02]  /*6690*/  HADD2.F32 R7, -RZ, R110.H1_H1 ;  /* 0x3000006eff077230 */ /* 0x000fe40000004100 */
[----:B------:R-:W-:Y:S01]  /*66a0*/  FMUL.FTZ R15, R15, R0 ;  /* 0x000000000f0f7220 */ /* 0x000fe20000410000 */
[----:B------:R-:W-:Y:S01]  /*66b0*/  FADD.FTZ R5, R5, R63 ;  /* 0x0000003f05057221 */ /* 0x000fe20000010000 */
[----:B------:R-:W-:Y:S01]  /*66c0*/  FMUL.FTZ R32, R11, R9 ;  /* 0x000000090b207220 */ /* 0x000fe20000410000 */
[----:B------:R-:W-:Y:S01]  /*66d0*/  FFMA.FTZ R30, R109, R28, R30 ;  /* 0x0000001c6d1e7223 */ /* 0x000fe2000001001e */
[----:B------:R-:W-:Y:S01]  /*66e0*/  FADD.FTZ R26, R26, R9 ;  /* 0x000000091a1a7221 */ /* 0x000fe20000010000 */
[----:B------:R-:W-:Y:S01]  /*66f0*/  FFMA.FTZ R24, R9, R15, R24 ;  /* 0x0000000f09187223 */ /* 0x000fe20000010018 */
[----:B------:R-:W-:-:S02]  /*6700*/  HADD2.F32 R91, -RZ, R91.H1_H1 ;  /* 0x3000005bff5b7230 */ /* 0x000fc40000004100 */
[----:B------:R-:W-:Y:S01]  /*6710*/  FADD.FTZ R5, R5, R67 ;  /* 0x0000004305057221 */ /* 0x000fe20000010000 */
[----:B------:R-:W-:Y:S01]  /*6720*/  FADD.FTZ R13, R28, R13 ;  /* 0x0000000d1c0d7221 */ /* 0x000fe20000010000 */
[----:B------:R-:W-:Y:S01]  /*6730*/  FADD.FTZ R7, -R70, R7 ;  /* 0x0000000746077221 */ /* 0x000fe20000010100 */
[----:B------:R-:W-:Y:S02]  /*6740*/  HADD2.F32 R9, -RZ, R99.H0_H0 ;  /* 0x20000063ff097230 */ /* 0x000fe40000004100 */
[----:B------:R-:W-:Y:S01]  /*6750*/  FFMA.FTZ R30, R15, R32, R30 ;  /* 0x000000200f1e7223 */ /* 0x000fe2000001001e */
[--C-:B------:R-:W-:Y:S02]  /*6760*/  HADD2.F32 R15, -RZ, R101.reuse.H0_H0 ;  /* 0x20000065ff0f7230 */ /* 0x100fe40000004100 */
[----:B------:R-:W-:Y:S01]  /*6770*/  FADD.FTZ R5, R5, R73 ;  /* 0x0000004905057221 */ /* 0x000fe20000010000 */
[----:B------:R-:W-:Y:S01]  /*6780*/  FFMA.FTZ R4, R89, R109, R4 ;  /* 0x0000006d59047223 */ /* 0x000fe20000010004 */
[----:B------:R-:W-:Y:S01]  /*6790*/  FADD.FTZ R13, R13, R32 ;  /* 0x000000200d0d7221 */ /* 0x000fe20000010000 */
[----:B------:R-:W-:Y:S01]  /*67a0*/  FMUL.FTZ R7, R7, R0 ;  /* 0x0000000007077220 */ /* 0x000fe20000410000 */
[----:B------:R-:W-:Y:S01]  /*67b0*/  FMUL.FTZ R28, R22, R91 ;  /* 0x0000005b161c7220 */ /* 0x000fe20000410000 */
[----:B------:R-:W-:-:S02]  /*67c0*/  HADD2.F32 R101, -RZ, R101.H1_H1 ;  /* 0x30000065ff657230 */ /* 0x000fc40000004100 */
[----:B------:R-:W-:Y:S01]  /*67d0*/  FADD.FTZ R9, -R70, R9 ;  /* 0x0000000946097221 */ /* 0x000fe20000010100 */
[----:B------:R-:W-:Y:S01]  /*67e0*/  FADD.FTZ R5, R5, R107 ;  /* 0x0000006b05057221 */ /* 0x000fe20000010000 */
[----:B------:R-:W-:Y:S01]  /*67f0*/  FFMA.FTZ R4, R91, R7, R4 ;  /* 0x000000075b047223 */ /* 0x000fe20000010004 */
[----:B------:R-:W-:Y:S01]  /*6800*/  FADD.FTZ R13, R28, R13 ;  /* 0x0000000d1c0d7221 */ /* 0x000fe20000010000 */
[----:B------:R-:W-:Y:S01]  /*6810*/  FFMA.FTZ R30, R7, R28, R30 ;  /* 0x0000001c071e7223 */ /* 0x000fe2000001001e */
[----:B------:R-:W-:Y:S02]  /*6820*/  HADD2.F32 R99, -RZ, R99.H1_H1 ;  /* 0x30000063ff637230 */ /* 0x000fe40000004100 */
[----:B------:R-:W-:Y:S01]  /*6830*/  FADD.FTZ R15, -R70, R15 ;  /* 0x0000000f460f7221 */ /* 0x000fe20000010100 */
[-C--:B------:R-:W-:Y:S01]  /*6840*/  FMUL.FTZ R9, R9, R0.reuse ;  /* 0x0000000009097220 */ /* 0x080fe20000410000 */
[----:B------:R-:W-:Y:S02]  /*6850*/  HADD2.F32 R7, -RZ, R6.H1_H1 ;  /* 0x30000006ff077230 */ /* 0x000fe40000004100 */
[----:B------:R-:W-:Y:S01]  /*6860*/  FMUL.FTZ R28, R11, R101 ;  /* 0x000000650b1c7220 */ /* 0x000fe20000410000 */
[----:B------:R-:W-:Y:S01]  /*6870*/  FADD.FTZ R5, R5, R105 ;  /* 0x0000006905057221 */ /* 0x000fe20000010000 */
[----:B------:R-:W-:Y:S01]  /*6880*/  FMUL.FTZ R15, R15, R0 ;  /* 0x000000000f0f7220 */ /* 0x000fe20000410000 */
[----:B------:R-:W-:Y:S01]  /*6890*/  FMUL.FTZ R32, R22, R99 ;  /* 0x0000006316207220 */ /* 0x000fe20000410000 */
[----:B------:R-:W-:Y:S01]  /*68a0*/  FFMA.FTZ R30, R9, R28, R30 ;  /* 0x0000001c091e7223 */ /* 0x000fe2000001001e */
[----:B------:R-:W-:Y:S01]  /*68b0*/  FADD.FTZ R7, -R70, R7 ;  /* 0x0000000746077221 */ /* 0x000fe20000010100 */
[----:B------:R-:W-:Y:S01]  /*68c0*/  FFMA.FTZ R24, R101, R9, R24 ;  /* 0x0000000965187223 */ /* 0x000fe20000010018 */
[----:B------:R-:W-:Y:S01]  /*68d0*/  FADD.FTZ R5, R5, R93 ;  /* 0x0000005d05057221 */ /* 0x000fe20000010000 */
[----:B------:R-:W-:-:S02]  /*68e0*/  HADD2.F32 R9, -RZ, R10.H0_H0 ;  /* 0x2000000aff097230 */ /* 0x000fc40000004100 */
[----:B------:R-:W-:Y:S01]  /*68f0*/  FFMA.FTZ R4, R99, R15, R4 ;  /* 0x0000000f63047223 */ /* 0x000fe20000010004 */
[----:B------:R-:W-:Y:S01]  /*6900*/  FFMA.FTZ R30, R15, R32, R30 ;  /* 0x000000200f1e7223 */ /* 0x000fe2000001001e */
[----:B------:R-:W-:Y:S01]  /*6910*/  FMUL.FTZ R15, R7, R0 ;  /* 0x00000000070f7220 */ /* 0x000fe20000410000 */
[----:B------:R-:W-:Y:S01]  /*6920*/  FADD.FTZ R26, R26, R101 ;  /* 0x000000651a1a7221 */ /* 0x000fe20000010000 */
[----:B------:R-:W-:Y:S02]  /*6930*/  HADD2.F32 R7, -RZ, R10.H1_H1 ;  /* 0x3000000aff077230 */ /* 0x000fe40000004100 */
[----:B------:R-:W-:Y:S01]  /*6940*/  FADD.FTZ R5, R5, R89 ;  /* 0x0000005905057221 */ /* 0x000fe20000010000 */
[----:B------:R-:W-:Y:S01]  /*6950*/  FMUL.FTZ R10, R11, R9 ;  /* 0x000000090b0a7220 */ /* 0x000fe20000410000 */
[----:B------:R-:W-:Y:S01]  /*6960*/  FADD.FTZ R26, R26, R9 ;  /* 0x000000091a1a7221 */ /* 0x000fe20000010000 */
[----:B------:R-:W-:Y:S01]  /*6970*/  FFMA.FTZ R24, R9, R15, R24 ;  /* 0x0000000f09187223 */ /* 0x000fe20000010018 */
[----:B------:R-:W-:-:S02]  /*6980*/  HADD2.F32 R17, -RZ, R6.H0_H0 ;  /* 0x20000006ff117230 */ /* 0x000fc40000004100 */
[----:B------:R-:W-:Y:S01]  /*6990*/  FADD.FTZ R5, R5, R91 ;  /* 0x0000005b05057221 */ /* 0x000fe20000010000 */
[C---:B------:R-:W-:Y:S01]  /*69a0*/  FADD.FTZ R9, -R70.reuse, R7 ;  /* 0x0000000746097221 */ /* 0x040fe20000010100 */
[----:B------:R-:W-:Y:S01]  /*69b0*/  FADD.FTZ R13, R13, R28 ;  /* 0x0000001c0d0d7221 */ /* 0x000fe20000010000 */
[----:B------:R-:W-:Y:S01]  /*69c0*/  FFMA.FTZ R30, R15, R10, R30 ;  /* 0x0000000a0f1e7223 */ /* 0x000fe2000001001e */
[--C-:B------:R-:W-:Y:S02]  /*69d0*/  HADD2.F32 R7, -RZ, R8.reuse.H1_H1 ;  /* 0x30000008ff077230 */ /* 0x100fe40000004100 */
[----:B------:R-:W-:Y:S01]  /*69e0*/  FADD.FTZ R5, R5, R99 ;  /* 0x0000006305057221 */ /* 0x000fe20000010000 */
[----:B------:R-:W-:Y:S02]  /*69f0*/  HADD2.F32 R15, -RZ, R8.H0_H0 ;  /* 0x20000008ff0f7230 */ /* 0x000fe40000004100 */
[----:B------:R-:W-:Y:S01]  /*6a00*/  FADD.FTZ R19, -R70, R17 ;  /* 0x0000001146137221 */ /* 0x000fe20000010100 */
[----:B------:R-:W-:Y:S01]  /*6a10*/  FMUL.FTZ R9, R9, R0 ;  /* 0x0000000009097220 */ /* 0x000fe20000410000 */
[----:B------:R-:W-:Y:S01]  /*6a20*/  FADD.FTZ R13, R32, R13 ;  /* 0x0000000d200d7221 */ /* 0x000fe20000010000 */
[----:B------:R-:W-:-:S02]  /*6a30*/  HADD2.F32 R17, -RZ, R14.H1_H1 ;  /* 0x3000000eff117230 */ /* 0x000fc40000004100 */
[----:B------:R-:W-:Y:S01]  /*6a40*/  FMUL.FTZ R6, R22, R7 ;  /* 0x0000000716067220 */ /* 0x000fe20000410000 */
[----:B------:R-:W-:Y:S01]  /*6a50*/  FADD.FTZ R15, -R70, R15 ;  /* 0x0000000f460f7221 */ /* 0x000fe20000010100 */
[----:B------:R-:W-:Y:S01]  /*6a60*/  FADD.FTZ R5, R5, R7 ;  /* 0x0000000705057221 */ /* 0x000fe20000010000 */
[----:B------:R-:W-:Y:S01]  /*6a70*/  FFMA.FTZ R4, R7, R9, R4 ;  /* 0x0000000907047223 */ /* 0x000fe20000010004 */
[----:B------:R-:W-:Y:S01]  /*6a80*/  FADD.FTZ R13, R13, R10 ;  /* 0x0000000a0d0d7221 */ /* 0x000fe20000010000 */
[----:B------:R-:W-:Y:S02]  /*6a90*/  HADD2.F32 R7, -RZ, R14.H0_H0 ;  /* 0x2000000eff077230 */ /* 0x000fe40000004100 */
[----:B------:R-:W-:Y:S01]  /*6aa0*/  FMUL.FTZ R19, R19, R0 ;  /* 0x0000000013137220 */ /* 0x000fe20000410000 */
[----:B------:R-:W-:Y:S01]  /*6ab0*/  FMUL.FTZ R8, R11, R17 ;  /* 0x000000110b087220 */ /* 0x000fe20000410000 */
[----:B------:R-:W-:Y:S01]  /*6ac0*/  FFMA.FTZ R30, R9, R6, R30 ;  /* 0x00000006091e7223 */ /* 0x000fe2000001001e */
[----:B------:R-:W-:Y:S01]  /*6ad0*/  FMUL.FTZ R15, R15, R0 ;  /* 0x000000000f0f7220 */ /* 0x000fe20000410000 */
[----:B------:R-:W-:Y:S01]  /*6ae0*/  FADD.FTZ R13, R6, R13 ;  /* 0x0000000d060d7221 */ /* 0x000fe20000010000 */
[----:B------:R-:W-:-:S02]  /*6af0*/  HADD2.F32 R9, -RZ, R12.H0_H0 ;  /* 0x2000000cff097230 */ /* 0x000fc40000004100 */
[----:B------:R-:W-:Y:S01]  /*6b00*/  FFMA.FTZ R30, R19, R8, R30 ;  /* 0x00000008131e7223 */ /* 0x000fe2000001001e */
[----:B------:R-:W-:Y:S01]  /*6b10*/  FMUL.FTZ R6, R22, R7 ;  /* 0x0000000716067220 */ /* 0x000fe20000410000 */
[----:B------:R-:W-:Y:S01]  /*6b20*/  FADD.FTZ R5, R5, R7 ;  /* 0x0000000705057221 */ /* 0x000fe20000010000 */
[----:B------:R-:W-:Y:S01]  /*6b30*/  FFMA.FTZ R4, R7, R15, R4 ;  /* 0x0000000f07047223 */ /* 0x000fe20000010004 */
[----:B------:R-:W-:Y:S02]  /*6b40*/  HADD2.F32 R7, -RZ, R12.H1_H1 ;  /* 0x3000000cff077230 */ /* 0x000fe40000004100 */
[----:B------:R-:W-:Y:S01]  /*6b50*/  FFMA.FTZ R30, R15, R6, R30 ;  /* 0x000000060f1e7223 */ /* 0x000fe2000001001e */
[----:B------:R-:W-:Y:S01]  /*6b60*/  FFMA.FTZ R24, R17, R19, R24 ;  /* 0x0000001311187223 */ /* 0x000fe20000010018 */
[----:B------:R-:W-:Y:S01]  /*6b70*/  FADD.FTZ R15, -R70, R9 ;  /* 0x00000009460f7221 */ /* 0x000fe20000010100 */
[----:B------:R-:W-:Y:S01]  /*6b80*/  FADD.FTZ R26, R26, R17 ;  /* 0x000000111a1a7221 */ /* 0x000fe20000010000 */
[----:B------:R-:W-:-:S02]  /*6b90*/  HADD2.F32 R19, -RZ, R16.H1_H1 ;  /* 0x30000010ff137230 */ /* 0x000fc40000004100 */
[----:B------:R-:W-:Y:S01]  /*6ba0*/  FADD.FTZ R13, R13, R8 ;  /* 0x000000080d0d7221 */ /* 0x000fe20000010000 */
[--C-:B------:R-:W-:Y:S02]  /*6bb0*/  HADD2.F32 R9, -RZ, R18.reuse.H1_H1 ;  /* 0x30000012ff097230 */ /* 0x100fe40000004100 */
[----:B------:R-:W-:Y:S01]  /*6bc0*/  FADD.FTZ R17, -R70, R7 ;  /* 0x0000000746117221 */ /* 0x000fe20000010100 */
[-C--:B------:R-:W-:Y:S01]  /*6bd0*/  FMUL.FTZ R15, R15, R0.reuse ;  /* 0x000000000f0f7220 */ /* 0x080fe20000410000 */
[----:B------:R-:W-:Y:S02]  /*6be0*/  HADD2.F32 R7, -RZ, R18.H0_H0 ;  /* 0x20000012ff077230 */ /* 0x000fe40000004100 */
[----:B------:R-:W-:Y:S01]  /*6bf0*/  FADD.FTZ R13, R6, R13 ;  /* 0x0000000d060d7221 */ /* 0x000fe20000010000 */
[----:B------:R-:W-:Y:S01]  /*6c00*/  FMUL.FTZ R17, R17, R0 ;  /* 0x0000000011117220 */ /* 0x000fe20000410000 */
[----:B------:R-:W-:Y:S01]  /*6c10*/  FADD.FTZ R19, -R70, R19 ;  /* 0x0000001346137221 */ /* 0x000fe20000010100 */
[----:B------:R-:W-:Y:S01]  /*6c20*/  FMUL.FTZ R6, R11, R9 ;  /* 0x000000090b067220 */ /* 0x000fe20000410000 */
[----:B------:R-:W-:Y:S01]  /*6c30*/  FADD.FTZ R26, R26, R9 ;  /* 0x000000091a1a7221 */ /* 0x000fe20000010000 */
[----:B------:R-:W-:Y:S01]  /*6c40*/  FFMA.FTZ R24, R9, R15, R24 ;  /* 0x0000000f09187223 */ /* 0x000fe20000010018 */
[----:B------:R-:W-:-:S02]  /*6c50*/  HADD2.F32 R9, -RZ, R98.H1_H1 ;  /* 0x30000062ff097230 */ /* 0x000fc40000004100 */
[----:B------:R-:W-:Y:S01]  /*6c60*/  FADD.FTZ R5, R5, R7 ;  /* 0x0000000705057221 */ /* 0x000fe20000010000 */
[----:B------:R-:W-:Y:S01]  /*6c70*/  FFMA.FTZ R4, R7, R17, R4 ;  /* 0x0000001107047223 */ /* 0x000fe20000010004 */
[----:B------:R-:W-:Y:S01]  /*6c80*/  FMUL.FTZ R8, R22, R7 ;  /* 0x0000000716087220 */ /* 0x000fe20000410000 */
[----:B------:R-:W-:Y:S01]  /*6c90*/  FMUL.FTZ R19, R19, R0 ;  /* 0x0000000013137220 */ /* 0x000fe20000410000 */
[----:B------:R-:W-:Y:S01]  /*6ca0*/  FADD.FTZ R13, R13, R6 ;  /* 0x000000060d0d7221 */ /* 0x000fe20000010000 */
[----:B------:R-:W-:Y:S01]  /*6cb0*/  FFMA.FTZ R30, R15, R6, R30 ;  /* 0x000000060f1e7223 */ /* 0x000fe2000001001e */
[----:B------:R-:W-:Y:S02]  /*6cc0*/  HADD2.F32 R7, -RZ, R16.H0_H0 ;  /* 0x20000010ff077230 */ /* 0x000fe40000004100 */
[----:B------:R-:W-:Y:S01]  /*6cd0*/  FMUL.FTZ R6, R11, R9 ;  /* 0x000000090b067220 */ /* 0x000fe20000410000 */
[----:B------:R-:W-:Y:S01]  /*6ce0*/  FADD.FTZ R26, R26, R9 ;  /* 0x000000091a1a7221 */ /* 0x000fe20000010000 */
[----:B------:R-:W-:Y:S01]  /*6cf0*/  FFMA.FTZ R24, R9, R19, R24 ;  /* 0x0000001309187223 */ /* 0x000fe20000010018 */
[----:B------:R-:W-:Y:S01]  /*6d00*/  FADD.FTZ R13, R8, R13 ;  /* 0x0000000d080d7221 */ /* 0x000fe20000010000 */
[----:B------:R-:W-:Y:S01]  /*6d10*/  FFMA.FTZ R30, R17, R8, R30 ;  /* 0x00000008111e7223 */ /* 0x000fe2000001001e */
[----:B------:R-:W-:-:S02]  /*6d20*/  HADD2.F32 R9, -RZ, R98.H0_H0 ;  /* 0x20000062ff097230 */ /* 0x000fc40000004100 */
[----:B------:R-:W-:Y:S01]  /*6d30*/  FADD.FTZ R7, -R70, R7 ;  /* 0x0000000746077221 */ /* 0x000fe20000010100 */
[----:B------:R-:W-:Y:S02]  /*6d40*/  HADD2.F32 R15, -RZ, R20.H1_H1 ;  /* 0x30000014ff0f7230 */ /* 0x000fe40000004100 */
[----:B------:R-:W-:Y:S01]  /*6d50*/  FADD.FTZ R13, R13, R6 ;  /* 0x000000060d0d7221 */ /* 0x000fe20000010000 */
[----:B------:R-:W-:Y:S01]  /*6d60*/  FFMA.FTZ R30, R19, R6, R30 ;  /* 0x00000006131e7223 */ /* 0x000fe2000001001e */
[----:B------:R-:W-:Y:S02]  /*6d70*/  HADD2.F32 R19, -RZ, R100.H0_H0 ;  /* 0x20000064ff137230 */ /* 0x000fe40000004100 */
[----:B------:R-:W-:Y:S01]  /*6d80*/  FMUL.FTZ R6, R22, R9 ;  /* 0x0000000916067220 */ /* 0x000fe20000410000 */
[----:B------:R-:W-:Y:S01]  /*6d90*/  FMUL.FTZ R7, R7, R0 ;  /* 0x0000000007077220 */ /* 0x000fe20000410000 */
[----:B------:R-:W-:Y:S01]  /*6da0*/  FADD.FTZ R15, -R70, R15 ;  /* 0x0000000f460f7221 */ /* 0x000fe20000010100 */
[----:B------:R-:W-:-:S02]  /*6db0*/  HADD2.F32 R17, -RZ, R20.H0_H0 ;  /* 0x20000014ff117230 */ /* 0x000fc40000004100 */
        /* <DEDUP_REMOVED lines=13> */
[----:B------:R-:W-:-:S02]  /*6e90*/  HADD2.F32 R9, -RZ, R120.H1_H1 ;  /* 0x30000078ff097230 */ /* 0x000fc40000004100 */
        /* <DEDUP_REMOVED lines=23> */
.L_x_1001:
[--C-:B------:R-:W-:Y:S02]  /*7010*/  HADD2.F32 R5, -RZ, R151.reuse.H1_H1 ;  /* 0x30000097ff057230 */ /* 0x100fe40000004100 */
[----:B------:R-:W-:Y:S02]  /*7020*/  HADD2.F32 R151, -RZ, R151.H0_H0 ;  /* 0x20000097ff977230 */ /* 0x000fe40000004100 */
[--C-:B------:R-:W-:Y:S02]  /*7030*/  HADD2.F32 R103, -RZ, R149.reuse.H0_H0 ;  /* 0x20000095ff677230 */ /* 0x100fe40000004100 */
[C---:B------:R-:W-:Y:S01]  /*7040*/  FADD.FTZ R5, -R70.reuse, R5 ;  /* 0x0000000546057221 */ /* 0x040fe20000010100 */
[----:B------:R-:W-:Y:S02]  /*7050*/  HADD2.F32 R75, -RZ, R149.H1_H1 ;  /* 0x30000095ff4b7230 */ /* 0x000fe40000004100 */
[----:B------:R-:W-:Y:S01]  /*7060*/  FADD.FTZ R151, -R70, R151 ;  /* 0x0000009746977221 */ /* 0x000fe20000010100 */
[----:B------:R-:W-:-:S02]  /*7070*/  HADD2.F32 R9, -RZ, R152.H0_H0 ;  /* 0x20000098ff097230 */ /* 0x000fc40000004100 */
[-C--:B------:R-:W-:Y:S01]  /*7080*/  FMUL.FTZ R5, R5, R0.reuse ;  /* 0x0000000005057220 */ /* 0x080fe20000410000 */
[C---:B------:R-:W-:Y:S01]  /*7090*/  FADD.FTZ R103, -R70.reuse, R103 ;  /* 0x0000006746677221 */ /* 0x040fe20000010100 */
[-C--:B------:R-:W-:Y:S01]  /*70a0*/  FMUL.FTZ R4, R151, R0.reuse ;  /* 0x0000000097047220 */ /* 0x080fe20000410000 */
[----:B------:R-:W-:Y:S01]  /*70b0*/  FADD.FTZ R75, -R70, R75 ;  /* 0x0000004b464b7221 */ /* 0x000fe20000010100 */
[----:B------:R-:W-:Y:S01]  /*70c0*/  FFMA.FTZ R28, R11, R5, R2 ;  /* 0x000000050b1c7223 */ /* 0x000fe20000010002 */
[----:B------:R-:W-:Y:S01]  /*70d0*/  FMUL.FTZ R68, R103, R0 ;  /* 0x0000000067447220 */ /* 0x000fe20000410000 */
[--C-:B------:R-:W-:Y:S01]  /*70e0*/  FFMA.FTZ R40, R22, R4, R3.reuse ;  /* 0x0000000416287223 */ /* 0x100fe20000010003 */
[----:B------:R-:W-:Y:S01]  /*70f0*/  FMUL.FTZ R66, R75, R0 ;  /* 0x000000004b427220 */ /* 0x000fe20000410000 */
[----:B------:R-:W-:Y:S01]  /*7100*/  FMUL.FTZ R50, R28, -1.4426950216293334961 ;  /* 0xbfb8aa3b1c327820 */ /* 0x000fe20000410000 */
[----:B------:R-:W-:Y:S01]  /*7110*/  FFMA.FTZ R38, R22, R68, R3 ;  /* 0x0000004416267223 */ /* 0x000fe20000010003 */
[----:B------:R-:W-:Y:S01]  /*7120*/  FMUL.FTZ R48, R40, -1.4426950216293334961 ;  /* 0xbfb8aa3b28307820 */ /* 0x000fe20000410000 */
[----:B------:R-:W-:-:S02]  /*7130*/  HADD2.F32 R71, -RZ, R143.H1_H1 ;  /* 0x3000008fff477230 */ /* 0x000fc40000004100 */
[----:B------:R-:W-:Y:S01]  /*7140*/  FADD.FTZ R111, -R70, R9 ;  /* 0x00000009466f7221 */ /* 0x000fe20000010100 */
[----:B------:R-:W-:Y:S01]  /*7150*/  FMUL.FTZ R42, R38, -1.4426950216293334961 ;  /* 0xbfb8aa3b262a7820 */ /* 0x000fe20000410000 */
[----:B------:R-:W0:Y:S01]  /*7160*/  MUFU.EX2 R50, R50 ;  /* 0x0000003200327308 */ /* 0x000e220000000800 */
[--C-:B------:R-:W-:Y:S01]  /*7170*/  FFMA.FTZ R24, R11, R66, R2.reuse ;  /* 0x000000420b187223 */ /* 0x100fe20000010002 */
[--C-:B------:R-:W-:Y:S02]  /*7180*/  HADD2.F32 R13, -RZ, R145.reuse.H1_H1 ;  /* 0x30000091ff0d7230 */ /* 0x100fe40000004100 */
[----:B------:R-:W-:Y:S01]  /*7190*/  FADD.FTZ R71, -R70, R71 ;  /* 0x0000004746477221 */ /* 0x000fe20000010100 */
[----:B------:R-:W1:Y:S01]  /*71a0*/  MUFU.EX2 R48, R48 ;  /* 0x0000003000307308 */ /* 0x000e620000000800 */
[----:B------:R-:W-:Y:S01]  /*71b0*/  FMUL.FTZ R30, R111, R0 ;  /* 0x000000006f1e7220 */ /* 0x000fe20000410000 */
[----:B------:R-:W-:Y:S02]  /*71c0*/  HADD2.F32 R145, -RZ, R145.H0_H0 ;  /* 0x20000091ff917230 */ /* 0x000fe40000004100 */
[----:B------:R-:W-:Y:S01]  /*71d0*/  FMUL.FTZ R131, R24, -1.4426950216293334961 ;  /* 0xbfb8aa3b18837820 */ /* 0x000fe20000410000 */
[----:B------:R-:W2:Y:S01]  /*71e0*/  MUFU.EX2 R42, R42 ;  /* 0x0000002a002a7308 */ /* 0x000ea20000000800 */
[----:B------:R-:W-:Y:S01]  /*71f0*/  FFMA.FTZ R26, R11, R30, R2 ;  /* 0x0000001e0b1a7223 */ /* 0x000fe20000010002 */
[----:B------:R-:W-:Y:S01]  /*7200*/  FMUL.FTZ R64, R71, R0 ;  /* 0x0000000047407220 */ /* 0x000fe20000410000 */
[C---:B------:R-:W-:Y:S01]  /*7210*/  FADD.FTZ R13, -R70.reuse, R13 ;  /* 0x0000000d460d7221 */ /* 0x040fe20000010100 */
[----:B------:R-:W-:Y:S01]  /*7220*/  FADD.FTZ R9, -R70, R145 ;  /* 0x0000009146097221 */ /* 0x000fe20000010100 */
[----:B------:R-:W-:-:S02]  /*7230*/  HADD2.F32 R7, -RZ, R147.H0_H0 ;  /* 0x20000093ff077230 */ /* 0x000fc40000004100 */
[----:B0-----:R-:W-:Y:S01]  /*7240*/  FADD.FTZ R50, R50, 1 ;  /* 0x3f80000032327421 */ /* 0x001fe20000010000 */
[----:B------:R-:W-:Y:S01]  /*7250*/  FMUL.FTZ R46, R26, -1.4426950216293334961 ;  /* 0xbfb8aa3b1a2e7820 */ /* 0x000fe20000410000 */
[----:B------:R-:W-:Y:S01]  /*7260*/  FFMA.FTZ R36, R22, R64, R3 ;  /* 0x0000004016247223 */ /* 0x000fe20000010003 */
[----:B------:R-:W0:Y:S01]  /*7270*/  MUFU.EX2 R131, R131 ;  /* 0x0000008300837308 */ /* 0x000e220000000800 */
[-C--:B------:R-:W-:Y:S01]  /*7280*/  FMUL.FTZ R62, R13, R0.reuse ;  /* 0x000000000d3e7220 */ /* 0x080fe20000410000 */
[----:B------:R-:W-:Y:S01]  /*7290*/  FMUL.FTZ R60, R9, R0 ;  /* 0x00000000093c7220 */ /* 0x000fe20000410000 */
[----:B------:R-:W-:Y:S01]  /*72a0*/  FADD.FTZ R7, -R70, R7 ;  /* 0x0000000746077221 */ /* 0x000fe20000010100 */
[----:B------:R-:W3:Y:S01]  /*72b0*/  MUFU.RCP R125, R50 ;  /* 0x00000032007d7308 */ /* 0x000ee20000001000 */
[----:B------:R-:W-:Y:S01]  /*72c0*/  FMUL.FTZ R111, R36, -1.4426950216293334961 ;  /* 0xbfb8aa3b246f7820 */ /* 0x000fe20000410000 */
[----:B-1----:R-:W-:Y:S01]  /*72d0*/  FADD.FTZ R48, R48, 1 ;  /* 0x3f80000030307421 */ /* 0x002fe20000010000 */
[--C-:B------:R-:W-:Y:S01]  /*72e0*/  FFMA.FTZ R13, R11, R62, R2.reuse ;  /* 0x0000003e0b0d7223 */ /* 0x100fe20000010002 */
[----:B------:R-:W-:Y:S01]  /*72f0*/  FFMA.FTZ R34, R22, R60, R3 ;  /* 0x0000003c16227223 */ /* 0x000fe20000010003 */
[----:B------:R-:W-:Y:S01]  /*7300*/  FMUL.FTZ R58, R7, R0 ;  /* 0x00000000073a7220 */ /* 0x000fe20000410000 */
[----:B--2---:R-:W-:Y:S01]  /*7310*/  FADD.FTZ R75, R42, 1 ;  /* 0x3f8000002a4b7421 */ /* 0x004fe20000010000 */
[----:B------:R-:W-:Y:S01]  /*7320*/  FMUL.FTZ R44, R13, -1.4426950216293334961 ;  /* 0xbfb8aa3b0d2c7820 */ /* 0x000fe20000410000 */
[----:B------:R-:W1:Y:S01]  /*7330*/  MUFU.EX2 R46, R46 ;  /* 0x0000002e002e7308 */ /* 0x000e620000000800 */
[----:B------:R-:W-:Y:S01]  /*7340*/  FMUL.FTZ R7, R34, -1.4426950216293334961 ;  /* 0xbfb8aa3b22077820 */ /* 0x000fe20000410000 */
[----:B------:R-:W-:Y:S01]  /*7350*/  FFMA.FTZ R9, R11, R58, R2 ;  /* 0x0000003a0b097223 */ /* 0x000fe20000010002 */
[----:B0-----:R-:W-:Y:S01]  /*7360*/  FADD.FTZ R131, R131, 1 ;  /* 0x3f80000083837421 */ /* 0x001fe20000010000 */
[----:B------:R0:W2:Y:S01]  /*7370*/  MUFU.RCP R103, R48 ;  /* 0x0000003000677308 */ /* 0x0000a20000001000 */
[----:B------:R-:W-:-:S02]  /*7380*/  HADD2.F32 R42, -RZ, R143.H0_H0 ;  /* 0x2000008fff2a7230 */ /* 0x000fc40000004100 */
[----:B------:R-:W-:Y:S01]  /*7390*/  FMUL.FTZ R32, R9, -1.4426950216293334961 ;  /* 0xbfb8aa3b09207820 */ /* 0x000fe20000410000 */
[----:B------:R-:W-:Y:S02]  /*73a0*/  HADD2.F32 R133, -RZ, R137.H0_H0 ;  /* 0x20000089ff857230 */ /* 0x000fe40000004100 */
[----:B------:R-:W-:Y:S02]  /*73b0*/  HADD2.F32 R124, -RZ, R99.H1_H1 ;  /* 0x30000063ff7c7230 */ /* 0x000fe40000004100 */
[----:B---3--:R-:W-:Y:S01]  /*73c0*/  FMUL.FTZ R71, R42, R125 ;  /* 0x0000007d2a477220 */ /* 0x008fe20000410000 */
[----:B------:R-:W-:Y:S01]  /*73d0*/  HADD2.F32 R42, -RZ, R141.H1_H1 ;  /* 0x3000008dff2a7230 */ /* 0x000fe20000004100 */
[----:B------:R-:W3:Y:S01]  /*73e0*/  MUFU.EX2 R111, R111 ;  /* 0x0000006f006f7308 */ /* 0x000ee20000000800 */
[----:B------:R-:W-:Y:S01]  /*73f0*/  FADD.FTZ R125, -R125, 1 ;  /* 0x3f8000007d7d7421 */ /* 0x000fe20000010100 */
[----:B-1----:R-:W-:Y:S01]  /*7400*/  FADD.FTZ R46, R46, 1 ;  /* 0x3f8000002e2e7421 */ /* 0x002fe20000010000 */
[----:B0-----:R-:W-:Y:S01]  /*7410*/  HADD2.F32 R48, -RZ, R139.H0_H0 ;  /* 0x2000008bff307230 */ /* 0x001fe20000004100 */
[----:B------:R-:W0:Y:S01]  /*7420*/  MUFU.RCP R75, R75 ;  /* 0x0000004b004b7308 */ /* 0x000e220000001000 */
[----:B------:R-:W-:Y:S01]  /*7430*/  FFMA.FTZ R28, R28, R125, 1 ;  /* 0x3f8000001c1c7423 */ /* 0x000fe2000001007d */
[----:B------:R-:W-:-:S03]  /*7440*/  HADD2.F32 R126, -RZ, R8.H1_H1 ;  /* 0x30000008ff7e7230 */ /* 0x000fc60000004100 */
[----:B------:R-:W-:Y:S01]  /*7450*/  FMUL.FTZ R28, R71, R28 ;  /* 0x0000001c471c7220 */ /* 0x000fe20000410000 */
[----:B--2---:R-:W-:Y:S01]  /*7460*/  FMUL.FTZ R127, R42, R103 ;  /* 0x000000672a7f7220 */ /* 0x004fe20000410000 */
[----:B------:R-:W-:Y:S01]  /*7470*/  HADD2.F32 R42, -RZ, R139.H1_H1 ;  /* 0x3000008bff2a7230 */ /* 0x000fe20000004100 */
[----:B------:R-:W1:Y:S01]  /*7480*/  MUFU.EX2 R44, R44 ;  /* 0x0000002c002c7308 */ /* 0x000e620000000800 */
[----:B------:R-:W-:Y:S01]  /*7490*/  FADD.FTZ R103, -R103, 1 ;  /* 0x3f80000067677421 */ /* 0x000fe20000010100 */
[----:B---3--:R-:W-:Y:S02]  /*74a0*/  FADD.FTZ R111, R111, 1 ;  /* 0x3f8000006f6f7421 */ /* 0x008fe40000010000 */
[----:B------:R-:W2:Y:S01]  /*74b0*/  MUFU.EX2 R7, R7 ;  /* 0x0000000700077308 */ /* 0x000ea20000000800 */
[----:B------:R-:W-:-:S03]  /*74c0*/  FFMA.FTZ R40, R40, R103, 1 ;  /* 0x3f80000028287423 */ /* 0x000fc60000010067 */
[----:B------:R-:W3:Y:S01]  /*74d0*/  MUFU.RCP R131, R131 ;  /* 0x0000008300837308 */ /* 0x000ee20000001000 */
[----:B------:R-:W-:Y:S01]  /*74e0*/  FMUL.FTZ R127, R127, R40 ;  /* 0x000000287f7f7220 */ /* 0x000fe20000410000 */
[----:B0-----:R-:W-:Y:S01]  /*74f0*/  FMUL.FTZ R125, R42, R75 ;  /* 0x0000004b2a7d7220 */ /* 0x001fe20000410000 */
[----:B------:R-:W-:Y:S01]  /*7500*/  FADD.FTZ R75, -R75, 1 ;  /* 0x3f8000004b4b7421 */ /* 0x000fe20000010100 */
[--C-:B------:R-:W-:Y:S02]  /*7510*/  HADD2.F32 R42, -RZ, R135.reuse.H1_H1 ;  /* 0x30000087ff2a7230 */ /* 0x100fe40000004100 */
[----:B-1----:R-:W-:Y:S01]  /*7520*/  FADD.FTZ R44, R44, 1 ;  /* 0x3f8000002c2c7421 */ /* 0x002fe20000010000 */
[----:B------:R-:W-:Y:S01]  /*7530*/  FFMA.FTZ R38, R38, R75, 1 ;  /* 0x3f80000026267423 */ /* 0x000fe2000001004b */
[----:B------:R-:W0:Y:S01]  /*7540*/  MUFU.EX2 R32, R32 ;  /* 0x0000002000207308 */ /* 0x000e220000000800 */
[----:B------:R-:W-:Y:S02]  /*7550*/  HADD2.F32 R135, -RZ, R135.H0_H0 ;  /* 0x20000087ff877230 */ /* 0x000fe40000004100 */
[----:B--2---:R-:W-:Y:S01]  /*7560*/  FADD.FTZ R7, R7, 1 ;  /* 0x3f80000007077421 */ /* 0x004fe20000010000 */
[----:B------:R-:W-:Y:S01]  /*7570*/  FMUL.FTZ R125, R125, R38 ;  /* 0x000000267d7d7220 */ /* 0x000fe20000410000 */
[----:B------:R1:W2:Y:S01]  /*7580*/  MUFU.RCP R121, R46 ;  /* 0x0000002e00797308 */ /* 0x0002a20000001000 */
[----:B------:R-:W-:Y:S01]  /*7590*/  FADD.FTZ R135, -R70, R135 ;  /* 0x0000008746877221 */ /* 0x000fe20000010100 */
[----:B---3--:R-:W-:Y:S01]  /*75a0*/  FMUL.FTZ R75, R48, R131 ;  /* 0x00000083304b7220 */ /* 0x008fe20000410000 */
[----:B------:R-:W-:-:S05]  /*75b0*/  FADD.FTZ R131, -R131, 1 ;  /* 0x3f80000083837421 */ /* 0x000fca0000010100 */
[----:B------:R-:W3:Y:S01]  /*75c0*/  MUFU.RCP R111, R111 ;  /* 0x0000006f006f7308 */ /* 0x000ee20000001000 */
[----:B-1----:R-:W-:Y:S02]  /*75d0*/  HADD2.F32 R46, -RZ, R141.H0_H0 ;  /* 0x2000008dff2e7230 */ /* 0x002fe40000004100 */
[----:B0-----:R-:W-:Y:S01]  /*75e0*/  FADD.FTZ R32, R32, 1 ;  /* 0x3f80000020207421 */ /* 0x001fe20000010000 */
[----:B------:R-:W-:Y:S01]  /*75f0*/  FFMA.FTZ R24, R24, R131, 1 ;  /* 0x3f80000018187423 */ /* 0x000fe20000010083 */
[----:B------:R-:W-:Y:S02]  /*7600*/  HADD2.F32 R131, -RZ, R136.H1_H1 ;  /* 0x30000088ff837230 */ /* 0x000fe40000004100 */
[----:B------:R-:W-:Y:S01]  /*7610*/  FMUL.FTZ R56, R135, R0 ;  /* 0x0000000087387220 */ /* 0x000fe20000410000 */
[----:B------:R-:W-:Y:S01]  /*7620*/  FMUL.FTZ R24, R75, R24 ;  /* 0x000000184b187220 */ /* 0x000fe20000410000 */
[----:B------:R-:W0:Y:S01]  /*7630*/  MUFU.RCP R44, R44 ;  /* 0x0000002c002c7308 */ /* 0x000e220000001000 */
[----:B------:R-:W-:Y:S01]  /*7640*/  FADD.FTZ R131, -R70, R131 ;  /* 0x0000008346837221 */ /* 0x000fe20000010100 */
[----:B--2---:R-:W-:Y:S01]  /*7650*/  FMUL.FTZ R103, R46, R121 ;  /* 0x000000792e677220 */ /* 0x004fe20000410000 */
[----:B------:R-:W-:Y:S01]  /*7660*/  FADD.FTZ R121, -R121, 1 ;  /* 0x3f80000079797421 */ /* 0x000fe20000010100 */
[----:B------:R-:W-:-:S02]  /*7670*/  HADD2.F32 R46, -RZ, R137.H1_H1 ;  /* 0x30000089ff2e7230 */ /* 0x000fc40000004100 */
[----:B------:R-:W-:Y:S01]  /*7680*/  FMUL.FTZ R52, R131, R0 ;  /* 0x0000000083347220 */ /* 0x000fe20000410000 */
[----:B------:R-:W-:Y:S02]  /*7690*/  HADD2.F32 R131, -RZ, R132.H0_H0 ;  /* 0x20000084ff837230 */ /* 0x000fe40000004100 */
[----:B------:R-:W-:Y:S01]  /*76a0*/  FFMA.FTZ R26, R26, R121, 1 ;  /* 0x3f8000001a1a7423 */ /* 0x000fe20000010079 */
[----:B------:R-:W1:Y:S01]  /*76b0*/  MUFU.RCP R7, R7 ;  /* 0x0000000700077308 */ /* 0x000e620000001000 */
[----:B------:R-:W-:Y:S01]  /*76c0*/  FFMA.FTZ R80, R11, R52, R2 ;  /* 0x000000340b507223 */ /* 0x000fe20000010002 */
[----:B---3--:R-:W-:Y:S01]  /*76d0*/  FMUL.FTZ R121, R46, R111 ;  /* 0x0000006f2e797220 */ /* 0x008fe20000410000 */
[----:B------:R-:W-:Y:S01]  /*76e0*/  FADD.FTZ R111, -R111, 1 ;  /* 0x3f8000006f6f7421 */ /* 0x000fe20000010100 */
[----:B------:R-:W-:Y:S01]  /*76f0*/  FADD.FTZ R131, -R70, R131 ;  /* 0x0000008346837221 */ /* 0x000fe20000010100 */
[----:B------:R-:W-:Y:S01]  /*7700*/  FMUL.FTZ R84, R80, -1.4426950216293334961 ;  /* 0xbfb8aa3b50547820 */ /* 0x000fe20000410000 */
[----:B------:R-:W-:Y:S01]  /*7710*/  FMUL.FTZ R26, R103, R26 ;  /* 0x0000001a671a7220 */ /* 0x000fe20000410000 */
[----:B------:R-:W-:Y:S01]  /*7720*/  FFMA.FTZ R36, R36, R111, 1 ;  /* 0x3f80000024247423 */ /* 0x000fe2000001006f */
[----:B------:R-:W2:Y:S01]  /*7730*/  MUFU.RCP R32, R32 ;  /* 0x0000002000207308 */ /* 0x000ea20000001000 */
[----:B------:R-:W-:Y:S01]  /*7740*/  FMUL.FTZ R46, R131, R0 ;  /* 0x00000000832e7220 */ /* 0x000fe20000410000 */
[----:B0-----:R-:W-:Y:S01]  /*7750*/  FMUL.FTZ R54, R133, R44 ;  /* 0x0000002c85367220 */ /* 0x001fe20000410000 */
[----:B------:R-:W-:-:S02]  /*7760*/  HADD2.F32 R133, -RZ, R136.H0_H0 ;  /* 0x20000088ff857230 */ /* 0x000fc40000004100 */
[----:B------:R-:W-:Y:S01]  /*7770*/  FADD.FTZ R44, -R44, 1 ;  /* 0x3f8000002c2c7421 */ /* 0x000fe20000010100 */
[--C-:B------:R-:W-:Y:S02]  /*7780*/  HADD2.F32 R131, -RZ, R129.reuse.H1_H1 ;  /* 0x30000081ff837230 */ /* 0x100fe40000004100 */
[----:B------:R-:W-:Y:S01]  /*7790*/  FFMA.FTZ R76, R11, R46, R2 ;  /* 0x0000002e0b4c7223 */ /* 0x000fe20000010002 */
[----:B------:R-:W-:Y:S02]  /*77a0*/  HADD2.F32 R129, -RZ, R129.H0_H0 ;  /* 0x20000081ff817230 */ /* 0x000fe40000004100 */
[----:B------:R-:W-:Y:S01]  /*77b0*/  FFMA.FTZ R13, R13, R44, 1 ;  /* 0x3f8000000d0d7423 */ /* 0x000fe2000001002c */
[----:B------:R-:W0:Y:S01]  /*77c0*/  MUFU.EX2 R84, R84 ;  /* 0x0000005400547308 */ /* 0x000e220000000800 */
[----:B-1----:R-:W-:Y:S01]  /*77d0*/  FMUL.FTZ R111, R42, R7 ;  /* 0x000000072a6f7220 */ /* 0x002fe20000410000 */
[----:B------:R-:W-:Y:S01]  /*77e0*/  FADD.FTZ R7, -R7, 1 ;  /* 0x3f80000007077421 */ /* 0x000fe20000010100 */
[----:B------:R-:W-:Y:S01]  /*77f0*/  FFMA.FTZ R42, R22, R56, R3 ;  /* 0x00000038162a7223 */ /* 0x000fe20000010003 */
[----:B------:R-:W-:Y:S01]  /*7800*/  FADD.FTZ R131, -R70, R131 ;  /* 0x0000008346837221 */ /* 0x000fe20000010100 */
[----:B------:R-:W-:Y:S01]  /*7810*/  FMUL.FTZ R121, R121, R36 ;  /* 0x0000002479797220 */ /* 0x000fe20000410000 */
[----:B------:R-:W-:Y:S01]  /*7820*/  FFMA.FTZ R34, R34, R7, 1 ;  /* 0x3f80000022227423 */ /* 0x000fe20000010007 */
[----:B------:R-:W-:-:S02]  /*7830*/  HADD2.F32 R7, -RZ, R132.H1_H1 ;  /* 0x30000084ff077230 */ /* 0x000fc40000004100 */
[----:B------:R-:W-:Y:S01]  /*7840*/  FMUL.FTZ R44, R131, R0 ;  /* 0x00000000832c7220 */ /* 0x000fe20000410000 */
[----:B--2---:R-:W-:Y:S01]  /*7850*/  FMUL.FTZ R48, R133, R32 ;  /* 0x0000002085307220 */ /* 0x004fe20000410000 */
[----:B------:R-:W-:Y:S01]  /*7860*/  FADD.FTZ R32, -R32, 1 ;  /* 0x3f80000020207421 */ /* 0x000fe20000010100 */
[----:B------:R-:W-:Y:S01]  /*7870*/  FMUL.FTZ R111, R111, R34 ;  /* 0x000000226f6f7220 */ /* 0x000fe20000410000 */
[----:B------:R-:W-:Y:S01]  /*7880*/  FADD.FTZ R7, -R70, R7 ;  /* 0x0000000746077221 */ /* 0x000fe20000010100 */
[--C-:B------:R-:W-:Y:S01]  /*7890*/  FFMA.FTZ R74, R22, R44, R3.reuse ;  /* 0x0000002c164a7223 */ /* 0x100fe20000010003 */
[----:B------:R-:W-:Y:S01]  /*78a0*/  FFMA.FTZ R9, R9, R32, 1 ;  /* 0x3f80000009097423 */ /* 0x000fe20000010020 */
[----:B------:R-:W-:Y:S01]  /*78b0*/  FMUL.FTZ R32, R42, -1.4426950216293334961 ;  /* 0xbfb8aa3b2a207820 */ /* 0x000fe20000410000 */
[----:B------:R-:W-:Y:S01]  /*78c0*/  FMUL.FTZ R50, R7, R0 ;  /* 0x0000000007327220 */ /* 0x000fe20000410000 */
[----:B------:R-:W-:Y:S01]  /*78d0*/  FMUL.FTZ R82, R74, -1.4426950216293334961 ;  /* 0xbfb8aa3b4a527820 */ /* 0x000fe20000410000 */
[----:B0-----:R-:W-:Y:S01]  /*78e0*/  FADD.FTZ R84, R84, 1 ;  /* 0x3f80000054547421 */ /* 0x001fe20000010000 */
[----:B------:R0:W1:Y:S01]  /*78f0*/  MUFU.EX2 R72, R32 ;  /* 0x0000002000487308 */ /* 0x0000620000000800 */
[----:B------:R-:W-:Y:S01]  /*7900*/  FFMA.FTZ R78, R22, R50, R3 ;  /* 0x00000032164e7223 */ /* 0x000fe20000010003 */
[----:B------:R-:W-:Y:S01]  /*7910*/  FMUL.FTZ R13, R54, R13 ;  /* 0x0000000d360d7220 */ /* 0x000fe20000410000 */
[----:B------:R-:W-:Y:S01]  /*7920*/  FMUL.FTZ R9, R48, R9 ;  /* 0x0000000930097220 */ /* 0x000fe20000410000 */
[----:B------:R-:W2:Y:S01]  /*7930*/  MUFU.EX2 R82, R82 ;  /* 0x0000005200527308 */ /* 0x000ea20000000800 */
[----:B------:R-:W-:-:S03]  /*7940*/  FMUL.FTZ R7, R78, -1.4426950216293334961 ;  /* 0xbfb8aa3b4e077820 */ /* 0x000fc60000410000 */
[----:B------:R-:W3:Y:S01]  /*7950*/  MUFU.RCP R84, R84 ;  /* 0x0000005400547308 */ /* 0x000ee20000001000 */
[----:B0-----:R-:W-:Y:S01]  /*7960*/  FMUL.FTZ R32, R76, -1.4426950216293334961 ;  /* 0xbfb8aa3b4c207820 */ /* 0x001fe20000410000 */
[----:B-1----:R-:W-:-:S06]  /*7970*/  FADD.FTZ R72, R72, 1 ;  /* 0x3f80000048487421 */ /* 0x002fcc0000010000 */
[----:B------:R-:W0:Y:S01]  /*7980*/  MUFU.EX2 R32, R32 ;  /* 0x0000002000207308 */ /* 0x000e220000000800 */
[----:B--2---:R-:W-:-:S03]  /*7990*/  FADD.FTZ R82, R82, 1 ;  /* 0x3f80000052527421 */ /* 0x004fc60000010000 */
[----:B------:R-:W1:Y:S04]  /*79a0*/  MUFU.EX2 R7, R7 ;  /* 0x0000000700077308 */ /* 0x000e680000000800 */
[----:B------:R-:W2:Y:S01]  /*79b0*/  MUFU.RCP R72, R72 ;  /* 0x0000004800487308 */ /* 0x000ea20000001000 */
[----:B---3--:R-:W-:Y:S01]  /*79c0*/  FADD.FTZ R133, -R84, 1 ;  /* 0x3f80000054857421 */ /* 0x008fe20000010100 */
[----:B0-----:R-:W-:-:S03]  /*79d0*/  FADD.FTZ R32, R32, 1 ;  /* 0x3f80000020207421 */ /* 0x001fc60000010000 */
[----:B------:R-:W-:-:S03]  /*79e0*/  FFMA.FTZ R80, R80, R133, 1 ;  /* 0x3f80000050507423 */ /* 0x000fc60000010085 */
[----:B------:R-:W-:Y:S01]  /*79f0*/  MUFU.RCP R82, R82 ;  /* 0x0000005200527308 */ /* 0x000fe20000001000 */
[----:B-1----:R-:W-:-:S07]  /*7a00*/  FADD.FTZ R7, R7, 1 ;  /* 0x3f80000007077421 */ /* 0x002fce0000010000 */
[----:B------:R-:W0:Y:S01]  /*7a10*/  MUFU.RCP R32, R32 ;  /* 0x0000002000207308 */ /* 0x000e220000001000 */
[----:B--2---:R-:W-:Y:S01]  /*7a20*/  FADD.FTZ R131, -R72, 1 ;  /* 0x3f80000048837421 */ /* 0x004fe20000010100 */
[----:B------:R-:W-:Y:S01]  /*7a30*/  FMUL.FTZ R129, R129, R72 ;  /* 0x0000004881817220 */ /* 0x000fe20000410000 */
[--C-:B------:R-:W-:Y:S02]  /*7a40*/  HADD2.F32 R72, -RZ, R123.reuse.H0_H0 ;  /* 0x2000007bff487230 */ /* 0x100fe40000004100 */
[----:B------:R-:W-:Y:S01]  /*7a50*/  FFMA.FTZ R42, R42, R131, 1 ;  /* 0x3f8000002a2a7423 */ /* 0x000fe20000010083 */
[----:B------:R-:W-:Y:S02]  /*7a60*/  HADD2.F32 R131, -RZ, R123.H1_H1 ;  /* 0x3000007bff837230 */ /* 0x000fe40000004100 */
[----:B------:R-:W1:Y:S01]  /*7a70*/  MUFU.RCP R7, R7 ;  /* 0x0000000700077308 */ /* 0x000e620000001000 */
[--C-:B------:R-:W-:Y:S02]  /*7a80*/  HADD2.F32 R123, -RZ, R119.reuse.H1_H1 ;  /* 0x30000077ff7b7230 */ /* 0x100fe40000004100 */
[----:B------:R-:W-:Y:S01]  /*7a90*/  FMUL.FTZ R129, R129, R42 ;  /* 0x0000002a81817220 */ /* 0x000fe20000410000 */
[----:B------:R-:W-:-:S02]  /*7aa0*/  HADD2.F32 R119, -RZ, R119.H0_H0 ;  /* 0x20000077ff777230 */ /* 0x000fc40000004100 */
[----:B------:R-:W-:-:S03]  /*7ab0*/  FMUL.FTZ R131, R131, R84 ;  /* 0x0000005483837220 */ /* 0x000fc60000410000 */
[----:B------:R-:W-:Y:S01]  /*7ac0*/  FADD.FTZ R119, -R70, R119 ;  /* 0x0000007746777221 */ /* 0x000fe20000010100 */
[----:B------:R-:W-:Y:S01]  /*7ad0*/  FMUL.FTZ R80, R131, R80 ;  /* 0x0000005083507220 */ /* 0x000fe20000410000 */
[----:B0-----:R-:W-:Y:S01]  /*7ae0*/  FADD.FTZ R133, -R32, 1 ;  /* 0x3f80000020857421 */ /* 0x001fe20000010100 */
[----:B------:R-:W-:Y:S01]  /*7af0*/  FMUL.FTZ R123, R123, R32 ;  /* 0x000000207b7b7220 */ /* 0x000fe20000410000 */
[----:B------:R-:W-:Y:S02]  /*7b00*/  HADD2.F32 R131, -RZ, R25.H0_H0 ;  /* 0x20000019ff837230 */ /* 0x000fe40000004100 */
[----:B------:R-:W-:Y:S01]  /*7b10*/  FFMA.FTZ R76, R76, R133, 1 ;  /* 0x3f8000004c4c7423 */ /* 0x000fe20000010085 */
[--C-:B------:R-:W-:Y:S02]  /*7b20*/  HADD2.F32 R133, -RZ, R117.reuse.H1_H1 ;  /* 0x30000075ff857230 */ /* 0x100fe40000004100 */
[----:B------:R-:W-:Y:S02]  /*7b30*/  HADD2.F32 R117, -RZ, R117.H0_H0 ;  /* 0x20000075ff757230 */ /* 0x000fe40000004100 */
[----:B-1----:R-:W-:Y:S01]  /*7b40*/  FMUL.FTZ R72, R72, R7 ;  /* 0x0000000748487220 */ /* 0x002fe20000410000 */
[----:B------:R-:W-:Y:S01]  /*7b50*/  FADD.FTZ R7, -R7, 1 ;  /* 0x3f80000007077421 */ /* 0x000fe20000010100 */
[----:B------:R-:W-:Y:S01]  /*7b60*/  FMUL.FTZ R32, R133, R82 ;  /* 0x0000005285207220 */ /* 0x000fe20000410000 */
[----:B------:R-:W-:Y:S01]  /*7b70*/  FADD.FTZ R133, -R82, 1 ;  /* 0x3f80000052857421 */ /* 0x000fe20000010100 */
[----:B------:R-:W-:-:S02]  /*7b80*/  HADD2.F32 R25, -RZ, R25.H1_H1 ;  /* 0x30000019ff197230 */ /* 0x000fc40000004100 */
[----:B------:R-:W-:Y:S01]  /*7b90*/  FFMA.FTZ R7, R78, R7, 1 ;  /* 0x3f8000004e077423 */ /* 0x000fe20000010007 */
[----:B------:R-:W-:Y:S01]  /*7ba0*/  FMUL.FTZ R78, R119, R0 ;  /* 0x00000000774e7220 */ /* 0x000fe20000410000 */
[----:B------:R-:W-:Y:S01]  /*7bb0*/  FFMA.FTZ R119, R74, R133, 1 ;  /* 0x3f8000004a777423 */ /* 0x000fe20000010085 */
[----:B------:R-:W-:Y:S02]  /*7bc0*/  HADD2.F32 R133, -RZ, R15.H1_H1 ;  /* 0x3000000fff857230 */ /* 0x000fe40000004100 */
[----:B------:R-:W-:Y:S01]  /*7bd0*/  FMUL.FTZ R7, R72, R7 ;  /* 0x0000000748077220 */ /* 0x000fe20000410000 */
[----:B------:R-:W-:Y:S01]  /*7be0*/  FFMA.FTZ R74, R11, R78, R2 ;  /* 0x0000004e0b4a7223 */ /* 0x000fe20000010002 */
[C---:B------:R-:W-:Y:S01]  /*7bf0*/  FADD.FTZ R25, -R70.reuse, R25 ;  /* 0x0000001946197221 */ /* 0x040fe20000010100 */
[----:B------:R-:W-:Y:S01]  /*7c00*/  FMUL.FTZ R76, R123, R76 ;  /* 0x0000004c7b4c7220 */ /* 0x000fe20000410000 */
[----:B------:R-:W-:Y:S01]  /*7c10*/  FADD.FTZ R133, -R70, R133 ;  /* 0x0000008546857221 */ /* 0x000fe20000010100 */
[----:B------:R-:W-:Y:S01]  /*7c20*/  FMUL.FTZ R86, R74, -1.4426950216293334961 ;  /* 0xbfb8aa3b4a567820 */ /* 0x000fe20000410000 */
[----:B------:R-:W-:Y:S01]  /*7c30*/  FMUL.FTZ R25, R25, R0 ;  /* 0x0000000019197220 */ /* 0x000fe20000410000 */
[----:B------:R-:W-:-:S02]  /*7c40*/  HADD2.F32 R123, -RZ, R31.H0_H0 ;  /* 0x2000001fff7b7230 */ /* 0x000fc40000004100 */
[----:B------:R-:W-:Y:S01]  /*7c50*/  FMUL.FTZ R133, R133, R0 ;  /* 0x0000000085857220 */ /* 0x000fe20000410000 */
[----:B------:R-:W-:Y:S01]  /*7c60*/  FMUL.FTZ R119, R32, R119 ;  /* 0x0000007720777220 */ /* 0x000fe20000410000 */
[----:B------:R-:W-:Y:S01]  /*7c70*/  HADD2.F32 R31, -RZ, R31.H1_H1 ;  /* 0x3000001fff1f7230 */ /* 0x000fe20000004100 */
[----:B------:R-:W0:Y:S01]  /*7c80*/  MUFU.EX2 R86, R86 ;  /* 0x0000005600567308 */ /* 0x000e220000000800 */
[----:B------:R-:W-:Y:S01]  /*7c90*/  FFMA.FTZ R40, R22, R133, R3 ;  /* 0x0000008516287223 */ /* 0x000fe20000010003 */
[----:B------:R-:W-:Y:S01]  /*7ca0*/  FADD.FTZ R123, -R70, R123 ;  /* 0x0000007b467b7221 */ /* 0x000fe20000010100 */
[----:B0-----:R-:W-:-:S06]  /*7cb0*/  FADD.FTZ R82, R86, 1 ;  /* 0x3f80000056527421 */ /* 0x001fcc0000010000 */
[----:B------:R-:W0:Y:S02]  /*7cc0*/  MUFU.RCP R82, R82 ;  /* 0x0000005200527308 */ /* 0x000e240000001000 */
[----:B0-----:R-:W-:Y:S01]  /*7cd0*/  FMUL.FTZ R84, R117, R82 ;  /* 0x0000005275547220 */ /* 0x001fe20000410000 */
[----:B------:R-:W-:Y:S01]  /*7ce0*/  FADD.FTZ R117, -R82, 1 ;  /* 0x3f80000052757421 */ /* 0x000fe20000010100 */
[----:B------:R-:W-:-:S03]  /*7cf0*/  HADD2.F32 R82, -RZ, R15.H0_H0 ;  /* 0x2000000fff527230 */ /* 0x000fc60000004100 */
[----:B------:R-:W-:Y:S01]  /*7d00*/  FFMA.FTZ R117, R74, R117, 1 ;  /* 0x3f8000004a757423 */ /* 0x000fe20000010075 */
[----:B------:R-:W-:-:S03]  /*7d10*/  FMUL.FTZ R74, R40, -1.4426950216293334961 ;  /* 0xbfb8aa3b284a7820 */ /* 0x000fc60000410000 */
[----:B------:R-:W-:-:S03]  /*7d20*/  FMUL.FTZ R84, R84, R117 ;  /* 0x0000007554547220 */ /* 0x000fc60000410000 */
[----:B------:R-:W0:Y:S01]  /*7d30*/  MUFU.EX2 R74, R74 ;  /* 0x0000004a004a7308 */ /* 0x000e220000000800 */
[----:B------:R-:W-:Y:S01]  /*7d40*/  FMUL.FTZ R122, R11, R84 ;  /* 0x000000540b7a7220 */ /* 0x000fe20000410000 */
[----:B0-----:R-:W-:Y:S01]  /*7d50*/  FADD.FTZ R71, R74, 1 ;  /* 0x3f8000004a477421 */ /* 0x001fe20000010000 */
[--C-:B------:R-:W-:Y:S02]  /*7d60*/  HADD2.F32 R74, -RZ, R19.reuse.H0_H0 ;  /* 0x20000013ff4a7230 */ /* 0x100fe40000004100 */
[----:B------:R-:W-:-:S03]  /*7d70*/  HADD2.F32 R19, -RZ, R19.H1_H1 ;  /* 0x30000013ff137230 */ /* 0x000fc60000004100 */
        /* <DEDUP_REMOVED lines=9> */
[----:B------:R-:W-:-:S02]  /*7e10*/  FMUL.FTZ R135, R135, R0 ;  /* 0x0000000087877220 */ /* 0x000fc40000410000 */
[----:B------:R-:W-:Y:S02]  /*7e20*/  FMUL.FTZ R17, R17, R0 ;  /* 0x0000000011117220 */ /* 0x000fe40000410000 */
[----:B------:R-:W-:Y:S02]  /*7e30*/  FFMA.FTZ R38, R11, R135, R2 ;  /* 0x000000870b267223 */ /* 0x000fe40000010002 */
[----:B------:R-:W-:Y:S02]  /*7e40*/  FFMA.FTZ R36, R22, R17, R3 ;  /* 0x0000001116247223 */ /* 0x000fe40000010003 */
[----:B------:R-:W-:-:S06]  /*7e50*/  FMUL.FTZ R82, R38, -1.4426950216293334961 ;  /* 0xbfb8aa3b26527820 */ /* 0x000fcc0000410000 */
[----:B------:R-:W0:Y:S02]  /*7e60*/  MUFU.EX2 R82, R82 ;  /* 0x0000005200527308 */ /* 0x000e240000000800 */
[----:B0-----:R-:W-:-:S06]  /*7e70*/  FADD.FTZ R71, R82, 1 ;  /* 0x3f80000052477421 */ /* 0x001fcc0000010000 */
[----:B------:R-:W0:Y:S02]  /*7e80*/  MUFU.RCP R71, R71 ;  /* 0x0000004700477308 */ /* 0x000e240000001000 */
[----:B0-----:R-:W-:Y:S01]  /*7e90*/  FMUL.FTZ R74, R74, R71 ;  /* 0x000000474a4a7220 */ /* 0x001fe20000410000 */
[----:B------:R-:W-:Y:S01]  /*7ea0*/  FADD.FTZ R103, -R71, 1 ;  /* 0x3f80000047677421 */ /* 0x000fe20000010100 */
[----:B------:R-:W-:-:S03]  /*7eb0*/  FMUL.FTZ R71, R36, -1.4426950216293334961 ;  /* 0xbfb8aa3b24477820 */ /* 0x000fc60000410000 */
[----:B------:R-:W-:-:S03]  /*7ec0*/  FFMA.FTZ R103, R38, R103, 1 ;  /* 0x3f80000026677423 */ /* 0x000fc60000010067 */
[----:B------:R-:W0:Y:S01]  /*7ed0*/  MUFU.EX2 R71, R71 ;  /* 0x0000004700477308 */ /* 0x000e220000000800 */
[----:B------:R-:W-:Y:S01]  /*7ee0*/  FMUL.FTZ R74, R74, R103 ;  /* 0x000000674a4a7220 */ /* 0x000fe20000410000 */
[--C-:B------:R-:W-:Y:S02]  /*7ef0*/  HADD2.F32 R103, -RZ, R33.reuse.H1_H1 ;  /* 0x30000021ff677230 */ /* 0x100fe40000004100 */
[----:B------:R-:W-:-:S03]  /*7f00*/  HADD2.F32 R33, -RZ, R33.H0_H0 ;  /* 0x20000021ff217230 */ /* 0x000fc60000004100 */
[C---:B------:R-:W-:Y:S02]  /*7f10*/  FADD.FTZ R103, -R70.reuse, R103 ;  /* 0x0000006746677221 */ /* 0x040fe40000010100 */
[----:B------:R-:W-:-:S04]  /*7f20*/  FADD.FTZ R33, -R70, R33 ;  /* 0x0000002146217221 */ /* 0x000fc80000010100 */
[----:B------:R-:W-:Y:S01]  /*7f30*/  FMUL.FTZ R33, R33, R0 ;  /* 0x0000000021217220 */ /* 0x000fe20000410000 */
        /* <DEDUP_REMOVED lines=52> */
[----:B0-----:R-:W-:Y:S01]  /*8280*/  FMUL.FTZ R32, R27, R48 ;  /* 0x000000301b207220 */ /* 0x001fe20000410000 */
[----:B------:R-:W-:-:S04]  /*8290*/  FADD.FTZ R27, -R48, 1 ;  /* 0x3f800000301b7421 */ /* 0x000fc80000010100 */
[----:B------:R-:W-:Y:S01]  /*82a0*/  FFMA.FTZ R27, R38, R27, 1 ;  /* 0x3f800000261b7423 */ /* 0x000fe2000001001b */
[----:B------:R-:W-:Y:S01]  /*82b0*/  FMUL.FTZ R38, R123, R0 ;  /* 0x000000007b267220 */ /* 0x000fe20000410000 */
[--C-:B------:R-:W-:Y:S02]  /*82c0*/  HADD2.F32 R123, -RZ, R29.reuse.H0_H0 ;  /* 0x2000001dff7b7230 */ /* 0x100fe40000004100 */
[----:B------:R-:W-:Y:S02]  /*82d0*/  HADD2.F32 R29, -RZ, R29.H1_H1 ;  /* 0x3000001dff1d7230 */ /* 0x000fe40000004100 */
[----:B------:R-:W-:Y:S01]  /*82e0*/  FFMA.FTZ R117, R11, R38, R2 ;  /* 0x000000260b757223 */ /* 0x000fe20000010002 */
[----:B------:R-:W-:Y:S01]  /*82f0*/  FMUL.FTZ R27, R32, R27 ;  /* 0x0000001b201b7220 */ /* 0x000fe20000410000 */
[----:B------:R-:W-:Y:S02]  /*8300*/  FFMA.FTZ R32, R22, R33, R3 ;  /* 0x0000002116207223 */ /* 0x000fe40000010003 */
[----:B------:R-:W-:Y:S01]  /*8310*/  FMUL.FTZ R48, R117, -1.4426950216293334961 ;  /* 0xbfb8aa3b75307820 */ /* 0x000fe20000410000 */
[----:B------:R-:W-:-:S04]  /*8320*/  FADD.FTZ R29, -R70, R29 ;  /* 0x0000001d461d7221 */ /* 0x000fc80000010100 */
[----:B------:R-:W-:Y:S01]  /*8330*/  FMUL.FTZ R29, R29, R0 ;  /* 0x000000001d1d7220 */ /* 0x000fe20000410000 */
[----:B------:R-:W0:Y:S02]  /*8340*/  MUFU.EX2 R48, R48 ;  /* 0x0000003000307308 */ /* 0x000e240000000800 */
[----:B0-----:R-:W-:Y:S01]  /*8350*/  FADD.FTZ R72, R48, 1 ;  /* 0x3f80000030487421 */ /* 0x001fe20000010000 */
[----:B------:R-:W-:-:S05]  /*8360*/  FFMA.FTZ R48, R22, R29, R3 ;  /* 0x0000001d16307223 */ /* 0x000fca0000010003 */
[----:B------:R-:W0:Y:S02]  /*8370*/  MUFU.RCP R72, R72 ;  /* 0x0000004800487308 */ /* 0x000e240000001000 */
[----:B0-----:R-:W-:Y:S01]  /*8380*/  FMUL.FTZ R40, R123, R72 ;  /* 0x000000487b287220 */ /* 0x001fe20000410000 */
[----:B------:R-:W-:Y:S01]  /*8390*/  FADD.FTZ R82, -R72, 1 ;  /* 0x3f80000048527421 */ /* 0x000fe20000010100 */
[----:B------:R-:W-:Y:S01]  /*83a0*/  FMUL.FTZ R72, R48, -1.4426950216293334961 ;  /* 0xbfb8aa3b30487820 */ /* 0x000fe20000410000 */
[--C-:B------:R-:W-:Y:S02]  /*83b0*/  HADD2.F32 R123, -RZ, R35.reuse.H1_H1 ;  /* 0x30000023ff7b7230 */ /* 0x100fe40000004100 */
[----:B------:R-:W-:Y:S01]  /*83c0*/  FFMA.FTZ R117, R117, R82, 1 ;  /* 0x3f80000075757423 */ /* 0x000fe20000010052 */
[----:B------:R-:W-:Y:S02]  /*83d0*/  HADD2.F32 R35, -RZ, R35.H0_H0 ;  /* 0x20000023ff237230 */ /* 0x000fe40000004100 */
[----:B------:R-:W0:Y:S01]  /*83e0*/  MUFU.EX2 R72, R72 ;  /* 0x0000004800487308 */ /* 0x000e220000000800 */
[----:B------:R-:W-:Y:S01]  /*83f0*/  FMUL.FTZ R40, R40, R117 ;  /* 0x0000007528287220 */ /* 0x000fe20000410000 */
[----:B------:R-:W-:-:S04]  /*8400*/  FADD.FTZ R117, RZ, R28 ;  /* 0x0000001cff757221 */ /* 0x000fc80000010000 */
[----:B------:R-:W-:Y:S01]  /*8410*/  FADD.FTZ R117, R117, R26 ;  /* 0x0000001a75757221 */ /* 0x000fe20000010000 */
[----:B0-----:R-:W-:-:S06]  /*8420*/  FADD.FTZ R82, R72, 1 ;  /* 0x3f80000048527421 */ /* 0x001fcc0000010000 */
[----:B------:R-:W0:Y:S02]  /*8430*/  MUFU.RCP R82, R82 ;  /* 0x0000005200527308 */ /* 0x000e240000001000 */
[----:B0-----:R-:W-:Y:S01]  /*8440*/  FMUL.FTZ R36, R31, R82 ;  /* 0x000000521f247220 */ /* 0x001fe20000410000 */
[----:B------:R-:W-:-:S04]  /*8450*/  FADD.FTZ R31, -R82, 1 ;  /* 0x3f800000521f7421 */ /* 0x000fc80000010100 */
[----:B------:R-:W-:Y:S01]  /*8460*/  FFMA.FTZ R31, R48, R31, 1 ;  /* 0x3f800000301f7423 */ /* 0x000fe2000001001f */
[----:B------:R-:W-:-:S03]  /*8470*/  FMUL.FTZ R48, R103, -1.4426950216293334961 ;  /* 0xbfb8aa3b67307820 */ /* 0x000fc60000410000 */
[----:B------:R-:W-:-:S03]  /*8480*/  FMUL.FTZ R36, R36, R31 ;  /* 0x0000001f24247220 */ /* 0x000fc60000410000 */
        /* <DEDUP_REMOVED lines=8> */
[----:B------:R-:W-:-:S03]  /*8510*/  FFMA.FTZ R103, R103, R82, 1 ;  /* 0x3f80000067677423 */ /* 0x000fc60000010052 */
[----:B------:R-:W0:Y:S02]  /*8520*/  MUFU.RCP R72, R72 ;  /* 0x0000004800487308 */ /* 0x000e240000001000 */
[----:B0-----:R-:W-:Y:S01]  /*8530*/  FADD.FTZ R123, -R72, 1 ;  /* 0x3f800000487b7421 */ /* 0x001fe20000010100 */
[----:B------:R-:W-:-:S03]  /*8540*/  FMUL.FTZ R35, R35, R72 ;  /* 0x0000004823237220 */ /* 0x000fc60000410000 */
[----:B------:R-:W-:Y:S01]  /*8550*/  FFMA.FTZ R82, R32, R123, 1 ;  /* 0x3f80000020527423 */ /* 0x000fe2000001007b */
[----:B------:R-:W-:Y:S01]  /*8560*/  FMUL.FTZ R32, R42, R103 ;  /* 0x000000672a207220 */ /* 0x000fe20000410000 */
[----:B------:R-:W-:Y:S01]  /*8570*/  FMUL.FTZ R42, R11, R28 ;  /* 0x0000001c0b2a7220 */ /* 0x000fe20000410000 */
[----:B------:R-:W-:Y:S01]  /*8580*/  FMUL.FTZ R103, R22, R127 ;  /* 0x0000007f16677220 */ /* 0x000fe20000410000 */
[----:B------:R-:W-:Y:S01]  /*8590*/  FMUL.FTZ R31, R35, R82 ;  /* 0x00000052231f7220 */ /* 0x000fe20000410000 */
[--C-:B------:R-:W-:Y:S02]  /*85a0*/  HADD2.F32 R35, -RZ, R37.reuse.H0_H0 ;  /* 0x20000025ff237230 */ /* 0x100fe40000004100 */
[----:B------:R-:W-:Y:S01]  /*85b0*/  FFMA.FTZ R123, R5, R42, RZ ;  /* 0x0000002a057b7223 */ /* 0x000fe200000100ff */
[----:B------:R-:W-:Y:S01]  /*85c0*/  FADD.FTZ R48, RZ, R42 ;  /* 0x0000002aff307221 */ /* 0x000fe20000010000 */
[----:B------:R-:W-:Y:S02]  /*85d0*/  HADD2.F32 R37, -RZ, R37.H1_H1 ;  /* 0x30000025ff257230 */ /* 0x000fe40000004100 */
[----:B------:R-:W-:Y:S01]  /*85e0*/  FADD.FTZ R35, -R70, R35 ;  /* 0x0000002346237221 */ /* 0x000fe20000010100 */
[----:B------:R-:W-:Y:S01]  /*85f0*/  FFMA.FTZ R123, R4, R103, R123 ;  /* 0x00000067047b7223 */ /* 0x000fe2000001007b */
[----:B------:R-:W-:Y:S01]  /*8600*/  FADD.FTZ R48, R103, R48 ;  /* 0x0000003067307221 */ /* 0x000fe20000010000 */
[----:B------:R-:W-:-:S02]  /*8610*/  HADD2.F32 R103, -RZ, R39.H1_H1 ;  /* 0x30000027ff677230 */ /* 0x000fc40000004100 */
[----:B------:R-:W-:Y:S01]  /*8620*/  FMUL.FTZ R35, R35, R0 ;  /* 0x0000000023237220 */ /* 0x000fe20000410000 */
[----:B------:R-:W-:-:S03]  /*8630*/  HADD2.F32 R39, -RZ, R39.H0_H0 ;  /* 0x20000027ff277230 */ /* 0x000fc60000004100 */
[----:B------:R-:W-:-:S04]  /*8640*/  FFMA.FTZ R42, R11, R35, R2 ;  /* 0x000000230b2a7223 */ /* 0x000fc80000010002 */
[----:B------:R-:W-:-:S06]  /*8650*/  FMUL.FTZ R72, R42, -1.4426950216293334961 ;  /* 0xbfb8aa3b2a487820 */ /* 0x000fcc0000410000 */
[----:B------:R-:W0:Y:S02]  /*8660*/  MUFU.EX2 R72, R72 ;  /* 0x0000004800487308 */ /* 0x000e240000000800 */
[----:B0-----:R-:W-:Y:S01]  /*8670*/  FADD.FTZ R82, R72, 1 ;  /* 0x3f80000048527421 */ /* 0x001fe20000010000 */
[----:B------:R-:W-:-:S04]  /*8680*/  FMUL.FTZ R72, R11, R26 ;  /* 0x0000001a0b487220 */ /* 0x000fc80000410000 */
[----:B------:R-:W-:Y:S01]  /*8690*/  FADD.FTZ R48, R48, R72 ;  /* 0x0000004830307221 */ /* 0x000fe20000010000 */
[----:B------:R-:W0:Y:S02]  /*86a0*/  MUFU.RCP R82, R82 ;  /* 0x0000005200527308 */ /* 0x000e240000001000 */
[----:B0-----:R-:W-:Y:S01]  /*86b0*/  FMUL.FTZ R86, R103, R82 ;  /* 0x0000005267567220 */ /* 0x001fe20000410000 */
[----:B------:R-:W-:-:S04]  /*86c0*/  FADD.FTZ R103, -R82, 1 ;  /* 0x3f80000052677421 */ /* 0x000fc80000010100 */
[----:B------:R-:W-:-:S04]  /*86d0*/  FFMA.FTZ R103, R42, R103, 1 ;  /* 0x3f8000002a677423 */ /* 0x000fc80000010067 */
[----:B------:R-:W-:Y:S01]  /*86e0*/  FMUL.FTZ R42, R86, R103 ;  /* 0x00000067562a7220 */ /* 0x000fe20000410000 */
[----:B------:R-:W-:Y:S01]  /*86f0*/  FFMA.FTZ R103, R5, R28, RZ ;  /* 0x0000001c05677223 */ /* 0x000fe200000100ff */
[----:B------:R-:W-:Y:S01]  /*8700*/  FADD.FTZ R5, -R70, R37 ;  /* 0x0000002546057221 */ /* 0x000fe20000010100 */
[C---:B------:R-:W-:Y:S01]  /*8710*/  FFMA.FTZ R37, R30.reuse, R72, R123 ;  /* 0x000000481e257223 */ /* 0x040fe2000001007b */
[----:B------:R-:W-:Y:S02]  /*8720*/  HADD2.F32 R123, -RZ, R41.H0_H0 ;  /* 0x20000029ff7b7230 */ /* 0x000fe40000004100 */
[----:B------:R-:W-:Y:S01]  /*8730*/  FFMA.FTZ R103, R30, R26, R103 ;  /* 0x0000001a1e677223 */ /* 0x000fe20000010067 */
[----:B------:R-:W-:Y:S02]  /*8740*/  FMUL.FTZ R5, R5, R0 ;  /* 0x0000000005057220 */ /* 0x000fe40000410000 */
[----:B------:R-:W-:Y:S02]  /*8750*/  FADD.FTZ R123, -R70, R123 ;  /* 0x0000007b467b7221 */ /* 0x000fe40000010100 */
[----:B------:R-:W-:Y:S01]  /*8760*/  FFMA.FTZ R26, R22, R5, R3 ;  /* 0x00000005161a7223 */ /* 0x000fe20000010003 */
[----:B------:R-:W-:-:S03]  /*8770*/  FFMA.FTZ R103, R66, R24, R103 ;  /* 0x0000001842677223 */ /* 0x000fc60000010067 */
[----:B------:R-:W-:Y:S01]  /*8780*/  FMUL.FTZ R30, R26, -1.4426950216293334961 ;  /* 0xbfb8aa3b1a1e7820 */ /* 0x000fe20000410000 */
[----:B------:R-:W-:-:S04]  /*8790*/  FFMA.FTZ R103, R62, R13, R103 ;  /* 0x0000000d3e677223 */ /* 0x000fc80000010067 */
[----:B------:R-:W-:Y:S01]  /*87a0*/  FFMA.FTZ R103, R58, R9, R103 ;  /* 0x000000093a677223 */ /* 0x000fe20000010067 */
        /* <DEDUP_REMOVED lines=8> */
[--C-:B------:R-:W-:Y:S02]  /*8830*/  HADD2.F32 R123, -RZ, R43.reuse.H0_H0 ;  /* 0x2000002bff7b7230 */ /* 0x100fe40000004100 */
[----:B------:R-:W-:Y:S02]  /*8840*/  HADD2.F32 R43, -RZ, R43.H1_H1 ;  /* 0x3000002bff2b7230 */ /* 0x000fe40000004100 */
[----:B------:R-:W-:-:S04]  /*8850*/  FFMA.FTZ R30, R11, R28, R2 ;  /* 0x0000001c0b1e7223 */ /* 0x000fc80000010002 */
[----:B------:R-:W-:Y:S01]  /*8860*/  FMUL.FTZ R39, R30, -1.4426950216293334961 ;  /* 0xbfb8aa3b1e277820 */ /* 0x000fe20000410000 */
[----:B------:R-:W-:-:S05]  /*8870*/  FADD.FTZ R43, -R70, R43 ;  /* 0x0000002b462b7221 */ /* 0x000fca0000010100 */
[----:B------:R-:W0:Y:S02]  /*8880*/  MUFU.EX2 R39, R39 ;  /* 0x0000002700277308 */ /* 0x000e240000000800 */
[----:B0-----:R-:W-:Y:S01]  /*8890*/  FADD.FTZ R82, R39, 1 ;  /* 0x3f80000027527421 */ /* 0x001fe20000010000 */
[----:B------:R-:W-:-:S05]  /*88a0*/  HADD2.F32 R39, -RZ, R41.H1_H1 ;  /* 0x30000029ff277230 */ /* 0x000fca0000004100 */
[----:B------:R-:W0:Y:S02]  /*88b0*/  MUFU.RCP R82, R82 ;  /* 0x0000005200527308 */ /* 0x000e240000001000 */
[----:B0-----:R-:W-:Y:S01]  /*88c0*/  FMUL.FTZ R72, R123, R82 ;  /* 0x000000527b487220 */ /* 0x001fe20000410000 */
[----:B------:R-:W-:Y:S01]  /*88d0*/  FADD.FTZ R123, -R82, 1 ;  /* 0x3f800000527b7421 */ /* 0x000fe20000010100 */
[----:B------:R-:W-:-:S03]  /*88e0*/  FMUL.FTZ R82, R22, R125 ;  /* 0x0000007d16527220 */ /* 0x000fc60000410000 */
[----:B------:R-:W-:-:S04]  /*88f0*/  FFMA.FTZ R123, R30, R123, 1 ;  /* 0x3f8000001e7b7423 */ /* 0x000fc8000001007b */
[----:B------:R-:W-:Y:S01]  /*8900*/  FMUL.FTZ R30, R72, R123 ;  /* 0x0000007b481e7220 */ /* 0x000fe20000410000 */
[----:B------:R-:W-:Y:S01]  /*8910*/  FFMA.FTZ R123, R4, R127, RZ ;  /* 0x0000007f047b7223 */ /* 0x000fe200000100ff */
[----:B------:R-:W-:Y:S01]  /*8920*/  FMUL.FTZ R4, R43, R0 ;  /* 0x000000002b047220 */ /* 0x000fe20000410000 */
[C---:B------:R-:W-:Y:S01]  /*8930*/  FFMA.FTZ R43, R68.reuse, R82, R37 ;  /* 0x00000052442b7223 */ /* 0x040fe20000010025 */
[----:B------:R-:W-:Y:S01]  /*8940*/  FADD.FTZ R72, RZ, R127 ;  /* 0x0000007fff487221 */ /* 0x000fe20000010000 */
[----:B------:R-:W-:Y:S01]  /*8950*/  FFMA.FTZ R123, R68, R125, R123 ;  /* 0x0000007d447b7223 */ /* 0x000fe2000001007b */
[----:B------:R-:W-:Y:S01]  /*8960*/  FFMA.FTZ R37, R22, R4, R3 ;  /* 0x0000000416257223 */ /* 0x000fe20000010003 */
[----:B------:R-:W-:Y:S01]  /*8970*/  FADD.FTZ R82, R82, R48 ;  /* 0x0000003052527221 */ /* 0x000fe20000010000 */
[----:B------:R-:W-:Y:S01]  /*8980*/  FADD.FTZ R72, R72, R125 ;  /* 0x0000007d48487221 */ /* 0x000fe20000010000 */
[----:B------:R-:W-:Y:S02]  /*8990*/  HADD2.F32 R125, -RZ, R45.H1_H1 ;  /* 0x3000002dff7d7230 */ /* 0x000fe40000004100 */
[----:B------:R-:W-:Y:S01]  /*89a0*/  FMUL.FTZ R68, R37, -1.4426950216293334961 ;  /* 0xbfb8aa3b25447820 */ /* 0x000fe20000410000 */
[----:B------:R-:W-:Y:S01]  /*89b0*/  FFMA.FTZ R123, R64, R121, R123 ;  /* 0x00000079407b7223 */ /* 0x000fe2000001007b */
[----:B------:R-:W-:-:S03]  /*89c0*/  FADD.FTZ R72, R72, R121 ;  /* 0x0000007948487221 */ /* 0x000fc60000010000 */
[----:B------:R-:W-:Y:S01]  /*89d0*/  FFMA.FTZ R123, R60, R111, R123 ;  /* 0x0000006f3c7b7223 */ /* 0x000fe2000001007b */
[----:B------:R-:W0:Y:S03]  /*89e0*/  MUFU.EX2 R68, R68 ;  /* 0x0000004400447308 */ /* 0x000e260000000800 */
[----:B------:R-:W-:-:S04]  /*89f0*/  FFMA.FTZ R123, R56, R129, R123 ;  /* 0x00000081387b7223 */ /* 0x000fc8000001007b */
[----:B------:R-:W-:Y:S01]  /*8a00*/  FFMA.FTZ R123, R50, R7, R123 ;  /* 0x00000007327b7223 */ /* 0x000fe2000001007b */
[----:B0-----:R-:W-:-:S06]  /*8a10*/  FADD.FTZ R86, R68, 1 ;  /* 0x3f80000044567421 */ /* 0x001fcc0000010000 */
[----:B------:R-:W0:Y:S02]  /*8a20*/  MUFU.RCP R86, R86 ;  /* 0x0000005600567308 */ /* 0x000e240000001000 */
[----:B0-----:R-:W-:Y:S01]  /*8a30*/  FADD.FTZ R88, -R86, 1 ;  /* 0x3f80000056587421 */ /* 0x001fe20000010100 */
[----:B------:R-:W-:-:S03]  /*8a40*/  FMUL.FTZ R39, R39, R86 ;  /* 0x0000005627277220 */ /* 0x000fc60000410000 */
[----:B------:R-:W-:Y:S01]  /*8a50*/  FFMA.FTZ R88, R37, R88, 1 ;  /* 0x3f80000025587423 */ /* 0x000fe20000010058 */
[--C-:B------:R-:W-:Y:S02]  /*8a60*/  HADD2.F32 R37, -RZ, R47.reuse.H1_H1 ;  /* 0x3000002fff257230 */ /* 0x100fe40000004100 */
[----:B------:R-:W-:-:S03]  /*8a70*/  HADD2.F32 R47, -RZ, R47.H0_H0 ;  /* 0x2000002fff2f7230 */ /* 0x000fc60000004100 */
[C---:B------:R-:W-:Y:S01]  /*8a80*/  FADD.FTZ R41, -R70.reuse, R37 ;  /* 0x0000002546297221 */ /* 0x040fe20000010100 */
[----:B------:R-:W-:Y:S01]  /*8a90*/  FMUL.FTZ R37, R39, R88 ;  /* 0x0000005827257220 */ /* 0x000fe20000410000 */
[----:B------:R-:W-:Y:S02]  /*8aa0*/  FADD.FTZ R47, -R70, R47 ;  /* 0x0000002f462f7221 */ /* 0x000fe40000010100 */
        /* <DEDUP_REMOVED lines=11> */
[----:B------:R-:W-:Y:S01]  /*8b60*/  FADD.FTZ R68, R117, R24 ;  /* 0x0000001875447221 */ /* 0x000fe20000010000 */
[----:B------:R-:W-:Y:S01]  /*8b70*/  FMUL.FTZ R24, R47, R0 ;  /* 0x000000002f187220 */ /* 0x000fe20000410000 */
[----:B------:R-:W-:Y:S01]  /*8b80*/  FFMA.FTZ R47, R66, R86, R43 ;  /* 0x00000056422f7223 */ /* 0x000fe2000001002b */
[----:B------:R-:W-:Y:S01]  /*8b90*/  FMUL.FTZ R48, R48, R41 ;  /* 0x0000002930307220 */ /* 0x000fe20000410000 */
[----:B------:R-:W-:Y:S02]  /*8ba0*/  HADD2.F32 R43, -RZ, R45.H0_H0 ;  /* 0x2000002dff2b7230 */ /* 0x000fe40000004100 */
[----:B------:R-:W-:Y:S01]  /*8bb0*/  FFMA.FTZ R41, R22, R24, R3 ;  /* 0x0000001816297223 */ /* 0x000fe20000010003 */
[--C-:B------:R-:W-:Y:S02]  /*8bc0*/  HADD2.F32 R117, -RZ, R59.reuse.H0_H0 ;  /* 0x2000003bff757230 */ /* 0x100fe40000004100 */
[----:B------:R-:W-:-:S02]  /*8bd0*/  HADD2.F32 R59, -RZ, R59.H1_H1 ;  /* 0x3000003bff3b7230 */ /* 0x000fc40000004100 */
        /* <DEDUP_REMOVED lines=8> */
[----:B------:R-:W-:-:S03]  /*8c60*/  HADD2.F32 R49, -RZ, R49.H1_H1 ;  /* 0x30000031ff317230 */ /* 0x000fc60000004100 */
[----:B------:R-:W-:Y:S01]  /*8c70*/  FADD.FTZ R45, -R70, R41 ;  /* 0x00000029462d7221 */ /* 0x000fe20000010100 */
[----:B------:R-:W-:-:S03]  /*8c80*/  FMUL.FTZ R41, R43, R90 ;  /* 0x0000005a2b297220 */ /* 0x000fc60000410000 */
[----:B------:R-:W-:-:S04]  /*8c90*/  FMUL.FTZ R43, R45, R0 ;  /* 0x000000002d2b7220 */ /* 0x000fc80000410000 */
[----:B------:R-:W-:-:S04]  /*8ca0*/  FFMA.FTZ R45, R11, R43, R2 ;  /* 0x0000002b0b2d7223 */ /* 0x000fc80000010002 */
[----:B------:R-:W-:-:S06]  /*8cb0*/  FMUL.FTZ R86, R45, -1.4426950216293334961 ;  /* 0xbfb8aa3b2d567820 */ /* 0x000fcc0000410000 */
[----:B------:R-:W0:Y:S02]  /*8cc0*/  MUFU.EX2 R86, R86 ;  /* 0x0000005600567308 */ /* 0x000e240000000800 */
[----:B0-----:R-:W-:Y:S01]  /*8cd0*/  FADD.FTZ R88, R86, 1 ;  /* 0x3f80000056587421 */ /* 0x001fe20000010000 */
[----:B------:R-:W-:Y:S01]  /*8ce0*/  FMUL.FTZ R86, R22, R121 ;  /* 0x0000007916567220 */ /* 0x000fe20000410000 */
[--C-:B------:R-:W-:Y:S02]  /*8cf0*/  HADD2.F32 R121, -RZ, R69.reuse.H0_H0 ;  /* 0x20000045ff797230 */ /* 0x100fe40000004100 */
[----:B------:R-:W-:Y:S02]  /*8d00*/  HADD2.F32 R69, -RZ, R69.H1_H1 ;  /* 0x30000045ff457230 */ /* 0x000fe40000004100 */
[----:B------:R-:W0:Y:S03]  /*8d10*/  MUFU.RCP R88, R88 ;  /* 0x0000005800587308 */ /* 0x000e260000001000 */
[----:B------:R-:W-:Y:S01]  /*8d20*/  FADD.FTZ R69, -R70, R69 ;  /* 0x0000004546457221 */ /* 0x000fe20000010100 */
[----:B0-----:R-:W-:Y:S01]  /*8d30*/  FADD.FTZ R90, -R88, 1 ;  /* 0x3f800000585a7421 */ /* 0x001fe20000010100 */
[----:B------:R-:W-:-:S03]  /*8d40*/  FMUL.FTZ R66, R117, R88 ;  /* 0x0000005875427220 */ /* 0x000fc60000410000 */
[----:B------:R-:W-:-:S04]  /*8d50*/  FFMA.FTZ R45, R45, R90, 1 ;  /* 0x3f8000002d2d7423 */ /* 0x000fc8000001005a */
[----:B------:R-:W-:Y:S01]  /*8d60*/  FMUL.FTZ R66, R66, R45 ;  /* 0x0000002d42427220 */ /* 0x000fe20000410000 */
[----:B------:R-:W-:Y:S01]  /*8d70*/  FADD.FTZ R45, -R70, R59 ;  /* 0x0000003b462d7221 */ /* 0x000fe20000010100 */
[----:B------:R-:W-:Y:S01]  /*8d80*/  FFMA.FTZ R59, R64, R86, R47 ;  /* 0x00000056403b7223 */ /* 0x000fe2000001002f */
[----:B------:R-:W-:Y:S02]  /*8d90*/  FADD.FTZ R86, R86, R82 ;  /* 0x0000005256567221 */ /* 0x000fe40000010000 */
        /* <DEDUP_REMOVED lines=41> */
[----:B------:R-:W-:-:S03]  /*9030*/  FADD.FTZ R63, -R70, R63 ;  /* 0x0000003f463f7221 */ /* 0x000fc60000010100 */
[----:B------:R-:W-:Y:S01]  /*9040*/  FMUL.FTZ R59, R62, R59 ;  /* 0x0000003b3e3b7220 */ /* 0x000fe20000410000 */
[----:B------:R-:W-:-:S04]  /*9050*/  FMUL.FTZ R62, R63, R0 ;  /* 0x000000003f3e7220 */ /* 0x000fc80000410000 */
[----:B------:R-:W-:-:S04]  /*9060*/  FFMA.FTZ R63, R11, R62, R2 ;  /* 0x0000003e0b3f7223 */ /* 0x000fc80000010002 */
[----:B------:R-:W-:-:S06]  /*9070*/  FMUL.FTZ R65, R63, -1.4426950216293334961 ;  /* 0xbfb8aa3b3f417820 */ /* 0x000fcc0000410000 */
[----:B------:R-:W0:Y:S02]  /*9080*/  MUFU.EX2 R65, R65 ;  /* 0x0000004100417308 */ /* 0x000e240000000800 */
[----:B0-----:R-:W-:Y:S01]  /*9090*/  FADD.FTZ R88, R65, 1 ;  /* 0x3f80000041587421 */ /* 0x001fe20000010000 */
[----:B------:R-:W-:-:S05]  /*90a0*/  FMUL.FTZ R65, R69, R0 ;  /* 0x0000000045417220 */ /* 0x000fca0000410000 */
[----:B------:R-:W0:Y:S02]  /*90b0*/  MUFU.RCP R88, R88 ;  /* 0x0000005800587308 */ /* 0x000e240000001000 */
[----:B0-----:R-:W-:Y:S01]  /*90c0*/  FADD.FTZ R90, -R88, 1 ;  /* 0x3f800000585a7421 */ /* 0x001fe20000010100 */
[----:B------:R-:W-:-:S03]  /*90d0*/  FMUL.FTZ R86, R121, R88 ;  /* 0x0000005879567220 */ /* 0x000fc60000410000 */
[----:B------:R-:W-:-:S04]  /*90e0*/  FFMA.FTZ R63, R63, R90, 1 ;  /* 0x3f8000003f3f7423 */ /* 0x000fc8000001005a */
[----:B------:R-:W-:Y:S01]  /*90f0*/  FMUL.FTZ R63, R86, R63 ;  /* 0x0000003f563f7220 */ /* 0x000fe20000410000 */
[----:B------:R-:W-:Y:S01]  /*9100*/  FADD.FTZ R86, R72, R111 ;  /* 0x0000006f48567221 */ /* 0x000fe20000010000 */
[----:B------:R-:W-:-:S04]  /*9110*/  FMUL.FTZ R72, R22, R111 ;  /* 0x0000006f16487220 */ /* 0x000fc80000410000 */
        /* <DEDUP_REMOVED lines=27> */
[----:B------:R-:W-:Y:S01]  /*92d0*/  FADD.FTZ R111, R82, R9 ;  /* 0x00000009526f7221 */ /* 0x000fe20000010000 */
[----:B------:R-:W-:Y:S01]  /*92e0*/  FMUL.FTZ R82, R11, R9 ;  /* 0x000000090b527220 */ /* 0x000fe20000410000 */
[----:B------:R-:W-:Y:S02]  /*92f0*/  FMUL.FTZ R9, R77, R0 ;  /* 0x000000004d097220 */ /* 0x000fe40000410000 */
[----:B------:R-:W-:Y:S01]  /*9300*/  FADD.FTZ R111, R111, R80 ;  /* 0x000000506f6f7221 */ /* 0x000fe20000010000 */
[----:B------:R-:W-:Y:S01]  /*9310*/  FFMA.FTZ R117, R58, R82, R117 ;  /* 0x000000523a757223 */ /* 0x000fe20000010075 */
[----:B------:R-:W-:Y:S01]  /*9320*/  FFMA.FTZ R58, R22, R9, R3 ;  /* 0x00000009163a7223 */ /* 0x000fe20000010003 */
[----:B------:R-:W-:Y:S01]  /*9330*/  FADD.FTZ R82, R72, R82 ;  /* 0x0000005248527221 */ /* 0x000fe20000010000 */
[----:B------:R-:W-:Y:S02]  /*9340*/  FADD.FTZ R111, R111, R76 ;  /* 0x0000004c6f6f7221 */ /* 0x000fe40000010000 */
[----:B------:R-:W-:-:S02]  /*9350*/  FMUL.FTZ R77, R58, -1.4426950216293334961 ;  /* 0xbfb8aa3b3a4d7820 */ /* 0x000fc40000410000 */
[----:B------:R-:W-:-:S04]  /*9360*/  FADD.FTZ R111, R111, R84 ;  /* 0x000000546f6f7221 */ /* 0x000fc80000010000 */
[----:B------:R-:W0:Y:S01]  /*9370*/  MUFU.EX2 R77, R77 ;  /* 0x0000004d004d7308 */ /* 0x000e220000000800 */
[----:B------:R-:W-:-:S04]  /*9380*/  FADD.FTZ R111, R111, R74 ;  /* 0x0000004a6f6f7221 */ /* 0x000fc80000010000 */
[----:B------:R-:W-:-:S04]  /*9390*/  FADD.FTZ R111, R111, R34 ;  /* 0x000000226f6f7221 */ /* 0x000fc80000010000 */
[----:B------:R-:W-:-:S04]  /*93a0*/  FADD.FTZ R111, R111, R54 ;  /* 0x000000366f6f7221 */ /* 0x000fc80000010000 */
[----:B------:R-:W-:Y:S01]  /*93b0*/  FADD.FTZ R111, R111, R40 ;  /* 0x000000286f6f7221 */ /* 0x000fe20000010000 */
[----:B0-----:R-:W-:-:S03]  /*93c0*/  FADD.FTZ R88, R77, 1 ;  /* 0x3f8000004d587421 */ /* 0x001fc60000010000 */
[----:B------:R-:W-:-:S03]  /*93d0*/  FADD.FTZ R111, R111, R32 ;  /* 0x000000206f6f7221 */ /* 0x000fc60000010000 */
[----:B------:R-:W0:Y:S01]  /*93e0*/  MUFU.RCP R88, R88 ;  /* 0x0000005800587308 */ /* 0x000e220000001000 */
[----:B------:R-:W-:-:S04]  /*93f0*/  FADD.FTZ R111, R111, R42 ;  /* 0x0000002a6f6f7221 */ /* 0x000fc80000010000 */
[----:B------:R-:W-:-:S04]  /*9400*/  FADD.FTZ R111, R111, R30 ;  /* 0x0000001e6f6f7221 */ /* 0x000fc80000010000 */
[----:B------:R-:W-:-:S04]  /*9410*/  FADD.FTZ R111, R111, R48 ;  /* 0x000000306f6f7221 */ /* 0x000fc80000010000 */
[----:B------:R-:W-:Y:S01]  /*9420*/  FADD.FTZ R111, R111, R66 ;  /* 0x000000426f6f7221 */ /* 0x000fe20000010000 */
[----:B0-----:R-:W-:Y:S01]  /*9430*/  FADD.FTZ R73, -R88, 1 ;  /* 0x3f80000058497421 */ /* 0x001fe20000010100 */
[----:B------:R-:W-:Y:S01]  /*9440*/  FMUL.FTZ R69, R69, R88 ;  /* 0x0000005845457220 */ /* 0x000fe20000410000 */
[----:B------:R-:W-:Y:S02]  /*9450*/  HADD2.F32 R88, -RZ, R108.H0_H0 ;  /* 0x2000006cff587230 */ /* 0x000fe40000004100 */
        /* <DEDUP_REMOVED lines=12> */
[----:B------:R-:W-:Y:S02]  /*9520*/  HADD2.F32 R77, -RZ, R107.H1_H1 ;  /* 0x3000006bff4d7230 */ /* 0x000fe40000004100 */
[----:B------:R-:W-:-:S04]  /*9530*/  FFMA.FTZ R121, R72, R121, 1 ;  /* 0x3f80000048797423 */ /* 0x000fc80000010079 */
[----:B------:R-:W-:Y:S01]  /*9540*/  FMUL.FTZ R72, R88, R121 ;  /* 0x0000007958487220 */ /* 0x000fe20000410000 */
[----:B------:R-:W-:Y:S02]  /*9550*/  HADD2.F32 R121, -RZ, R108.H1_H1 ;  /* 0x3000006cff797230 */ /* 0x000fe40000004100 */
[----:B------:R-:W-:Y:S01]  /*9560*/  FADD.FTZ R88, R86, R129 ;  /* 0x0000008156587221 */ /* 0x000fe20000010000 */
        /* <DEDUP_REMOVED lines=17> */
[----:B------:R-:W-:-:S03]  /*9680*/  HADD2.F32 R107, -RZ, R106.H1_H1 ;  /* 0x3000006aff6b7230 */ /* 0x000fc60000004100 */
        /* <DEDUP_REMOVED lines=12> */
[----:B------:R-:W-:-:S05]  /*9750*/  HADD2.F32 R107, -RZ, R106.H0_H0 ;  /* 0x2000006aff6b7230 */ /* 0x000fca0000004100 */
[----:B------:R-:W-:Y:S01]  /*9760*/  FADD.FTZ R121, -R70, R107 ;  /* 0x0000006b46797221 */ /* 0x000fe20000010100 */
[----:B------:R-:W-:Y:S01]  /*9770*/  FFMA.FTZ R107, R52, R80, R103 ;  /* 0x00000050346b7223 */ /* 0x000fe20000010067 */
[----:B------:R-:W-:Y:S02]  /*9780*/  HADD2.F32 R103, -RZ, R105.H1_H1 ;  /* 0x30000069ff677230 */ /* 0x000fe40000004100 */
[----:B------:R-:W-:Y:S01]  /*9790*/  FMUL.FTZ R80, R121, R0 ;  /* 0x0000000079507220 */ /* 0x000fe20000410000 */
[----:B------:R-:W-:-:S03]  /*97a0*/  FFMA.FTZ R107, R46, R76, R107 ;  /* 0x0000004c2e6b7223 */ /* 0x000fc6000001006b */
        /* <DEDUP_REMOVED lines=26> */
[----:B------:R-:W-:Y:S02]  /*9950*/  HADD2.F32 R121, -RZ, R104.H1_H1 ;  /* 0x30000068ff797230 */ /* 0x000fe40000004100 */
[----:B------:R-:W-:-:S03]  /*9960*/  FADD.FTZ R104, R88, R7 ;  /* 0x0000000758687221 */ /* 0x000fc60000010000 */
        /* <DEDUP_REMOVED lines=10> */
[----:B0-----:R-:W-:Y:S01]  /*9a10*/  FMUL.FTZ R88, R93, R106 ;  /* 0x0000006a5d587220 */ /* 0x001fe20000410000 */
[----:B------:R-:W-:Y:S01]  /*9a20*/  FADD.FTZ R93, -R106, 1 ;  /* 0x3f8000006a5d7421 */ /* 0x000fe20000010100 */
[--C-:B------:R-:W-:Y:S02]  /*9a30*/  HADD2.F32 R106, -RZ, R109.reuse.H1_H1 ;  /* 0x3000006dff6a7230 */ /* 0x100fe40000004100 */
[----:B------:R-:W-:Y:S02]  /*9a40*/  HADD2.F32 R109, -RZ, R109.H0_H0 ;  /* 0x2000006dff6d7230 */ /* 0x000fe40000004100 */
[----:B------:R-:W-:-:S04]  /*9a50*/  FFMA.FTZ R93, R50, R93, 1 ;  /* 0x3f800000325d7423 */ /* 0x000fc8000001005d */
[----:B------:R-:W-:Y:S01]  /*9a60*/  FMUL.FTZ R50, R88, R93 ;  /* 0x0000005d58327220 */ /* 0x000fe20000410000 */
[----:B------:R-:W-:Y:S01]  /*9a70*/  FMUL.FTZ R88, R121, R0 ;  /* 0x0000000079587220 */ /* 0x000fe20000410000 */
[----:B------:R-:W-:-:S03]  /*9a80*/  FADD.FTZ R109, -R70, R109 ;  /* 0x0000006d466d7221 */ /* 0x000fc60000010100 */
        /* <DEDUP_REMOVED lines=22> */
[--C-:B------:R-:W-:Y:S02]  /*9bf0*/  HADD2.F32 R105, -RZ, R91.reuse.H0_H0 ;  /* 0x2000005bff697230 */ /* 0x100fe40000004100 */
[----:B------:R-:W-:Y:S01]  /*9c00*/  FADD.FTZ R108, R108, R15 ;  /* 0x0000000f6c6c7221 */ /* 0x000fe20000010000 */
[----:B------:R-:W-:Y:S01]  /*9c10*/  FFMA.FTZ R117, R44, R104, R117 ;  /* 0x000000682c757223 */ /* 0x000fe20000010075 */
[----:B------:R-:W-:Y:S01]  /*9c20*/  FMUL.FTZ R89, R89, R46 ;  /* 0x0000002e59597220 */ /* 0x000fe20000410000 */
[----:B------:R-:W-:-:S02]  /*9c30*/  HADD2.F32 R91, -RZ, R91.H1_H1 ;  /* 0x3000005bff5b7230 */ /* 0x000fc40000004100 */
[----:B------:R-:W-:Y:S01]  /*9c40*/  FADD.FTZ R105, -R70, R105 ;  /* 0x0000006946697221 */ /* 0x000fe20000010100 */
[----:B------:R-:W-:Y:S01]  /*9c50*/  FFMA.FTZ R117, R78, R122, R117 ;  /* 0x0000007a4e757223 */ /* 0x000fe20000010075 */
[----:B------:R-:W-:Y:S02]  /*9c60*/  FADD.FTZ R108, R108, R19 ;  /* 0x000000136c6c7221 */ /* 0x000fe40000010000 */
[----:B------:R-:W-:Y:S01]  /*9c70*/  FMUL.FTZ R46, R105, R0 ;  /* 0x00000000692e7220 */ /* 0x000fe20000410000 */
[----:B------:R-:W-:Y:S01]  /*9c80*/  FADD.FTZ R105, R92, R106 ;  /* 0x0000006a5c697221 */ /* 0x000fe20000010000 */
[----:B------:R-:W-:Y:S02]  /*9c90*/  HADD2.F32 R106, -RZ, R110.H0_H0 ;  /* 0x2000006eff6a7230 */ /* 0x000fe40000004100 */
[----:B------:R-:W-:Y:S01]  /*9ca0*/  FADD.FTZ R108, R108, R23 ;  /* 0x000000176c6c7221 */ /* 0x000fe20000010000 */
[----:B------:R-:W-:Y:S01]  /*9cb0*/  FFMA.FTZ R92, R11, R46, R2 ;  /* 0x0000002e0b5c7223 */ /* 0x000fe20000010002 */
[----:B------:R-:W-:-:S03]  /*9cc0*/  FADD.FTZ R105, R104, R105 ;  /* 0x0000006968697221 */ /* 0x000fc60000010000 */
[----:B------:R-:W-:Y:S01]  /*9cd0*/  FMUL.FTZ R93, R92, -1.4426950216293334961 ;  /* 0xbfb8aa3b5c5d7820 */ /* 0x000fe20000410000 */
[----:B------:R-:W-:Y:S01]  /*9ce0*/  FADD.FTZ R105, R105, R122 ;  /* 0x0000007a69697221 */ /* 0x000fe20000010000 */
[----:B------:R-:W-:-:S04]  /*9cf0*/  HADD2.F32 R122, -RZ, R10.H0_H0 ;  /* 0x2000000aff7a7230 */ /* 0x000fc80000004100 */
        /* <DEDUP_REMOVED lines=8> */
[----:B------:R-:W-:-:S03]  /*9d80*/  FFMA.FTZ R106, R44, R119, R123 ;  /* 0x000000772c6a7223 */ /* 0x000fc6000001007b */
[----:B------:R-:W-:Y:S01]  /*9d90*/  FADD.FTZ R121, -R70, R121 ;  /* 0x0000007946797221 */ /* 0x000fe20000010100 */
[----:B------:R-:W-:-:S03]  /*9da0*/  FFMA.FTZ R106, R133, R15, R106 ;  /* 0x0000000f856a7223 */ /* 0x000fc6000001006a */
[----:B------:R-:W-:Y:S01]  /*9db0*/  FMUL.FTZ R93, R121, R0 ;  /* 0x00000000795d7220 */ /* 0x000fe20000410000 */
[----:B------:R-:W-:-:S03]  /*9dc0*/  FFMA.FTZ R106, R17, R19, R106 ;  /* 0x00000013116a7223 */ /* 0x000fc6000001006a */
[----:B------:R-:W-:Y:S01]  /*9dd0*/  FFMA.FTZ R44, R22, R93, R3 ;  /* 0x0000005d162c7223 */ /* 0x000fe20000010003 */
[----:B------:R-:W-:-:S03]  /*9de0*/  FFMA.FTZ R106, R71, R23, R106 ;  /* 0x00000017476a7223 */ /* 0x000fc6000001006a */
[----:B------:R-:W-:Y:S01]  /*9df0*/  FMUL.FTZ R109, R44, -1.4426950216293334961 ;  /* 0xbfb8aa3b2c6d7820 */ /* 0x000fe20000410000 */
[----:B------:R-:W-:-:S04]  /*9e00*/  FFMA.FTZ R106, R25, R27, R106 ;  /* 0x0000001b196a7223 */ /* 0x000fc8000001006a */
[----:B------:R-:W-:Y:S01]  /*9e10*/  FFMA.FTZ R106, R29, R36, R106 ;  /* 0x000000241d6a7223 */ /* 0x000fe2000001006a */
[----:B------:R-:W0:Y:S03]  /*9e20*/  MUFU.EX2 R109, R109 ;  /* 0x0000006d006d7308 */ /* 0x000e260000000800 */
[----:B------:R-:W-:Y:S01]  /*9e30*/  FFMA.FTZ R106, R33, R31, R106 ;  /* 0x0000001f216a7223 */ /* 0x000fe2000001006a */
[----:B0-----:R-:W-:-:S06]  /*9e40*/  FADD.FTZ R110, R109, 1 ;  /* 0x3f8000006d6e7421 */ /* 0x001fcc0000010000 */
[----:B------:R-:W0:Y:S02]  /*9e50*/  MUFU.RCP R110, R110 ;  /* 0x0000006e006e7308 */ /* 0x000e240000001000 */
[----:B0-----:R-:W-:Y:S01]  /*9e60*/  FADD.FTZ R119, -R110, 1 ;  /* 0x3f8000006e777421 */ /* 0x001fe20000010100 */
[----:B------:R-:W-:Y:S01]  /*9e70*/  FMUL.FTZ R91, R91, R110 ;  /* 0x0000006e5b5b7220 */ /* 0x000fe20000410000 */
[----:B------:R-:W-:Y:S02]  /*9e80*/  HADD2.F32 R110, -RZ, R101.H1_H1 ;  /* 0x30000065ff6e7230 */ /* 0x000fe40000004100 */
[----:B------:R-:W-:Y:S01]  /*9e90*/  FFMA.FTZ R44, R44, R119, 1 ;  /* 0x3f8000002c2c7423 */ /* 0x000fe20000010077 */
[----:B------:R-:W-:Y:S02]  /*9ea0*/  HADD2.F32 R119, -RZ, R99.H0_H0 ;  /* 0x20000063ff777230 */ /* 0x000fe40000004100 */
[----:B------:R-:W-:Y:S02]  /*9eb0*/  HADD2.F32 R101, -RZ, R101.H0_H0 ;  /* 0x20000065ff657230 */ /* 0x000fe40000004100 */
[----:B------:R-:W-:Y:S01]  /*9ec0*/  FMUL.FTZ R44, R91, R44 ;  /* 0x0000002c5b2c7220 */ /* 0x000fe20000410000 */
[----:B------:R-:W-:-:S02]  /*9ed0*/  FADD.FTZ R119, -R70, R119 ;  /* 0x0000007746777221 */ /* 0x000fc40000010100 */
[----:B------:R-:W-:Y:S02]  /*9ee0*/  FADD.FTZ R101, -R70, R101 ;  /* 0x0000006546657221 */ /* 0x000fe40000010100 */
        /* <DEDUP_REMOVED lines=10> */
[----:B------:R-:W-:Y:S01]  /*9f90*/  FFMA.FTZ R110, R78, R84, R107 ;  /* 0x000000544e6e7223 */ /* 0x000fe2000001006b */
[----:B------:R-:W-:-:S03]  /*9fa0*/  FMUL.FTZ R84, R101, R0 ;  /* 0x0000000065547220 */ /* 0x000fc60000410000 */
[----:B------:R-:W-:Y:S01]  /*9fb0*/  FFMA.FTZ R110, R135, R74, R110 ;  /* 0x0000004a876e7223 */ /* 0x000fe2000001006e */
[----:B------:R-:W-:-:S03]  /*9fc0*/  FFMA.FTZ R78, R22, R84, R3 ;  /* 0x00000054164e7223 */ /* 0x000fc60000010003 */
[----:B------:R-:W-:Y:S01]  /*9fd0*/  FFMA.FTZ R110, R75, R34, R110 ;  /* 0x000000224b6e7223 */ /* 0x000fe2000001006e */
        /* <DEDUP_REMOVED lines=20> */
[----:B------:R-:W-:Y:S02]  /*a120*/  HADD2.F32 R119, -RZ, R10.H1_H1 ;  /* 0x3000000aff777230 */ /* 0x000fe40000004100 */
[----:B------:R-:W-:-:S03]  /*a130*/  FMUL.FTZ R122, R22, R15 ;  /* 0x0000000f167a7220 */ /* 0x000fc60000410000 */
        /* <DEDUP_REMOVED lines=12> */
[----:B------:R-:W-:-:S05]  /*a200*/  HADD2.F32 R15, -RZ, R6.H0_H0 ;  /* 0x20000006ff0f7230 */ /* 0x000fca0000004100 */
[----:B------:R-:W-:Y:S01]  /*a210*/  FADD.FTZ R119, -R70, R15 ;  /* 0x0000000f46777221 */ /* 0x000fe20000010100 */
[----:B------:R-:W-:Y:S01]  /*a220*/  FMUL.FTZ R15, R117, R126 ;  /* 0x0000007e750f7220 */ /* 0x000fe20000410000 */
[--C-:B------:R-:W-:Y:S02]  /*a230*/  HADD2.F32 R126, -RZ, R14.reuse.H1_H1 ;  /* 0x3000000eff7e7230 */ /* 0x100fe40000004100 */
        /* <DEDUP_REMOVED lines=13> */
[----:B------:R-:W-:-:S03]  /*a310*/  FMUL.FTZ R109, R11, R74 ;  /* 0x0000004a0b6d7220 */ /* 0x000fc60000410000 */
[----:B------:R-:W-:Y:S01]  /*a320*/  FMUL.FTZ R8, R119, R0 ;  /* 0x0000000077087220 */ /* 0x000fe20000410000 */
[----:B------:R-:W-:Y:S01]  /*a330*/  FFMA.FTZ R135, R135, R109, R124 ;  /* 0x0000006d87877223 */ /* 0x000fe2000001007c */
[----:B------:R-:W-:Y:S01]  /*a340*/  FADD.FTZ R109, R122, R109 ;  /* 0x0000006d7a6d7221 */ /* 0x000fe20000010000 */
[--C-:B------:R-:W-:Y:S02]  /*a350*/  HADD2.F32 R122, -RZ, R18.reuse.H1_H1 ;  /* 0x30000012ff7a7230 */ /* 0x100fe40000004100 */
[----:B------:R-:W-:Y:S01]  /*a360*/  FFMA.FTZ R74, R22, R8, R3 ;  /* 0x00000008164a7223 */ /* 0x000fe20000010003 */
[----:B------:R-:W-:-:S03]  /*a370*/  HADD2.F32 R18, -RZ, R18.H0_H0 ;  /* 0x20000012ff127230 */ /* 0x000fc60000004100 */
        /* <DEDUP_REMOVED lines=18> */
[----:B------:R-:W-:Y:S01]  /*a4a0*/  FMUL.FTZ R122, R22, R19 ;  /* 0x00000013167a7220 */ /* 0x000fe20000410000 */
[----:B------:R-:W-:Y:S02]  /*a4b0*/  HADD2.F32 R119, -RZ, R16.H1_H1 ;  /* 0x30000010ff777230 */ /* 0x000fe40000004100 */
[----:B------:R-:W-:Y:S01]  /*a4c0*/  FFMA.FTZ R74, R74, R123, 1 ;  /* 0x3f8000004a4a7423 */ /* 0x000fe2000001007b */
[----:B------:R-:W-:Y:S01]  /*a4d0*/  FFMA.FTZ R124, R17, R122, R135 ;  /* 0x0000007a117c7223 */ /* 0x000fe20000010087 */
[----:B------:R-:W-:Y:S02]  /*a4e0*/  FADD.FTZ R109, R122, R109 ;  /* 0x0000006d7a6d7221 */ /* 0x000fe40000010000 */
[----:B------:R-:W-:Y:S01]  /*a4f0*/  FMUL.FTZ R74, R121, R74 ;  /* 0x0000004a794a7220 */ /* 0x000fe20000410000 */
[----:B------:R-:W-:-:S02]  /*a500*/  HADD2.F32 R121, -RZ, R12.H1_H1 ;  /* 0x3000000cff797230 */ /* 0x000fc40000004100 */
[C---:B------:R-:W-:Y:S01]  /*a510*/  FADD.FTZ R119, -R70.reuse, R119 ;  /* 0x0000007746777221 */ /* 0x040fe20000010100 */
[----:B------:R-:W-:Y:S02]  /*a520*/  HADD2.F32 R122, -RZ, R98.H1_H1 ;  /* 0x30000062ff7a7230 */ /* 0x000fe40000004100 */
        /* <DEDUP_REMOVED lines=22> */
[----:B------:R-:W-:Y:S01]  /*a690*/  FADD.FTZ R122, -R119, 1 ;  /* 0x3f800000777a7421 */ /* 0x000fe20000010100 */
[----:B------:R-:W-:Y:S01]  /*a6a0*/  FFMA.FTZ R119, R75, R117, R124 ;  /* 0x000000754b777223 */ /* 0x000fe2000001007c */
[----:B------:R-:W-:Y:S02]  /*a6b0*/  HADD2.F32 R75, -RZ, R98.H0_H0 ;  /* 0x20000062ff4b7230 */ /* 0x000fe40000004100 */
[----:B------:R-:W-:-:S04]  /*a6c0*/  FFMA.FTZ R122, R19, R122, 1 ;  /* 0x3f800000137a7423 */ /* 0x000fc8000001007a */
[----:B------:R-:W-:Y:S01]  /*a6d0*/  FMUL.FTZ R19, R121, R122 ;  /* 0x0000007a79137220 */ /* 0x000fe20000410000 */
[----:B------:R-:W-:-:S05]  /*a6e0*/  HADD2.F32 R121, -RZ, R16.H0_H0 ;  /* 0x20000010ff797230 */ /* 0x000fca0000004100 */
        /* <DEDUP_REMOVED lines=11> */
[----:B------:R-:W-:Y:S02]  /*a7a0*/  HADD2.F32 R123, -RZ, R20.H1_H1 ;  /* 0x30000014ff7b7230 */ /* 0x000fe40000004100 */
[----:B------:R-:W-:Y:S02]  /*a7b0*/  HADD2.F32 R100, -RZ, R100.H1_H1 ;  /* 0x30000064ff647230 */ /* 0x000fe40000004100 */
        /* <DEDUP_REMOVED lines=40> */
[----:B------:R-:W-:-:S05]  /*aa40*/  HADD2.F32 R119, -RZ, R102.H1_H1 ;  /* 0x30000066ff777230 */ /* 0x000fca0000004100 */
[----:B------:R-:W-:Y:S01]  /*aa50*/  FADD.FTZ R123, -R70, R119 ;  /* 0x00000077467b7221 */ /* 0x000fe20000010100 */
[C---:B------:R-:W-:Y:S01]  /*aa60*/  FFMA.FTZ R119, R137.reuse, R54, R110 ;  /* 0x0000003689777223 */ /* 0x040fe2000001006e */
        /* <DEDUP_REMOVED lines=11> */
[----:B------:R-:W-:Y:S01]  /*ab20*/  FADD.FTZ R117, R108, R27 ;  /* 0x0000001b6c757221 */ /* 0x000fe20000010000 */
[-C--:B------:R-:W-:Y:S01]  /*ab30*/  FFMA.FTZ R108, R38, R40.reuse, R119 ;  /* 0x00000028266c7223 */ /* 0x080fe20000010077 */
[----:B------:R-:W-:Y:S01]  /*ab40*/  FMUL.FTZ R40, R11, R40 ;  /* 0x000000280b287220 */ /* 0x000fe20000410000 */
[----:B------:R-:W-:Y:S01]  /*ab50*/  FMUL.FTZ R109, R109, R102 ;  /* 0x000000666d6d7220 */ /* 0x000fe20000410000 */
[----:B------:R-:W-:Y:S01]  /*ab60*/  FMUL.FTZ R102, R22, R27 ;  /* 0x0000001b16667220 */ /* 0x000fe20000410000 */
[----:B------:R-:W-:-:S03]  /*ab70*/  FFMA.FTZ R108, R21, R32, R108 ;  /* 0x00000020156c7223 */ /* 0x000fc6000001006c */
[----:B------:R-:W-:Y:S01]  /*ab80*/  FFMA.FTZ R137, R25, R102, R137 ;  /* 0x0000006619897223 */ /* 0x000fe20000010089 */
[----:B------:R-:W-:Y:S01]  /*ab90*/  FADD.FTZ R121, R102, R121 ;  /* 0x0000007966797221 */ /* 0x000fe20000010000 */
[----:B------:R-:W-:Y:S02]  /*aba0*/  FMUL.FTZ R25, R11, R32 ;  /* 0x000000200b197220 */ /* 0x000fe40000410000 */
[----:B------:R-:W-:Y:S01]  /*abb0*/  FFMA.FTZ R137, R38, R40, R137 ;  /* 0x0000002826897223 */ /* 0x000fe20000010089 */
[----:B------:R-:W-:Y:S01]  /*abc0*/  FADD.FTZ R38, R117, R36 ;  /* 0x0000002475267221 */ /* 0x000fe20000010000 */
[----:B------:R-:W-:Y:S01]  /*abd0*/  FMUL.FTZ R36, R22, R36 ;  /* 0x0000002416247220 */ /* 0x000fe20000410000 */
[----:B------:R-:W-:-:S03]  /*abe0*/  FADD.FTZ R121, R121, R40 ;  /* 0x0000002879797221 */ /* 0x000fc60000010000 */
[----:B------:R-:W-:Y:S01]  /*abf0*/  FFMA.FTZ R40, R29, R36, R137 ;  /* 0x000000241d287223 */ /* 0x000fe20000010089 */
[----:B------:R-:W-:Y:S01]  /*ac00*/  FADD.FTZ R121, R36, R121 ;  /* 0x0000007924797221 */ /* 0x000fe20000010000 */
[----:B------:R-:W-:Y:S01]  /*ac10*/  FMUL.FTZ R36, R22, R31 ;  /* 0x0000001f16247220 */ /* 0x000fe20000410000 */
[----:B------:R-:W-:Y:S01]  /*ac20*/  FADD.FTZ R31, R38, R31 ;  /* 0x0000001f261f7221 */ /* 0x000fe20000010000 */
[----:B------:R-:W-:Y:S01]  /*ac30*/  FFMA.FTZ R21, R21, R25, R40 ;  /* 0x0000001915157223 */ /* 0x000fe20000010028 */
[----:B------:R-:W-:Y:S01]  /*ac40*/  FADD.FTZ R121, R121, R25 ;  /* 0x0000001979797221 */ /* 0x000fe20000010000 */
[----:B------:R-:W-:Y:S02]  /*ac50*/  FMUL.FTZ R25, R11, R42 ;  /* 0x0000002a0b197220 */ /* 0x000fe40000410000 */
[----:B------:R-:W-:Y:S01]  /*ac60*/  FFMA.FTZ R32, R33, R36, R21 ;  /* 0x0000002421207223 */ /* 0x000fe20000010015 */
[----:B------:R-:W-:Y:S01]  /*ac70*/  FADD.FTZ R121, R36, R121 ;  /* 0x0000007924797221 */ /* 0x000fe20000010000 */
[----:B------:R-:W-:Y:S01]  /*ac80*/  FFMA.FTZ R21, R35, R42, R108 ;  /* 0x0000002a23157223 */ /* 0x000fe2000001006c */
[----:B------:R-:W-:Y:S01]  /*ac90*/  FMUL.FTZ R36, R11, R30 ;  /* 0x0000001e0b247220 */ /* 0x000fe20000410000 */
[----:B------:R-:W-:Y:S01]  /*aca0*/  FFMA.FTZ R35, R35, R25, R32 ;  /* 0x0000001923237223 */ /* 0x000fe20000010020 */
[-C--:B------:R-:W-:Y:S01]  /*acb0*/  FMUL.FTZ R32, R22, R26.reuse ;  /* 0x0000001a16207220 */ /* 0x080fe20000410000 */
[----:B------:R-:W-:Y:S01]  /*acc0*/  FADD.FTZ R121, R121, R25 ;  /* 0x0000001979797221 */ /* 0x000fe20000010000 */
[----:B------:R-:W-:Y:S01]  /*acd0*/  FFMA.FTZ R25, R5, R26, R106 ;  /* 0x0000001a05197223 */ /* 0x000fe2000001006a */
[----:B------:R-:W-:Y:S01]  /*ace0*/  FADD.FTZ R26, R31, R26 ;  /* 0x0000001a1f1a7221 */ /* 0x000fe20000010000 */
[----:B------:R-:W-:Y:S01]  /*acf0*/  FFMA.FTZ R35, R5, R32, R35 ;  /* 0x0000002005237223 */ /* 0x000fe20000010023 */
[----:B------:R-:W-:Y:S01]  /*ad00*/  FADD.FTZ R121, R32, R121 ;  /* 0x0000007920797221 */ /* 0x000fe20000010000 */
[----:B------:R-:W-:Y:S01]  /*ad10*/  FFMA.FTZ R32, R28, R30, R21 ;  /* 0x0000001e1c207223 */ /* 0x000fe20000010015 */
[-C--:B------:R-:W-:Y:S01]  /*ad20*/  FMUL.FTZ R5, R22, R37.reuse ;  /* 0x0000002516057220 */ /* 0x080fe20000410000 */
[----:B------:R-:W-:Y:S01]  /*ad30*/  FFMA.FTZ R28, R28, R36, R35 ;  /* 0x000000241c1c7223 */ /* 0x000fe20000010023 */
[----:B------:R-:W-:Y:S01]  /*ad40*/  FADD.FTZ R36, R121, R36 ;  /* 0x0000002479247221 */ /* 0x000fe20000010000 */
[-C--:B------:R-:W-:Y:S01]  /*ad50*/  FMUL.FTZ R21, R11, R48.reuse ;  /* 0x000000300b157220 */ /* 0x080fe20000410000 */
[C---:B------:R-:W-:Y:S01]  /*ad60*/  FFMA.FTZ R25, R4.reuse, R37, R25 ;  /* 0x0000002504197223 */ /* 0x040fe20000010019 */
[----:B------:R-:W-:Y:S01]  /*ad70*/  FFMA.FTZ R28, R4, R5, R28 ;  /* 0x00000005041c7223 */ /* 0x000fe2000001001c */
[----:B------:R-:W-:Y:S01]  /*ad80*/  FADD.FTZ R36, R5, R36 ;  /* 0x0000002405247221 */ /* 0x000fe20000010000 */
[----:B------:R-:W-:Y:S01]  /*ad90*/  FMUL.FTZ R5, R22, R41 ;  /* 0x0000002916057220 */ /* 0x000fe20000410000 */
[C---:B------:R-:W-:Y:S01]  /*ada0*/  FFMA.FTZ R32, R39.reuse, R48, R32 ;  /* 0x0000003027207223 */ /* 0x040fe20000010020 */
[----:B------:R-:W-:Y:S01]  /*adb0*/  FFMA.FTZ R28, R39, R21, R28 ;  /* 0x00000015271c7223 */ /* 0x000fe2000001001c */
[----:B------:R-:W-:Y:S01]  /*adc0*/  FADD.FTZ R36, R36, R21 ;  /* 0x0000001524247221 */ /* 0x000fe20000010000 */
[-C--:B------:R-:W-:Y:S01]  /*add0*/  FMUL.FTZ R21, R11, R66.reuse ;  /* 0x000000420b157220 */ /* 0x080fe20000410000 */
[C---:B------:R-:W-:Y:S01]  /*ade0*/  FFMA.FTZ R4, R24.reuse, R41, R25 ;  /* 0x0000002918047223 */ /* 0x040fe20000010019 */
[----:B------:R-:W-:Y:S01]  /*adf0*/  FFMA.FTZ R28, R24, R5, R28 ;  /* 0x00000005181c7223 */ /* 0x000fe2000001001c */
        /* <DEDUP_REMOVED lines=9> */
[----:B------:R-:W-:Y:S01]  /*ae90*/  FADD.FTZ R26, R26, R41 ;  /* 0x000000291a1a7221 */ /* 0x000fe20000010000 */
[C---:B------:R-:W-:Y:S01]  /*aea0*/  FFMA.FTZ R5, R49.reuse, R64, R32 ;  /* 0x0000004031057223 */ /* 0x040fe20000010020 */
[----:B------:R-:W-:Y:S01]  /*aeb0*/  FFMA.FTZ R49, R49, R25, R28 ;  /* 0x0000001931317223 */ /* 0x000fe2000001001c */
[----:B------:R-:W-:Y:S01]  /*aec0*/  FMUL.FTZ R24, R22, R59 ;  /* 0x0000003b16187220 */ /* 0x000fe20000410000 */
[----:B------:R-:W-:Y:S01]  /*aed0*/  FFMA.FTZ R4, R45, R47, R4 ;  /* 0x0000002f2d047223 */ /* 0x000fe20000010004 */
        /* <DEDUP_REMOVED lines=19> */
[----:B------:R-:W-:Y:S01]  /*b010*/  FMUL.FTZ R5, R11, R72 ;  /* 0x000000480b057220 */ /* 0x000fe20000410000 */
[C---:B------:R-:W-:Y:S01]  /*b020*/  FFMA.FTZ R28, R9.reuse, R26, R67 ;  /* 0x0000001a091c7223 */ /* 0x040fe20000010043 */
[----:B------:R-:W-:Y:S01]  /*b030*/  FADD.FTZ R21, R26, R21 ;  /* 0x000000151a157221 */ /* 0x000fe20000010000 */
[----:B------:R-:W-:Y:S01]  /*b040*/  FFMA.FTZ R4, R9, R58, R4 ;  /* 0x0000003a09047223 */ /* 0x000fe20000010004 */
[C---:B------:R-:W-:Y:S01]  /*b050*/  FFMA.FTZ R24, R69.reuse, R72, R24 ;  /* 0x0000004845187223 */ /* 0x040fe20000010018 */
[----:B------:R-:W-:Y:S01]  /*b060*/  FFMA.FTZ R69, R69, R5, R28 ;  /* 0x0000000545457223 */ /* 0x000fe2000001001c */
[-C--:B------:R-:W-:Y:S01]  /*b070*/  FMUL.FTZ R26, R22, R56.reuse ;  /* 0x00000038161a7220 */ /* 0x080fe20000410000 */
        /* <DEDUP_REMOVED lines=15> */
[----:B------:R-:W-:Y:S01]  /*b170*/  FMUL.FTZ R30, R22, R44 ;  /* 0x0000002c161e7220 */ /* 0x000fe20000410000 */
[----:B------:R-:W-:Y:S01]  /*b180*/  FFMA.FTZ R13, R52, R24, R5 ;  /* 0x00000018340d7223 */ /* 0x000fe20000010005 */
[----:B------:R-:W-:Y:S01]  /*b190*/  FADD.FTZ R21, R26, R24 ;  /* 0x000000181a157221 */ /* 0x000fe20000010000 */
[----:B------:R-:W-:Y:S01]  /*b1a0*/  FFMA.FTZ R5, R7, R50, R4 ;  /* 0x0000003207057223 */ /* 0x000fe20000010004 */
[----:B------:R-:W-:Y:S01]  /*b1b0*/  FMUL.FTZ R4, R11, R90 ;  /* 0x0000005a0b047220 */ /* 0x000fe20000410000 */
[----:B------:R-:W-:Y:S01]  /*b1c0*/  FFMA.FTZ R13, R7, R28, R13 ;  /* 0x0000001c070d7223 */ /* 0x000fe2000001000d */
[----:B------:R-:W-:Y:S01]  /*b1d0*/  FADD.FTZ R21, R28, R21 ;  /* 0x000000151c157221 */ /* 0x000fe20000010000 */
[----:B------:R-:W-:Y:S01]  /*b1e0*/  FFMA.FTZ R9, R88, R90, R9 ;  /* 0x0000005a58097223 */ /* 0x000fe20000010009 */
[-C--:B------:R-:W-:Y:S01]  /*b1f0*/  FMUL.FTZ R7, R22, R89.reuse ;  /* 0x0000005916077220 */ /* 0x080fe20000410000 */
[----:B------:R-:W-:Y:S01]  /*b200*/  FFMA.FTZ R88, R88, R4, R13 ;  /* 0x0000000458587223 */ /* 0x000fe2000001000d */
[----:B------:R-:W-:Y:S01]  /*b210*/  FADD.FTZ R24, R21, R4 ;  /* 0x0000000415187221 */ /* 0x000fe20000010000 */
[C---:B------:R-:W-:Y:S01]  /*b220*/  FFMA.FTZ R4, R76.reuse, R89, R5 ;  /* 0x000000594c047223 */ /* 0x040fe20000010005 */
[-C--:B------:R-:W-:Y:S01]  /*b230*/  FMUL.FTZ R28, R11, R92.reuse ;  /* 0x0000005c0b1c7220 */ /* 0x080fe20000410000 */
        /* <DEDUP_REMOVED lines=21> */
[C---:B------:R-:W-:Y:S01]  /*b390*/  FFMA.FTZ R7, R78.reuse, R101, R7 ;  /* 0x000000654e077223 */ /* 0x040fe20000010007 */
[----:B------:R-:W-:Y:S01]  /*b3a0*/  FFMA.FTZ R78, R78, R4, R9 ;  /* 0x000000044e4e7223 */ /* 0x000fe20000010009 */
[----:B------:R-:W-:Y:S01]  /*b3b0*/  FADD.FTZ R63, R63, R72 ;  /* 0x000000483f3f7221 */ /* 0x000fe20000010000 */
[----:B------:R-:W-:Y:S01]  /*b3c0*/  FADD.FTZ R56, R59, R56 ;  /* 0x000000383b387221 */ /* 0x000fe20000010000 */
[----:B------:R-:W-:Y:S01]  /*b3d0*/  FMUL.FTZ R9, R22, R15 ;  /* 0x0000000f16097220 */ /* 0x000fe20000410000 */
[----:B------:R-:W-:Y:S01]  /*b3e0*/  FADD.FTZ R24, R24, R4 ;  /* 0x0000000418187221 */ /* 0x000fe20000010000 */
[----:B------:R-:W-:Y:S01]  /*b3f0*/  FADD.FTZ R63, R63, R82 ;  /* 0x000000523f3f7221 */ /* 0x000fe20000010000 */
[----:B------:R-:W-:Y:S01]  /*b400*/  FADD.FTZ R103, R56, R103 ;  /* 0x0000006738677221 */ /* 0x000fe20000010000 */
[----:B------:R-:W-:Y:S01]  /*b410*/  FFMA.FTZ R13, R10, R9, R78 ;  /* 0x000000090a0d7223 */ /* 0x000fe2000001004e */
[-C--:B------:R-:W-:Y:S01]  /*b420*/  FMUL.FTZ R4, R11, R105.reuse ;  /* 0x000000690b047220 */ /* 0x080fe20000410000 */
[----:B------:R-:W-:Y:S01]  /*b430*/  FADD.FTZ R24, R9, R24 ;  /* 0x0000001809187221 */ /* 0x000fe20000010000 */
[C---:B------:R-:W-:Y:S01]  /*b440*/  FFMA.FTZ R7, R6.reuse, R105, R7 ;  /* 0x0000006906077223 */ /* 0x040fe20000010007 */
        /* <DEDUP_REMOVED lines=37> */
[----:B------:R-:W-:Y:S01]  /*b6a0*/  FADD.FTZ R44, R44, R17 ;  /* 0x000000112c2c7221 */ /* 0x000fe20000010000 */
[----:B------:R-:W-:Y:S01]  /*b6b0*/  FMUL.FTZ R9, R22, R71 ;  /* 0x0000004716097220 */ /* 0x000fe20000410000 */
[----:B------:R-:W-:Y:S01]  /*b6c0*/  FFMA.FTZ R13, R34, R15, R13 ;  /* 0x0000000f220d7223 */ /* 0x000fe2000001000d */
[----:B------:R-:W-:Y:S01]  /*b6d0*/  FADD.FTZ R24, R24, R15 ;  /* 0x0000000f18187221 */ /* 0x000fe20000010000 */
[----:B------:R-:W-:Y:S01]  /*b6e0*/  FFMA.FTZ R4, R34, R98, R7 ;  /* 0x0000006222047223 */ /* 0x000fe20000010007 */
[----:B------:R-:W-:Y:S01]  /*b6f0*/  FADD.FTZ R19, R74, R19 ;  /* 0x000000134a137221 */ /* 0x000fe20000010000 */
[----:B------:R-:W-:Y:S01]  /*b700*/  FFMA.FTZ R5, R16, R75, R5 ;  /* 0x0000004b10057223 */ /* 0x000fe20000010005 */
[----:B------:R-:W-:Y:S01]  /*b710*/  FADD.FTZ R44, R44, R75 ;  /* 0x0000004b2c2c7221 */ /* 0x000fe20000010000 */
[-C--:B------:R-:W-:Y:S01]  /*b720*/  FMUL.FTZ R7, R11, R100.reuse ;  /* 0x000000640b077220 */ /* 0x080fe20000410000 */
[----:B------:R-:W-:Y:S01]  /*b730*/  FFMA.FTZ R6, R20, R9, R13 ;  /* 0x0000000914067223 */ /* 0x000fe2000001000d */
[----:B------:R-:W-:Y:S01]  /*b740*/  FADD.FTZ R24, R9, R24 ;  /* 0x0000001809187221 */ /* 0x000fe20000010000 */
[----:B------:R-:W-:Y:S01]  /*b750*/  FADD.FTZ R19, R19, R98 ;  /* 0x0000006213137221 */ /* 0x000fe20000010000 */
[----:B------:R-:W-:Y:S01]  /*b760*/  FMUL.FTZ R9, R22, R109 ;  /* 0x0000006d16097220 */ /* 0x000fe20000410000 */
[----:B------:R-:W-:Y:S01]  /*b770*/  FFMA.FTZ R13, R23, R7, R6 ;  /* 0x00000007170d7223 */ /* 0x000fe20000010006 */
        /* <DEDUP_REMOVED lines=9> */
.L_x_1002:
        /* <DEDUP_REMOVED lines=41> */
.L_x_1004:
[----:B------:R-:W-:Y:S05]  /*baa0*/  BSYNC.RECONVERGENT B0 ;  /* 0x0000000000007941 */ /* 0x000fea0003800200 */
.L_x_1003:
        /* <DEDUP_REMOVED lines=8> */
[----:B------:R-:W5:Y:S04]  /*bb30*/  LDS.128 R28, [UR5+0x30] ;  /* 0x00003005ff1c7984 */ /* 0x000f680008000c00 */
[----:B------:R-:W5:Y:S04]  /*bb40*/  LDS.128 R24, [UR5+0x40] ;  /* 0x00004005ff187984 */ /* 0x000f680008000c00 */
[----:B-1----:R-:W1:Y:S04]  /*bb50*/  LDS.128 R16, [UR5+0x50] ;  /* 0x00005005ff107984 */ /* 0x002e680008000c00 */
[----:B--2---:R-:W2:Y:S01]  /*bb60*/  LDS.128 R12, [UR5+0x60] ;  /* 0x00006005ff0c7984 */ /* 0x004ea20008000c00 */
[----:B----4-:R-:W-:Y:S01]  /*bb70*/  FADD.FTZ R23, R8, R20 ;  /* 0x0000001408177221 */ /* 0x010fe20000010000 */
[----:B0--3--:R-:W-:-:S03]  /*bb80*/  FADD.FTZ R8, R9, R21 ;  /* 0x0000001509087221 */ /* 0x009fc60000010000 */
        /* <DEDUP_REMOVED lines=20> */
.L_x_1006:
[----:B------:R-:W-:Y:S05]  /*bcd0*/  BSYNC.RECONVERGENT B0 ;  /* 0x0000000000007941 */ /* 0x000fea0003800200 */
.L_x_1005:
[----:B------:R-:W-:Y:S06]  /*bce0*/  BAR.SYNC.DEFER_BLOCKING 0x0 ;  /* 0x0000000000007b1d */ /* 0x000fec0000010000 */
[----:B------:R-:W-:Y:S04]  /*bcf0*/  BSSY.RECONVERGENT B0, `(.L_x_1007) ;  /* 0x000004d000007945 */ /* 0x000fe80003800200 */
[----:B------:R-:W-:Y:S05]  /*bd00*/  @P4 BRA `(.L_x_1008) ;  /* 0x00000004002c4947 */ /* 0x000fea0003800000 */
[----:B------:R-:W4:Y:S04]  /*bd10*/  LDS.128 R72, [R61+0x180] ;  /* 0x000180003d487984 */ /* 0x000f280000000c00 */
[----:B------:R-:W5:Y:S04]  /*bd20*/  LDS.128 R64, [R61+0x300] ;  /* 0x000300003d407984 */ /* 0x000f680000000c00 */
[----:B------:R-:W0:Y:S04]  /*bd30*/  LDS.128 R44, [R61+0x480] ;  /* 0x000480003d2c7984 */ /* 0x000e280000000c00 */
[----:B------:R-:W0:Y:S04]  /*bd40*/  LDS.128 R40, [R61+0x600] ;  /* 0x000600003d287984 */ /* 0x000e280000000c00 */
[----:B--2---:R-:W2:Y:S04]  /*bd50*/  LDS.128 R12, [R61+0x780] ;  /* 0x000780003d0c7984 */ /* 0x004ea80000000c00 */
[----:B------:R-:W2:Y:S04]  /*bd60*/  LDS.128 R36, [R61+0x900] ;  /* 0x000900003d247984 */ /* 0x000ea80000000c00 */
[----:B------:R-:W2:Y:S04]  /*bd70*/  LDS.128 R32, [R61+0xa80] ;  /* 0x000a80003d207984 */ /* 0x000ea80000000c00 */
[----:B------:R-:W2:Y:S04]  /*bd80*/  LDS.128 R28, [R61+0xc00] ;  /* 0x000c00003d1c7984 */ /* 0x000ea80000000c00 */
[----:B------:R-:W2:Y:S04]  /*bd90*/  LDS.128 R24, [R61+0xd80] ;  /* 0x000d80003d187984 */ /* 0x000ea80000000c00 */
[----:B-1----:R-:W1:Y:S01]  /*bda0*/  LDS.128 R16, [R61+0xf00] ;  /* 0x000f00003d107984 */ /* 0x002e620000000c00 */
        /* <DEDUP_REMOVED lines=61> */
[----:B--2---:R-:W-:Y:S01]  /*c180*/  FADD.FTZ R4, R21, R40 ;  /* 0x0000002815047221 */ /* 0x004fe20000010000 */
[----:B------:R-:W-:Y:S01]  /*c190*/  FADD.FTZ R5, R10, R41 ;  /* 0x000000290a057221 */ /* 0x000fe20000010000 */
[----:B------:R-:W-:Y:S01]  /*c1a0*/  FADD.FTZ R6, R23, R42 ;  /* 0x0000002a17067221 */ /* 0x000fe20000010000 */
[----:B------:R-:W-:-:S07]  /*c1b0*/  FADD.FTZ R7, R20, R43 ;  /* 0x0000002b14077221 */ /* 0x000fce0000010000 */
.L_x_1008:
[----:B------:R-:W-:Y:S05]  /*c1c0*/  BSYNC.RECONVERGENT B0 ;  /* 0x0000000000007941 */ /* 0x000fea0003800200 */
.L_x_1007:
[----:B------:R-:W-:Y:S04]  /*c1d0*/  BSSY.RECONVERGENT B0, `(.L_x_1009) ;  /* 0x000001d000007945 */ /* 0x000fe80003800200 */
[----:B------:R-:W-:Y:S05]  /*c1e0*/  @P4 BRA `(.L_x_1010) ;  /* 0x00000000006c4947 */ /* 0x000fea0003800000 */
[----:B------:R-:W2:Y:S01]  /*c1f0*/  LDC.64 R24, c[0x0][0x3f8] ;  /* 0x0000fe00ff187b82 */ /* 0x000ea20000000a00 */
[----:B------:R-:W-:-:S07]  /*c200*/  IMAD R51, R51, 0x18, R118 ;  /* 0x0000001833337824 */ /* 0x000fce00078e0276 */
[----:B------:R-:W4:Y:S01]  /*c210*/  LDC.64 R12, c[0x0][0x3d8] ;  /* 0x0000f600ff0c7b82 */ /* 0x000f220000000a00 */
[----:B--2---:R-:W-:Y:S01]  /*c220*/  IMAD.WIDE.U32 R14, R24, 0x3, RZ ;  /* 0x00000003180e7825 */ /* 0x004fe200078e00ff */
[C---:B-1----:R-:W-:Y:S02]  /*c230*/  LEA R17, R25.reuse, R25, 0x1 ;  /* 0x0000001919117211 */ /* 0x042fe400078e08ff */
        /* <DEDUP_REMOVED lines=22> */
.L_x_1010:
[----:B------:R-:W-:Y:S05]  /*c3a0*/  BSYNC.RECONVERGENT B0 ;  /* 0x0000000000007941 */ /* 0x000fea0003800200 */
.L_x_1009:
[----:B------:R-:W-:Y:S05]  /*c3b0*/  @!P1 BRA `(.L_x_1011) ;  /* 0x0000000800e09947 */ /* 0x000fea0003800000 */
[----:B----4-:R-:W4:Y:S01]  /*c3c0*/  LDC.64 R6, c[0x0][0x3d0] ;  /* 0x0000f400ff067b82 */ /* 0x010f220000000a00 */
[----:B------:R-:W-:Y:S01]  /*c3d0*/  LOP3.LUT R5, R87, 0x1, RZ, 0xc0, !PT ;  /* 0x0000000157057812 */ /* 0x000fe200078ec0ff */
[----:B------:R-:W-:Y:S04]  /*c3e0*/  BSSY.RECONVERGENT B0, `(.L_x_1012) ;  /* 0x000001d000007945 */ /* 0x000fe80003800200 */
[----:B------:R-:W-:-:S04]  /*c3f0*/  IMAD R15, R5, R116, RZ ;  /* 0x00000074050f7224 */ /* 0x000fc800078e02ff */
[----:B------:R-:W-:-:S05]  /*c400*/  IMAD R4, R15, R114, RZ ;  /* 0x000000720f047224 */ /* 0x000fca00078e02ff */
[----:B------:R-:W-:-:S05]  /*c410*/  SHF.L.U32 R5, R4, 0x1, RZ ;  /* 0x0000000104057819 */ /* 0x000fca00000006ff */
[----:B----4-:R-:W-:Y:S01]  /*c420*/  IMAD.WIDE R6, R5, 0x4, R6 ;  /* 0x0000000405067825 */ /* 0x010fe200078e0206 */
[----:B------:R-:W-:Y:S06]  /*c430*/  @P0 BRA `(.L_x_1013) ;  /* 0x00000000005c0947 */ /* 0x000fec0003800000 */
[----:B------:R-:W2:Y:S01]  /*c440*/  LDC.64 R4, c[0x0][0x3c8] ;  /* 0x0000f200ff047b82 */ /* 0x000ea20000000a00 */
[----:B------:R-:W-:Y:S01]  /*c450*/  IADD3 R15, PT, PT, R15, R115, RZ ;  /* 0x000000730f0f7210 */ /* 0x000fe20007ffe0ff */
[----:B------:R-:W-:Y:S01]  /*c460*/  IMAD R13, R116, UR7, R115 ;  /* 0x00000007740d7c24 */ /* 0x000fe2000f8e0273 */
[----:B---3--:R-:W-:-:S03]  /*c470*/  LOP3.LUT P0, R10, R87, 0x2, RZ, 0xc0, !PT ;  /* 0x00000002570a7812 */ /* 0x008fc6000780c0ff */
[----:B------:R-:W-:Y:S01]  /*c480*/  IMAD.WIDE.U32 R12, R13, 0x8, R6 ;  /* 0x000000080d0c7825 */ /* 0x000fe200078e0006 */
[----:B-1----:R-:W-:-:S04]  /*c490*/  IADD3 R17, PT, PT, -R10, 0x1, RZ ;  /* 0x000000010a117810 */ /* 0x002fc80007ffe1ff */
[----:B------:R4:W-:Y:S01]  /*c4a0*/  STG.E.64 desc[UR8][R12.64], R8 ;  /* 0x000000080c007986 */ /* 0x0009e2000c101b08 */
[----:B------:R-:W-:Y:S01]  /*c4b0*/  UMOV UR5, 0xffffffff ;  /* 0xffffffff00057882 */ /* 0x000fe20000000000 */
[----:B--2---:R-:W-:Y:S01]  /*c4c0*/  IMAD.WIDE.U32 R14, R15, 0x4, R4 ;  /* 0x000000040f0e7825 */ /* 0x004fe200078e0004 */
        /* <DEDUP_REMOVED lines=9> */
.L_x_1014:
[----:B------:R-:W2:Y:S04]  /*c560*/  LDG.E.STRONG.GPU R4, desc[UR8][R14.64] ;  /* 0x000000080e047981 */ /* 0x000ea8000c1ef900 */
[----:B--2---:R-:W-:Y:S04]  /*c570*/  CCTL.IVALL ;  /* 0x00000000ff00798f */ /* 0x004fe80002000000 */
[----:B------:R4:W-:Y:S01]  /*c580*/  STL [R1], R4 ;  /* 0x0000000401007387 */ /* 0x0009e20000100800 */
[----:B------:R-:W-:-:S13]  /*c590*/  ISETP.NE.AND P0, PT, R4, R5, PT ;  /* 0x000000050400720c */ /* 0x000fda0003f05270 */
[----:B----4-:R-:W-:Y:S05]  /*c5a0*/  @P0 BRA `(.L_x_1014) ;  /* 0xfffffffc00ec0947 */ /* 0x010fea000383ffff */
.L_x_1013:
[----:B------:R-:W-:Y:S05]  /*c5b0*/  BSYNC.RECONVERGENT B0 ;  /* 0x0000000000007941 */ /* 0x000fea0003800200 */
.L_x_1012:
[----:B------:R-:W-:Y:S01]  /*c5c0*/  BAR.SYNC.DEFER_BLOCKING 0x0 ;  /* 0x0000000000007b1d */ /* 0x000fe20000010000 */
[----:B------:R-:W-:Y:S01]  /*c5d0*/  ISETP.GE.U32.AND P0, PT, R114, 0x8, PT ;  /* 0x000000087200780c */ /* 0x000fe20003f06070 */
[----:B---3--:R-:W-:-:S12]  /*c5e0*/  HFMA2 R10, -RZ, RZ, 0, 0 ;  /* 0x00000000ff0a7431 */ /* 0x008fd800000001ff */
        /* <DEDUP_REMOVED lines=12> */
.L_x_1016:
[----:B------:R-:W-:-:S04]  /*c6b0*/  ISETP.NE.AND P5, PT, RZ, UR5, PT ;  /* 0x00000005ff007c0c */ /* 0x000fc8000bfa5270 */
[----:B------:R-:W-:-:S13]  /*c6c0*/  ISETP.NE.OR P5, PT, R118, RZ, !P5 ;  /* 0x000000ff7600720c */ /* 0x000fda0006fa5670 */
[----:B------:R-:W-:-:S05]  /*c6d0*/  @!P5 IMAD.WIDE.U32 R4, R37, 0x8, R6 ;  /* 0x000000082504d825 */ /* 0x000fca00078e0006 */
[----:B------:R3:W0:Y:S01]  /*c6e0*/  @!P5 LDG.E.64 R12, desc[UR8][R4.64] ;  /* 0x00000008040cd981 */ /* 0x000622000c1e1b00 */
[C---:B--2---:R-:W-:Y:S02]  /*c6f0*/  IADD3 R14, PT, PT, R10.reuse, 0x1, RZ ;  /* 0x000000010a0e7810 */ /* 0x044fe40007ffe0ff */
        /* <DEDUP_REMOVED lines=19> */
[----:B-1----:R-:W-:-:S06]  /*c830*/  @!P4 IMAD.WIDE.U32 R16, R23, 0x8, R6 ;  /* 0x000000081710c825 */ /* 0x002fcc00078e0006 */
[----:B------:R-:W4:Y:S01]  /*c840*/  @!P4 LDG.E.64 R16, desc[UR8][R16.64] ;  /* 0x000000081010c981 */ /* 0x000f22000c1e1b00 */
        /* <DEDUP_REMOVED lines=9> */
[----:B------:R-:W4:Y:S04]  /*c8e0*/  @!P1 LDG.E.64 R12, desc[UR8][R12.64] ;  /* 0x000000080c0c9981 */ /* 0x000f28000c1e1b00 */
[----:B------:R-:W5:Y:S02]  /*c8f0*/  @!P2 LDG.E.64 R14, desc[UR8][R14.64] ;  /* 0x000000080e0ea981 */ /* 0x000f64000c1e1b00 */
[----:B------:R-:W-:-:S06]  /*c900*/  @!P5 IMAD.WIDE.U32 R18, R33, 0x8, R6 ;  /* 0x000000082112d825 */ /* 0x000fcc00078e0006 */
[----:B------:R-:W5:Y:S01]  /*c910*/  @!P5 LDG.E.64 R18, desc[UR8][R18.64] ;  /* 0x000000081212d981 */ /* 0x000f62000c1e1b00 */
[----:B--2---:R-:W-:-:S06]  /*c920*/  @!P6 IMAD.WIDE.U32 R4, R31, 0x8, R6 ;  /* 0x000000081f04e825 */ /* 0x004fcc00078e0006 */
[----:B------:R-:W2:Y:S01]  /*c930*/  @!P6 LDG.E.64 R4, desc[UR8][R4.64] ;  /* 0x000000080404e981 */ /* 0x000ea2000c1e1b00 */
        /* <DEDUP_REMOVED lines=13> */
[----:B----4-:R-:W-:Y:S01]  /*ca10*/  @!P1 FADD.FTZ R8, R8, R12 ;  /* 0x0000000c08089221 */ /* 0x010fe20000010000 */
        /* <DEDUP_REMOVED lines=9> */
[----:B--2---:R-:W-:Y:S01]  /*cab0*/  @!P6 FADD.FTZ R8, R8, R4 ;  /* 0x000000040808e221 */ /* 0x004fe20000010000 */
[----:B------:R-:W-:Y:S01]  /*cac0*/  @!P6 FADD.FTZ R9, R9, R5 ;  /* 0x000000050909e221 */ /* 0x000fe20000010000 */
[----:B------:R-:W-:Y:S06]  /*cad0*/  @P0 BRA `(.L_x_1016) ;  /* 0xfffffff800f40947 */ /* 0x000fec000383ffff */
[----:B------:R-:W-:-:S07]  /*cae0*/  MOV R10, R41 ;  /* 0x00000029000a7202 */ /* 0x000fce0000000f00 */
.L_x_1015:
        /* <DEDUP_REMOVED lines=11> */
[----:B-1----:R-:W-:-:S02]  /*cba0*/  IADD3 R17, PT, PT, R10, 0x3, RZ ;  /* 0x000000030a117810 */ /* 0x002fc40007ffe0ff */
        /* <DEDUP_REMOVED lines=12> */
[--C-:B--2---:R-:W-:Y:S01]  /*cc70*/  @!P2 IMAD.WIDE.U32 R14, R15, 0x8, R6.reuse ;  /* 0x000000080f0ea825 */ /* 0x104fe200078e0006 */
        /* <DEDUP_REMOVED lines=13> */
.L_x_1017:
        /* <DEDUP_REMOVED lines=19> */
.L_x_1018:
        /* <DEDUP_REMOVED lines=11> */
.L_x_1019:
[----:B------:R-:W-:Y:S05]  /*cf30*/  BSYNC.RECONVERGENT B0 ;  /* 0x0000000000007941 */ /* 0x000fea0003800200 */
.L_x_1011:
        /* <DEDUP_REMOVED lines=16> */
.L_x_1025:
[----:B------:R-:W-:-:S05]  /*d040*/  LEA R16, R8, R1, 0x2 ;  /* 0x0000000108107211 */ /* 0x000fca00078e10ff */
[----:B------:R-:W3:Y:S04]  /*d050*/  LDL.64 R4, [R16+0x10] ;  /* 0x0000100010047983 */ /* 0x000ee80000100a00 */
[----:B--2---:R-:W2:Y:S01]  /*d060*/  LDL.64 R14, [R16+0x90] ;  /* 0x00009000100e7983 */ /* 0x004ea20000100a00 */
[----:B------:R-:W-:Y:S01]  /*d070*/  BSSY.RECONVERGENT B0, `(.L_x_1020) ;  /* 0x000003b000007945 */ /* 0x000fe20003800200 */
[--C-:B0--3--:R-:W-:Y:S02]  /*d080*/  HADD2.F32 R7, -RZ, R4.reuse.H0_H0 ;  /* 0x20000004ff077230 */ /* 0x109fe40000004100 */
[----:B------:R-:W-:Y:S02]  /*d090*/  HADD2.F32 R9, -RZ, R4.H1_H1 ;  /* 0x30000004ff097230 */ /* 0x000fe40000004100 */
[----:B--2---:R-:W-:-:S02]  /*d0a0*/  HADD2.F32 R4, -RZ, R14.H0_H0 ;  /* 0x2000000eff047230 */ /* 0x004fc40000004100 */
[C---:B------:R-:W-:Y:S01]  /*d0b0*/  FADD.FTZ R7, -R70.reuse, R7 ;  /* 0x0000000746077221 */ /* 0x040fe20000010100 */
[----:B------:R-:W-:-:S03]  /*d0c0*/  FADD.FTZ R9, -R70, R9 ;  /* 0x0000000946097221 */ /* 0x000fc60000010100 */
[-C--:B------:R-:W-:Y:S01]  /*d0d0*/  FMUL.FTZ R23, R7, R0.reuse ;  /* 0x0000000007177220 */ /* 0x080fe20000410000 */
[----:B------:R-:W-:Y:S02]  /*d0e0*/  HADD2.F32 R7, -RZ, R14.H1_H1 ;  /* 0x3000000eff077230 */ /* 0x000fe40000004100 */
[----:B------:R-:W-:Y:S01]  /*d0f0*/  FMUL.FTZ R25, R9, R0 ;  /* 0x0000000009197220 */ /* 0x000fe20000410000 */
[----:B------:R-:W-:-:S03]  /*d100*/  @P2 FFMA.FTZ R6, R11, R23, R2 ;  /* 0x000000170b062223 */ /* 0x000fc60000010002 */
[----:B------:R-:W-:Y:S01]  /*d110*/  @P2 FFMA.FTZ R9, R22, R25, R3 ;  /* 0x0000001916092223 */ /* 0x000fe20000010003 */
[----:B------:R-:W-:-:S03]  /*d120*/  @P2 FMUL.FTZ R12, R6, -1.4426950216293334961 ;  /* 0xbfb8aa3b060c2820 */ /* 0x000fc60000410000 */
[----:B------:R-:W-:-:S03]  /*d130*/  @P2 FMUL.FTZ R18, R9, -1.4426950216293334961 ;  /* 0xbfb8aa3b09122820 */ /* 0x000fc60000410000 */
[----:B------:R-:W0:Y:S04]  /*d140*/  @P2 MUFU.EX2 R12, R12 ;  /* 0x0000000c000c2308 */ /* 0x000e280000000800 */
[----:B------:R-:W2:Y:S01]  /*d150*/  @P2 MUFU.EX2 R18, R18 ;  /* 0x0000001200122308 */ /* 0x000ea20000000800 */
[----:B0-----:R-:W-:-:S04]  /*d160*/  @P2 FADD.FTZ R16, R12, 1 ;  /* 0x3f8000000c102421 */ /* 0x001fc80000010000 */
[----:B-1----:R-:W0:Y:S01]  /*d170*/  @P2 MUFU.RCP R17, R16 ;  /* 0x0000001000112308 */ /* 0x002e220000001000 */
[----:B--2---:R-:W-:-:S07]  /*d180*/  @P2 FADD.FTZ R19, R18, 1 ;  /* 0x3f80000012132421 */ /* 0x004fce0000010000 */
[----:B------:R-:W1:Y:S01]  /*d190*/  @P2 MUFU.RCP R20, R19 ;  /* 0x0000001300142308 */ /* 0x000e620000001000 */
[----:B0-----:R-:W-:Y:S01]  /*d1a0*/  @P2 FADD.FTZ R21, -R17, 1 ;  /* 0x3f80000011152421 */ /* 0x001fe20000010100 */
[----:B------:R-:W-:-:S03]  /*d1b0*/  @P2 FMUL.FTZ R17, R4, R17 ;  /* 0x0000001104112220 */ /* 0x000fc60000410000 */
[----:B------:R-:W-:Y:S01]  /*d1c0*/  @P2 FFMA.FTZ R6, R6, R21, 1 ;  /* 0x3f80000006062423 */ /* 0x000fe20000010015 */
[----:B------:R-:W-:Y:S01]  /*d1d0*/  LEA R21, R8, R113, 0x4 ;  /* 0x0000007108157211 */ /* 0x000fe200078e20ff */
[----:B-1----:R-:W-:-:S03]  /*d1e0*/  @P2 FADD.FTZ R24, -R20, 1 ;  /* 0x3f80000014182421 */ /* 0x002fc60000010100 */
[----:B------:R-:W-:Y:S01]  /*d1f0*/  ISETP.GE.U32.AND P0, PT, R21, UR14, PT ;  /* 0x0000000e15007c0c */ /* 0x000fe2000bf06070 */
[----:B------:R-:W-:Y:S01]  /*d200*/  @P2 FMUL.FTZ R20, R7, R20 ;  /* 0x0000001407142220 */ /* 0x000fe20000410000 */
[----:B------:R-:W-:Y:S01]  /*d210*/  SHF.R.S32.HI R12, RZ, 0x1f, R21 ;  /* 0x0000001fff0c7819 */ /* 0x000fe20000011415 */
[----:B------:R-:W-:Y:S01]  /*d220*/  @P2 FFMA.FTZ R9, R9, R24, 1 ;  /* 0x3f80000009092423 */ /* 0x000fe20000010018 */
[----:B------:R-:W-:Y:S01]  /*d230*/  IADD3 R27, PT, PT, R21, 0x10, RZ ;  /* 0x00000010151b7810 */ /* 0x000fe20007ffe0ff */
[----:B------:R-:W-:Y:S01]  /*d240*/  @P2 FMUL.FTZ R4, R17, R6 ;  /* 0x0000000611042220 */ /* 0x000fe20000410000 */
[----:B------:R-:W-:Y:S01]  /*d250*/  ISETP.GE.AND.EX P0, PT, R12, UR15, PT, P0 ;  /* 0x0000000f0c007c0c */ /* 0x000fe2000bf06300 */
[----:B------:R-:W-:Y:S01]  /*d260*/  @P2 FMUL.FTZ R7, R20, R9 ;  /* 0x0000000914072220 */ /* 0x000fe20000410000 */
[--C-:B------:R-:W-:Y:S01]  /*d270*/  HADD2.F32 R9, -RZ, R5.reuse.H0_H0 ;  /* 0x20000005ff097230 */ /* 0x100fe20000004100 */
[----:B------:R-:W-:Y:S01]  /*d280*/  ISETP.GE.U32.AND P1, PT, R27, UR14, PT ;  /* 0x0000000e1b007c0c */ /* 0x000fe2000bf26070 */
[----:B------:R-:W-:Y:S01]  /*d290*/  HADD2.F32 R5, -RZ, R5.H1_H1 ;  /* 0x30000005ff057230 */ /* 0x000fe20000004100 */
[----:B------:R-:W-:Y:S01]  /*d2a0*/  SHF.R.S32.HI R20, RZ, 0x1f, R27 ;  /* 0x0000001fff147819 */ /* 0x000fe2000001141b */
[----:B------:R-:W-:Y:S01]  /*d2b0*/  FFMA.FTZ R6, R10, R23, R13 ;  /* 0x000000170a067223 */ /* 0x000fe2000001000d */
[C---:B------:R-:W-:Y:S01]  /*d2c0*/  FADD.FTZ R17, -R70.reuse, R9 ;  /* 0x0000000946117221 */ /* 0x040fe20000010100 */
[----:B------:R-:W-:Y:S01]  /*d2d0*/  ISETP.NE.AND P2, PT, RZ, UR10, PT ;  /* 0x0000000aff007c0c */ /* 0x000fe2000bf45270 */
[----:B------:R-:W-:Y:S01]  /*d2e0*/  FADD.FTZ R19, -R70, R5 ;  /* 0x0000000546137221 */ /* 0x000fe20000010100 */
[----:B------:R-:W-:Y:S01]  /*d2f0*/  FFMA.FTZ R5, R10, R25, R13 ;  /* 0x000000190a057223 */ /* 0x000fe2000001000d */
[----:B------:R-:W-:Y:S01]  /*d300*/  FMUL.FTZ R14, R17, R0 ;  /* 0x00000000110e7220 */ /* 0x000fe20000410000 */
[----:B------:R-:W-:Y:S01]  /*d310*/  ISETP.GE.AND.EX P1, PT, R20, UR15, PT, P1 ;  /* 0x0000000f14007c0c */ /* 0x000fe2000bf26310 */
[----:B------:R-:W-:Y:S01]  /*d320*/  FFMA.FTZ R9, R11, R4, -R6 ;  /* 0x000000040b097223 */ /* 0x000fe20000010806 */
[----:B------:R-:W-:Y:S01]  /*d330*/  FMUL.FTZ R16, R19, R0 ;  /* 0x0000000013107220 */ /* 0x000fe20000410000 */
[----:B------:R-:W-:Y:S01]  /*d340*/  FFMA.FTZ R17, R22, R7, -R5 ;  /* 0x0000000716117223 */ /* 0x000fe20000010805 */
        /* <DEDUP_REMOVED lines=13> */
.L_x_1021:
[----:B------:R-:W-:Y:S05]  /*d420*/  BSYNC.RECONVERGENT B0 ;  /* 0x0000000000007941 */ /* 0x000fea0003800200 */
.L_x_1020:
[--C-:B------:R-:W-:Y:S02]  /*d430*/  HADD2.F32 R4, -RZ, R15.reuse.H0_H0 ;  /* 0x2000000fff047230 */ /* 0x100fe40000004100 */
[C-C-:B------:R-:W-:Y:S01]  /*d440*/  FFMA.FTZ R18, R10.reuse, R14, R13.reuse ;  /* 0x0000000e0a127223 */ /* 0x140fe2000001000d */
[----:B------:R-:W-:Y:S01]  /*d450*/  FFMA.FTZ R19, R10, R16, R13 ;  /* 0x000000100a137223 */ /* 0x000fe2000001000d */
[----:B------:R-:W-:Y:S01]  /*d460*/  HADD2.F32 R15, -RZ, R15.H1_H1 ;  /* 0x3000000fff0f7230 */ /* 0x000fe20000004100 */
[----:B------:R-:W-:Y:S06]  /*d470*/  @!P2 BRA `(.L_x_1022) ;  /* 0x000000000048a947 */ /* 0x000fec0003800000 */
        /* <DEDUP_REMOVED lines=18> */
.L_x_1022:
[----:B------:R-:W-:Y:S01]  /*d5a0*/  BSSY.RECONVERGENT B0, `(.L_x_1023) ;  /* 0x0000010000007945 */ /* 0x000fe20003800200 */
[----:B0-----:R-:W-:Y:S01]  /*d5b0*/  FFMA.FTZ R7, R11, R4, -R18 ;  /* 0x000000040b077223 */ /* 0x001fe20000010812 */
        /* <DEDUP_REMOVED lines=14> */
.L_x_1024:
[----:B------:R-:W-:Y:S05]  /*d6a0*/  BSYNC.RECONVERGENT B0 ;  /* 0x0000000000007941 */ /* 0x000fea0003800200 */
.L_x_1023:
[----:B------:R-:W-:-:S04]  /*d6b0*/  IADD3 R8, PT, PT, R8, 0x2, RZ ;  /* 0x0000000208087810 */ /* 0x000fc80007ffe0ff */
[----:B------:R-:W-:-:S13]  /*d6c0*/  ISETP.NE.AND P0, PT, R8, 0x20, PT ;  /* 0x000000200800780c */ /* 0x000fda0003f05270 */
[----:B------:R-:W-:Y:S05]  /*d6d0*/  @P0 BRA `(.L_x_1025) ;  /* 0xfffffff800580947 */ /* 0x000fea000383ffff */
[----:B------:R-:W-:Y:S02]  /*d6e0*/  IADD3 R85, PT, PT, R116, R85, RZ ;  /* 0x0000005574557210 */ /* 0x000fe40007ffe0ff */
[----:B------:R-:W-:Y:S02]  /*d6f0*/  IADD3 R87, PT, PT, R87, 0x1, RZ ;  /* 0x0000000157577810 */ /* 0x000fe40007ffe0ff */
[----:B------:R-:W-:-:S13]  /*d700*/  ISETP.GE.AND P0, PT, R85, UR4, PT ;  /* 0x0000000455007c0c */ /* 0x000fda000bf06270 */
[----:B------:R-:W-:Y:S05]  /*d710*/  @!P0 BRA `(.L_x_1026) ;  /* 0xffffff2800d08947 */ /* 0x000fea000383ffff */
.L_x_1000:
        /* <DEDUP_REMOVED lines=19> */
.L_x_1028:
[----:B------:R-:W-:Y:S05]  /*d850*/  BSYNC.RECONVERGENT B0 ;  /* 0x0000000000007941 */ /* 0x000fea0003800200 */
.L_x_1027:
[----:B------:R-:W-:Y:S05]  /*d860*/  @P0 EXIT ;  /* 0x000000000000094d */ /* 0x000fea0003800000 */
[----:B------:R-:W-:Y:S05]  /*d870*/  @P2 BRA `(.L_x_1029) ;  /* 0x0000000000202947 */ /* 0x000fea0003800000 */
[----:B------:R-:W-:-:S05]  /*d880*/  IMAD R0, R4, R7, RZ ;  /* 0x0000000704007224 */ /* 0x000fca00078e02ff */
[----:B------:R-:W-:-:S13]  /*d890*/  ISETP.NE.AND P0, PT, R0, -0x1, PT ;  /* 0xffffffff0000780c */ /* 0x000fda0003f05270 */
[----:B------:R-:W-:Y:S05]  /*d8a0*/  @!P0 BRA `(.L_x_1029) ;  /* 0x0000000000148947 */ /* 0x000fea0003800000 */
.L_x_1030:
[----:B0-----:R-:W2:Y:S04]  /*d8b0*/  LDG.E.STRONG.GPU R5, desc[UR8][R2.64] ;  /* 0x0000000802057981 */ /* 0x001ea8000c1ef900 */
[----:B--2---:R-:W-:Y:S01]  /*d8c0*/  CCTL.IVALL ;  /* 0x00000000ff00798f */ /* 0x004fe20002000000 */
[----:B------:R-:W-:Y:S05]  /*d8d0*/  YIELD ;  /* 0x0000000000007946 */ /* 0x000fea0003800000 */
[----:B------:R-:W-:-:S13]  /*d8e0*/  ISETP.NE.AND P0, PT, R5, R0, PT ;  /* 0x000000000500720c */ /* 0x000fda0003f05270 */
[----:B------:R-:W-:Y:S05]  /*d8f0*/  @P0 BRA `(.L_x_1030) ;  /* 0xfffffffc00ec0947 */ /* 0x000fea000383ffff */
.L_x_1029:
        /* <DEDUP_REMOVED lines=74> */
.L_x_1033:
        /* <DEDUP_REMOVED lines=31> */
.L_x_1032:
[----:B------:R-:W-:Y:S05]  /*df90*/  BSYNC.RECONVERGENT B0 ;  /* 0x0000000000007941 */ /* 0x000fea0003800200 */
.L_x_1031:
        /* <DEDUP_REMOVED lines=10> */
.L_x_1034:
        /* <DEDUP_REMOVED lines=87> */
.L_x_1035:
        /* <DEDUP_REMOVED lines=13> */
.L_x_4512:


//--------------------- .text._Z35group_norm_nhwc_bwd_one_pass_kernelI11Fp16IOFp16WLi64ELi48ELi384EEv26Group_norm_nhwc_bwd_params --------------------------
	.section	.text._Z35group_norm_nhwc_bwd_one_pass_kernelI11Fp16IOFp16WLi64ELi48ELi384EEv26Group_norm_nhwc_bwd_params,"ax",@progbits
	.align	128
        .global         _Z35group_norm_nhwc_bwd_one_pass_kernelI11Fp16IOFp16WLi64ELi48ELi384EEv26Group_norm_nhwc_bwd_params
        .type           _Z35group_norm_nhwc_bwd_one_pass_kernelI11Fp16IOFp16WLi64ELi48ELi384EEv26Group_norm_nhwc_bwd_params,@function
        .size           _Z35group_norm_nhwc_bwd_one_pass_kernelI11Fp16IOFp16WLi64ELi48ELi384EEv26Group_norm_nhwc_bwd_params,(.L_x_4513 - _Z35group_norm_nhwc_bwd_one_pass_kernelI11Fp16IOFp16WLi64ELi48ELi384EEv26Group_norm_nhwc_bwd_params)
        .other          _Z35group_norm_nhwc_bwd_one_pass_kernelI11Fp16IOFp16WLi64ELi48ELi384EEv26Group_norm_nhwc_bwd_params,@"STO_CUDA_ENTRY STV_DEFAULT"
_Z35group_norm_nhwc_bwd_one_pass_kernelI11Fp16IOFp16WLi64ELi48ELi384EEv26Group_norm_nhwc_bwd_params:
.text._Z35group_norm_nhwc_bwd_one_pass_kernelI11Fp16IOFp16WLi64ELi48ELi384EEv26Group_norm_nhwc_bwd_params:
        /* <DEDUP_REMOVED lines=32> */
.L_x_1067:
        /* <DEDUP_REMOVED lines=147> */
[----:B---3--:R-:W-:Y:S02]  /*0b30*/  HADD2.F32 R43, -RZ, R43.H0_H0 ;  /* 0x2000002bff2b7230 */ /* 0x008fe40000004100 */
[----:B----4-:R-:W-:Y:S02]  /*0b40*/  HADD2.F32 R9, -RZ, R17.H0_H0 ;  /* 0x20000011ff097230 */ /* 0x010fe40000004100 */
[----:B------:R-:W-:Y:S02]  /*0b50*/  @P4 HADD2.F32 R45, -RZ, R19.H0_H0 ;  /* 0x20000013ff2d4230 */ /* 0x000fe40000004100 */
[----:B------:R-:W-:Y:S01]  /*0b60*/  @P4 HADD2.F32 R44, -RZ, R18.H0_H0 ;  /* 0x20000012ff2c4230 */ /* 0x000fe20000004100 */
        /* <DEDUP_REMOVED lines=74> */
.L_x_1037:
        /* <DEDUP_REMOVED lines=144> */
.L_x_1038:
        /* <DEDUP_REMOVED lines=46> */
.L_x_1040:
[----:B------:R-:W-:Y:S05]  /*1bf0*/  BSYNC.RECONVERGENT B0 ;  /* 0x0000000000007941 */ /* 0x000fea0003800200 */
.L_x_1039:
        /* <DEDUP_REMOVED lines=32> */
.L_x_1042:
[----:B------:R-:W-:Y:S05]  /*1e00*/  BSYNC.RECONVERGENT B0 ;  /* 0x0000000000007941 */ /* 0x000fea0003800200 */
.L_x_1041:
        /* <DEDUP_REMOVED lines=78> */
.L_x_1044:
[----:B------:R-:W-:Y:S05]  /*22f0*/  BSYNC.RECONVERGENT B0 ;  /* 0x0000000000007941 */ /* 0x000fea0003800200 */
.L_x_1043:
        /* <DEDUP_REMOVED lines=29> */
.L_x_1046:
[----:B------:R-:W-:Y:S05]  /*24d0*/  BSYNC.RECONVERGENT B0 ;  /* 0x0000000000007941 */ /* 0x000fea0003800200 */
.L_x_1045:
        /* <DEDUP_REMOVED lines=24> */
.L_x_1049:
[----:B----4-:R-:W3:Y:S04]  /*2660*/  LDG.E.STRONG.GPU R14, desc[UR8][R12.64] ;  /* 0x000000080c0e7981 */ /* 0x010ee8000c1ef900 */
[----:B---3--:R-:W-:Y:S01]  /*2670*/  CCTL.IVALL ;  /* 0x00000000ff00798f */ /* 0x008fe20002000000 */
[----:B------:R-:W-:Y:S05]  /*2680*/  YIELD ;  /* 0x0000000000007946 */ /* 0x000fea0003800000 */
[----:B------:R-:W-:-:S13]  /*2690*/  ISETP.NE.AND P1, PT, R14, R19, PT ;  /* 0x000000130e00720c */ /* 0x000fda0003f25270 */
[----:B------:R-:W-:Y:S05]  /*26a0*/  @P1 BRA `(.L_x_1049) ;  /* 0xfffffffc00ec1947 */ /* 0x000fea000383ffff */
.L_x_1048:
        /* <DEDUP_REMOVED lines=15> */
.L_x_1051:
        /* <DEDUP_REMOVED lines=59> */
.L_x_1050:
        /* <DEDUP_REMOVED lines=34> */
.L_x_1052:
        /* <DEDUP_REMOVED lines=18> */
.L_x_1053:
        /* <DEDUP_REMOVED lines=9> */
.L_x_1054:
[----:B------:R-:W-:Y:S05]  /*2f20*/  BSYNC.RECONVERGENT B0 ;  /* 0x0000000000007941 */ /* 0x000fea0003800200 */
.L_x_1047:
        /* <DEDUP_REMOVED lines=60> */
.L_x_1055:
        /* <DEDUP_REMOVED lines=21> */
.L_x_1057:
[----:B------:R-:W-:Y:S05]  /*3440*/  BSYNC.RECONVERGENT B0 ;  /* 0x0000000000007941 */ /* 0x000fea0003800200 */
.L_x_1056:
        /* <DEDUP_REMOVED lines=23> */
.L_x_1058:
        /* <DEDUP_REMOVED lines=18> */
.L_x_1060:
[----:B------:R-:W-:Y:S05]  /*36e0*/  BSYNC.RECONVERGENT B0 ;  /* 0x0000000000007941 */ /* 0x000fea0003800200 */
.L_x_1059:
        /* <DEDUP_REMOVED lines=25> */
.L_x_1061:
        /* <DEDUP_REMOVED lines=20> */
.L_x_1063:
[----:B------:R-:W-:Y:S05]  /*39c0*/  BSYNC.RECONVERGENT B0 ;  /* 0x0000000000007941 */ /* 0x000fea0003800200 */
.L_x_1062:
        /* <DEDUP_REMOVED lines=24> */
.L_x_1064:
        /* <DEDUP_REMOVED lines=18> */
.L_x_1066:
[----:B------:R-:W-:Y:S05]  /*3c70*/  BSYNC.RECONVERGENT B0 ;  /* 0x0000000000007941 */ /* 0x000fea0003800200 */
.L_x_1065:
[----:B------:R-:W-:Y:S02]  /*3c80*/  IADD3 R37, PT, PT, R3, R37, RZ ;  /* 0x0000002503257210 */ /* 0x000fe40007ffe0ff */
[----:B------:R-:W-:Y:S02]  /*3c90*/  IADD3 R38, PT, PT, R38, 0x1, RZ ;  /* 0x0000000126267810 */ /* 0x000fe40007ffe0ff */
[----:B------:R-:W-:-:S13]  /*3ca0*/  ISETP.GE.AND P0, PT, R37, UR4, PT ;  /* 0x0000000425007c0c */ /* 0x000fda000bf06270 */
[----:B------:R-:W-:Y:S05]  /*3cb0*/  @!P0 BRA `(.L_x_1067) ;  /* 0xffffffc400508947 */ /* 0x000fea000383ffff */
.L_x_1036:
        /* <DEDUP_REMOVED lines=19> */
.L_x_1069:
[----:B------:R-:W-:Y:S05]  /*3df0*/  BSYNC.RECONVERGENT B0 ;  /* 0x0000000000007941 */ /* 0x000fea0003800200 */
.L_x_1068:
[----:B------:R-:W-:Y:S05]  /*3e00*/  @P0 EXIT ;  /* 0x000000000000094d */ /* 0x000fea0003800000 */
[----:B------:R-:W-:Y:S05]  /*3e10*/  @P2 BRA `(.L_x_1070) ;  /* 0x0000000000202947 */ /* 0x000fea0003800000 */
[----:B------:R-:W-:-:S05]  /*3e20*/  IMAD R0, R4, R7, RZ ;  /* 0x0000000704007224 */ /* 0x000fca00078e02ff */
[----:B------:R-:W-:-:S13]  /*3e30*/  ISETP.NE.AND P0, PT, R0, -0x1, PT ;  /* 0xffffffff0000780c */ /* 0x000fda0003f05270 */
[----:B------:R-:W-:Y:S05]  /*3e40*/  @!P0 BRA `(.L_x_1070) ;  /* 0x0000000000148947 */ /* 0x000fea0003800000 */
.L_x_1071:
[----:B-1----:R-:W2:Y:S04]  /*3e50*/  LDG.E.STRONG.GPU R5, desc[UR8][R2.64] ;  /* 0x0000000802057981 */ /* 0x002ea8000c1ef900 */
[----:B--2---:R-:W-:Y:S01]  /*3e60*/  CCTL.IVALL ;  /* 0x00000000ff00798f */ /* 0x004fe20002000000 */
[----:B------:R-:W-:Y:S05]  /*3e70*/  YIELD ;  /* 0x0000000000007946 */ /* 0x000fea0003800000 */
[----:B------:R-:W-:-:S13]  /*3e80*/  ISETP.NE.AND P0, PT, R5, R0, PT ;  /* 0x000000000500720c */ /* 0x000fda0003f05270 */
[----:B------:R-:W-:Y:S05]  /*3e90*/  @P0 BRA `(.L_x_1071) ;  /* 0xfffffffc00ec0947 */ /* 0x000fea000383ffff */
.L_x_1070:
        /* <DEDUP_REMOVED lines=72> */
.L_x_1074:
        /* <DEDUP_REMOVED lines=31> */
.L_x_1073:
[----:B------:R-:W-:Y:S05]  /*4510*/  BSYNC.RECONVERGENT B0 ;  /* 0x0000000000007941 */ /* 0x000fea0003800200 */
.L_x_1072:
        /* <DEDUP_REMOVED lines=10> */
.L_x_1075:
        /* <DEDUP_REMOVED lines=87> */
.L_x_1076:
        /* <DEDUP_REMOVED lines=13> */
.L_x_4513:


//--------------------- .text._Z35group_norm_nhwc_bwd_one_pass_kernelI11Fp16IOFp16WLi128ELi48ELi384EEv26Group_norm_nhwc_bwd_params --------------------------
	.section	.text._Z35group_norm_nhwc_bwd_one_pass_kernelI11Fp16IOFp16WLi128ELi48ELi384EEv26Group_norm_nhwc_bwd_params,"ax",@progbits
	.align	128
        .global         _Z35group_norm_nhwc_bwd_one_pass_kernelI11Fp16IOFp16WLi128ELi48ELi384EEv26Group_norm_nhwc_bwd_params
        .type           _Z35group_norm_nhwc_bwd_one_pass_kernelI11Fp16IOFp16WLi128ELi48ELi384EEv26Group_norm_nhwc_bwd_params,@function
        .size           _Z35group_norm_nhwc_bwd_one_pass_kernelI11Fp16IOFp16WLi128ELi48ELi384EEv26Group_norm_nhwc_bwd_params,(.L_x_4514 - _Z35group_norm_nhwc_bwd_one_pass_kernelI11Fp16IOFp16WLi128ELi48ELi384EEv26Group_norm_nhwc_bwd_params)
        .other          _Z35group_norm_nhwc_bwd_one_pass_kernelI11Fp16IOFp16WLi128ELi48ELi384EEv26Group_norm_nhwc_bwd_params,@"STO_CUDA_ENTRY STV_DEFAULT"
_Z35group_norm_nhwc_bwd_one_pass_kernelI11Fp16IOFp16WLi128ELi48ELi384EEv26Group_norm_nhwc_bwd_params:
.text._Z35group_norm_nhwc_bwd_one_pass_kernelI11Fp16IOFp16WLi128ELi48ELi384EEv26Group_norm_nhwc_bwd_params:
        /* <DEDUP_REMOVED lines=21> */
.L_x_1120:
        /* <DEDUP_REMOVED lines=243> */
[----:B--2---:R-:W-:Y:S02]  /*1080*/  @P1 HADD2.F32 R11, -RZ, R3.H0_H0 ;  /* 0x20000003ff0b1230 */ /* 0x004fe40000004100 */
[----:B---3--:R-:W-:Y:S02]  /*1090*/  HADD2.F32 R3, -RZ, R20.H0_H0 ;  /* 0x20000014ff037230 */ /* 0x008fe40000004100 */
[----:B----4-:R-:W-:Y:S02]  /*10a0*/  HADD2.F32 R4, -RZ, R21.H0_H0 ;  /* 0x20000015ff047230 */ /* 0x010fe40000004100 */
        /* <DEDUP_REMOVED lines=147> */
.L_x_1078:
        /* <DEDUP_REMOVED lines=288> */
.L_x_1079:
        /* <DEDUP_REMOVED lines=48> */
.L_x_1081:
[----:B------:R-:W-:Y:S05]  /*2ee0*/  BSYNC.RECONVERGENT B0 ;  /* 0x0000000000007941 */ /* 0x000fea0003800200 */
.L_x_1080:
        /* <DEDUP_REMOVED lines=32> */
.L_x_1083:
[----:B------:R-:W-:Y:S05]  /*30f0*/  BSYNC.RECONVERGENT B0 ;  /* 0x0000000000007941 */ /* 0x000fea0003800200 */
.L_x_1082:
        /* <DEDUP_REMOVED lines=78> */
.L_x_1085:
[----:B------:R-:W-:Y:S05]  /*35e0*/  BSYNC.RECONVERGENT B0 ;  /* 0x0000000000007941 */ /* 0x000fea0003800200 */
.L_x_1084:
        /* <DEDUP_REMOVED lines=28> */
.L_x_1087:
[----:B------:R-:W-:Y:S05]  /*37b0*/  BSYNC.RECONVERGENT B0 ;  /* 0x0000000000007941 */ /* 0x000fea0003800200 */
.L_x_1086:
        /* <DEDUP_REMOVED lines=28> */
.L_x_1090:
[----:B------:R-:W2:Y:S04]  /*3980*/  LDG.E.STRONG.GPU R14, desc[UR6][R12.64] ;  /* 0x000000060c0e7981 */ /* 0x000ea8000c1ef900 */
[----:B--2---:R-:W-:Y:S01]  /*3990*/  CCTL.IVALL ;  /* 0x00000000ff00798f */ /* 0x004fe20002000000 */
[----:B------:R-:W-:Y:S05]  /*39a0*/  YIELD ;  /* 0x0000000000007946 */ /* 0x000fea0003800000 */
[----:B------:R-:W-:-:S13]  /*39b0*/  ISETP.NE.AND P0, PT, R14, R19, PT ;  /* 0x000000130e00720c */ /* 0x000fda0003f05270 */
[----:B------:R-:W-:Y:S05]  /*39c0*/  @P0 BRA `(.L_x_1090) ;  /* 0xfffffffc00ec0947 */ /* 0x000fea000383ffff */
.L_x_1089:
        /* <DEDUP_REMOVED lines=16> */
.L_x_1092:
        /* <DEDUP_REMOVED lines=62> */
.L_x_1091:
        /* <DEDUP_REMOVED lines=38> */
.L_x_1093:
        /* <DEDUP_REMOVED lines=19> */
.L_x_1094:
        /* <DEDUP_REMOVED lines=9> */
.L_x_1095:
[----:B------:R-:W-:Y:S05]  /*42d0*/  BSYNC.RECONVERGENT B0 ;  /* 0x0000000000007941 */ /* 0x000fea0003800200 */
.L_x_1088:
        /* <DEDUP_REMOVED lines=47> */
.L_x_1096:
        /* <DEDUP_REMOVED lines=54> */
.L_x_1098:
[----:B------:R-:W-:Y:S05]  /*4930*/  BSYNC.RECONVERGENT B0 ;  /* 0x0000000000007941 */ /* 0x000fea0003800200 */
.L_x_1097:
        /* <DEDUP_REMOVED lines=23> */
.L_x_1099:
        /* <DEDUP_REMOVED lines=21> */
.L_x_1101:
[----:B------:R-:W-:Y:S05]  /*4c00*/  BSYNC.RECONVERGENT B0 ;  /* 0x0000000000007941 */ /* 0x000fea0003800200 */
.L_x_1100:
        /* <DEDUP_REMOVED lines=23> */
.L_x_1102:
        /* <DEDUP_REMOVED lines=18> */
.L_x_1104:
[----:B------:R-:W-:Y:S05]  /*4ea0*/  BSYNC.RECONVERGENT B0 ;  /* 0x0000000000007941 */ /* 0x000fea0003800200 */
.L_x_1103:
        /* <DEDUP_REMOVED lines=31> */
.L_x_1105:
        /* <DEDUP_REMOVED lines=46> */
.L_x_1107:
[----:B------:R-:W-:Y:S05]  /*5380*/  BSYNC.RECONVERGENT B0 ;  /* 0x0000000000007941 */ /* 0x000fea0003800200 */
.L_x_1106:
        /* <DEDUP_REMOVED lines=21> */
.L_x_1108:
        /* <DEDUP_REMOVED lines=18> */
.L_x_1110:
[----:B------:R-:W-:Y:S05]  /*5600*/  BSYNC.RECONVERGENT B0 ;  /* 0x0000000000007941 */ /* 0x000fea0003800200 */
.L_x_1109:
        /* <DEDUP_REMOVED lines=21> */
.L_x_1111:
        /* <DEDUP_REMOVED lines=18> */
.L_x_1113:
[----:B------:R-:W-:Y:S05]  /*5880*/  BSYNC.RECONVERGENT B0 ;  /* 0x0000000000007941 */ /* 0x000fea0003800200 */
.L_x_1112:
        /* <DEDUP_REMOVED lines=21> */
.L_x_1114:
        /* <DEDUP_REMOVED lines=18> */
.L_x_1116:
[----:B------:R-:W-:Y:S05]  /*5b00*/  BSYNC.RECONVERGENT B0 ;  /* 0x0000000000007941 */ /* 0x000fea0003800200 */
.L_x_1115:
        /* <DEDUP_REMOVED lines=22> */
.L_x_1117:
        /* <DEDUP_REMOVED lines=18> */
.L_x_1119:
[----:B------:R-:W-:Y:S05]  /*5d90*/  BSYNC.RECONVERGENT B0 ;  /* 0x0000000000007941 */ /* 0x000fea0003800200 */
.L_x_1118:
[----:B------:R-:W3:Y:S01]  /*5da0*/  LDCU UR4, c[0x0][0x410] ;  /* 0x00008200ff0477ac */ /* 0x000ee20008000800 */
[----:B------:R-:W-:Y:S02]  /*5db0*/  IADD3 R47, PT, PT, R5, R47, RZ ;  /* 0x0000002f052f7210 */ /* 0x000fe40007ffe0ff */
[----:B------:R-:W-:Y:S01]  /*5dc0*/  IADD3 R51, PT, PT, R51, 0x1, RZ ;  /* 0x0000000133337810 */ /* 0x000fe20007ffe0ff */
[----:B------:R-:W3:Y:S02]  /*5dd0*/  LDCU UR5, c[0x0][0x3e0] ;  /* 0x00007c00ff0577ac */ /* 0x000ee40008000800 */
[----:B---3--:R-:W-:-:S06]  /*5de0*/  UIMAD UR4, UR4, UR5, URZ ;  /* 0x00000005040472a4 */ /* 0x008fcc000f8e02ff */
[----:B------:R-:W-:-:S13]  /*5df0*/  ISETP.GE.AND P0, PT, R47, UR4, PT ;  /* 0x000000042f007c0c */ /* 0x000fda000bf06270 */
[----:B------:R-:W-:Y:S05]  /*5e00*/  @!P0 BRA `(.L_x_1120) ;  /* 0xffffffa000d08947 */ /* 0x000fea000383ffff */
.L_x_1077:
        /* <DEDUP_REMOVED lines=16> */
.L_x_1122:
[----:B------:R-:W-:Y:S05]  /*5f10*/  BSYNC.RECONVERGENT B0 ;  /* 0x0000000000007941 */ /* 0x000fea0003800200 */
.L_x_1121:
        /* <DEDUP_REMOVED lines=11> */
.L_x_1124:
[----:B------:R-:W2:Y:S04]  /*5fd0*/  LDG.E.STRONG.GPU R5, desc[UR6][R2.64] ;  /* 0x0000000602057981 */ /* 0x000ea8000c1ef900 */
[----:B--2---:R-:W-:Y:S01]  /*5fe0*/  CCTL.IVALL ;  /* 0x00000000ff00798f */ /* 0x004fe20002000000 */
[----:B------:R-:W-:Y:S05]  /*5ff0*/  YIELD ;  /* 0x0000000000007946 */ /* 0x000fea0003800000 */
[----:B------:R-:W-:-:S13]  /*6000*/  ISETP.NE.AND P0, PT, R5, R0, PT ;  /* 0x000000000500720c */ /* 0x000fda0003f05270 */
[----:B------:R-:W-:Y:S05]  /*6010*/  @P0 BRA `(.L_x_1124) ;  /* 0xfffffffc00ec0947 */ /* 0x000fea000383ffff */
.L_x_1123:
        /* <DEDUP_REMOVED lines=74> */
.L_x_1127:
        /* <DEDUP_REMOVED lines=31> */
.L_x_1126:
[----:B------:R-:W-:Y:S05]  /*66b0*/  BSYNC.RECONVERGENT B0 ;  /* 0x0000000000007941 */ /* 0x000fea0003800200 */
.L_x_1125:
        /* <DEDUP_REMOVED lines=10> */
.L_x_1128:
        /* <DEDUP_REMOVED lines=87> */
.L_x_1129:
        /* <DEDUP_REMOVED lines=11> */
.L_x_4514:


//--------------------- .text._Z35group_norm_nhwc_bwd_one_pass_kernelI11Fp16IOFp16WLi256ELi48ELi384EEv26Group_norm_nhwc_bwd_params --------------------------
	.section	.text._Z35group_norm_nhwc_bwd_one_pass_kernelI11Fp16IOFp16WLi256ELi48ELi384EEv26Group_norm_nhwc_bwd_params,"ax",@progbits
	.align	128
        .global         _Z35group_norm_nhwc_bwd_one_pass_kernelI11Fp16IOFp16WLi256ELi48ELi384EEv26Group_norm_nhwc_bwd_params
        .type           _Z35group_norm_nhwc_bwd_one_pass_kernelI11Fp16IOFp16WLi256ELi48ELi384EEv26Group_norm_nhwc_bwd_params,@function
        .size           _Z35group_norm_nhwc_bwd_one_pass_kernelI11Fp16IOFp16WLi256ELi48ELi384EEv26Group_norm_nhwc_bwd_params,(.L_x_4515 - _Z35group_norm_nhwc_bwd_one_pass_kernelI11Fp16IOFp16WLi256ELi48ELi384EEv26Group_norm_nhwc_bwd_params)
        .other          _Z35group_norm_nhwc_bwd_one_pass_kernelI11Fp16IOFp16WLi256ELi48ELi384EEv26Group_norm_nhwc_bwd_params,@"STO_CUDA_ENTRY STV_DEFAULT"
_Z35group_norm_nhwc_bwd_one_pass_kernelI11Fp16IOFp16WLi256ELi48ELi384EEv26Group_norm_nhwc_bwd_params:
.text._Z35group_norm_nhwc_bwd_one_pass_kernelI11Fp16IOFp16WLi256ELi48ELi384EEv26Group_norm_nhwc_bwd_params:
        /* <DEDUP_REMOVED lines=22> */
.L_x_1197:
        /* <DEDUP_REMOVED lines=421> */
[----:B----4-:R-:W-:Y:S02]  /*1bb0*/  @P0 HADD2.F32 R57, -RZ, R56.H0_H0 ;  /* 0x20000038ff390230 */ /* 0x010fe40000004100 */
[----:B--2---:R-:W-:Y:S02]  /*1bc0*/  @P0 HADD2.F32 R58, -RZ, R19.H0_H0 ;  /* 0x20000013ff3a0230 */ /* 0x004fe40000004100 */
[----:B------:R-:W-:Y:S02]  /*1bd0*/  HADD2.F32 R56, -RZ, R20.H0_H0 ;  /* 0x20000014ff387230 */ /* 0x000fe40000004100 */
[----:B------:R-:W-:Y:S01]  /*1be0*/  HADD2.F32 R17, -RZ, R21.H0_H0 ;  /* 0x20000015ff117230 */ /* 0x000fe20000004100 */
        /* <DEDUP_REMOVED lines=290> */
.L_x_1131:
        /* <DEDUP_REMOVED lines=576> */
.L_x_1132:
        /* <DEDUP_REMOVED lines=44> */
.L_x_1134:
[----:B------:R-:W-:Y:S05]  /*54d0*/  BSYNC.RECONVERGENT B0 ;  /* 0x0000000000007941 */ /* 0x000fea0003800200 */
.L_x_1133:
        /* <DEDUP_REMOVED lines=32> */
.L_x_1136:
[----:B------:R-:W-:Y:S05]  /*56e0*/  BSYNC.RECONVERGENT B0 ;  /* 0x0000000000007941 */ /* 0x000fea0003800200 */
.L_x_1135:
        /* <DEDUP_REMOVED lines=78> */
.L_x_1138:
[----:B------:R-:W-:Y:S05]  /*5bd0*/  BSYNC.RECONVERGENT B0 ;  /* 0x0000000000007941 */ /* 0x000fea0003800200 */
.L_x_1137:
        /* <DEDUP_REMOVED lines=32> */
.L_x_1140:
[----:B------:R-:W-:Y:S05]  /*5de0*/  BSYNC.RECONVERGENT B0 ;  /* 0x0000000000007941 */ /* 0x000fea0003800200 */
.L_x_1139:
        /* <DEDUP_REMOVED lines=25> */
.L_x_1143:
[----:B---3--:R-:W2:Y:S04]  /*5f80*/  LDG.E.STRONG.GPU R22, desc[UR6][R20.64] ;  /* 0x0000000614167981 */ /* 0x008ea8000c1ef900 */
[----:B--2---:R-:W-:Y:S01]  /*5f90*/  CCTL.IVALL ;  /* 0x00000000ff00798f */ /* 0x004fe20002000000 */
[----:B------:R-:W-:Y:S05]  /*5fa0*/  YIELD ;  /* 0x0000000000007946 */ /* 0x000fea0003800000 */
[----:B------:R-:W-:-:S13]  /*5fb0*/  ISETP.NE.AND P0, PT, R22, R27, PT ;  /* 0x0000001b1600720c */ /* 0x000fda0003f05270 */
[----:B------:R-:W-:Y:S05]  /*5fc0*/  @P0 BRA `(.L_x_1143) ;  /* 0xfffffffc00ec0947 */ /* 0x000fea000383ffff */
.L_x_1142:
        /* <DEDUP_REMOVED lines=15> */
.L_x_1145:
        /* <DEDUP_REMOVED lines=60> */
.L_x_1144:
        /* <DEDUP_REMOVED lines=33> */
.L_x_1146:
        /* <DEDUP_REMOVED lines=19> */
.L_x_1147:
        /* <DEDUP_REMOVED lines=9> */
.L_x_1148:
[----:B------:R-:W-:Y:S05]  /*6850*/  BSYNC.RECONVERGENT B0 ;  /* 0x0000000000007941 */ /* 0x000fea0003800200 */
.L_x_1141:
        /* <DEDUP_REMOVED lines=38> */
.L_x_1149:
        /* <DEDUP_REMOVED lines=28> */
.L_x_1151:
[----:B------:R-:W-:Y:S05]  /*6c80*/  BSYNC.RECONVERGENT B0 ;  /* 0x0000000000007941 */ /* 0x000fea0003800200 */
.L_x_1150:
        /* <DEDUP_REMOVED lines=35> */
.L_x_1152:
        /* <DEDUP_REMOVED lines=21> */
.L_x_1154:
[----:B------:R-:W-:Y:S05]  /*7010*/  BSYNC.RECONVERGENT B0 ;  /* 0x0000000000007941 */ /* 0x000fea0003800200 */
.L_x_1153:
        /* <DEDUP_REMOVED lines=25> */
.L_x_1155:
        /* <DEDUP_REMOVED lines=21> */
.L_x_1157:
[----:B------:R-:W-:Y:S05]  /*7300*/  BSYNC.RECONVERGENT B0 ;  /* 0x0000000000007941 */ /* 0x000fea0003800200 */
.L_x_1156:
        /* <DEDUP_REMOVED lines=35> */
.L_x_1158:
        /* <DEDUP_REMOVED lines=21> */
.L_x_1160:
[----:B------:R-:W-:Y:S05]  /*7690*/  BSYNC.RECONVERGENT B0 ;  /* 0x0000000000007941 */ /* 0x000fea0003800200 */
.L_x_1159:
        /* <DEDUP_REMOVED lines=25> */
.L_x_1161:
        /* <DEDUP_REMOVED lines=21> */
.L_x_1163:
[----:B------:R-:W-:Y:S05]  /*7980*/  BSYNC.RECONVERGENT B0 ;  /* 0x0000000000007941 */ /* 0x000fea0003800200 */
.L_x_1162:
        /* <DEDUP_REMOVED lines=82> */
.L_x_1164:
        /* <DEDUP_REMOVED lines=21> */
.L_x_1166:
[----:B------:R-:W-:Y:S05]  /*8000*/  BSYNC.RECONVERGENT B0 ;  /* 0x0000000000007941 */ /* 0x000fea0003800200 */
.L_x_1165:
        /* <DEDUP_REMOVED lines=23> */
.L_x_1167:
        /* <DEDUP_REMOVED lines=19> */
.L_x_1169:
[----:B------:R-:W-:Y:S05]  /*82b0*/  BSYNC.RECONVERGENT B0 ;  /* 0x0000000000007941 */ /* 0x000fea0003800200 */
.L_x_1168:
        /* <DEDUP_REMOVED lines=23> */
.L_x_1170:
        /* <DEDUP_REMOVED lines=21> */
.L_x_1172:
[----:B------:R-:W-:Y:S05]  /*8580*/  BSYNC.RECONVERGENT B0 ;  /* 0x0000000000007941 */ /* 0x000fea0003800200 */
.L_x_1171:
        /* <DEDUP_REMOVED lines=23> */
.L_x_1173:
        /* <DEDUP_REMOVED lines=18> */
.L_x_1175:
[----:B------:R-:W-:Y:S05]  /*8820*/  BSYNC.RECONVERGENT B0 ;  /* 0x0000000000007941 */ /* 0x000fea0003800200 */
.L_x_1174:
        /* <DEDUP_REMOVED lines=35> */
.L_x_1176:
        /* <DEDUP_REMOVED lines=58> */
.L_x_1178:
[----:B------:R-:W-:Y:S05]  /*8e00*/  BSYNC.RECONVERGENT B0 ;  /* 0x0000000000007941 */ /* 0x000fea0003800200 */
.L_x_1177:
        /* <DEDUP_REMOVED lines=21> */
.L_x_1179:
        /* <DEDUP_REMOVED lines=18> */
.L_x_1181:
[----:B------:R-:W-:Y:S05]  /*9080*/  BSYNC.RECONVERGENT B0 ;  /* 0x0000000000007941 */ /* 0x000fea0003800200 */
.L_x_1180:
        /* <DEDUP_REMOVED lines=21> */
.L_x_1182:
        /* <DEDUP_REMOVED lines=18> */
.L_x_1184:
[----:B------:R-:W-:Y:S05]  /*9300*/  BSYNC.RECONVERGENT B0 ;  /* 0x0000000000007941 */ /* 0x000fea0003800200 */
.L_x_1183:
        /* <DEDUP_REMOVED lines=21> */
.L_x_1185:
        /* <DEDUP_REMOVED lines=18> */
.L_x_1187:
[----:B------:R-:W-:Y:S05]  /*9580*/  BSYNC.RECONVERGENT B0 ;  /* 0x0000000000007941 */ /* 0x000fea0003800200 */
.L_x_1186:
        /* <DEDUP_REMOVED lines=21> */
.L_x_1188:
        /* <DEDUP_REMOVED lines=18> */
.L_x_1190:
[----:B------:R-:W-:Y:S05]  /*9800*/  BSYNC.RECONVERGENT B0 ;  /* 0x0000000000007941 */ /* 0x000fea0003800200 */
.L_x_1189:
        /* <DEDUP_REMOVED lines=21> */
.L_x_1191:
        /* <DEDUP_REMOVED lines=18> */
.L_x_1193:
[----:B------:R-:W-:Y:S05]  /*9a80*/  BSYNC.RECONVERGENT B0 ;  /* 0x0000000000007941 */ /* 0x000fea0003800200 */
.L_x_1192:
        /* <DEDUP_REMOVED lines=22> */
.L_x_1194:
        /* <DEDUP_REMOVED lines=18> */
.L_x_1196:
[----:B------:R-:W-:Y:S05]  /*9d10*/  BSYNC.RECONVERGENT B0 ;  /* 0x0000000000007941 */ /* 0x000fea0003800200 */
.L_x_1195:
[----:B------:R-:W1:Y:S01]  /*9d20*/  LDCU UR4, c[0x0][0x410] ;  /* 0x00008200ff0477ac */ /* 0x000e620008000800 */
[----:B------:R-:W-:Y:S02]  /*9d30*/  IADD3 R51, PT, PT, R62, R51, RZ ;  /* 0x000000333e337210 */ /* 0x000fe40007ffe0ff */
[----:B------:R-:W-:Y:S01]  /*9d40*/  IADD3 R48, PT, PT, R48, 0x1, RZ ;  /* 0x0000000130307810 */ /* 0x000fe20007ffe0ff */
[----:B------:R-:W1:Y:S02]  /*9d50*/  LDCU UR5, c[0x0][0x3e0] ;  /* 0x00007c00ff0577ac */ /* 0x000e640008000800 */
[----:B-1----:R-:W-:-:S06]  /*9d60*/  UIMAD UR4, UR4, UR5, URZ ;  /* 0x00000005040472a4 */ /* 0x002fcc000f8e02ff */
[----:B------:R-:W-:-:S13]  /*9d70*/  ISETP.GE.AND P0, PT, R51, UR4, PT ;  /* 0x0000000433007c0c */ /* 0x000fda000bf06270 */
[----:B------:R-:W-:Y:S05]  /*9d80*/  @!P0 BRA `(.L_x_1197) ;  /* 0xffffff6000f48947 */ /* 0x000fea000383ffff */
.L_x_1130:
        /* <DEDUP_REMOVED lines=16> */
.L_x_1199:
[----:B------:R-:W-:Y:S05]  /*9e90*/  BSYNC.RECONVERGENT B0 ;  /* 0x0000000000007941 */ /* 0x000fea0003800200 */
.L_x_1198:
        /* <DEDUP_REMOVED lines=11> */
.L_x_1201:
[----:B------:R-:W2:Y:S04]  /*9f50*/  LDG.E.STRONG.GPU R5, desc[UR6][R2.64] ;  /* 0x0000000602057981 */ /* 0x000ea8000c1ef900 */
[----:B--2---:R-:W-:Y:S01]  /*9f60*/  CCTL.IVALL ;  /* 0x00000000ff00798f */ /* 0x004fe20002000000 */
[----:B------:R-:W-:Y:S05]  /*9f70*/  YIELD ;  /* 0x0000000000007946 */ /* 0x000fea0003800000 */
[----:B------:R-:W-:-:S13]  /*9f80*/  ISETP.NE.AND P0, PT, R5, R0, PT ;  /* 0x000000000500720c */ /* 0x000fda0003f05270 */
[----:B------:R-:W-:Y:S05]  /*9f90*/  @P0 BRA `(.L_x_1201) ;  /* 0xfffffffc00ec0947 */ /* 0x000fea000383ffff */
.L_x_1200:
        /* <DEDUP_REMOVED lines=74> */
.L_x_1204:
        /* <DEDUP_REMOVED lines=31> */
.L_x_1203:
[----:B------:R-:W-:Y:S05]  /*a630*/  BSYNC.RECONVERGENT B0 ;  /* 0x0000000000007941 */ /* 0x000fea0003800200 */
.L_x_1202:
        /* <DEDUP_REMOVED lines=10> */
.L_x_1205:
        /* <DEDUP_REMOVED lines=21> */
[----:B---3--:R-:W-:Y:S02]  /*a830*/  F2FP.F16.F32.PACK_AB R31, R7, R4 ;  /* 0x00000004071f723e */ /* 0x008fe400000000ff */
[----:B------:R-:W-:-:S04]  /*a840*/  LOP3.LUT R4, R22, 0x3, RZ, 0xc0, !PT ;  /* 0x0000000316047812 */ /* 0x000fc800078ec0ff */
[----:B------:R-:W-:Y:S02]  /*a850*/  IADD3.X R9, PT, PT, R4, UR5, RZ, P1, !PT ;  /* 0x0000000504097c10 */ /* 0x000fe40008ffe4ff */
[----:B----4-:R-:W-:Y:S02]  /*a860*/  F2FP.F16.F32.PACK_AB R33, R25, R12 ;  /* 0x0000000c1921723e */ /* 0x010fe400000000ff */
        /* <DEDUP_REMOVED lines=55> */
[----:B----4-:R-:W-:Y:S02]  /*abe0*/  F2FP.F16.F32.PACK_AB R13, R13, R8 ;  /* 0x000000080d0d723e */ /* 0x010fe400000000ff */
[----:B-----5:R-:W-:-:S03]  /*abf0*/  F2FP.F16.F32.PACK_AB R7, R5, R6 ;  /* 0x000000060507723e */ /* 0x020fc600000000ff */
[----:B------:R3:W-:Y:S04]  /*ac00*/  STG.E desc[UR6][R26.64], R13 ;  /* 0x0000000d1a007986 */ /* 0x0007e8000c101906 */
[----:B------:R3:W-:Y:S01]  /*ac10*/  STG.E desc[UR6][R28.64], R7 ;  /* 0x000000071c007986 */ /* 0x0007e2000c101906 */
[----:B------:R-:W-:Y:S01]  /*ac20*/  HFMA2 R5, -RZ, RZ, 0, 0 ;  /* 0x00000000ff057431 */ /* 0x000fe200000001ff */
[----:B------:R-:W-:Y:S06]  /*ac30*/  @P0 BRA `(.L_x_1205) ;  /* 0xfffffff800a80947 */ /* 0x000fec000383ffff */
[----:B------:R-:W-:Y:S05]  /*ac40*/  EXIT ;  /* 0x000000000000794d */ /* 0x000fea0003800000 */
.L_x_1206:
        /* <DEDUP_REMOVED lines=11> */
.L_x_4515:


//--------------------- .text._Z35group_norm_nhwc_bwd_one_pass_kernelI11Fp16IOFp16WLi512ELi48ELi384EEv26Group_norm_nhwc_bwd_params --------------------------
	.section	.text._Z35group_norm_nhwc_bwd_one_pass_kernelI11Fp16IOFp16WLi512ELi48ELi384EEv26Group_norm_nhwc_bwd_params,"ax",@progbits
	.align	128
        .global         _Z35group_norm_nhwc_bwd_one_pass_kernelI11Fp16IOFp16WLi512ELi48ELi384EEv26Group_norm_nhwc_bwd_params
        .type           _Z35group_norm_nhwc_bwd_one_pass_kernelI11Fp16IOFp16WLi512ELi48ELi384EEv26Group_norm_nhwc_bwd_params,@function
        .size           _Z35group_norm_nhwc_bwd_one_pass_kernelI11Fp16IOFp16WLi512ELi48ELi384EEv26Group_norm_nhwc_bwd_params,(.L_x_4516 - _Z35group_norm_nhwc_bwd_one_pass_kernelI11Fp16IOFp16WLi512ELi48ELi384EEv26Group_norm_nhwc_bwd_params)
        .other          _Z35group_norm_nhwc_bwd_one_pass_kernelI11Fp16IOFp16WLi512ELi48ELi384EEv26Group_norm_nhwc_bwd_params,@"STO_CUDA_ENTRY STV_DEFAULT"
_Z35group_norm_nhwc_bwd_one_pass_kernelI11Fp16IOFp16WLi512ELi48ELi384EEv26Group_norm_nhwc_bwd_params:
.text._Z35group_norm_nhwc_bwd_one_pass_kernelI11Fp16IOFp16WLi512ELi48ELi384EEv26Group_norm_nhwc_bwd_params:
        /* <DEDUP_REMOVED lines=38> */
.L_x_1233:
        /* <DEDUP_REMOVED lines=819> */
[----:B------:R-:W-:Y:S02]  /*3590*/  PRMT R143, RZ, 0x7610, R143 ;  /* 0x00007610ff8f7816 */ /* 0x000fe4000000008f */
[----:B------:R-:W-:Y:S01]  /*35a0*/  PRMT R142, R142, 0x5410, RZ ;  /* 0x000054108e8e7816 */ /* 0x000fe200000000ff */
[----:B------:R2:W3:Y:S01]  /*35b0*/  @!P0 LDG.E R42, desc[UR8][R46.64] ;  /* 0x000000082e2a8981 */ /* 0x0004e2000c1e1900 */
[----:B-1----:R-:W-:-:S02]  /*35c0*/  PRMT R137, RZ, 0x7610, R137 ;  /* 0x00007610ff897816 */ /* 0x002fc40000000089 */
[----:B------:R-:W-:Y:S02]  /*35d0*/  @!P4 PRMT R141, R141, 0x5410, R56 ;  /* 0x000054108d8dc816 */ /* 0x000fe40000000038 */
[----:B------:R-:W-:Y:S02]  /*35e0*/  @!P4 PRMT R137, R56, 0x7632, R137 ;  /* 0x000076323889c816 */ /* 0x000fe40000000089 */
[----:B------:R-:W-:Y:S02]  /*35f0*/  @!P4 PRMT R143, R152, 0x7610, R143 ;  /* 0x00007610988fc816 */ /* 0x000fe4000000008f */
[----:B------:R-:W-:Y:S02]  /*3600*/  @!P4 PRMT R142, R142, 0x7610, R152 ;  /* 0x000076108e8ec816 */ /* 0x000fe40000000098 */
[----:B------:R-:W-:Y:S02]  /*3610*/  LOP3.LUT P4, RZ, R75, 0x8, RZ, 0xc0, !PT ;  /* 0x000000084bff7812 */ /* 0x000fe4000788c0ff */
[----:B0-----:R-:W-:-:S02]  /*3620*/  MOV R44, RZ ;  /* 0x000000ff002c7202 */ /* 0x001fc40000000f00 */
[----:B--2---:R-:W-:Y:S02]  /*3630*/  MOV R46, RZ ;  /* 0x000000ff002e7202 */ /* 0x004fe40000000f00 */
[----:B------:R-:W-:Y:S02]  /*3640*/  PRMT R147, R147, 0x5410, RZ ;  /* 0x0000541093937816 */ /* 0x000fe400000000ff */
        /* <DEDUP_REMOVED lines=14> */
[----:B------:R-:W-:Y:S01]  /*3730*/  PRMT R139, RZ, 0x7610, R139 ;  /* 0x00007610ff8b7816 */ /* 0x000fe2000000008b */
[----:B------:R-:W2:Y:S01]  /*3740*/  @!P0 LDG.E R48, desc[UR8][R126.64] ;  /* 0x000000087e308981 */ /* 0x000ea2000c1e1900 */
[----:B------:R-:W-:-:S02]  /*3750*/  PRMT R138, R138, 0x5410, RZ ;  /* 0x000054108a8a7816 */ /* 0x000fc400000000ff */
[----:B0-----:R-:W-:Y:S02]  /*3760*/  MOV R50, RZ ;  /* 0x000000ff00327202 */ /* 0x001fe40000000f00 */
[----:B------:R-:W-:Y:S02]  /*3770*/  PRMT R136, R136, 0x5410, RZ ;  /* 0x0000541088887816 */ /* 0x000fe400000000ff */
[----:B------:R-:W-:Y:S02]  /*3780*/  PRMT R132, R132, 0x5410, RZ ;  /* 0x0000541084847816 */ /* 0x000fe400000000ff */
[----:B------:R-:W-:Y:S01]  /*3790*/  @!P5 PRMT R123, R123, 0x5410, R128 ;  /* 0x000054107b7bd816 */ /* 0x000fe20000000080 */
[----:B------:R-:W2:Y:S01]  /*37a0*/  @!P0 LDG.E R50, desc[UR8][R124.64] ;  /* 0x000000087c328981 */ /* 0x000ea2000c1e1900 */
[----:B------:R-:W-:Y:S02]  /*37b0*/  @!P1 PRMT R139, R148, 0x7610, R139 ;  /* 0x00007610948b9816 */ /* 0x000fe4000000008b */
[----:B------:R-:W-:-:S02]  /*37c0*/  @!P1 PRMT R138, R138, 0x7610, R146 ;  /* 0x000076108a8a9816 */ /* 0x000fc40000000092 */
[--C-:B------:R-:W-:Y:S02]  /*37d0*/  @!P5 PRMT R136, R136, 0x5410, R134.reuse ;  /* 0x000054108888d816 */ /* 0x100fe40000000086 */
[----:B------:R-:W-:Y:S02]  /*37e0*/  @!P5 PRMT R132, R132, 0x7610, R134 ;  /* 0x000076108484d816 */ /* 0x000fe40000000086 */
[----:B------:R-:W-:Y:S02]  /*37f0*/  @!P5 PRMT R123, R128, 0x7632, R123 ;  /* 0x00007632807bd816 */ /* 0x000fe4000000007b */
[----:B------:R-:W-:Y:S02]  /*3800*/  PRMT R139, R139, 0x5410, RZ ;  /* 0x000054108b8b7816 */ /* 0x000fe400000000ff */
[----:B------:R-:W-:Y:S02]  /*3810*/  PRMT R138, RZ, 0x7610, R138 ;  /* 0x00007610ff8a7816 */ /* 0x000fe4000000008a */
[----:B------:R-:W-:-:S02]  /*3820*/  PRMT R129, RZ, 0x7610, R129 ;  /* 0x00007610ff817816 */ /* 0x000fc40000000081 */
[----:B------:R-:W-:Y:S02]  /*3830*/  LOP3.LUT P5, RZ, R75, 0x2, RZ, 0xc0, !PT ;  /* 0x000000024bff7812 */ /* 0x000fe400078ac0ff */
[----:B------:R-:W-:Y:S02]  /*3840*/  @!P6 PRMT R139, R139, 0x5410, R144 ;  /* 0x000054108b8be816 */ /* 0x000fe40000000090 */
        /* <DEDUP_REMOVED lines=17> */
[----:B------:R-:W-:Y:S02]  /*3960*/  ISETP.NE.AND P0, PT, R23, RZ, PT ;  /* 0x000000ff1700720c */ /* 0x000fe40003f05270 */
[----:B0-----:R-:W-:Y:S02]  /*3970*/  MOV R58, RZ ;  /* 0x000000ff003a7202 */ /* 0x001fe40000000f00 */
[----:B-1----:R-:W-:Y:S02]  /*3980*/  MOV R56, RZ ;  /* 0x000000ff00387202 */ /* 0x002fe40000000f00 */
[----:B------:R-:W-:-:S05]  /*3990*/  PRMT R37, RZ, 0x5410, RZ ;  /* 0x00005410ff257816 */ /* 0x000fca00000000ff */
[----:B------:R-:W2:Y:S01]  /*39a0*/  @!P6 LDG.E R58, desc[UR8][R64.64] ;  /* 0x00000008403ae981 */ /* 0x000ea2000c1e1900 */
[----:B------:R-:W-:-:S03]  /*39b0*/  PRMT R39, RZ, 0x5410, RZ ;  /* 0x00005410ff277816 */ /* 0x000fc600000000ff */
[----:B------:R0:W2:Y:S01]  /*39c0*/  @!P6 LDG.E R56, desc[UR8][R62.64] ;  /* 0x000000083e38e981 */ /* 0x0000a2000c1e1900 */
        /* <DEDUP_REMOVED lines=9> */
[----:B------:R-:W-:Y:S02]  /*3a60*/  PRMT R137, R137, 0x5410, RZ ;  /* 0x0000541089897816 */ /* 0x000fe400000000ff */
[----:B------:R-:W-:Y:S02]  /*3a70*/  PRMT R142, RZ, 0x7610, R142 ;  /* 0x00007610ff8e7816 */ /* 0x000fe4000000008e */
[----:B------:R-:W-:Y:S02]  /*3a80*/  @!P1 PRMT R137, R137, 0x7610, R148 ;  /* 0x0000761089899816 */ /* 0x000fe40000000094 */
[----:B------:R-:W-:-:S02]  /*3a90*/  @!P1 PRMT R142, R146, 0x7610, R142 ;  /* 0x00007610928e9816 */ /* 0x000fc4000000008e */
[C---:B------:R-:W-:Y:S02]  /*3aa0*/  LOP3.LUT P1, RZ, R75.reuse, 0x40000, RZ, 0xc0, !PT ;  /* 0x000400004bff7812 */ /* 0x040fe4000782c0ff */
[----:B------:R-:W-:Y:S02]  /*3ab0*/  P2R R11, PR, RZ, 0x10 ;  /* 0x00000010ff0b7803 */ /* 0x000fe40000000000 */
[----:B------:R-:W-:Y:S02]  /*3ac0*/  LOP3.LUT P4, RZ, R75, 0x20000, RZ, 0xc0, !PT ;  /* 0x000200004bff7812 */ /* 0x000fe4000788c0ff */
[----:B------:R-:W-:Y:S02]  /*3ad0*/  PRMT R132, RZ, 0x7610, R132 ;  /* 0x00007610ff847816 */ /* 0x000fe40000000084 */
[----:B------:R-:W-:Y:S02]  /*3ae0*/  PRMT R129, R129, 0x5410, RZ ;  /* 0x0000541081817816 */ /* 0x000fe400000000ff */
[----:B------:R-:W-:-:S02]  /*3af0*/  PRMT R119, R119, 0x5410, RZ ;  /* 0x0000541077777816 */ /* 0x000fc400000000ff */
[----:B------:R-:W-:Y:S02]  /*3b00*/  PRMT R117, R117, 0x5410, RZ ;  /* 0x0000541075757816 */ /* 0x000fe400000000ff */
[----:B------:R-:W-:Y:S02]  /*3b10*/  @!P1 PRMT R132, R82, 0x7610, R132 ;  /* 0x0000761052849816 */ /* 0x000fe40000000084 */
[----:B------:R-:W-:Y:S02]  /*3b20*/  @!P1 PRMT R129, R129, 0x7610, R82 ;  /* 0x0000761081819816 */ /* 0x000fe40000000052 */
[--C-:B------:R-:W-:Y:S02]  /*3b30*/  @!P1 PRMT R119, R119, 0x5410, R86.reuse ;  /* 0x0000541077779816 */ /* 0x100fe40000000056 */
[----:B------:R-:W-:Y:S02]  /*3b40*/  @!P1 PRMT R117, R117, 0x7610, R86 ;  /* 0x0000761075759816 */ /* 0x000fe40000000056 */
[----:B------:R-:W-:-:S02]  /*3b50*/  LOP3.LUT P1, RZ, R75, 0x8000, RZ, 0xc0, !PT ;  /* 0x000080004bff7812 */ /* 0x000fc4000782c0ff */
[----:B------:R-:W-:Y:S02]  /*3b60*/  PRMT R15, RZ, 0x5410, RZ ;  /* 0x00005410ff0f7816 */ /* 0x000fe400000000ff */
[----:B------:R-:W-:Y:S02]  /*3b70*/  PRMT R119, RZ, 0x7610, R119 ;  /* 0x00007610ff777816 */ /* 0x000fe40000000077 */
[----:B------:R-:W-:Y:S02]  /*3b80*/  PRMT R117, RZ, 0x7610, R117 ;  /* 0x00007610ff757816 */ /* 0x000fe40000000075 */
[----:B------:R-:W-:Y:S02]  /*3b90*/  @!P4 PRMT R15, R15, 0x7610, R84 ;  /* 0x000076100f0fc816 */ /* 0x000fe40000000054 */
[----:B------:R-:W-:Y:S02]  /*3ba0*/  @!P4 PRMT R119, R84, 0x7610, R119 ;  /* 0x000076105477c816 */ /* 0x000fe40000000077 */
[----:B------:R-:W-:-:S02]  /*3bb0*/  @!P4 PRMT R117, R80, 0x7610, R117 ;  /* 0x000076105075c816 */ /* 0x000fc40000000075 */
[----:B------:R-:W-:Y:S02]  /*3bc0*/  @!P4 PRMT R15, R80, 0x7632, R15 ;  /* 0x00007632500fc816 */ /* 0x000fe4000000000f */
[----:B------:R-:W-:Y:S02]  /*3bd0*/  PRMT R21, RZ, 0x5410, RZ ;  /* 0x00005410ff157816 */ /* 0x000fe400000000ff */
[----:B------:R-:W-:Y:S02]  /*3be0*/  PRMT R23, RZ, 0x5410, RZ ;  /* 0x00005410ff177816 */ /* 0x000fe400000000ff */
[----:B------:R-:W-:Y:S02]  /*3bf0*/  LOP3.LUT P4, RZ, R75, 0x2000, RZ, 0xc0, !PT ;  /* 0x000020004bff7812 */ /* 0x000fe4000788c0ff */
[----:B------:R-:W-:Y:S02]  /*3c00*/  @!P1 PRMT R21, R21, 0x5410, R74 ;  /* 0x0000541015159816 */ /* 0x000fe4000000004a */
[----:B------:R-:W-:-:S02]  /*3c10*/  @!P1 PRMT R23, R74, 0x7632, R23 ;  /* 0x000076324a179816 */ /* 0x000fc40000000017 */
[----:B------:R-:W-:Y:S02]  /*3c20*/  @!P1 PRMT R21, R4, 0x7610, R21 ;  /* 0x0000761004159816 */ /* 0x000fe40000000015 */
[----:B------:R-:W-:Y:S02]  /*3c30*/  @!P1 PRMT R23, R23, 0x7610, R4 ;  /* 0x0000761017179816 */ /* 0x000fe40000000004 */
[----:B------:R-:W-:Y:S02]  /*3c40*/  ISETP.NE.AND P1, PT, R25, RZ, PT ;  /* 0x000000ff1900720c */ /* 0x000fe40003f25270 */
[----:B------:R-:W-:Y:S02]  /*3c50*/  PRMT R31, RZ, 0x5410, RZ ;  /* 0x00005410ff1f7816 */ /* 0x000fe400000000ff */
[----:B------:R-:W-:Y:S02]  /*3c60*/  PRMT R29, RZ, 0x5410, RZ ;  /* 0x00005410ff1d7816 */ /* 0x000fe400000000ff */
[----:B---3--:R-:W-:-:S02]  /*3c70*/  @!P4 PRMT R31, R0, 0x7610, R31 ;  /* 0x00007610001fc816 */ /* 0x008fc4000000001f */
[----:B------:R-:W-:Y:S02]  /*3c80*/  @!P4 PRMT R29, R29, 0x7610, R0 ;  /* 0x000076101d1dc816 */ /* 0x000fe40000000000 */
[----:B------:R-:W-:Y:S02]  /*3c90*/  PRMT R27, RZ, 0x5410, RZ ;  /* 0x00005410ff1b7816 */ /* 0x000fe400000000ff */
[----:B------:R-:W-:Y:S02]  /*3ca0*/  PRMT R25, RZ, 0x5410, RZ ;  /* 0x00005410ff197816 */ /* 0x000fe400000000ff */
[----:B------:R-:W-:Y:S02]  /*3cb0*/  @!P4 PRMT R29, R6, 0x7610, R29 ;  /* 0x00007610061dc816 */ /* 0x000fe4000000001d */
[----:B------:R-:W-:Y:S02]  /*3cc0*/  @!P4 PRMT R31, R31, 0x7610, R6 ;  /* 0x000076101f1fc816 */ /* 0x000fe40000000006 */
[----:B------:R-:W-:-:S02]  /*3cd0*/  LOP3.LUT P4, RZ, R75, 0x400, RZ, 0xc0, !PT ;  /* 0x000004004bff7812 */ /* 0x000fc4000788c0ff */
[----:B------:R-:W-:Y:S02]  /*3ce0*/  @!P1 PRMT R27, R70, 0x7610, R27 ;  /* 0x00007610461b9816 */ /* 0x000fe4000000001b */
[----:B------:R-:W-:Y:S02]  /*3cf0*/  @!P1 PRMT R25, R25, 0x7610, R70 ;  /* 0x0000761019199816 */ /* 0x000fe40000000046 */
[----:B------:R-:W-:Y:S02]  /*3d00*/  @!P1 PRMT R27, R27, 0x7610, R60 ;  /* 0x000076101b1b9816 */ /* 0x000fe4000000003c */
[----:B------:R-:W-:Y:S02]  /*3d10*/  @!P1 PRMT R25, R60, 0x7610, R25 ;  /* 0x000076103c199816 */ /* 0x000fe40000000019 */
[----:B------:R-:W-:Y:S02]  /*3d20*/  ISETP.NE.AND P1, PT, R13, RZ, PT ;  /* 0x000000ff0d00720c */ /* 0x000fe40003f25270 */
[----:B------:R-:W-:-:S02]  /*3d30*/  PRMT R41, RZ, 0x5410, RZ ;  /* 0x00005410ff297816 */ /* 0x000fc400000000ff */
[----:B------:R-:W-:Y:S02]  /*3d40*/  PRMT R43, RZ, 0x5410, RZ ;  /* 0x00005410ff2b7816 */ /* 0x000fe400000000ff */
[----:B------:R-:W-:Y:S02]  /*3d50*/  @!P4 PRMT R41, R16, 0x7610, R41 ;  /* 0x000076101029c816 */ /* 0x000fe40000000029 */
[----:B------:R-:W-:Y:S02]  /*3d60*/  @!P4 PRMT R43, R43, 0x7610, R16 ;  /* 0x000076102b2bc816 */ /* 0x000fe40000000010 */
[----:B0-----:R-:W-:Y:S02]  /*3d70*/  MOV R66, RZ ;  /* 0x000000ff00427202 */ /* 0x001fe40000000f00 */
[----:B-1----:R-:W-:Y:S02]  /*3d80*/  MOV R68, RZ ;  /* 0x000000ff00447202 */ /* 0x002fe40000000f00 */
[----:B------:R-:W-:-:S02]  /*3d90*/  @!P4 PRMT R43, R18, 0x7610, R43 ;  /* 0x00007610122bc816 */ /* 0x000fc4000000002b */
[----:B------:R-:W-:Y:S01]  /*3da0*/  @!P4 PRMT R41, R41, 0x7610, R18 ;  /* 0x000076102929c816 */ /* 0x000fe20000000012 */
[----:B------:R0:W3:Y:S01]  /*3db0*/  @!P1 LDG.E R66, desc[UR8][R72.64] ;  /* 0x0000000848429981 */ /* 0x0000e2000c1e1900 */
[C---:B------:R-:W-:Y:S02]  /*3dc0*/  LOP3.LUT P4, RZ, R75.reuse, 0x80, RZ, 0xc0, !PT ;  /* 0x000000804bff7812 */ /* 0x040fe4000788c0ff */
[----:B------:R-:W-:Y:S01]  /*3dd0*/  P2R R13, PR, RZ, 0x20 ;  /* 0x00000020ff0d7803 */ /* 0x000fe20000000000 */
[----:B------:R1:W3:Y:S01]  /*3de0*/  @!P1 LDG.E R68, desc[UR8][R76.64] ;  /* 0x000000084c449981 */ /* 0x0002e2000c1e1900 */
[----:B------:R-:W-:Y:S02]  /*3df0*/  PRMT R49, RZ, 0x5410, RZ ;  /* 0x00005410ff317816 */ /* 0x000fe400000000ff */
[----:B------:R-:W-:Y:S02]  /*3e00*/  PRMT R59, RZ, 0x5410, RZ ;  /* 0x00005410ff3b7816 */ /* 0x000fe400000000ff */
[----:B------:R-:W-:-:S02]  /*3e10*/  LOP3.LUT P5, RZ, R75, 0x1000, RZ, 0xc0, !PT ;  /* 0x000010004bff7812 */ /* 0x000fc400078ac0ff */
[----:B0-----:R-:W-:Y:S02]  /*3e20*/  PRMT R73, RZ, 0x5410, RZ ;  /* 0x00005410ff497816 */ /* 0x001fe400000000ff */
[----:B-1----:R-:W-:Y:S02]  /*3e30*/  PRMT R77, RZ, 0x5410, RZ ;  /* 0x00005410ff4d7816 */ /* 0x002fe400000000ff */
[----:B------:R-:W-:Y:S02]  /*3e40*/  @!P2 PRMT R49, R24, 0x7610, R49 ;  /* 0x000076101831a816 */ /* 0x000fe40000000031 */
[----:B------:R-:W-:Y:S02]  /*3e50*/  @!P2 PRMT R59, R59, 0x7610, R24 ;  /* 0x000076103b3ba816 */ /* 0x000fe40000000018 */
[C---:B------:R-:W-:Y:S02]  /*3e60*/  @!P3 PRMT R73, R36.reuse, 0x7610, R73 ;  /* 0x000076102449b816 */ /* 0x040fe40000000049 */
[----:B------:R-:W-:-:S02]  /*3e70*/  @!P3 PRMT R77, R36, 0x7632, R77 ;  /* 0x00007632244db816 */ /* 0x000fc4000000004d */
[----:B------:R-:W-:Y:S02]  /*3e80*/  PRMT R63, RZ, 0x5410, RZ ;  /* 0x00005410ff3f7816 */ /* 0x000fe400000000ff */
[----:B------:R-:W-:Y:S02]  /*3e90*/  PRMT R65, RZ, 0x5410, RZ ;  /* 0x00005410ff417816 */ /* 0x000fe400000000ff */
[----:B------:R-:W-:Y:S02]  /*3ea0*/  @!P2 PRMT R59, R26, 0x7610, R59 ;  /* 0x000076101a3ba816 */ /* 0x000fe4000000003b */
[----:B------:R-:W-:Y:S02]  /*3eb0*/  @!P2 PRMT R49, R49, 0x7610, R26 ;  /* 0x000076103131a816 */ /* 0x000fe4000000001a */
[--C-:B------:R-:W-:Y:S02]  /*3ec0*/  @!P3 PRMT R77, R77, 0x5410, R38.reuse ;  /* 0x000054104d4db816 */ /* 0x100fe40000000026 */
[----:B------:R-:W-:-:S02]  /*3ed0*/  @!P3 PRMT R73, R73, 0x7610, R38 ;  /* 0x000076104949b816 */ /* 0x000fc40000000026 */
[----:B------:R-:W-:Y:S02]  /*3ee0*/  ISETP.NE.AND P2, PT, R133, RZ, PT ;  /* 0x000000ff8500720c */ /* 0x000fe40003f45270 */
[C---:B------:R-:W-:Y:S02]  /*3ef0*/  @!P4 PRMT R63, R28.reuse, 0x7610, R63 ;  /* 0x000076101c3fc816 */ /* 0x040fe4000000003f */
[----:B------:R-:W-:Y:S02]  /*3f00*/  @!P4 PRMT R65, R28, 0x7632, R65 ;  /* 0x000076321c41c816 */ /* 0x000fe40000000041 */
[----:B------:R-:W-:Y:S02]  /*3f10*/  ISETP.NE.AND P3, PT, R71, RZ, PT ;  /* 0x000000ff4700720c */ /* 0x000fe40003f65270 */
[----:B------:R-:W-:Y:S02]  /*3f20*/  PRMT R33, RZ, 0x5410, RZ ;  /* 0x00005410ff217816 */ /* 0x000fe400000000ff */
[----:B------:R-:W-:-:S02]  /*3f30*/  PRMT R35, RZ, 0x5410, RZ ;  /* 0x00005410ff237816 */ /* 0x000fc400000000ff */
[--C-:B------:R-:W-:Y:S02]  /*3f40*/  @!P4 PRMT R65, R65, 0x5410, R30.reuse ;  /* 0x000054104141c816 */ /* 0x100fe4000000001e */
[----:B------:R-:W-:Y:S01]  /*3f50*/  @!P4 PRMT R63, R63, 0x7610, R30 ;  /* 0x000076103f3fc816 */ /* 0x000fe2000000001e */
[----:B------:R0:W-:Y:S01]  /*3f60*/  STL [R1+0x28], R82 ;  /* 0x0000285201007387 */ /* 0x0001e20000100800 */
[----:B------:R-:W-:Y:S02]  /*3f70*/  @!P5 PRMT R33, R33, 0x5410, R8 ;  /* 0x000054102121d816 */ /* 0x000fe40000000008 */
[----:B------:R-:W-:Y:S02]  /*3f80*/  @!P5 PRMT R35, R35, 0x5410, R10 ;  /* 0x000054102323d816 */ /* 0x000fe4000000000a */
[----:B------:R-:W-:Y:S02]  /*3f90*/  LOP3.LUT P4, RZ, R75, 0x10, RZ, 0xc0, !PT ;  /* 0x000000104bff7812 */ /* 0x000fe4000788c0ff */
[----:B------:R-:W-:-:S02]  /*3fa0*/  MOV R76, RZ ;  /* 0x000000ff004c7202 */ /* 0x000fc40000000f00 */
[----:B0-----:R-:W-:Y:S02]  /*3fb0*/  MOV R82, RZ ;  /* 0x000000ff00527202 */ /* 0x001fe40000000f00 */
[----:B------:R-:W-:Y:S02]  /*3fc0*/  @!P5 PRMT R33, R8, 0x7632, R33 ;  /* 0x000076320821d816 */ /* 0x000fe40000000021 */
[----:B------:R0:W3:Y:S01]  /*3fd0*/  @!P2 LDG.E R76, desc[UR8][R108.64] ;  /* 0x000000086c4ca981 */ /* 0x0000e2000c1e1900 */
[----:B------:R-:W-:Y:S02]  /*3fe0*/  @!P5 PRMT R35, R10, 0x7632, R35 ;  /* 0x000076320a23d816 */ /* 0x000fe40000000023 */
[----:B------:R-:W-:Y:S01]  /*3ff0*/  LOP3.LUT P5, RZ, R75, 0x200, RZ, 0xc0, !PT ;  /* 0x000002004bff7812 */ /* 0x000fe200078ac0ff */
[----:B------:R1:W3:Y:S01]  /*4000*/  @!P3 LDG.E R82, desc[UR8][R106.64] ;  /* 0x000000086a52b981 */ /* 0x0002e2000c1e1900 */
[----:B------:R-:W-:Y:S02]  /*4010*/  PRMT R47, RZ, 0x5410, RZ ;  /* 0x00005410ff2f7816 */ /* 0x000fe400000000ff */
[----:B0-----:R-:W-:-:S02]  /*4020*/  PRMT R108, RZ, 0x5410, RZ ;  /* 0x00005410ff6c7816 */ /* 0x001fc400000000ff */
[----:B-1----:R-:W-:Y:S02]  /*4030*/  PRMT R107, RZ, 0x5410, RZ ;  /* 0x00005410ff6b7816 */ /* 0x002fe400000000ff */
[----:B------:R-:W-:Y:S02]  /*4040*/  @!P4 PRMT R108, R108, 0x7610, R40 ;  /* 0x000076106c6cc816 */ /* 0x000fe40000000028 */
[----:B------:R-:W-:Y:S02]  /*4050*/  @!P4 PRMT R107, R40, 0x7610, R107 ;  /* 0x00007610286bc816 */ /* 0x000fe4000000006b */
[----:B------:R-:W-:Y:S02]  /*4060*/  PRMT R45, RZ, 0x5410, RZ ;  /* 0x00005410ff2d7816 */ /* 0x000fe400000000ff */
[----:B------:R-:W-:Y:S02]  /*4070*/  @!P4 PRMT R108, R42, 0x7610, R108 ;  /* 0x000076102a6cc816 */ /* 0x000fe4000000006c */
[----:B------:R-:W-:Y:S01]  /*4080*/  @!P4 PRMT R107, R107, 0x7610, R42 ;  /* 0x000076106b6bc816 */ /* 0x000fe2000000002a */
[----:B------:R0:W-:Y:S01]  /*4090*/  STL [R1+0xa8], R86 ;  /* 0x0000a85601007387 */ /* 0x0001e20000100800 */
[----:B------:R-:W-:-:S02]  /*40a0*/  @!P5 PRMT R47, R47, 0x5410, R20 ;  /* 0x000054102f2fd816 */ /* 0x000fc40000000014 */
[----:B------:R-:W-:Y:S02]  /*40b0*/  @!P5 PRMT R45, R45, 0x5410, R22 ;  /* 0x000054102d2dd816 */ /* 0x000fe40000000016 */
[----:B------:R-:W-:Y:S02]  /*40c0*/  ISETP.NE.AND P4, PT, R11, RZ, PT ;  /* 0x000000ff0b00720c */ /* 0x000fe40003f85270 */
[----:B------:R-:W-:Y:S02]  /*40d0*/  @!P5 PRMT R47, R20, 0x7632, R47 ;  /* 0x00007632142fd816 */ /* 0x000fe4000000002f */
[----:B0-----:R-:W-:Y:S02]  /*40e0*/  MOV R86, RZ ;  /* 0x000000ff00567202 */ /* 0x001fe40000000f00 */
[----:B------:R-:W-:Y:S02]  /*40f0*/  @!P5 PRMT R45, R22, 0x7632, R45 ;  /* 0x00007632162dd816 */ /* 0x000fe4000000002d */
[----:B------:R-:W-:-:S02]  /*4100*/  LOP3.LUT P5, RZ, R75, 0x40, RZ, 0xc0, !PT ;  /* 0x000000404bff7812 */ /* 0x000fc400078ac0ff */
[----:B------:R0:W3:Y:S01]  /*4110*/  @!P3 LDG.E R86, desc[UR8][R104.64] ;  /* 0x000000086856b981 */ /* 0x0000e2000c1e1900 */
[----:B------:R-:W-:Y:S02]  /*4120*/  PRMT R106, RZ, 0x5410, RZ ;  /* 0x00005410ff6a7816 */ /* 0x000fe400000000ff */
[----:B------:R-:W-:Y:S02]  /*4130*/  PRMT R67, RZ, 0x5410, RZ ;  /* 0x00005410ff437816 */ /* 0x000fe400000000ff */
[C---:B--2---:R-:W-:Y:S02]  /*4140*/  @!P4 PRMT R106, R44.reuse, 0x7632, R106 ;  /* 0x000076322c6ac816 */ /* 0x044fe4000000006a */
[----:B0-----:R-:W-:Y:S02]  /*4150*/  PRMT R105, RZ, 0x5410, RZ ;  /* 0x00005410ff697816 */ /* 0x001fe400000000ff */
[----:B------:R-:W-:Y:S02]  /*4160*/  PRMT R69, RZ, 0x5410, RZ ;  /* 0x00005410ff457816 */ /* 0x000fe400000000ff */
[----:B------:R-:W-:-:S02]  /*4170*/  @!P4 PRMT R105, R44, 0x7610, R105 ;  /* 0x000076102c69c816 */ /* 0x000fc40000000069 */
[--C-:B------:R-:W-:Y:S02]  /*4180*/  @!P4 PRMT R106, R106, 0x5410, R46.reuse ;  /* 0x000054106a6ac816 */ /* 0x100fe4000000002e */
[----:B------:R-:W-:Y:S02]  /*4190*/  @!P4 PRMT R105, R105, 0x7610, R46 ;  /* 0x000076106969c816 */ /* 0x000fe4000000002e */
[----:B------:R-:W-:Y:S02]  /*41a0*/  @!P5 PRMT R67, R32, 0x7610, R67 ;  /* 0x000076102043d816 */ /* 0x000fe40000000043 */
[----:B------:R-:W-:Y:S02]  /*41b0*/  @!P5 PRMT R69, R69, 0x7610, R32 ;  /* 0x000076104545d816 */ /* 0x000fe40000000020 */
[----:B------:R-:W-:Y:S02]  /*41c0*/  ISETP.NE.AND P4, PT, R9, RZ, PT ;  /* 0x000000ff0900720c */ /* 0x000fe40003f85270 */
[----:B------:R-:W-:-:S02]  /*41d0*/  @!P5 PRMT R69, R34, 0x7610, R69 ;  /* 0x000076102245d816 */ /* 0x000fc40000000045 */
        /* <DEDUP_REMOVED lines=30> */
[----:B------:R-:W-:Y:S02]  /*43c0*/  @!P6 PRMT R91, R56, 0x7610, R91 ;  /* 0x00007610385be816 */ /* 0x000fe4000000005b */
[----:B------:R-:W-:Y:S02]  /*43d0*/  @!P6 PRMT R110, R58, 0x7610, R110 ;  /* 0x000076103a6ee816 */ /* 0x000fe4000000006e */
[----:B------:R-:W-:Y:S02]  /*43e0*/  @!P6 PRMT R91, R91, 0x7610, R58 ;  /* 0x000076105b5be816 */ /* 0x000fe4000000003a */
[----:B------:R-:W-:Y:S02]  /*43f0*/  ISETP.NE.AND P6, PT, R3, RZ, PT ;  /* 0x000000ff0300720c */ /* 0x000fe40003fc5270 */
[----:B------:R-:W-:Y:S02]  /*4400*/  MOV R90, RZ ;  /* 0x000000ff005a7202 */ /* 0x000fe40000000f00 */
[----:B------:R-:W-:-:S09]  /*4410*/  MOV R92, RZ ;  /* 0x000000ff005c7202 */ /* 0x000fd20000000f00 */
[----:B------:R0:W2:Y:S04]  /*4420*/  @!P6 LDG.E R90, desc[UR8][R100.64] ;  /* 0x00000008645ae981 */ /* 0x0000a8000c1e1900 */
[----:B------:R1:W2:Y:S01]  /*4430*/  @!P6 LDG.E R92, desc[UR8][R98.64] ;  /* 0x00000008625ce981 */ /* 0x0002a2000c1e1900 */
[----:B0-----:R-:W-:Y:S02]  /*4440*/  PRMT R101, RZ, 0x5410, RZ ;  /* 0x00005410ff657816 */ /* 0x001fe400000000ff */
[----:B-1----:R-:W-:Y:S02]  /*4450*/  PRMT R99, RZ, 0x5410, RZ ;  /* 0x00005410ff637816 */ /* 0x002fe400000000ff */
[C---:B----4-:R-:W-:Y:S02]  /*4460*/  @!P0 PRMT R101, R62.reuse, 0x7632, R101 ;  /* 0x000076323e658816 */ /* 0x050fe40000000065 */
[----:B------:R-:W-:-:S02]  /*4470*/  @!P0 PRMT R99, R62, 0x7610, R99 ;  /* 0x000076103e638816 */ /* 0x000fc40000000063 */
[--C-:B-----5:R-:W-:Y:S02]  /*4480*/  @!P0 PRMT R101, R101, 0x5410, R64.reuse ;  /* 0x0000541065658816 */ /* 0x120fe40000000040 */
[----:B------:R-:W-:Y:S02]  /*4490*/  @!P0 PRMT R99, R99, 0x7610, R64 ;  /* 0x0000761063638816 */ /* 0x000fe40000000040 */
[----:B------:R-:W-:Y:S01]  /*44a0*/  ISETP.NE.AND P0, PT, RZ, UR10, PT ;  /* 0x0000000aff007c0c */ /* 0x000fe2000bf05270 */
[----:B------:R0:W-:Y:S04]  /*44b0*/  STL [R1+0xb0], R2 ;  /* 0x0000b00201007387 */ /* 0x0001e80000100800 */
[----:B------:R1:W-:Y:S01]  /*44c0*/  STL [R1+0x34], R74 ;  /* 0x0000344a01007387 */ /* 0x0003e20000100800 */
[----:B0-----:R-:W0:Y:S08]  /*44d0*/  LDC.64 R2, c[0x0][0x3b8] ;  /* 0x0000ee00ff027b82 */ /* 0x001e300000000a00 */
[----:B-1----:R-:W1:Y:S01]  /*44e0*/  @P0 LDC.64 R74, c[0x0][0x3b0] ;  /* 0x0000ec00ff4a0b82 */ /* 0x002e620000000a00 */
[----:B------:R-:W-:Y:S01]  /*44f0*/  IADD3 R11, PT, PT, R122, R7, RZ ;  /* 0x000000077a0b7210 */ /* 0x000fe20007ffe0ff */
[----:B------:R0:W-:Y:S04]  /*4500*/  STL [R1+0xb4], R4 ;  /* 0x0000b40401007387 */ /* 0x0001e80000100800 */
[----:B------:R4:W-:Y:S01]  /*4510*/  STL [R1+0x38], R70 ;  /* 0x0000384601007387 */ /* 0x0009e20000100800 */
[----:B0-----:R-:W-:-:S02]  /*4520*/  IMAD.WIDE R4, R85, 0x8, R2 ;  /* 0x0000000855047825 */ /* 0x001fc400078e0202 */
[----:B------:R-:W0:Y:S03]  /*4530*/  LDC.64 R2, c[0x0][0x3a8] ;  /* 0x0000ea00ff027b82 */ /* 0x000e260000000a00 */
[----:B----4-:R-:W4:Y:S01]  /*4540*/  LDG.E.64 R70, desc[UR8][R4.64] ;  /* 0x0000000804467981 */ /* 0x010f22000c1e1b00 */
[----:B-1----:R-:W-:-:S05]  /*4550*/  @P0 IMAD.WIDE R74, R11, 0x2, R74 ;  /* 0x000000020b4a0825 */ /* 0x002fca00078e024a */
[----:B------:R-:W5:Y:S01]  /*4560*/  @P0 LDG.E.U16 R9, desc[UR8][R74.64+0x2] ;  /* 0x000002084a090981 */ /* 0x000f62000c1e1500 */
[----:B------:R-:W-:-:S03]  /*4570*/  MOV R88, RZ ;  /* 0x000000ff00587202 */ /* 0x000fc60000000f00 */
[----:B------:R-:W5:Y:S04]  /*4580*/  @P0 LDG.E.U16 R7, desc[UR8][R74.64] ;  /* 0x000000084a070981 */ /* 0x000f68000c1e1500 */
[----:B------:R-:W5:Y:S01]  /*4590*/  @!P5 LDG.E R88, desc[UR8][R102.64] ;  /* 0x000000086658d981 */ /* 0x000f62000c1e1900 */
[----:B0-----:R-:W-:-:S05]  /*45a0*/  IMAD.WIDE R2, R11, 0x2, R2 ;  /* 0x000000020b027825 */ /* 0x001fca00078e0202 */
[----:B------:R-:W5:Y:S04]  /*45b0*/  LDG.E.U16 R13, desc[UR8][R2.64+0x2] ;  /* 0x00000208020d7981 */ /* 0x000f68000c1e1500 */
[----:B------:R-:W5:Y:S04]  /*45c0*/  LDG.E.U16 R11, desc[UR8][R2.64] ;  /* 0x00000008020b7981 */ /* 0x000f68000c1e1500 */
[----:B------:R0:W-:Y:S04]  /*45d0*/  STL [R1+0x40], R8 ;  /* 0x0000400801007387 */ /* 0x0001e80000100800 */
[----:B------:R1:W-:Y:S01]  /*45e0*/  STL [R1+0xbc], R6 ;  /* 0x0000bc0601007387 */ /* 0x0003e20000100800 */
[----:B0-----:R-:W-:-:S02]  /*45f0*/  PRMT R8, RZ, 0x5410, RZ ;  /* 0x00005410ff087816 */ /* 0x001fc400000000ff */
[----:B-1----:R-:W-:Y:S02]  /*4600*/  PRMT R6, RZ, 0x5410, RZ ;  /* 0x00005410ff067816 */ /* 0x002fe400000000ff */
[----:B---3--:R-:W-:Y:S02]  /*4610*/  @!P1 PRMT R8, R8, 0x5410, R68 ;  /* 0x0000541008089816 */ /* 0x008fe40000000044 */
[----:B------:R-:W-:Y:S02]  /*4620*/  @!P1 PRMT R6, R6, 0x5410, R66 ;  /* 0x0000541006069816 */ /* 0x000fe40000000042 */
[----:B------:R-:W-:Y:S01]  /*4630*/  @!P1 PRMT R8, R68, 0x7632, R8 ;  /* 0x0000763244089816 */ /* 0x000fe20000000008 */
[----:B------:R0:W-:Y:S04]  /*4640*/  STL [R1+0x44], R12 ;  /* 0x0000440c01007387 */ /* 0x0001e80000100800 */
[----:B------:R-:W-:Y:S04]  /*4650*/  STL [R1+0x10], R154 ;  /* 0x0000109a01007387 */ /* 0x000fe80000100800 */
[----:B------:R-:W-:Y:S01]  /*4660*/  STL [R1+0x98], R152 ;  /* 0x0000989801007387 */ /* 0x000fe20000100800 */
[----:B0-----:R-:W-:-:S03]  /*4670*/  PRMT R12, RZ, 0x7610, R12 ;  /* 0x00007610ff0c7816 */ /* 0x001fc6000000000c */
        /* <DEDUP_REMOVED lines=35> */
[----:B------:R-:W-:Y:S04]  /*48b0*/  STL [R1+0x104], R80 ;  /* 0x0001045001007387 */ /* 0x000fe80000100800 */
[----:B------:R-:W-:Y:S04]  /*48c0*/  STL [R1+0x88], R78 ;  /* 0x0000884e01007387 */ /* 0x000fe80000100800 */
[----:B------:R0:W-:Y:S04]  /*48d0*/  STL [R1+0x3c], R0 ;  /* 0x00003c0001007387 */ /* 0x0001e80000100800 */
[----:B------:R1:W-:Y:S01]  /*48e0*/  STL [R1+0xc4], R14 ;  /* 0x0000c40e01007387 */ /* 0x0003e20000100800 */
[----:B------:R-:W-:-:S02]  /*48f0*/  PRMT R12, R12, 0x5410, RZ ;  /* 0x000054100c0c7816 */ /* 0x000fc400000000ff */
[----:B0-----:R-:W-:Y:S02]  /*4900*/  MOV R0, 0x3f800000 ;  /* 0x3f80000000007802 */ /* 0x001fe40000000f00 */
[----:B-1----:R-:W-:Y:S01]  /*4910*/  PRMT R14, RZ, 0x5410, RZ ;  /* 0x00005410ff0e7816 */ /* 0x002fe200000000ff */
[----:B------:R-:W-:-:S03]  /*4920*/  UISETP.NE.AND UP0, UPT, UR10, URZ, UPT ;  /* 0x000000ff0a00728c */ /* 0x000fc6000bf05270 */
[----:B------:R-:W-:Y:S01]  /*4930*/  @!P3 PRMT R14, R14, 0x5410, R86 ;  /* 0x000054100e0eb816 */ /* 0x000fe20000000056 */
[----:B------:R-:W-:Y:S04]  /*4940*/  STL [R1+0x8c], R90 ;  /* 0x00008c5a01007387 */ /* 0x000fe80000100800 */
[----:B------:R-:W-:Y:S01]  /*4950*/  STL [R1+0x10c], R92 ;  /* 0x00010c5c01007387 */ /* 0x000fe20000100800 */
[----:B------:R-:W-:Y:S02]  /*4960*/  @!P3 PRMT R14, R86, 0x7632, R14 ;  /* 0x00007632560eb816 */ /* 0x000fe4000000000e */
[----:B------:R-:W-:Y:S01]  /*4970*/  @!P4 PRMT R12, R12, 0x7610, R84 ;  /* 0x000076100c0cc816 */ /* 0x000fe20000000054 */
[----:B------:R0:W-:Y:S01]  /*4980*/  STL [R1+0xc0], R10 ;  /* 0x0000c00a01007387 */ /* 0x0001e20000100800 */
[----:B------:R-:W-:-:S02]  /*4990*/  PRMT R98, RZ, 0x5410, RZ ;  /* 0x00005410ff627816 */ /* 0x000fc400000000ff */
[----:B------:R-:W-:Y:S01]  /*49a0*/  PRMT R100, RZ, 0x5410, RZ ;  /* 0x00005410ff647816 */ /* 0x000fe200000000ff */
[----:B------:R1:W-:Y:S01]  /*49b0*/  STL [R1+0x48], R16 ;  /* 0x0000481001007387 */ /* 0x0003e20000100800 */
[----:B----4-:R-:W-:Y:S01]  /*49c0*/  FFMA.FTZ R71, -R70, R70, R71 ;  /* 0x0000004646477223 */ /* 0x010fe20000010147 */
[----:B-----5:R-:W-:-:S04]  /*49d0*/  PRMT R9, R9, 0x5410, RZ ;  /* 0x0000541009097816 */ /* 0x020fc800000000ff */
[----:B------:R-:W-:Y:S02]  /*49e0*/  @!P1 PRMT R9, R9, 0x7610, R66 ;  /* 0x0000761009099816 */ /* 0x000fe40000000042 */
[----:B------:R-:W-:-:S13]  /*49f0*/  FSETP.GTU.FTZ.AND P1, PT, R71, RZ, PT ;  /* 0x000000ff4700720b */ /* 0x000fda0003f3c000 */
[----:B------:R-:W2:Y:S01]  /*4a00*/  @P1 LDC R4, c[0x0][0x3c0] ;  /* 0x0000f000ff041b82 */ /* 0x000ea20000000800 */
[----:B------:R-:W-:Y:S01]  /*4a10*/  STL [R1+0x108], R88 ;  /* 0x0001085801007387 */ /* 0x000fe20000100800 */
[----:B------:R-:W-:Y:S02]  /*4a20*/  PRMT R13, R13, 0x5410, RZ ;  /* 0x000054100d0d7816 */ /* 0x000fe400000000ff */
[----:B------:R-:W-:Y:S01]  /*4a30*/  PRMT R7, R7, 0x5410, RZ ;  /* 0x0000541007077816 */ /* 0x000fe200000000ff */
[----:B------:R3:W-:Y:S01]  /*4a40*/  STL [R1+0x100], R86 ;  /* 0x0001005601007387 */ /* 0x0007e20000100800 */
[----:B------:R-:W-:Y:S02]  /*4a50*/  PRMT R11, R11, 0x5410, RZ ;  /* 0x000054100b0b7816 */ /* 0x000fe400000000ff */
[----:B------:R-:W-:Y:S01]  /*4a60*/  @!P4 PRMT R13, R13, 0x5410, R84 ;  /* 0x000054100d0dc816 */ /* 0x000fe20000000054 */
[----:B------:R4:W-:Y:S01]  /*4a70*/  STL [R1+0x84], R84 ;  /* 0x0000845401007387 */ /* 0x0009e20000100800 */
[----:B0-----:R-:W-:-:S02]  /*4a80*/  PRMT R10, RZ, 0x5410, RZ ;  /* 0x00005410ff0a7816 */ /* 0x001fc400000000ff */
[----:B-1----:R-:W-:Y:S02]  /*4a90*/  PRMT R16, RZ, 0x5410, RZ ;  /* 0x00005410ff107816 */ /* 0x002fe400000000ff */
[----:B---3--:R-:W-:Y:S01]  /*4aa0*/  PRMT R86, RZ, 0x5410, RZ ;  /* 0x00005410ff567816 */ /* 0x008fe200000000ff */
[----:B--2---:R-:W-:-:S04]  /*4ab0*/  @P1 FADD.FTZ R4, R71, R4 ;  /* 0x0000000447041221 */ /* 0x004fc80000010000 */
[----:B------:R0:W1:Y:S01]  /*4ac0*/  @P1 MUFU.RSQ R0, R4 ;  /* 0x0000000400001308 */ /* 0x0000620000001400 */
[----:B----4-:R-:W-:Y:S02]  /*4ad0*/  PRMT R84, RZ, 0x5410, RZ ;  /* 0x00005410ff547816 */ /* 0x010fe400000000ff */
[----:B------:R-:W-:Y:S02]  /*4ae0*/  @!P2 PRMT R7, R7, 0x7610, R72 ;  /* 0x000076100707a816 */ /* 0x000fe40000000048 */
[----:B------:R-:W-:Y:S02]  /*4af0*/  @!P2 PRMT R11, R11, 0x7610, R76 ;  /* 0x000076100b0ba816 */ /* 0x000fe4000000004c */
[----:B------:R-:W-:Y:S02]  /*4b00*/  @!P3 PRMT R10, R82, 0x7610, R10 ;  /* 0x00007610520ab816 */ /* 0x000fe4000000000a */
[----:B------:R-:W-:Y:S02]  /*4b10*/  @!P4 PRMT R98, R98, 0x5410, R80 ;  /* 0x000054106262c816 */ /* 0x000fe40000000050 */
[----:B------:R-:W-:-:S02]  /*4b20*/  @!P5 PRMT R16, R16, 0x5410, R78 ;  /* 0x000054101010d816 */ /* 0x000fc4000000004e */
[----:B------:R-:W-:Y:S02]  /*4b30*/  @!P5 PRMT R84, R88, 0x7610, R84 ;  /* 0x000076105854d816 */ /* 0x000fe40000000054 */
[----:B------:R-:W-:Y:S02]  /*4b40*/  @!P6 PRMT R86, R90, 0x7610, R86 ;  /* 0x000076105a56e816 */ /* 0x000fe40000000056 */
[----:B------:R-:W-:Y:S01]  /*4b50*/  @!P6 PRMT R100, R100, 0x5410, R92 ;  /* 0x000054106464e816 */ /* 0x000fe2000000005c */
[----:B------:R2:W-:Y:S01]  /*4b60*/  STL [R1+0xc8], R18 ;  /* 0x0000c81201007387 */ /* 0x0005e20000100800 */
[----:B------:R-:W-:Y:S02]  /*4b70*/  CS2R R2, SRZ ;  /* 0x0000000000027805 */ /* 0x000fe4000001ff00 */
[----:B------:R-:W-:Y:S01]  /*4b80*/  @!P2 PRMT R6, R72, 0x7610, R6 ;  /* 0x000076104806a816 */ /* 0x000fe20000000006 */
[----:B------:R-:W-:Y:S01]  /*4b90*/  @P0 HADD2.F32 R2, -RZ, R7.H0_H0 ;  /* 0x20000007ff020230 */ /* 0x000fe20000004100 */
[----:B------:R-:W-:Y:S01]  /*4ba0*/  @!P3 PRMT R10, R10, 0x7610, R82 ;  /* 0x000076100a0ab816 */ /* 0x000fe20000000052 */
[----:B------:R-:W-:Y:S01]  /*4bb0*/  @P0 HADD2.F32 R3, -RZ, R9.H0_H0 ;  /* 0x20000009ff030230 */ /* 0x000fe20000004100 */
[----:B------:R-:W-:Y:S01]  /*4bc0*/  @!P4 PRMT R98, R80, 0x7632, R98 ;  /* 0x000076325062c816 */ /* 0x000fe20000000062 */
[----:B------:R-:W-:Y:S01]  /*4bd0*/  HADD2.F32 R71, -RZ, R11.H0_H0 ;  /* 0x2000000bff477230 */ /* 0x000fe20000004100 */
[----:B------:R-:W-:-:S02]  /*4be0*/  @!P5 PRMT R16, R78, 0x7632, R16 ;  /* 0x000076324e10d816 */ /* 0x000fc40000000010 */
[----:B------:R-:W-:Y:S01]  /*4bf0*/  @!P5 PRMT R84, R84, 0x7610, R88 ;  /* 0x000076105454d816 */ /* 0x000fe20000000058 */
[----:B--2---:R-:W-:Y:S01]  /*4c00*/  HADD2.F32 R18, -RZ, R13.H0_H0 ;  /* 0x2000000dff127230 */ /* 0x004fe20000004100 */
[----:B------:R-:W-:Y:S02]  /*4c10*/  @!P6 PRMT R86, R86, 0x7610, R90 ;  /* 0x000076105656e816 */ /* 0x000fe4000000005a */
[----:B------:R-:W-:Y:S01]  /*4c20*/  @!P6 PRMT R100, R92, 0x7632, R100 ;  /* 0x000076325c64e816 */ /* 0x000fe20000000064 */
[----:B01----:R-:W-:Y:S06]  /*4c30*/  BRA.U UP0, `(.L_x_1208) ;  /* 0x0000002500047547 */ /* 0x003fec000b800000 */
[----:B------:R-:W-:Y:S02]  /*4c40*/  HADD2.F32 R5, -RZ, R147.H0_H0 ;  /* 0x20000093ff057230 */ /* 0x000fe40000004100 */
[----:B------:R-:W-:Y:S02]  /*4c50*/  HADD2.F32 R75, -RZ, R145.H1_H1 ;  /* 0x30000091ff4b7230 */ /* 0x000fe40000004100 */
[--C-:B------:R-:W-:Y:S02]  /*4c60*/  HADD2.F32 R4, -RZ, R135.reuse.H1_H1 ;  /* 0x30000087ff047230 */ /* 0x100fe40000004100 */
[C---:B------:R-:W-:Y:S01]  /*4c70*/  FADD.FTZ R5, -R70.reuse, R5 ;  /* 0x0000000546057221 */ /* 0x040fe20000010100 */
[----:B------:R-:W-:Y:S02]  /*4c80*/  HADD2.F32 R135, -RZ, R135.H0_H0 ;  /* 0x20000087ff877230 */ /* 0x000fe40000004100 */
        /* <DEDUP_REMOVED lines=8> */
[----:B------:R-:W-:Y:S01]  /*4d10*/  FADD.FTZ R147, -R70, R147 ;  /* 0x0000009346937221 */ /* 0x000fe20000010100 */
[----:B------:R-:W-:Y:S02]  /*4d20*/  HADD2.F32 R26, -RZ, R145.H0_H0 ;  /* 0x20000091ff1a7230 */ /* 0x000fe40000004100 */
[----:B------:R-:W-:Y:S01]  /*4d30*/  FADD.FTZ R20, R103, R24 ;  /* 0x0000001867147221 */ /* 0x000fe20000010000 */
[----:B------:R-:W-:Y:S01]  /*4d40*/  FFMA.FTZ R24, R22, R103, R75 ;  /* 0x0000006716187223 */ /* 0x000fe2000001004b */
[----:B------:R-:W-:-:S02]  /*4d50*/  HADD2.F32 R103, -RZ, R141.H0_H0 ;  /* 0x2000008dff677230 */ /* 0x000fc40000004100 */
[----:B------:R-:W-:Y:S01]  /*4d60*/  FFMA.FTZ R111, R4, R5, RZ ;  /* 0x00000005046f7223 */ /* 0x000fe200000100ff */
[----:B------:R-:W-:Y:S02]  /*4d70*/  HADD2.F32 R75, -RZ, R143.H1_H1 ;  /* 0x3000008fff4b7230 */ /* 0x000fe40000004100 */
[----:B------:R-:W-:Y:S01]  /*4d80*/  FADD.FTZ R121, RZ, R4 ;  /* 0x00000004ff797221 */ /* 0x000fe20000010000 */
[----:B------:R-:W-:Y:S01]  /*4d90*/  FMUL.FTZ R5, R147, R0 ;  /* 0x0000000093057220 */ /* 0x000fe20000410000 */
[----:B------:R-:W-:Y:S01]  /*4da0*/  FADD.FTZ R103, -R70, R103 ;  /* 0x0000006746677221 */ /* 0x000fe20000010100 */
[----:B------:R-:W-:Y:S01]  /*4db0*/  FFMA.FTZ R32, R135, R22, RZ ;  /* 0x0000001687207223 */ /* 0x000fe200000100ff */
[----:B------:R-:W-:Y:S01]  /*4dc0*/  FADD.FTZ R22, RZ, R135 ;  /* 0x00000087ff167221 */ /* 0x000fe20000010000 */
[----:B------:R-:W-:Y:S02]  /*4dd0*/  HADD2.F32 R141, -RZ, R141.H1_H1 ;  /* 0x3000008dff8d7230 */ /* 0x000fe40000004100 */
[----:B------:R-:W-:Y:S01]  /*4de0*/  FMUL.FTZ R30, R103, R0 ;  /* 0x00000000671e7220 */ /* 0x000fe20000410000 */
[----:B------:R-:W-:Y:S01]  /*4df0*/  FMUL.FTZ R103, R71, R26 ;  /* 0x0000001a47677220 */ /* 0x000fe20000410000 */
[C---:B------:R-:W-:Y:S01]  /*4e00*/  FADD.FTZ R4, R26.reuse, R121 ;  /* 0x000000791a047221 */ /* 0x040fe20000010000 */
[----:B------:R-:W-:Y:S01]  /*4e10*/  FFMA.FTZ R28, R26, R5, R111 ;  /* 0x000000051a1c7223 */ /* 0x000fe2000001006f */
[C---:B------:R-:W-:Y:S01]  /*4e20*/  FADD.FTZ R22, R75.reuse, R22 ;  /* 0x000000164b167221 */ /* 0x040fe20000010000 */
[----:B------:R-:W-:Y:S01]  /*4e30*/  FFMA.FTZ R26, R75, R30, R32 ;  /* 0x0000001e4b1a7223 */ /* 0x000fe20000010020 */
[----:B------:R-:W-:Y:S01]  /*4e40*/  FMUL.FTZ R75, R18, R75 ;  /* 0x0000004b124b7220 */ /* 0x000fe20000410000 */
[----:B------:R-:W-:Y:S01]  /*4e50*/  FADD.FTZ R20, R20, R103 ;  /* 0x0000006714147221 */ /* 0x000fe20000010000 */
[----:B------:R-:W-:Y:S01]  /*4e60*/  FFMA.FTZ R5, R5, R103, R24 ;  /* 0x0000006705057223 */ /* 0x000fe20000010018 */
[----:B------:R-:W-:-:S02]  /*4e70*/  HADD2.F32 R143, -RZ, R143.H0_H0 ;  /* 0x2000008fff8f7230 */ /* 0x000fc40000004100 */
[----:B------:R-:W-:Y:S01]  /*4e80*/  FADD.FTZ R141, -R70, R141 ;  /* 0x0000008d468d7221 */ /* 0x000fe20000010100 */
[----:B------:R-:W-:Y:S01]  /*4e90*/  FADD.FTZ R20, R75, R20 ;  /* 0x000000144b147221 */ /* 0x000fe20000010000 */
[----:B------:R-:W-:Y:S01]  /*4ea0*/  FFMA.FTZ R30, R30, R75, R5 ;  /* 0x0000004b1e1e7223 */ /* 0x000fe20000010005 */
[----:B------:R-:W-:Y:S02]  /*4eb0*/  HADD2.F32 R75, -RZ, R137.H0_H0 ;  /* 0x20000089ff4b7230 */ /* 0x000fe40000004100 */
[----:B------:R-:W-:Y:S01]  /*4ec0*/  FMUL.FTZ R141, R141, R0 ;  /* 0x000000008d8d7220 */ /* 0x000fe20000410000 */
[----:B------:R-:W-:Y:S01]  /*4ed0*/  FMUL.FTZ R103, R71, R143 ;  /* 0x0000008f47677220 */ /* 0x000fe20000410000 */
[----:B------:R-:W-:Y:S02]  /*4ee0*/  HADD2.F32 R111, -RZ, R139.H0_H0 ;  /* 0x2000008bff6f7230 */ /* 0x000fe40000004100 */
[----:B------:R-:W-:Y:S01]  /*4ef0*/  FADD.FTZ R4, R4, R143 ;  /* 0x0000008f04047221 */ /* 0x000fe20000010000 */
[----:B------:R-:W-:-:S02]  /*4f00*/  HADD2.F32 R137, -RZ, R137.H1_H1 ;  /* 0x30000089ff897230 */ /* 0x000fc40000004100 */
[----:B------:R-:W-:Y:S01]  /*4f10*/  FADD.FTZ R5, R20, R103 ;  /* 0x0000006714057221 */ /* 0x000fe20000010000 */
[----:B------:R-:W-:Y:S01]  /*4f20*/  FFMA.FTZ R30, R141, R103, R30 ;  /* 0x000000678d1e7223 */ /* 0x000fe2000001001e */
[C---:B------:R-:W-:Y:S01]  /*4f30*/  FADD.FTZ R103, -R70.reuse, R75 ;  /* 0x0000004b46677221 */ /* 0x040fe20000010100 */
[--C-:B------:R-:W-:Y:S02]  /*4f40*/  HADD2.F32 R75, -RZ, R142.reuse.H1_H1 ;  /* 0x3000008eff4b7230 */ /* 0x100fe40000004100 */
[C---:B------:R-:W-:Y:S01]  /*4f50*/  FADD.FTZ R121, -R70.reuse, R111 ;  /* 0x0000006f46797221 */ /* 0x040fe20000010100 */
[----:B------:R-:W-:Y:S02]  /*4f60*/  HADD2.F32 R111, -RZ, R142.H0_H0 ;  /* 0x2000008eff6f7230 */ /* 0x000fe40000004100 */
[----:B------:R-:W-:Y:S01]  /*4f70*/  FMUL.FTZ R103, R103, R0 ;  /* 0x0000000067677220 */ /* 0x000fe20000410000 */
[----:B------:R-:W-:Y:S01]  /*4f80*/  FADD.FTZ R137, -R70, R137 ;  /* 0x0000008946897221 */ /* 0x000fe20000010100 */
[----:B------:R-:W-:Y:S01]  /*4f90*/  FMUL.FTZ R20, R18, R75 ;  /* 0x0000004b12147220 */ /* 0x000fe20000410000 */
[----:B------:R-:W-:Y:S01]  /*4fa0*/  FADD.FTZ R22, R22, R75 ;  /* 0x0000004b16167221 */ /* 0x000fe20000010000 */
[----:B------:R-:W-:Y:S01]  /*4fb0*/  FFMA.FTZ R26, R75, R103, R26 ;  /* 0x000000674b1a7223 */ /* 0x000fe2000001001a */
[----:B------:R-:W-:Y:S01]  /*4fc0*/  FMUL.FTZ R24, R71, R111 ;  /* 0x0000006f47187220 */ /* 0x000fe20000410000 */
[----:B------:R-:W-:Y:S01]  /*4fd0*/  FADD.FTZ R5, R20, R5 ;  /* 0x0000000514057221 */ /* 0x000fe20000010000 */
[----:B------:R-:W-:-:S02]  /*4fe0*/  HADD2.F32 R75, -RZ, R138.H1_H1 ;  /* 0x3000008aff4b7230 */ /* 0x000fc40000004100 */
[----:B------:R-:W-:Y:S01]  /*4ff0*/  FMUL.FTZ R137, R137, R0 ;  /* 0x0000000089897220 */ /* 0x000fe20000410000 */
[----:B------:R-:W-:Y:S01]  /*5000*/  FFMA.FTZ R30, R103, R20, R30 ;  /* 0x00000014671e7223 */ /* 0x000fe2000001001e */
[----:B------:R-:W-:Y:S01]  /*5010*/  FADD.FTZ R103, R5, R24 ;  /* 0x0000001805677221 */ /* 0x000fe20000010000 */
[----:B------:R-:W-:Y:S02]  /*5020*/  HADD2.F32 R139, -RZ, R139.H1_H1 ;  /* 0x3000008bff8b7230 */ /* 0x000fe40000004100 */
[----:B------:R-:W-:Y:S01]  /*5030*/  FMUL.FTZ R20, R18, R75 ;  /* 0x0000004b12147220 */ /* 0x000fe20000410000 */
[----:B------:R-:W-:Y:S01]  /*5040*/  FADD.FTZ R5, R22, R75 ;  /* 0x0000004b16057221 */ /* 0x000fe20000010000 */
[----:B------:R-:W-:Y:S01]  /*5050*/  FFMA.FTZ R26, R75, R137, R26 ;  /* 0x000000894b1a7223 */ /* 0x000fe2000001001a */
[----:B------:R-:W-:Y:S01]  /*5060*/  FFMA.FTZ R28, R143, R141, R28 ;  /* 0x0000008d8f1c7223 */ /* 0x000fe2000001001c */
[----:B------:R-:W-:Y:S01]  /*5070*/  FMUL.FTZ R121, R121, R0 ;  /* 0x0000000079797220 */ /* 0x000fe20000410000 */
[----:B------:R-:W-:-:S02]  /*5080*/  HADD2.F32 R75, -RZ, R138.H0_H0 ;  /* 0x2000008aff4b7230 */ /* 0x000fc40000004100 */
[----:B------:R-:W-:Y:S01]  /*5090*/  FADD.FTZ R4, R4, R111 ;  /* 0x0000006f04047221 */ /* 0x000fe20000010000 */
[C---:B------:R-:W-:Y:S01]  /*50a0*/  FADD.FTZ R139, -R70.reuse, R139 ;  /* 0x0000008b468b7221 */ /* 0x040fe20000010100 */
[----:B------:R-:W-:Y:S01]  /*50b0*/  FFMA.FTZ R28, R111, R121, R28 ;  /* 0x000000796f1c7223 */ /* 0x000fe2000001001c */
[----:B------:R-:W-:Y:S01]  /*50c0*/  FFMA.FTZ R30, R121, R24, R30 ;  /* 0x00000018791e7223 */ /* 0x000fe2000001001e */
[--C-:B------:R-:W-:Y:S02]  /*50d0*/  HADD2.F32 R111, -RZ, R136.reuse.H0_H0 ;  /* 0x20000088ff6f7230 */ /* 0x100fe40000004100 */
[----:B------:R-:W-:Y:S01]  /*50e0*/  FADD.FTZ R121, -R70, R75 ;  /* 0x0000004b46797221 */ /* 0x000fe20000010100 */
[----:B------:R-:W-:Y:S02]  /*50f0*/  HADD2.F32 R75, -RZ, R129.H0_H0 ;  /* 0x20000081ff4b7230 */ /* 0x000fe40000004100 */
[----:B------:R-:W-:Y:S01]  /*5100*/  FMUL.FTZ R139, R139, R0 ;  /* 0x000000008b8b7220 */ /* 0x000fe20000410000 */
[----:B------:R-:W-:-:S02]  /*5110*/  HADD2.F32 R125, -RZ, R136.H1_H1 ;  /* 0x30000088ff7d7230 */ /* 0x000fc40000004100 */
[----:B------:R-:W-:Y:S01]  /*5120*/  FMUL.FTZ R121, R121, R0 ;  /* 0x0000000079797220 */ /* 0x000fe20000410000 */
[----:B------:R-:W-:Y:S01]  /*5130*/  FADD.FTZ R103, R20, R103 ;  /* 0x0000006714677221 */ /* 0x000fe20000010000 */
[----:B------:R-:W-:Y:S01]  /*5140*/  FFMA.FTZ R30, R137, R20, R30 ;  /* 0x00000014891e7223 */ /* 0x000fe2000001001e */
[----:B------:R-:W-:Y:S01]  /*5150*/  FMUL.FTZ R22, R71, R111 ;  /* 0x0000006f47167220 */ /* 0x000fe20000410000 */
[----:B------:R-:W-:Y:S01]  /*5160*/  FADD.FTZ R20, R4, R111 ;  /* 0x0000006f04147221 */ /* 0x000fe20000010000 */
[----:B------:R-:W-:Y:S01]  /*5170*/  FFMA.FTZ R28, R111, R139, R28 ;  /* 0x0000008b6f1c7223 */ /* 0x000fe2000001001c */
[----:B------:R-:W-:Y:S01]  /*5180*/  FADD.FTZ R5, R5, R75 ;  /* 0x0000004b05057221 */ /* 0x000fe20000010000 */
[----:B------:R-:W-:Y:S01]  /*5190*/  FFMA.FTZ R4, R75, R121, R26 ;  /* 0x000000794b047223 */ /* 0x000fe2000001001a */
[----:B------:R-:W-:Y:S01]  /*51a0*/  FMUL.FTZ R24, R18, R75 ;  /* 0x0000004b12187220 */ /* 0x000fe20000410000 */
[----:B------:R-:W-:Y:S02]  /*51b0*/  HADD2.F32 R111, -RZ, R123.H1_H1 ;  /* 0x3000007bff6f7230 */ /* 0x000fe40000004100 */
[----:B------:R-:W-:Y:S01]  /*51c0*/  FADD.FTZ R103, R103, R22 ;  /* 0x0000001667677221 */ /* 0x000fe20000010000 */
[----:B------:R-:W-:Y:S01]  /*51d0*/  FFMA.FTZ R30, R139, R22, R30 ;  /* 0x000000168b1e7223 */ /* 0x000fe2000001001e */
[----:B------:R-:W-:Y:S01]  /*51e0*/  FADD.FTZ R125, -R70, R125 ;  /* 0x0000007d467d7221 */ /* 0x000fe20000010100 */
[----:B------:R-:W-:-:S02]  /*51f0*/  HADD2.F32 R75, -RZ, R132.H1_H1 ;  /* 0x30000084ff4b7230 */ /* 0x000fc40000004100 */
[----:B------:R-:W-:Y:S01]  /*5200*/  FADD.FTZ R103, R24, R103 ;  /* 0x0000006718677221 */ /* 0x000fe20000010000 */
[----:B------:R-:W-:Y:S01]  /*5210*/  FFMA.FTZ R30, R121, R24, R30 ;  /* 0x00000018791e7223 */ /* 0x000fe2000001001e */
[----:B------:R-:W-:Y:S01]  /*5220*/  FMUL.FTZ R125, R125, R0 ;  /* 0x000000007d7d7220 */ /* 0x000fe20000410000 */
[----:B------:R-:W-:Y:S01]  /*5230*/  FMUL.FTZ R22, R71, R111 ;  /* 0x0000006f47167220 */ /* 0x000fe20000410000 */
[----:B------:R-:W-:Y:S02]  /*5240*/  HADD2.F32 R123, -RZ, R123.H0_H0 ;  /* 0x2000007bff7b7230 */ /* 0x000fe40000004100 */
[----:B------:R-:W-:Y:S01]  /*5250*/  FADD.FTZ R75, -R70, R75 ;  /* 0x0000004b464b7221 */ /* 0x000fe20000010100 */
[----:B------:R-:W-:Y:S02]  /*5260*/  HADD2.F32 R129, -RZ, R129.H1_H1 ;  /* 0x30000081ff817230 */ /* 0x000fe40000004100 */
[----:B------:R-:W-:Y:S01]  /*5270*/  FADD.FTZ R103, R103, R22 ;  /* 0x0000001667677221 */ /* 0x000fe20000010000 */
[----:B------:R-:W-:Y:S01]  /*5280*/  FFMA.FTZ R30, R125, R22, R30 ;  /* 0x000000167d1e7223 */ /* 0x000fe2000001001e */
[----:B------:R-:W-:Y:S01]  /*5290*/  FMUL.FTZ R75, R75, R0 ;  /* 0x000000004b4b7220 */ /* 0x000fe20000410000 */
[----:B------:R-:W-:Y:S01]  /*52a0*/  FMUL.FTZ R22, R18, R123 ;  /* 0x0000007b12167220 */ /* 0x000fe20000410000 */
[----:B------:R-:W-:Y:S01]  /*52b0*/  FADD.FTZ R20, R20, R111 ;  /* 0x0000006f14147221 */ /* 0x000fe20000010000 */
[----:B------:R-:W-:Y:S01]  /*52c0*/  FFMA.FTZ R28, R111, R125, R28 ;  /* 0x0000007d6f1c7223 */ /* 0x000fe2000001001c */
[----:B------:R-:W-:Y:S01]  /*52d0*/  FADD.FTZ R129, -R70, R129 ;  /* 0x0000008146817221 */ /* 0x000fe20000010100 */
[----:B------:R-:W-:-:S02]  /*52e0*/  HADD2.F32 R111, -RZ, R132.H0_H0 ;  /* 0x20000084ff6f7230 */ /* 0x000fc40000004100 */
[----:B------:R-:W-:Y:S01]  /*52f0*/  FFMA.FTZ R4, R123, R75, R4 ;  /* 0x0000004b7b047223 */ /* 0x000fe20000010004 */
[----:B------:R-:W-:Y:S01]  /*5300*/  FFMA.FTZ R30, R75, R22, R30 ;  /* 0x000000164b1e7223 */ /* 0x000fe2000001001e */
[----:B------:R-:W-:Y:S02]  /*5310*/  HADD2.F32 R75, -RZ, R117.H1_H1 ;  /* 0x30000075ff4b7230 */ /* 0x000fe40000004100 */
[----:B------:R-:W-:Y:S01]  /*5320*/  FADD.FTZ R5, R5, R123 ;  /* 0x0000007b05057221 */ /* 0x000fe20000010000 */
[----:B------:R-:W-:Y:S01]  /*5330*/  FMUL.FTZ R129, R129, R0 ;  /* 0x0000000081817220 */ /* 0x000fe20000410000 */
[----:B------:R-:W-:Y:S01]  /*5340*/  FADD.FTZ R121, -R70, R111 ;  /* 0x0000006f46797221 */ /* 0x000fe20000010100 */
[----:B------:R-:W-:Y:S01]  /*5350*/  FADD.FTZ R103, R22, R103 ;  /* 0x0000006716677221 */ /* 0x000fe20000010000 */
[----:B------:R-:W-:Y:S02]  /*5360*/  HADD2.F32 R111, -RZ, R119.H1_H1 ;  /* 0x30000077ff6f7230 */ /* 0x000fe40000004100 */
[----:B------:R-:W-:Y:S01]  /*5370*/  FMUL.FTZ R22, R18, R75 ;  /* 0x0000004b12167220 */ /* 0x000fe20000410000 */
[----:B------:R-:W-:Y:S01]  /*5380*/  FADD.FTZ R5, R5, R75 ;  /* 0x0000004b05057221 */ /* 0x000fe20000010000 */
[----:B------:R-:W-:Y:S01]  /*5390*/  FFMA.FTZ R4, R75, R129, R4 ;  /* 0x000000814b047223 */ /* 0x000fe20000010004 */
[----:B------:R-:W-:-:S02]  /*53a0*/  HADD2.F32 R75, -RZ, R15.H1_H1 ;  /* 0x3000000fff4b7230 */ /* 0x000fc40000004100 */
[----:B------:R-:W-:Y:S01]  /*53b0*/  FMUL.FTZ R121, R121, R0 ;  /* 0x0000000079797220 */ /* 0x000fe20000410000 */
[----:B------:R-:W-:Y:S02]  /*53c0*/  HADD2.F32 R119, -RZ, R119.H0_H0 ;  /* 0x20000077ff777230 */ /* 0x000fe40000004100 */
[----:B------:R-:W-:Y:S01]  /*53d0*/  FMUL.FTZ R24, R71, R111 ;  /* 0x0000006f47187220 */ /* 0x000fe20000410000 */
[----:B------:R-:W-:Y:S01]  /*53e0*/  FADD.FTZ R20, R20, R111 ;  /* 0x0000006f14147221 */ /* 0x000fe20000010000 */
[----:B------:R-:W-:Y:S01]  /*53f0*/  FFMA.FTZ R28, R111, R121, R28 ;  /* 0x000000796f1c7223 */ /* 0x000fe2000001001c */
[C---:B------:R-:W-:Y:S01]  /*5400*/  FADD.FTZ R75, -R70.reuse, R75 ;  /* 0x0000004b464b7221 */ /* 0x040fe20000010100 */
[----:B------:R-:W-:Y:S02]  /*5410*/  HADD2.F32 R111, -RZ, R17.H0_H0 ;  /* 0x20000011ff6f7230 */ /* 0x000fe40000004100 */
[----:B------:R-:W-:Y:S01]  /*5420*/  FADD.FTZ R119, -R70, R119 ;  /* 0x0000007746777221 */ /* 0x000fe20000010100 */
[----:B------:R-:W-:Y:S01]  /*5430*/  FADD.FTZ R103, R103, R24 ;  /* 0x0000001867677221 */ /* 0x000fe20000010000 */
[----:B------:R-:W-:Y:S01]  /*5440*/  FFMA.FTZ R30, R121, R24, R30 ;  /* 0x00000018791e7223 */ /* 0x000fe2000001001e */
[----:B------:R-:W-:-:S02]  /*5450*/  HADD2.F32 R117, -RZ, R117.H0_H0 ;  /* 0x20000075ff757230 */ /* 0x000fc40000004100 */
[-C--:B------:R-:W-:Y:S01]  /*5460*/  FMUL.FTZ R75, R75, R0.reuse ;  /* 0x000000004b4b7220 */ /* 0x080fe20000410000 */
[----:B------:R-:W-:Y:S02]  /*5470*/  HADD2.F32 R15, -RZ, R15.H0_H0 ;  /* 0x2000000fff0f7230 */ /* 0x000fe40000004100 */
        /* <DEDUP_REMOVED lines=8> */
[----:B------:R-:W-:-:S02]  /*5500*/  HADD2.F32 R15, -RZ, R19.H0_H0 ;  /* 0x20000013ff0f7230 */ /* 0x000fc40000004100 */
[----:B------:R-:W-:Y:S01]  /*5510*/  FADD.FTZ R20, R20, R117 ;  /* 0x0000007514147221 */ /* 0x000fe20000010000 */
[----:B------:R-:W-:Y:S01]  /*5520*/  FFMA.FTZ R28, R117, R119, R28 ;  /* 0x00000077751c7223 */ /* 0x000fe2000001001c */
[----:B------:R-:W-:Y:S01]  /*5530*/  FMUL.FTZ R111, R111, R0 ;  /* 0x000000006f6f7220 */ /* 0x000fe20000410000 */
[----:B------:R-:W-:Y:S01]  /*5540*/  FADD.FTZ R103, R103, R22 ;  /* 0x0000001667677221 */ /* 0x000fe20000010000 */
[----:B------:R-:W-:Y:S01]  /*5550*/  FFMA.FTZ R30, R119, R22, R30 ;  /* 0x00000016771e7223 */ /* 0x000fe2000001001e */
        /* <DEDUP_REMOVED lines=9> */
[----:B------:R-:W-:Y:S01]  /*55f0*/  FADD.FTZ R103, R103, R22 ;  /* 0x0000001667677221 */ /* 0x000fe20000010000 */
[----:B------:R-:W-:Y:S01]  /*5600*/  FFMA.FTZ R30, R111, R22, R30 ;  /* 0x000000166f1e7223 */ /* 0x000fe2000001001e */
[----:B------:R-:W-:Y:S01]  /*5610*/  FADD.FTZ R75, -R70, R15 ;  /* 0x0000000f464b7221 */ /* 0x000fe20000010100 */
[----:B------:R-:W-:Y:S02]  /*5620*/  HADD2.F32 R21, -RZ, R21.H0_H0 ;  /* 0x20000015ff157230 */ /* 0x000fe40000004100 */
[----:B------:R-:W-:Y:S01]  /*5630*/  FMUL.FTZ R17, R17, R0 ;  /* 0x0000000011117220 */ /* 0x000fe20000410000 */
[----:B------:R-:W-:-:S02]  /*5640*/  HADD2.F32 R15, -RZ, R23.H0_H0 ;  /* 0x20000017ff0f7230 */ /* 0x000fc40000004100 */
        /* <DEDUP_REMOVED lines=8> */
[----:B------:R-:W-:Y:S02]  /*56d0*/  HADD2.F32 R17, -RZ, R27.H0_H0 ;  /* 0x2000001bff117230 */ /* 0x000fe40000004100 */
[----:B------:R-:W-:Y:S01]  /*56e0*/  FADD.FTZ R5, R5, R19 ;  /* 0x0000001305057221 */ /* 0x000fe20000010000 */
[----:B------:R-:W-:-:S02]  /*56f0*/  HADD2.F32 R19, -RZ, R25.H1_H1 ;  /* 0x30000019ff137230 */ /* 0x000fc40000004100 */
        /* <DEDUP_REMOVED lines=211> */
[----:B------:R-:W-:Y:S01]  /*6430*/  FADD.FTZ R5, R5, R31 ;  /* 0x0000001f05057221 */ /* 0x000fe20000010000 */
[----:B------:R-:W-:Y:S01]  /*6440*/  FADD.FTZ R17, -R70, R15 ;  /* 0x0000000f46117221 */ /* 0x000fe20000010100 */
[----:B------:R-:W-:Y:S02]  /*6450*/  HADD2.F32 R21, -RZ, R89.H0_H0 ;  /* 0x20000059ff157230 */ /* 0x000fe40000004100 */
[----:B------:R-:W-:Y:S01]  /*6460*/  FADD.FTZ R103, R103, R24 ;  /* 0x0000001867677221 */ /* 0x000fe20000010000 */
[----:B------:R-:W-:-:S02]  /*6470*/  HADD2.F32 R15, -RZ, R104.H0_H0 ;  /* 0x20000068ff0f7230 */ /* 0x000fc40000004100 */
[----:B------:R-:W-:Y:S01]  /*6480*/  FADD.FTZ R5, R5, R35 ;  /* 0x0000002305057221 */ /* 0x000fe20000010000 */
[----:B------:R-:W-:Y:S01]  /*6490*/  FADD.FTZ R20, R20, R19 ;  /* 0x0000001314147221 */ /* 0x000fe20000010000 */
[----:B------:R-:W-:Y:S01]  /*64a0*/  FMUL.FTZ R17, R17, R0 ;  /* 0x0000000011117220 */ /* 0x000fe20000410000 */
[----:B------:R-:W-:Y:S02]  /*64b0*/  HADD2.F32 R19, -RZ, R104.H1_H1 ;  /* 0x30000068ff137230 */ /* 0x000fe40000004100 */
[----:B------:R-:W-:Y:S01]  /*64c0*/  FADD.FTZ R21, -R70, R21 ;  /* 0x0000001546157221 */ /* 0x000fe20000010100 */
[----:B------:R-:W-:Y:S01]  /*64d0*/  FADD.FTZ R103, R22, R103 ;  /* 0x0000006716677221 */ /* 0x000fe20000010000 */
[----:B------:R-:W-:Y:S01]  /*64e0*/  FADD.FTZ R5, R5, R39 ;  /* 0x0000002705057221 */ /* 0x000fe20000010000 */
[----:B------:R-:W-:Y:S01]  /*64f0*/  FADD.FTZ R20, R20, R15 ;  /* 0x0000000f14147221 */ /* 0x000fe20000010000 */
[----:B------:R-:W-:Y:S01]  /*6500*/  FFMA.FTZ R28, R15, R17, R28 ;  /* 0x000000110f1c7223 */ /* 0x000fe2000001001c */
[----:B------:R-:W-:Y:S01]  /*6510*/  FMUL.FTZ R22, R71, R15 ;  /* 0x0000000f47167220 */ /* 0x000fe20000410000 */
        /* <DEDUP_REMOVED lines=20> */
[----:B------:R-:W-:Y:S01]  /*6660*/  FADD.FTZ R5, R5, R49 ;  /* 0x0000003105057221 */ /* 0x000fe20000010000 */
[----:B------:R-:W-:Y:S01]  /*6670*/  FADD.FTZ R19, -R70, R15 ;  /* 0x0000000f46137221 */ /* 0x000fe20000010100 */
[----:B------:R-:W-:Y:S01]  /*6680*/  FADD.FTZ R103, R103, R22 ;  /* 0x0000001667677221 */ /* 0x000fe20000010000 */
[----:B------:R-:W-:Y:S01]  /*6690*/  FFMA.FTZ R30, R21, R22, R30 ;  /* 0x00000016151e7223 */ /* 0x000fe2000001001e */
[----:B------:R-:W-:-:S02]  /*66a0*/  HADD2.F32 R17, -RZ, R110.H0_H0 ;  /* 0x2000006eff117230 */ /* 0x000fc40000004100 */
[-C--:B------:R-:W-:Y:S01]  /*66b0*/  FMUL.FTZ R109, R109, R0.reuse ;  /* 0x000000006d6d7220 */ /* 0x080fe20000410000 */
[----:B------:R-:W-:Y:S01]  /*66c0*/  FMUL.FTZ R22, R18, R89 ;  /* 0x0000005912167220 */ /* 0x000fe20000410000 */
[----:B------:R-:W-:Y:S01]  /*66d0*/  FADD.FTZ R5, R5, R63 ;  /* 0x0000003f05057221 */ /* 0x000fe20000010000 */
[----:B------:R-:W-:Y:S02]  /*66e0*/  HADD2.F32 R15, -RZ, R110.H1_H1 ;  /* 0x3000006eff0f7230 */ /* 0x000fe40000004100 */
[----:B------:R-:W-:Y:S01]  /*66f0*/  FMUL.FTZ R19, R19, R0 ;  /* 0x0000000013137220 */ /* 0x000fe20000410000 */
[----:B------:R-:W-:Y:S01]  /*6700*/  FMUL.FTZ R24, R71, R17 ;  /* 0x0000001147187220 */ /* 0x000fe20000410000 */
[----:B------:R-:W-:Y:S01]  /*6710*/  FFMA.FTZ R30, R109, R22, R30 ;  /* 0x000000166d1e7223 */ /* 0x000fe2000001001e */
[----:B------:R-:W-:Y:S01]  /*6720*/  FADD.FTZ R5, R5, R67 ;  /* 0x0000004305057221 */ /* 0x000fe20000010000 */
[----:B------:R-:W-:Y:S01]  /*6730*/  FADD.FTZ R20, R20, R17 ;  /* 0x0000001114147221 */ /* 0x000fe20000010000 */
[----:B------:R-:W-:Y:S01]  /*6740*/  FFMA.FTZ R28, R17, R19, R28 ;  /* 0x00000013111c7223 */ /* 0x000fe2000001001c */
[----:B------:R-:W-:-:S02]  /*6750*/  HADD2.F32 R91, -RZ, R91.H1_H1 ;  /* 0x3000005bff5b7230 */ /* 0x000fc40000004100 */
[----:B------:R-:W-:Y:S01]  /*6760*/  FADD.FTZ R103, R22, R103 ;  /* 0x0000006716677221 */ /* 0x000fe20000010000 */
[----:B------:R-:W-:Y:S01]  /*6770*/  FADD.FTZ R15, -R70, R15 ;  /* 0x0000000f460f7221 */ /* 0x000fe20000010100 */
[----:B------:R-:W-:Y:S02]  /*6780*/  HADD2.F32 R17, -RZ, R99.H0_H0 ;  /* 0x20000063ff117230 */ /* 0x000fe40000004100 */
[----:B------:R-:W-:Y:S01]  /*6790*/  FFMA.FTZ R30, R19, R24, R30 ;  /* 0x00000018131e7223 */ /* 0x000fe2000001001e */
[----:B------:R-:W-:Y:S01]  /*67a0*/  FADD.FTZ R5, R5, R73 ;  /* 0x0000004905057221 */ /* 0x000fe20000010000 */
[--C-:B------:R-:W-:Y:S02]  /*67b0*/  HADD2.F32 R19, -RZ, R101.reuse.H0_H0 ;  /* 0x20000065ff137230 */ /* 0x100fe40000004100 */
        /* <DEDUP_REMOVED lines=10> */
[----:B------:R-:W-:Y:S01]  /*6860*/  FMUL.FTZ R17, R17, R0 ;  /* 0x0000000011117220 */ /* 0x000fe20000410000 */
[----:B------:R-:W-:Y:S02]  /*6870*/  HADD2.F32 R15, -RZ, R6.H1_H1 ;  /* 0x30000006ff0f7230 */ /* 0x000fe40000004100 */
[----:B------:R-:W-:Y:S01]  /*6880*/  FMUL.FTZ R22, R71, R101 ;  /* 0x0000006547167220 */ /* 0x000fe20000410000 */
[----:B------:R-:W-:Y:S01]  /*6890*/  FADD.FTZ R5, R5, R105 ;  /* 0x0000006905057221 */ /* 0x000fe20000010000 */
[----:B------:R-:W-:Y:S01]  /*68a0*/  FFMA.FTZ R28, R101, R17, R28 ;  /* 0x00000011651c7223 */ /* 0x000fe2000001001c */
[----:B------:R-:W-:-:S02]  /*68b0*/  HADD2.F32 R99, -RZ, R99.H1_H1 ;  /* 0x30000063ff637230 */ /* 0x000fc40000004100 */
[----:B------:R-:W-:Y:S01]  /*68c0*/  FFMA.FTZ R30, R17, R22, R30 ;  /* 0x00000016111e7223 */ /* 0x000fe2000001001e */
[C---:B------:R-:W-:Y:S01]  /*68d0*/  FADD.FTZ R17, -R70.reuse, R15 ;  /* 0x0000000f46117221 */ /* 0x040fe20000010100 */
[----:B------:R-:W-:Y:S01]  /*68e0*/  FADD.FTZ R5, R5, R93 ;  /* 0x0000005d05057221 */ /* 0x000fe20000010000 */
[----:B------:R-:W-:Y:S01]  /*68f0*/  FADD.FTZ R19, -R70, R19 ;  /* 0x0000001346137221 */ /* 0x000fe20000010100 */
[----:B------:R-:W-:Y:S02]  /*6900*/  HADD2.F32 R15, -RZ, R8.H1_H1 ;  /* 0x30000008ff0f7230 */ /* 0x000fe40000004100 */
[----:B------:R-:W-:Y:S01]  /*6910*/  FADD.FTZ R20, R20, R101 ;  /* 0x0000006514147221 */ /* 0x000fe20000010000 */
[-C--:B------:R-:W-:Y:S01]  /*6920*/  FMUL.FTZ R17, R17, R0.reuse ;  /* 0x0000000011117220 */ /* 0x080fe20000410000 */
[----:B------:R-:W-:Y:S02]  /*6930*/  HADD2.F32 R9, -RZ, R9.H1_H1 ;  /* 0x30000009ff097230 */ /* 0x000fe40000004100 */
[----:B------:R-:W-:Y:S01]  /*6940*/  FADD.FTZ R5, R5, R89 ;  /* 0x0000005905057221 */ /* 0x000fe20000010000 */
[----:B------:R-:W-:Y:S01]  /*6950*/  FMUL.FTZ R19, R19, R0 ;  /* 0x0000000013137220 */ /* 0x000fe20000410000 */
[----:B------:R-:W-:Y:S01]  /*6960*/  FMUL.FTZ R24, R18, R99 ;  /* 0x0000006312187220 */ /* 0x000fe20000410000 */
[----:B------:R-:W-:Y:S01]  /*6970*/  FADD.FTZ R103, R103, R22 ;  /* 0x0000001667677221 */ /* 0x000fe20000010000 */
[----:B------:R-:W-:Y:S01]  /*6980*/  FMUL.FTZ R22, R71, R15 ;  /* 0x0000000f47167220 */ /* 0x000fe20000410000 */
[----:B------:R-:W-:Y:S01]  /*6990*/  FADD.FTZ R20, R20, R15 ;  /* 0x0000000f14147221 */ /* 0x000fe20000010000 */
[----:B------:R-:W-:Y:S01]  /*69a0*/  FFMA.FTZ R28, R15, R17, R28 ;  /* 0x000000110f1c7223 */ /* 0x000fe2000001001c */
[----:B------:R-:W-:-:S02]  /*69b0*/  HADD2.F32 R7, -RZ, R7.H1_H1 ;  /* 0x30000007ff077230 */ /* 0x000fc40000004100 */
[----:B------:R-:W-:Y:S01]  /*69c0*/  FADD.FTZ R5, R5, R91 ;  /* 0x0000005b05057221 */ /* 0x000fe20000010000 */
[----:B------:R-:W-:Y:S01]  /*69d0*/  FFMA.FTZ R4, R99, R19, R4 ;  /* 0x0000001363047223 */ /* 0x000fe20000010004 */
[----:B------:R-:W-:Y:S01]  /*69e0*/  FFMA.FTZ R30, R19, R24, R30 ;  /* 0x00000018131e7223 */ /* 0x000fe2000001001e */
[----:B------:R-:W-:Y:S01]  /*69f0*/  FADD.FTZ R15, -R70, R9 ;  /* 0x00000009460f7221 */ /* 0x000fe20000010100 */
[----:B------:R-:W-:Y:S02]  /*6a00*/  HADD2.F32 R19, -RZ, R6.H0_H0 ;  /* 0x20000006ff137230 */ /* 0x000fe40000004100 */
[----:B------:R-:W-:Y:S01]  /*6a10*/  FADD.FTZ R103, R24, R103 ;  /* 0x0000006718677221 */ /* 0x000fe20000010000 */
[----:B------:R-:W-:Y:S02]  /*6a20*/  HADD2.F32 R9, -RZ, R8.H0_H0 ;  /* 0x20000008ff097230 */ /* 0x000fe40000004100 */
[----:B------:R-:W-:Y:S01]  /*6a30*/  FADD.FTZ R5, R5, R99 ;  /* 0x0000006305057221 */ /* 0x000fe20000010000 */
[----:B------:R-:W-:Y:S01]  /*6a40*/  FFMA.FTZ R30, R17, R22, R30 ;  /* 0x00000016111e7223 */ /* 0x000fe2000001001e */
[----:B------:R-:W-:Y:S01]  /*6a50*/  FMUL.FTZ R15, R15, R0 ;  /* 0x000000000f0f7220 */ /* 0x000fe20000410000 */
[----:B------:R-:W-:Y:S01]  /*6a60*/  FADD.FTZ R7, -R70, R7 ;  /* 0x0000000746077221 */ /* 0x000fe20000010100 */
[----:B------:R-:W-:-:S02]  /*6a70*/  HADD2.F32 R17, -RZ, R12.H0_H0 ;  /* 0x2000000cff117230 */ /* 0x000fc40000004100 */
[----:B------:R-:W-:Y:S01]  /*6a80*/  FADD.FTZ R19, -R70, R19 ;  /* 0x0000001346137221 */ /* 0x000fe20000010100 */
[----:B------:R-:W-:Y:S01]  /*6a90*/  FMUL.FTZ R6, R18, R9 ;  /* 0x0000000912067220 */ /* 0x000fe20000410000 */
[----:B------:R-:W-:Y:S01]  /*6aa0*/  FADD.FTZ R103, R103, R22 ;  /* 0x0000001667677221 */ /* 0x000fe20000010000 */
[----:B------:R-:W-:Y:S02]  /*6ab0*/  HADD2.F32 R11, -RZ, R11.H1_H1 ;  /* 0x3000000bff0b7230 */ /* 0x000fe40000004100 */
[----:B------:R-:W-:Y:S01]  /*6ac0*/  FADD.FTZ R5, R5, R9 ;  /* 0x0000000905057221 */ /* 0x000fe20000010000 */
[----:B------:R-:W-:Y:S01]  /*6ad0*/  FFMA.FTZ R4, R9, R15, R4 ;  /* 0x0000000f09047223 */ /* 0x000fe20000010004 */
[-C--:B------:R-:W-:Y:S01]  /*6ae0*/  FMUL.FTZ R7, R7, R0.reuse ;  /* 0x0000000007077220 */ /* 0x080fe20000410000 */
[----:B------:R-:W-:Y:S01]  /*6af0*/  FMUL.FTZ R19, R19, R0 ;  /* 0x0000000013137220 */ /* 0x000fe20000410000 */
[----:B------:R-:W-:Y:S01]  /*6b00*/  FMUL.FTZ R8, R71, R17 ;  /* 0x0000001147087220 */ /* 0x000fe20000410000 */
[----:B------:R-:W-:Y:S01]  /*6b10*/  FFMA.FTZ R30, R15, R6, R30 ;  /* 0x000000060f1e7223 */ /* 0x000fe2000001001e */
[----:B------:R-:W-:Y:S01]  /*6b20*/  FADD.FTZ R103, R6, R103 ;  /* 0x0000006706677221 */ /* 0x000fe20000010000 */
[----:B------:R-:W-:Y:S01]  /*6b30*/  FMUL.FTZ R6, R18, R11 ;  /* 0x0000000b12067220 */ /* 0x000fe20000410000 */
[----:B------:R-:W-:Y:S01]  /*6b40*/  FADD.FTZ R5, R5, R11 ;  /* 0x0000000b05057221 */ /* 0x000fe20000010000 */
[----:B------:R-:W-:Y:S01]  /*6b50*/  FFMA.FTZ R4, R11, R7, R4 ;  /* 0x000000070b047223 */ /* 0x000fe20000010004 */
[----:B------:R-:W-:-:S02]  /*6b60*/  HADD2.F32 R11, -RZ, R10.H1_H1 ;  /* 0x3000000aff0b7230 */ /* 0x000fc40000004100 */
[----:B------:R-:W-:Y:S01]  /*6b70*/  FFMA.FTZ R30, R19, R8, R30 ;  /* 0x00000008131e7223 */ /* 0x000fe2000001001e */
[----:B------:R-:W-:Y:S02]  /*6b80*/  HADD2.F32 R9, -RZ, R10.H0_H0 ;  /* 0x2000000aff097230 */ /* 0x000fe40000004100 */
[----:B------:R-:W-:Y:S01]  /*6b90*/  FADD.FTZ R103, R103, R8 ;  /* 0x0000000867677221 */ /* 0x000fe20000010000 */
[----:B------:R-:W-:Y:S02]  /*6ba0*/  HADD2.F32 R13, -RZ, R13.H1_H1 ;  /* 0x3000000dff0d7230 */ /* 0x000fe40000004100 */
[----:B------:R-:W-:Y:S01]  /*6bb0*/  FFMA.FTZ R30, R7, R6, R30 ;  /* 0x00000006071e7223 */ /* 0x000fe2000001001e */
[C---:B------:R-:W-:Y:S01]  /*6bc0*/  FADD.FTZ R11, -R70.reuse, R11 ;  /* 0x0000000b460b7221 */ /* 0x040fe20000010100 */
[--C-:B------:R-:W-:Y:S02]  /*6bd0*/  HADD2.F32 R7, -RZ, R14.reuse.H1_H1 ;  /* 0x3000000eff077230 */ /* 0x100fe40000004100 */
[----:B------:R-:W-:Y:S01]  /*6be0*/  FADD.FTZ R15, -R70, R9 ;  /* 0x00000009460f7221 */ /* 0x000fe20000010100 */
[----:B------:R-:W-:-:S02]  /*6bf0*/  HADD2.F32 R9, -RZ, R14.H0_H0 ;  /* 0x2000000eff097230 */ /* 0x000fc40000004100 */
[-C--:B------:R-:W-:Y:S01]  /*6c00*/  FMUL.FTZ R11, R11, R0.reuse ;  /* 0x000000000b0b7220 */ /* 0x080fe20000410000 */
[----:B------:R-:W-:Y:S01]  /*6c10*/  FADD.FTZ R103, R6, R103 ;  /* 0x0000006706677221 */ /* 0x000fe20000010000 */
        /* <DEDUP_REMOVED lines=8> */
[----:B------:R-:W-:-:S02]  /*6ca0*/  HADD2.F32 R9, -RZ, R98.H1_H1 ;  /* 0x30000062ff097230 */ /* 0x000fc40000004100 */
[----:B------:R-:W-:Y:S01]  /*6cb0*/  FADD.FTZ R20, R20, R7 ;  /* 0x0000000714147221 */ /* 0x000fe20000010000 */
[----:B------:R-:W-:Y:S01]  /*6cc0*/  FFMA.FTZ R28, R7, R15, R28 ;  /* 0x0000000f071c7223 */ /* 0x000fe2000001001c */
[----:B------:R-:W-:Y:S01]  /*6cd0*/  FFMA.FTZ R30, R15, R6, R30 ;  /* 0x000000060f1e7223 */ /* 0x000fe2000001001e */
[----:B------:R-:W-:Y:S01]  /*6ce0*/  FMUL.FTZ R13, R13, R0 ;  /* 0x000000000d0d7220 */ /* 0x000fe20000410000 */
[----:B------:R-:W-:Y:S01]  /*6cf0*/  FADD.FTZ R103, R103, R6 ;  /* 0x0000000667677221 */ /* 0x000fe20000010000 */
[----:B------:R-:W-:Y:S02]  /*6d00*/  HADD2.F32 R7, -RZ, R12.H1_H1 ;  /* 0x3000000cff077230 */ /* 0x000fe40000004100 */
[----:B------:R-:W-:Y:S01]  /*6d10*/  FFMA.FTZ R30, R11, R8, R30 ;  /* 0x000000080b1e7223 */ /* 0x000fe2000001001e */
[----:B------:R-:W-:Y:S01]  /*6d20*/  FMUL.FTZ R6, R71, R9 ;  /* 0x0000000947067220 */ /* 0x000fe20000410000 */
[----:B------:R-:W-:Y:S01]  /*6d30*/  FADD.FTZ R20, R20, R9 ;  /* 0x0000000914147221 */ /* 0x000fe20000010000 */
[----:B------:R-:W-:Y:S01]  /*6d40*/  FFMA.FTZ R28, R9, R13, R28 ;  /* 0x0000000d091c7223 */ /* 0x000fe2000001001c */
[----:B------:R-:W-:Y:S01]  /*6d50*/  FADD.FTZ R103, R8, R103 ;  /* 0x0000006708677221 */ /* 0x000fe20000010000 */
        /* <DEDUP_REMOVED lines=33> */
[----:B------:R-:W-:Y:S01]  /*6f70*/  FFMA.FTZ R28, R15, R17, R28 ;  /* 0x000000110f1c7223 */ /* 0x000fe2000001001c */
        /* <DEDUP_REMOVED lines=13> */
.L_x_1208:
[----:B------:R-:W-:Y:S02]  /*7050*/  HADD2.F32 R5, -RZ, R147.H0_H0 ;  /* 0x20000093ff057230 */ /* 0x000fe40000004100 */
[----:B------:R-:W-:Y:S02]  /*7060*/  HADD2.F32 R103, -RZ, R145.H1_H1 ;  /* 0x30000091ff677230 */ /* 0x000fe40000004100 */
[----:B------:R-:W-:Y:S02]  /*7070*/  HADD2.F32 R127, -RZ, R141.H0_H0 ;  /* 0x2000008dff7f7230 */ /* 0x000fe40000004100 */
        /* <DEDUP_REMOVED lines=8> */
[----:B------:R-:W-:Y:S01]  /*7100*/  FFMA.FTZ R30, R71, R5, R2 ;  /* 0x00000005471e7223 */ /* 0x000fe20000010002 */
[----:B------:R-:W-:Y:S02]  /*7110*/  HADD2.F32 R125, -RZ, R141.H1_H1 ;  /* 0x3000008dff7d7230 */ /* 0x000fe40000004100 */
[----:B------:R-:W-:Y:S01]  /*7120*/  FFMA.FTZ R42, R18, R4, R3 ;  /* 0x00000004122a7223 */ /* 0x000fe20000010003 */
[----:B------:R-:W-:Y:S01]  /*7130*/  FMUL.FTZ R66, R127, R0 ;  /* 0x000000007f427220 */ /* 0x000fe20000410000 */
[----:B------:R-:W-:Y:S01]  /*7140*/  FMUL.FTZ R46, R30, -1.4426950216293334961 ;  /* 0xbfb8aa3b1e2e7820 */ /* 0x000fe20000410000 */
[----:B------:R-:W-:-:S02]  /*7150*/  HADD2.F32 R121, -RZ, R137.H0_H0 ;  /* 0x20000089ff797230 */ /* 0x000fc40000004100 */
[C---:B------:R-:W-:Y:S01]  /*7160*/  FADD.FTZ R111, -R70.reuse, R111 ;  /* 0x0000006f466f7221 */ /* 0x040fe20000010100 */
[----:B------:R-:W-:Y:S01]  /*7170*/  FMUL.FTZ R32, R147, R0 ;  /* 0x0000000093207220 */ /* 0x000fe20000410000 */
[----:B------:R-:W-:Y:S02]  /*7180*/  HADD2.F32 R137, -RZ, R137.H1_H1 ;  /* 0x30000089ff897230 */ /* 0x000fe40000004100 */
[----:B------:R-:W-:Y:S01]  /*7190*/  FADD.FTZ R125, -R70, R125 ;  /* 0x0000007d467d7221 */ /* 0x000fe20000010100 */
[----:B------:R-:W-:Y:S01]  /*71a0*/  FMUL.FTZ R44, R42, -1.4426950216293334961 ;  /* 0xbfb8aa3b2a2c7820 */ /* 0x000fe20000410000 */
[----:B------:R-:W0:Y:S01]  /*71b0*/  MUFU.EX2 R46, R46 ;  /* 0x0000002e002e7308 */ /* 0x000e220000000800 */
[----:B------:R-:W-:Y:S01]  /*71c0*/  FFMA.FTZ R40, R18, R66, R3 ;  /* 0x0000004212287223 */ /* 0x000fe20000010003 */
[--C-:B------:R-:W-:Y:S01]  /*71d0*/  FFMA.FTZ R28, R71, R32, R2.reuse ;  /* 0x00000020471c7223 */ /* 0x100fe20000010002 */
[-C--:B------:R-:W-:Y:S01]  /*71e0*/  FMUL.FTZ R60, R111, R0.reuse ;  /* 0x000000006f3c7220 */ /* 0x080fe20000410000 */
[----:B------:R-:W-:Y:S01]  /*71f0*/  FADD.FTZ R103, -R70, R137 ;  /* 0x0000008946677221 */ /* 0x000fe20000010100 */
[----:B------:R-:W-:Y:S01]  /*7200*/  FMUL.FTZ R64, R125, R0 ;  /* 0x000000007d407220 */ /* 0x000fe20000410000 */
[----:B------:R-:W-:Y:S01]  /*7210*/  FMUL.FTZ R20, R40, -1.4426950216293334961 ;  /* 0xbfb8aa3b28147820 */ /* 0x000fe20000410000 */
[----:B------:R-:W-:Y:S01]  /*7220*/  FMUL.FTZ R34, R28, -1.4426950216293334961 ;  /* 0xbfb8aa3b1c227820 */ /* 0x000fe20000410000 */
[----:B------:R-:W1:Y:S01]  /*7230*/  MUFU.EX2 R44, R44 ;  /* 0x0000002c002c7308 */ /* 0x000e620000000800 */
[C-C-:B------:R-:W-:Y:S01]  /*7240*/  FFMA.FTZ R24, R71.reuse, R60, R2.reuse ;  /* 0x0000003c47187223 */ /* 0x140fe20000010002 */
[----:B------:R-:W-:Y:S01]  /*7250*/  FFMA.FTZ R26, R71, R64, R2 ;  /* 0x00000040471a7223 */ /* 0x000fe20000010002 */
[----:B------:R-:W-:Y:S01]  /*7260*/  FMUL.FTZ R58, R103, R0 ;  /* 0x00000000673a7220 */ /* 0x000fe20000410000 */
[----:B------:R-:W-:Y:S01]  /*7270*/  FADD.FTZ R121, -R70, R121 ;  /* 0x0000007946797221 */ /* 0x000fe20000010100 */
[----:B------:R-:W2:Y:S01]  /*7280*/  MUFU.EX2 R20, R20 ;  /* 0x0000001400147308 */ /* 0x000ea20000000800 */
[----:B------:R-:W-:Y:S01]  /*7290*/  FMUL.FTZ R127, R24, -1.4426950216293334961 ;  /* 0xbfb8aa3b187f7820 */ /* 0x000fe20000410000 */
[----:B------:R-:W-:Y:S01]  /*72a0*/  FMUL.FTZ R141, R26, -1.4426950216293334961 ;  /* 0xbfb8aa3b1a8d7820 */ /* 0x000fe20000410000 */
[--C-:B------:R-:W-:Y:S01]  /*72b0*/  FFMA.FTZ R36, R18, R58, R3.reuse ;  /* 0x0000003a12247223 */ /* 0x100fe20000010003 */
[----:B------:R-:W3:Y:S01]  /*72c0*/  MUFU.EX2 R34, R34 ;  /* 0x0000002200227308 */ /* 0x000ee20000000800 */
[----:B------:R-:W-:Y:S01]  /*72d0*/  FMUL.FTZ R62, R121, R0 ;  /* 0x00000000793e7220 */ /* 0x000fe20000410000 */
[----:B0-----:R-:W-:Y:S01]  /*72e0*/  FADD.FTZ R46, R46, 1 ;  /* 0x3f8000002e2e7421 */ /* 0x001fe20000010000 */
[----:B------:R-:W-:Y:S01]  /*72f0*/  FMUL.FTZ R137, R36, -1.4426950216293334961 ;  /* 0xbfb8aa3b24897820 */ /* 0x000fe20000410000 */
[----:B------:R-:W0:Y:S01]  /*7300*/  MUFU.EX2 R127, R127 ;  /* 0x0000007f007f7308 */ /* 0x000e220000000800 */
[----:B------:R-:W-:Y:S01]  /*7310*/  FFMA.FTZ R38, R18, R62, R3 ;  /* 0x0000003e12267223 */ /* 0x000fe20000010003 */
[----:B-1----:R-:W-:Y:S01]  /*7320*/  FADD.FTZ R44, R44, 1 ;  /* 0x3f8000002c2c7421 */ /* 0x002fe20000010000 */
[----:B------:R-:W-:Y:S01]  /*7330*/  HADD2.F32 R75, -RZ, R139.H1_H1 ;  /* 0x3000008bff4b7230 */ /* 0x000fe20000004100 */
[----:B------:R-:W1:Y:S01]  /*7340*/  MUFU.EX2 R141, R141 ;  /* 0x0000008d008d7308 */ /* 0x000e620000000800 */
[----:B------:R-:W-:Y:S01]  /*7350*/  FMUL.FTZ R103, R38, -1.4426950216293334961 ;  /* 0xbfb8aa3b26677820 */ /* 0x000fe20000410000 */
[----:B--2---:R-:W-:Y:S01]  /*7360*/  FADD.FTZ R111, R20, 1 ;  /* 0x3f800000146f7421 */ /* 0x004fe20000010000 */
[----:B------:R-:W-:Y:S01]  /*7370*/  HADD2.F32 R20, -RZ, R135.H1_H1 ;  /* 0x30000087ff147230 */ /* 0x000fe20000004100 */
[----:B------:R2:W4:Y:S01]  /*7380*/  MUFU.RCP R131, R46 ;  /* 0x0000002e00837308 */ /* 0x0005220000001000 */
[----:B------:R-:W-:Y:S01]  /*7390*/  FADD.FTZ R75, -R70, R75 ;  /* 0x0000004b464b7221 */ /* 0x000fe20000010100 */
[----:B---3--:R-:W-:Y:S01]  /*73a0*/  FADD.FTZ R34, R34, 1 ;  /* 0x3f80000022227421 */ /* 0x008fe20000010000 */
[----:B------:R-:W-:-:S02]  /*73b0*/  HADD2.F32 R122, -RZ, R91.H1_H1 ;  /* 0x3000005bff7a7230 */ /* 0x000fc40000004100 */
[----:B------:R-:W-:Y:S01]  /*73c0*/  FMUL.FTZ R56, R75, R0 ;  /* 0x000000004b387220 */ /* 0x000fe20000410000 */
[----:B0-----:R-:W-:Y:S01]  /*73d0*/  FADD.FTZ R127, R127, 1 ;  /* 0x3f8000007f7f7421 */ /* 0x001fe20000010000 */
[----:B------:R-:W-:Y:S01]  /*73e0*/  HADD2.F32 R124, -RZ, R99.H1_H1 ;  /* 0x30000063ff7c7230 */ /* 0x000fe20000004100 */
[----:B------:R-:W0:Y:S01]  /*73f0*/  MUFU.EX2 R137, R137 ;  /* 0x0000008900897308 */ /* 0x000e220000000800 */
[----:B--2---:R-:W-:Y:S02]  /*7400*/  HADD2.F32 R46, -RZ, R143.H0_H0 ;  /* 0x2000008fff2e7230 */ /* 0x004fe40000004100 */
[----:B-1----:R-:W-:Y:S01]  /*7410*/  FADD.FTZ R141, R141, 1 ;  /* 0x3f8000008d8d7421 */ /* 0x002fe20000010000 */
[----:B------:R-:W-:Y:S01]  /*7420*/  FFMA.FTZ R22, R71, R56, R2 ;  /* 0x0000003847167223 */ /* 0x000fe20000010002 */
[----:B------:R1:W2:Y:S01]  /*7430*/  MUFU.RCP R125, R44 ;  /* 0x0000002c007d7308 */ /* 0x0002a20000001000 */
[----:B------:R-:W-:Y:S02]  /*7440*/  HADD2.F32 R9, -RZ, R9.H1_H1 ;  /* 0x30000009ff097230 */ /* 0x000fe40000004100 */
[----:B------:R-:W-:Y:S01]  /*7450*/  FMUL.FTZ R139, R22, -1.4426950216293334961 ;  /* 0xbfb8aa3b168b7820 */ /* 0x000fe20000410000 */
[----:B------:R-:W-:-:S02]  /*7460*/  HADD2.F32 R7, -RZ, R7.H1_H1 ;  /* 0x30000007ff077230 */ /* 0x000fc40000004100 */
[----:B----4-:R-:W-:Y:S01]  /*7470*/  FMUL.FTZ R75, R20, R131 ;  /* 0x00000083144b7220 */ /* 0x010fe20000410000 */
[----:B------:R-:W-:Y:S01]  /*7480*/  HADD2.F32 R20, -RZ, R135.H0_H0 ;  /* 0x20000087ff147230 */ /* 0x000fe20000004100 */
[----:B------:R-:W3:Y:S01]  /*7490*/  MUFU.EX2 R103, R103 ;  /* 0x0000006700677308 */ /* 0x000ee20000000800 */
[----:B------:R-:W-:Y:S01]  /*74a0*/  FADD.FTZ R131, -R131, 1 ;  /* 0x3f80000083837421 */ /* 0x000fe20000010100 */
[----:B0-----:R-:W-:Y:S01]  /*74b0*/  FADD.FTZ R137, R137, 1 ;  /* 0x3f80000089897421 */ /* 0x001fe20000010000 */
[----:B-1----:R-:W-:Y:S01]  /*74c0*/  HADD2.F32 R44, -RZ, R142.H1_H1 ;  /* 0x3000008eff2c7230 */ /* 0x002fe20000004100 */
[----:B------:R0:W1:Y:S01]  /*74d0*/  MUFU.RCP R121, R34 ;  /* 0x0000002200797308 */ /* 0x0000620000001000 */
[----:B------:R-:W-:Y:S01]  /*74e0*/  FFMA.FTZ R30, R30, R131, 1 ;  /* 0x3f8000001e1e7423 */ /* 0x000fe20000010083 */
[C---:B------:R-:W-:Y:S01]  /*74f0*/  FADD.FTZ R9, -R70.reuse, R9 ;  /* 0x0000000946097221 */ /* 0x040fe20000010100 */
[----:B------:R-:W-:Y:S01]  /*7500*/  FADD.FTZ R7, -R70, R7 ;  /* 0x0000000746077221 */ /* 0x000fe20000010100 */
[----:B------:R-:W-:-:S02]  /*7510*/  HADD2.F32 R11, -RZ, R11.H1_H1 ;  /* 0x3000000bff0b7230 */ /* 0x000fc40000004100 */
[----:B------:R-:W-:Y:S01]  /*7520*/  FMUL.FTZ R30, R75, R30 ;  /* 0x0000001e4b1e7220 */ /* 0x000fe20000410000 */
[----:B--2---:R-:W-:Y:S01]  /*7530*/  FMUL.FTZ R135, R20, R125 ;  /* 0x0000007d14877220 */ /* 0x004fe20000410000 */
[----:B------:R-:W-:Y:S01]  /*7540*/  FADD.FTZ R125, -R125, 1 ;  /* 0x3f8000007d7d7421 */ /* 0x000fe20000010100 */
[----:B------:R-:W2:Y:S01]  /*7550*/  MUFU.RCP R111, R111 ;  /* 0x0000006f006f7308 */ /* 0x000ea20000001000 */
[----:B0-----:R-:W-:Y:S02]  /*7560*/  HADD2.F32 R34, -RZ, R145.H0_H0 ;  /* 0x20000091ff227230 */ /* 0x001fe40000004100 */
[----:B---3--:R-:W-:Y:S01]  /*7570*/  FADD.FTZ R103, R103, 1 ;  /* 0x3f80000067677421 */ /* 0x008fe20000010000 */
[----:B------:R-:W-:Y:S02]  /*7580*/  HADD2.F32 R20, -RZ, R143.H1_H1 ;  /* 0x3000008fff147230 */ /* 0x000fe40000004100 */
[----:B------:R-:W-:Y:S01]  /*7590*/  FFMA.FTZ R42, R42, R125, 1 ;  /* 0x3f8000002a2a7423 */ /* 0x000fe2000001007d */
[-C--:B------:R-:W-:Y:S01]  /*75a0*/  FMUL.FTZ R9, R9, R0.reuse ;  /* 0x0000000009097220 */ /* 0x080fe20000410000 */
[----:B------:R-:W-:Y:S01]  /*75b0*/  FMUL.FTZ R7, R7, R0 ;  /* 0x0000000007077220 */ /* 0x000fe20000410000 */
[----:B------:R-:W-:Y:S01]  /*75c0*/  HADD2.F32 R13, -RZ, R13.H1_H1 ;  /* 0x3000000dff0d7230 */ /* 0x000fe20000004100 */
[----:B------:R-:W0:Y:S01]  /*75d0*/  MUFU.RCP R127, R127 ;  /* 0x0000007f007f7308 */ /* 0x000e220000001000 */
[----:B------:R-:W-:Y:S01]  /*75e0*/  FMUL.FTZ R135, R135, R42 ;  /* 0x0000002a87877220 */ /* 0x000fe20000410000 */
[----:B-1----:R-:W-:Y:S01]  /*75f0*/  FMUL.FTZ R125, R34, R121 ;  /* 0x00000079227d7220 */ /* 0x002fe20000410000 */
[----:B------:R-:W-:-:S02]  /*7600*/  HADD2.F32 R34, -RZ, R142.H0_H0 ;  /* 0x2000008eff227230 */ /* 0x000fc40000004100 */
[----:B------:R-:W-:-:S03]  /*7610*/  FADD.FTZ R121, -R121, 1 ;  /* 0x3f80000079797421 */ /* 0x000fc60000010100 */
[----:B------:R-:W1:Y:S01]  /*7620*/  MUFU.RCP R141, R141 ;  /* 0x0000008d008d7308 */ /* 0x000e620000001000 */
[----:B------:R-:W-:Y:S01]  /*7630*/  FFMA.FTZ R28, R28, R121, 1 ;  /* 0x3f8000001c1c7423 */ /* 0x000fe20000010079 */
[----:B--2---:R-:W-:Y:S01]  /*7640*/  FMUL.FTZ R133, R20, R111 ;  /* 0x0000006f14857220 */ /* 0x004fe20000410000 */
[----:B------:R-:W-:Y:S01]  /*7650*/  FADD.FTZ R111, -R111, 1 ;  /* 0x3f8000006f6f7421 */ /* 0x000fe20000010100 */
[----:B------:R-:W-:Y:S02]  /*7660*/  HADD2.F32 R20, -RZ, R138.H1_H1 ;  /* 0x3000008aff147230 */ /* 0x000fe40000004100 */
[----:B------:R-:W-:Y:S01]  /*7670*/  FMUL.FTZ R28, R125, R28 ;  /* 0x0000001c7d1c7220 */ /* 0x000fe20000410000 */
[--C-:B------:R-:W-:Y:S02]  /*7680*/  HADD2.F32 R125, -RZ, R19.reuse.H0_H0 ;  /* 0x20000013ff7d7230 */ /* 0x100fe40000004100 */
[----:B------:R-:W-:Y:S01]  /*7690*/  FFMA.FTZ R40, R40, R111, 1 ;  /* 0x3f80000028287423 */ /* 0x000fe2000001006f */
[----:B------:R-:W2:Y:S01]  /*76a0*/  MUFU.RCP R137, R137 ;  /* 0x0000008900897308 */ /* 0x000ea20000001000 */
[----:B------:R-:W-:-:S02]  /*76b0*/  HADD2.F32 R19, -RZ, R19.H1_H1 ;  /* 0x30000013ff137230 */ /* 0x000fc40000004100 */
[----:B0-----:R-:W-:Y:S01]  /*76c0*/  FMUL.FTZ R111, R34, R127 ;  /* 0x0000007f226f7220 */ /* 0x001fe20000410000 */
[----:B------:R-:W-:Y:S01]  /*76d0*/  FADD.FTZ R127, -R127, 1 ;  /* 0x3f8000007f7f7421 */ /* 0x000fe20000010100 */
[----:B------:R-:W-:-:S03]  /*76e0*/  FMUL.FTZ R133, R133, R40 ;  /* 0x0000002885857220 */ /* 0x000fc60000410000 */
[----:B------:R-:W-:Y:S01]  /*76f0*/  FFMA.FTZ R24, R24, R127, 1 ;  /* 0x3f80000018187423 */ /* 0x000fe2000001007f */
[----:B------:R-:W0:Y:S01]  /*7700*/  MUFU.RCP R103, R103 ;  /* 0x0000006700677308 */ /* 0x000e220000001000 */
[----:B-1----:R-:W-:Y:S01]  /*7710*/  FMUL.FTZ R121, R46, R141 ;  /* 0x0000008d2e797220 */ /* 0x002fe20000410000 */
[----:B------:R-:W-:Y:S01]  /*7720*/  FADD.FTZ R141, -R141, 1 ;  /* 0x3f8000008d8d7421 */ /* 0x000fe20000010100 */
[----:B------:R-:W-:-:S03]  /*7730*/  FMUL.FTZ R24, R111, R24 ;  /* 0x000000186f187220 */ /* 0x000fc60000410000 */
[----:B------:R-:W-:Y:S01]  /*7740*/  FFMA.FTZ R26, R26, R141, 1 ;  /* 0x3f8000001a1a7423 */ /* 0x000fe2000001008d */
[--C-:B------:R-:W-:Y:S01]  /*7750*/  HADD2.F32 R141, -RZ, R136.reuse.H1_H1 ;  /* 0x30000088ff8d7230 */ /* 0x100fe20000004100 */
[----:B------:R-:W1:Y:S01]  /*7760*/  MUFU.EX2 R139, R139 ;  /* 0x0000008b008b7308 */ /* 0x000e620000000800 */
[----:B--2---:R-:W-:Y:S01]  /*7770*/  FMUL.FTZ R127, R20, R137 ;  /* 0x00000089147f7220 */ /* 0x004fe20000410000 */
[----:B------:R-:W-:Y:S01]  /*7780*/  FADD.FTZ R137, -R137, 1 ;  /* 0x3f80000089897421 */ /* 0x000fe20000010100 */
[----:B------:R-:W-:Y:S02]  /*7790*/  HADD2.F32 R20, -RZ, R136.H0_H0 ;  /* 0x20000088ff147230 */ /* 0x000fe40000004100 */
[----:B------:R-:W-:Y:S01]  /*77a0*/  FADD.FTZ R141, -R70, R141 ;  /* 0x0000008d468d7221 */ /* 0x000fe20000010100 */
[----:B------:R-:W-:Y:S01]  /*77b0*/  FMUL.FTZ R26, R121, R26 ;  /* 0x0000001a791a7220 */ /* 0x000fe20000410000 */
[----:B------:R-:W-:Y:S01]  /*77c0*/  FFMA.FTZ R36, R36, R137, 1 ;  /* 0x3f80000024247423 */ /* 0x000fe20000010089 */
[----:B------:R-:W-:-:S02]  /*77d0*/  HADD2.F32 R137, -RZ, R132.H1_H1 ;  /* 0x30000084ff897230 */ /* 0x000fc40000004100 */
[----:B------:R-:W-:Y:S01]  /*77e0*/  FMUL.FTZ R52, R141, R0 ;  /* 0x000000008d347220 */ /* 0x000fe20000410000 */
[----:B0-----:R-:W-:Y:S01]  /*77f0*/  FMUL.FTZ R131, R44, R103 ;  /* 0x000000672c837220 */ /* 0x001fe20000410000 */
[----:B------:R-:W-:Y:S01]  /*7800*/  FADD.FTZ R103, -R103, 1 ;  /* 0x3f80000067677421 */ /* 0x000fe20000010100 */
[----:B------:R-:W-:Y:S01]  /*7810*/  FMUL.FTZ R127, R127, R36 ;  /* 0x000000247f7f7220 */ /* 0x000fe20000410000 */
[----:B------:R-:W-:Y:S01]  /*7820*/  FADD.FTZ R137, -R70, R137 ;  /* 0x0000008946897221 */ /* 0x000fe20000010100 */
[----:B------:R-:W-:Y:S01]  /*7830*/  FFMA.FTZ R78, R71, R52, R2 ;  /* 0x00000034474e7223 */ /* 0x000fe20000010002 */
[----:B------:R-:W-:Y:S01]  /*7840*/  FFMA.FTZ R38, R38, R103, 1 ;  /* 0x3f80000026267423 */ /* 0x000fe20000010067 */
[----:B------:R-:W-:Y:S02]  /*7850*/  HADD2.F32 R103, -RZ, R138.H0_H0 ;  /* 0x2000008aff677230 */ /* 0x000fe40000004100 */
[----:B------:R-:W-:Y:S01]  /*7860*/  FMUL.FTZ R50, R137, R0 ;  /* 0x0000000089327220 */ /* 0x000fe20000410000 */
[----:B------:R-:W-:-:S02]  /*7870*/  HADD2.F32 R137, -RZ, R132.H0_H0 ;  /* 0x20000084ff897230 */ /* 0x000fc40000004100 */
[----:B------:R-:W-:Y:S01]  /*7880*/  FMUL.FTZ R82, R78, -1.4426950216293334961 ;  /* 0xbfb8aa3b4e527820 */ /* 0x000fe20000410000 */
[----:B-1----:R-:W-:Y:S01]  /*7890*/  FADD.FTZ R139, R139, 1 ;  /* 0x3f8000008b8b7421 */ /* 0x002fe20000010000 */
[----:B------:R-:W-:Y:S01]  /*78a0*/  FADD.FTZ R103, -R70, R103 ;  /* 0x0000006746677221 */ /* 0x000fe20000010100 */
[----:B------:R-:W-:Y:S01]  /*78b0*/  FFMA.FTZ R76, R18, R50, R3 ;  /* 0x00000032124c7223 */ /* 0x000fe20000010003 */
[----:B------:R-:W-:Y:S01]  /*78c0*/  FADD.FTZ R137, -R70, R137 ;  /* 0x0000008946897221 */ /* 0x000fe20000010100 */
[----:B------:R-:W-:Y:S01]  /*78d0*/  FMUL.FTZ R131, R131, R38 ;  /* 0x0000002683837220 */ /* 0x000fe20000410000 */
[-C--:B------:R-:W-:Y:S01]  /*78e0*/  FMUL.FTZ R54, R103, R0.reuse ;  /* 0x0000000067367220 */ /* 0x080fe20000410000 */
[----:B------:R-:W0:Y:S01]  /*78f0*/  MUFU.EX2 R82, R82 ;  /* 0x0000005200527308 */ /* 0x000e220000000800 */
[----:B------:R-:W-:Y:S01]  /*7900*/  FMUL.FTZ R48, R137, R0 ;  /* 0x0000000089307220 */ /* 0x000fe20000410000 */
[--C-:B------:R-:W-:Y:S02]  /*7910*/  HADD2.F32 R137, -RZ, R129.reuse.H1_H1 ;  /* 0x30000081ff897230 */ /* 0x100fe40000004100 */
[----:B------:R-:W-:Y:S01]  /*7920*/  FFMA.FTZ R44, R18, R54, R3 ;  /* 0x00000036122c7223 */ /* 0x000fe20000010003 */
[----:B------:R-:W1:Y:S01]  /*7930*/  MUFU.RCP R139, R139 ;  /* 0x0000008b008b7308 */ /* 0x000e620000001000 */
[----:B------:R-:W-:Y:S01]  /*7940*/  FFMA.FTZ R74, R71, R48, R2 ;  /* 0x00000030474a7223 */ /* 0x000fe20000010002 */
[----:B------:R-:W-:-:S02]  /*7950*/  HADD2.F32 R129, -RZ, R129.H0_H0 ;  /* 0x20000081ff817230 */ /* 0x000fc40000004100 */
[----:B------:R-:W-:Y:S01]  /*7960*/  FMUL.FTZ R34, R44, -1.4426950216293334961 ;  /* 0xbfb8aa3b2c227820 */ /* 0x000fe20000410000 */
[----:B------:R-:W-:-:S03]  /*7970*/  FADD.FTZ R137, -R70, R137 ;  /* 0x0000008946897221 */ /* 0x000fc60000010100 */
[----:B------:R2:W3:Y:S01]  /*7980*/  MUFU.EX2 R68, R34 ;  /* 0x0000002200447308 */ /* 0x0004e20000000800 */
[----:B------:R-:W-:Y:S01]  /*7990*/  FMUL.FTZ R46, R137, R0 ;  /* 0x00000000892e7220 */ /* 0x000fe20000410000 */
[----:B0-----:R-:W-:-:S03]  /*79a0*/  FADD.FTZ R82, R82, 1 ;  /* 0x3f80000052527421 */ /* 0x001fc60000010000 */
[----:B------:R-:W-:-:S03]  /*79b0*/  FFMA.FTZ R72, R18, R46, R3 ;  /* 0x0000002e12487223 */ /* 0x000fc60000010003 */
[----:B------:R-:W0:Y:S01]  /*79c0*/  MUFU.RCP R82, R82 ;  /* 0x0000005200527308 */ /* 0x000e220000001000 */
[----:B--2---:R-:W-:Y:S01]  /*79d0*/  FMUL.FTZ R34, R74, -1.4426950216293334961 ;  /* 0xbfb8aa3b4a227820 */ /* 0x004fe20000410000 */
[----:B-1----:R-:W-:Y:S01]  /*79e0*/  FMUL.FTZ R103, R20, R139 ;  /* 0x0000008b14677220 */ /* 0x002fe20000410000 */
[----:B------:R-:W-:Y:S01]  /*79f0*/  FMUL.FTZ R20, R76, -1.4426950216293334961 ;  /* 0xbfb8aa3b4c147820 */ /* 0x000fe20000410000 */
[----:B------:R-:W-:Y:S01]  /*7a00*/  FMUL.FTZ R80, R72, -1.4426950216293334961 ;  /* 0xbfb8aa3b48507820 */ /* 0x000fe20000410000 */
[----:B------:R-:W-:Y:S01]  /*7a10*/  FADD.FTZ R139, -R139, 1 ;  /* 0x3f8000008b8b7421 */ /* 0x000fe20000010100 */
[----:B---3--:R-:W-:Y:S02]  /*7a20*/  FADD.FTZ R68, R68, 1 ;  /* 0x3f80000044447421 */ /* 0x008fe40000010000 */
[----:B------:R-:W1:Y:S01]  /*7a30*/  MUFU.EX2 R34, R34 ;  /* 0x0000002200227308 */ /* 0x000e620000000800 */
[----:B------:R-:W-:-:S03]  /*7a40*/  FFMA.FTZ R22, R22, R139, 1 ;  /* 0x3f80000016167423 */ /* 0x000fc6000001008b */
[----:B------:R-:W2:Y:S01]  /*7a50*/  MUFU.EX2 R20, R20 ;  /* 0x0000001400147308 */ /* 0x000ea20000000800 */
[----:B------:R-:W-:-:S03]  /*7a60*/  FMUL.FTZ R22, R103, R22 ;  /* 0x0000001667167220 */ /* 0x000fc60000410000 */
[----:B------:R-:W3:Y:S01]  /*7a70*/  MUFU.RCP R68, R68 ;  /* 0x0000004400447308 */ /* 0x000ee20000001000 */
[----:B0-----:R-:W-:Y:S01]  /*7a80*/  FADD.FTZ R139, -R82, 1 ;  /* 0x3f800000528b7421 */ /* 0x001fe20000010100 */
[----:B-1----:R-:W-:-:S03]  /*7a90*/  FADD.FTZ R34, R34, 1 ;  /* 0x3f80000022227421 */ /* 0x002fc60000010000 */
[----:B------:R-:W-:-:S03]  /*7aa0*/  FFMA.FTZ R78, R78, R139, 1 ;  /* 0x3f8000004e4e7423 */ /* 0x000fc6000001008b */
[----:B------:R-:W0:Y:S01]  /*7ab0*/  MUFU.EX2 R80, R80 ;  /* 0x0000005000507308 */ /* 0x000e220000000800 */
[--C-:B------:R-:W-:Y:S02]  /*7ac0*/  HADD2.F32 R139, -RZ, R119.reuse.H1_H1 ;  /* 0x30000077ff8b7230 */ /* 0x100fe40000004100 */
[----:B--2---:R-:W-:Y:S01]  /*7ad0*/  FADD.FTZ R20, R20, 1 ;  /* 0x3f80000014147421 */ /* 0x004fe20000010000 */
[----:B------:R-:W-:Y:S01]  /*7ae0*/  HADD2.F32 R119, -RZ, R119.H0_H0 ;  /* 0x20000077ff777230 */ /* 0x000fe20000004100 */
[----:B------:R-:W1:Y:S04]  /*7af0*/  MUFU.RCP R34, R34 ;  /* 0x0000002200227308 */ /* 0x000e680000001000 */
[----:B------:R-:W-:Y:S01]  /*7b00*/  FADD.FTZ R119, -R70, R119 ;  /* 0x0000007746777221 */ /* 0x000fe20000010100 */
[----:B---3--:R-:W-:Y:S01]  /*7b10*/  FADD.FTZ R137, -R68, 1 ;  /* 0x3f80000044897421 */ /* 0x008fe20000010100 */
[----:B------:R-:W-:-:S02]  /*7b20*/  FMUL.FTZ R129, R129, R68 ;  /* 0x0000004481817220 */ /* 0x000fc40000410000 */
[----:B------:R-:W2:Y:S01]  /*7b30*/  MUFU.RCP R20, R20 ;  /* 0x0000001400147308 */ /* 0x000ea20000001000 */
[----:B0-----:R-:W-:Y:S01]  /*7b40*/  FADD.FTZ R80, R80, 1 ;  /* 0x3f80000050507421 */ /* 0x001fe20000010000 */
[----:B------:R-:W-:Y:S01]  /*7b50*/  FFMA.FTZ R44, R44, R137, 1 ;  /* 0x3f8000002c2c7423 */ /* 0x000fe20000010089 */
[--C-:B------:R-:W-:Y:S02]  /*7b60*/  HADD2.F32 R137, -RZ, R123.reuse.H1_H1 ;  /* 0x3000007bff897230 */ /* 0x100fe40000004100 */
[----:B------:R-:W-:Y:S02]  /*7b70*/  HADD2.F32 R123, -RZ, R123.H0_H0 ;  /* 0x2000007bff7b7230 */ /* 0x000fe40000004100 */
[----:B------:R-:W-:Y:S01]  /*7b80*/  FMUL.FTZ R129, R129, R44 ;  /* 0x0000002c81817220 */ /* 0x000fe20000410000 */
[----:B------:R-:W0:Y:S01]  /*7b90*/  MUFU.RCP R80, R80 ;  /* 0x0000005000507308 */ /* 0x000e220000001000 */
[----:B------:R-:W-:Y:S01]  /*7ba0*/  FMUL.FTZ R137, R137, R82 ;  /* 0x0000005289897220 */ /* 0x000fe20000410000 */
[----:B-1----:R-:W-:Y:S01]  /*7bb0*/  FMUL.FTZ R139, R139, R34 ;  /* 0x000000228b8b7220 */ /* 0x002fe20000410000 */
[----:B------:R-:W-:Y:S01]  /*7bc0*/  FADD.FTZ R143, -R34, 1 ;  /* 0x3f800000228f7421 */ /* 0x000fe20000010100 */
[----:B------:R-:W-:Y:S01]  /*7bd0*/  FMUL.FTZ R34, R119, R0 ;  /* 0x0000000077227220 */ /* 0x000fe20000410000 */
[----:B------:R-:W-:Y:S01]  /*7be0*/  FMUL.FTZ R78, R137, R78 ;  /* 0x0000004e894e7220 */ /* 0x000fe20000410000 */
[----:B------:R-:W-:-:S02]  /*7bf0*/  HADD2.F32 R137, -RZ, R25.H0_H0 ;  /* 0x20000019ff897230 */ /* 0x000fc40000004100 */
[----:B------:R-:W-:Y:S01]  /*7c00*/  FFMA.FTZ R74, R74, R143, 1 ;  /* 0x3f8000004a4a7423 */ /* 0x000fe2000001008f */
[----:B------:R-:W-:Y:S01]  /*7c10*/  FFMA.FTZ R68, R71, R34, R2 ;  /* 0x0000002247447223 */ /* 0x000fe20000010002 */
[----:B------:R-:W-:Y:S02]  /*7c20*/  HADD2.F32 R25, -RZ, R25.H1_H1 ;  /* 0x30000019ff197230 */ /* 0x000fe40000004100 */
[----:B--2---:R-:W-:Y:S01]  /*7c30*/  FADD.FTZ R141, -R20, 1 ;  /* 0x3f800000148d7421 */ /* 0x004fe20000010100 */
[----:B------:R-:W-:Y:S01]  /*7c40*/  FMUL.FTZ R123, R123, R20 ;  /* 0x000000147b7b7220 */ /* 0x000fe20000410000 */
[----:B------:R-:W-:Y:S01]  /*7c50*/  FMUL.FTZ R82, R68, -1.4426950216293334961 ;  /* 0xbfb8aa3b44527820 */ /* 0x000fe20000410000 */
[----:B------:R-:W-:Y:S01]  /*7c60*/  FMUL.FTZ R74, R139, R74 ;  /* 0x0000004a8b4a7220 */ /* 0x000fe20000410000 */
[----:B------:R-:W-:Y:S01]  /*7c70*/  FFMA.FTZ R76, R76, R141, 1 ;  /* 0x3f8000004c4c7423 */ /* 0x000fe2000001008d */
[--C-:B------:R-:W-:Y:S02]  /*7c80*/  HADD2.F32 R141, -RZ, R117.reuse.H1_H1 ;  /* 0x30000075ff8d7230 */ /* 0x100fe40000004100 */
[----:B------:R-:W-:Y:S01]  /*7c90*/  FADD.FTZ R25, -R70, R25 ;  /* 0x0000001946197221 */ /* 0x000fe20000010100 */
[----:B------:R-:W-:Y:S01]  /*7ca0*/  HADD2.F32 R117, -RZ, R117.H0_H0 ;  /* 0x20000075ff757230 */ /* 0x000fe20000004100 */
[----:B------:R-:W1:Y:S01]  /*7cb0*/  MUFU.EX2 R82, R82 ;  /* 0x0000005200527308 */ /* 0x000e620000000800 */
[----:B------:R-:W-:Y:S01]  /*7cc0*/  FMUL.FTZ R123, R123, R76 ;  /* 0x0000004c7b7b7220 */ /* 0x000fe20000410000 */
[----:B0-----:R-:W-:Y:S01]  /*7cd0*/  FMUL.FTZ R20, R141, R80 ;  /* 0x000000508d147220 */ /* 0x001fe20000410000 */
[----:B------:R-:W-:Y:S01]  /*7ce0*/  FADD.FTZ R141, -R80, 1 ;  /* 0x3f800000508d7421 */ /* 0x000fe20000010100 */
[----:B------:R-:W-:-:S03]  /*7cf0*/  FMUL.FTZ R25, R25, R0 ;  /* 0x0000000019197220 */ /* 0x000fc60000410000 */
[----:B------:R-:W-:Y:S01]  /*7d00*/  FFMA.FTZ R119, R72, R141, 1 ;  /* 0x3f80000048777423 */ /* 0x000fe2000001008d */
[--C-:B------:R-:W-:Y:S02]  /*7d10*/  HADD2.F32 R141, -RZ, R15.reuse.H1_H1 ;  /* 0x3000000fff8d7230 */ /* 0x100fe40000004100 */
[----:B------:R-:W-:Y:S02]  /*7d20*/  HADD2.F32 R15, -RZ, R15.H0_H0 ;  /* 0x2000000fff0f7230 */ /* 0x000fe40000004100 */
[----:B------:R-:W-:Y:S01]  /*7d30*/  FMUL.FTZ R119, R20, R119 ;  /* 0x0000007714777220 */ /* 0x000fe20000410000 */
[----:B------:R-:W-:Y:S01]  /*7d40*/  FFMA.FTZ R20, R18, R25, R3 ;  /* 0x0000001912147223 */ /* 0x000fe20000010003 */
[----:B------:R-:W-:Y:S01]  /*7d50*/  FADD.FTZ R141, -R70, R141 ;  /* 0x0000008d468d7221 */ /* 0x000fe20000010100 */
[----:B-1----:R-:W-:-:S03]  /*7d60*/  FADD.FTZ R72, R82, 1 ;  /* 0x3f80000052487421 */ /* 0x002fc60000010000 */
[----:B------:R-:W-:-:S03]  /*7d70*/  FMUL.FTZ R141, R141, R0 ;  /* 0x000000008d8d7220 */ /* 0x000fc60000410000 */
[----:B------:R-:W0:Y:S01]  /*7d80*/  MUFU.RCP R72, R72 ;  /* 0x0000004800487308 */ /* 0x000e220000001000 */
[----:B------:R-:W-:Y:S01]  /*7d90*/  FFMA.FTZ R42, R18, R141, R3 ;  /* 0x0000008d122a7223 */ /* 0x000fe20000010003 */
[----:B0-----:R-:W-:Y:S01]  /*7da0*/  FMUL.FTZ R80, R117, R72 ;  /* 0x0000004875507220 */ /* 0x001fe20000410000 */
[----:B------:R-:W-:Y:S02]  /*7db0*/  FADD.FTZ R117, -R72, 1 ;  /* 0x3f80000048757421 */ /* 0x000fe40000010100 */
[----:B------:R-:W-:Y:S02]  /*7dc0*/  FMUL.FTZ R72, R42, -1.4426950216293334961 ;  /* 0xbfb8aa3b2a487820 */ /* 0x000fe40000410000 */
[----:B------:R-:W-:-:S04]  /*7dd0*/  FFMA.FTZ R117, R68, R117, 1 ;  /* 0x3f80000044757423 */ /* 0x000fc80000010075 */
[----:B------:R-:W0:Y:S01]  /*7de0*/  MUFU.EX2 R72, R72 ;  /* 0x0000004800487308 */ /* 0x000e220000000800 */
[----:B------:R-:W-:Y:S01]  /*7df0*/  FMUL.FTZ R80, R80, R117 ;  /* 0x0000007550507220 */ /* 0x000fe20000410000 */
        /* <DEDUP_REMOVED lines=78> */
[----:B0-----:R-:W-:-:S04]  /*82e0*/  FADD.FTZ R82, R68, 1 ;  /* 0x3f80000044527421 */ /* 0x001fc80000010000 */
[----:B------:R-:W0:Y:S02]  /*82f0*/  MUFU.RCP R40, R82 ;  /* 0x0000005200287308 */ /* 0x000e240000001000 */
[----:B0-----:R-:W-:Y:S01]  /*8300*/  FADD.FTZ R139, -R40, 1 ;  /* 0x3f800000288b7421 */ /* 0x001fe20000010100 */
[----:B------:R-:W-:-:S03]  /*8310*/  FMUL.FTZ R27, R27, R40 ;  /* 0x000000281b1b7220 */ /* 0x000fc60000410000 */
[----:B------:R-:W-:Y:S01]  /*8320*/  FFMA.FTZ R20, R20, R139, 1 ;  /* 0x3f80000014147423 */ /* 0x000fe2000001008b */
[--C-:B------:R-:W-:Y:S02]  /*8330*/  HADD2.F32 R139, -RZ, R31.reuse.H0_H0 ;  /* 0x2000001fff8b7230 */ /* 0x100fe40000004100 */
[----:B------:R-:W-:Y:S02]  /*8340*/  HADD2.F32 R31, -RZ, R31.H1_H1 ;  /* 0x3000001fff1f7230 */ /* 0x000fe40000004100 */
[----:B------:R-:W-:Y:S01]  /*8350*/  FMUL.FTZ R20, R27, R20 ;  /* 0x000000141b147220 */ /* 0x000fe20000410000 */
[----:B------:R-:W-:Y:S01]  /*8360*/  FFMA.FTZ R27, R18, R33, R3 ;  /* 0x00000021121b7223 */ /* 0x000fe20000010003 */
[----:B------:R-:W-:-:S04]  /*8370*/  FADD.FTZ R139, -R70, R139 ;  /* 0x0000008b468b7221 */ /* 0x000fc80000010100 */
[----:B------:R-:W-:Y:S01]  /*8380*/  FMUL.FTZ R40, R139, R0 ;  /* 0x000000008b287220 */ /* 0x000fe20000410000 */
[--C-:B------:R-:W-:Y:S02]  /*8390*/  HADD2.F32 R139, -RZ, R29.reuse.H0_H0 ;  /* 0x2000001dff8b7230 */ /* 0x100fe40000004100 */
[----:B------:R-:W-:Y:S02]  /*83a0*/  HADD2.F32 R29, -RZ, R29.H1_H1 ;  /* 0x3000001dff1d7230 */ /* 0x000fe40000004100 */
[----:B------:R-:W-:-:S04]  /*83b0*/  FFMA.FTZ R117, R71, R40, R2 ;  /* 0x0000002847757223 */ /* 0x000fc80000010002 */
        /* <DEDUP_REMOVED lines=15> */
[----:B------:R-:W-:Y:S01]  /*84b0*/  FMUL.FTZ R117, R18, R135 ;  /* 0x0000008712757220 */ /* 0x000fe20000410000 */
        /* <DEDUP_REMOVED lines=17> */
[----:B------:R-:W0:Y:S01]  /*85d0*/  MUFU.RCP R82, R82 ;  /* 0x0000005200527308 */ /* 0x000e220000001000 */
[----:B------:R-:W-:Y:S01]  /*85e0*/  FMUL.FTZ R44, R71, R30 ;  /* 0x0000001e472c7220 */ /* 0x000fe20000410000 */
[----:B------:R-:W-:-:S03]  /*85f0*/  FADD.FTZ R125, RZ, R30 ;  /* 0x0000001eff7d7221 */ /* 0x000fc60000010000 */
[----:B------:R-:W-:Y:S01]  /*8600*/  FFMA.FTZ R137, R5, R44, RZ ;  /* 0x0000002c05897223 */ /* 0x000fe200000100ff */
[----:B------:R-:W-:Y:S01]  /*8610*/  FADD.FTZ R68, RZ, R44 ;  /* 0x0000002cff447221 */ /* 0x000fe20000010000 */
[----:B------:R-:W-:Y:S02]  /*8620*/  FADD.FTZ R125, R125, R28 ;  /* 0x0000001c7d7d7221 */ /* 0x000fe40000010000 */
[----:B------:R-:W-:Y:S01]  /*8630*/  FFMA.FTZ R137, R4, R117, R137 ;  /* 0x0000007504897223 */ /* 0x000fe20000010089 */
[----:B------:R-:W-:Y:S01]  /*8640*/  FADD.FTZ R68, R117, R68 ;  /* 0x0000004475447221 */ /* 0x000fe20000010000 */
[--C-:B------:R-:W-:Y:S02]  /*8650*/  HADD2.F32 R117, -RZ, R39.reuse.H1_H1 ;  /* 0x30000027ff757230 */ /* 0x100fe40000004100 */
[----:B------:R-:W-:Y:S01]  /*8660*/  FADD.FTZ R125, R125, R26 ;  /* 0x0000001a7d7d7221 */ /* 0x000fe20000010000 */
[----:B------:R-:W-:-:S03]  /*8670*/  HADD2.F32 R39, -RZ, R39.H0_H0 ;  /* 0x20000027ff277230 */ /* 0x000fc60000004100 */
[----:B------:R-:W-:Y:S01]  /*8680*/  FADD.FTZ R125, R125, R24 ;  /* 0x000000187d7d7221 */ /* 0x000fe20000010000 */
[----:B0-----:R-:W-:Y:S01]  /*8690*/  FADD.FTZ R88, -R82, 1 ;  /* 0x3f80000052587421 */ /* 0x001fe20000010100 */
[----:B------:R-:W-:Y:S02]  /*86a0*/  FMUL.FTZ R35, R35, R82 ;  /* 0x0000005223237220 */ /* 0x000fe40000410000 */
[----:B------:R-:W-:Y:S01]  /*86b0*/  FADD.FTZ R125, R125, R22 ;  /* 0x000000167d7d7221 */ /* 0x000fe20000010000 */
[----:B------:R-:W-:-:S03]  /*86c0*/  FFMA.FTZ R88, R27, R88, 1 ;  /* 0x3f8000001b587423 */ /* 0x000fc60000010058 */
[----:B------:R-:W-:Y:S01]  /*86d0*/  FADD.FTZ R125, R125, R78 ;  /* 0x0000004e7d7d7221 */ /* 0x000fe20000010000 */
[----:B------:R-:W-:Y:S01]  /*86e0*/  FMUL.FTZ R27, R35, R88 ;  /* 0x00000058231b7220 */ /* 0x000fe20000410000 */
[--C-:B------:R-:W-:Y:S02]  /*86f0*/  HADD2.F32 R35, -RZ, R37.reuse.H0_H0 ;  /* 0x20000025ff237230 */ /* 0x100fe40000004100 */
[----:B------:R-:W-:Y:S01]  /*8700*/  FADD.FTZ R125, R125, R74 ;  /* 0x0000004a7d7d7221 */ /* 0x000fe20000010000 */
[----:B------:R-:W-:Y:S02]  /*8710*/  HADD2.F32 R37, -RZ, R37.H1_H1 ;  /* 0x30000025ff257230 */ /* 0x000fe40000004100 */
[----:B------:R-:W-:Y:S01]  /*8720*/  FADD.FTZ R35, -R70, R35 ;  /* 0x0000002346237221 */ /* 0x000fe20000010100 */
[----:B------:R-:W-:-:S03]  /*8730*/  FADD.FTZ R125, R125, R80 ;  /* 0x000000507d7d7221 */ /* 0x000fc60000010000 */
[----:B------:R-:W-:Y:S01]  /*8740*/  FMUL.FTZ R35, R35, R0 ;  /* 0x0000000023237220 */ /* 0x000fe20000410000 */
[----:B------:R-:W-:-:S03]  /*8750*/  FADD.FTZ R125, R125, R72 ;  /* 0x000000487d7d7221 */ /* 0x000fc60000010000 */
[----:B------:R-:W-:Y:S01]  /*8760*/  FFMA.FTZ R44, R71, R35, R2 ;  /* 0x00000023472c7223 */ /* 0x000fe20000010002 */
[----:B------:R-:W-:-:S03]  /*8770*/  FADD.FTZ R125, R125, R36 ;  /* 0x000000247d7d7221 */ /* 0x000fc60000010000 */
[----:B------:R-:W-:Y:S01]  /*8780*/  FMUL.FTZ R82, R44, -1.4426950216293334961 ;  /* 0xbfb8aa3b2c527820 */ /* 0x000fe20000410000 */
[----:B------:R-:W-:-:S04]  /*8790*/  FADD.FTZ R125, R125, R76 ;  /* 0x0000004c7d7d7221 */ /* 0x000fc80000010000 */
[----:B------:R-:W-:Y:S01]  /*87a0*/  FADD.FTZ R125, R125, R42 ;  /* 0x0000002a7d7d7221 */ /* 0x000fe20000010000 */
[----:B------:R-:W0:Y:S03]  /*87b0*/  MUFU.EX2 R82, R82 ;  /* 0x0000005200527308 */ /* 0x000e260000000800 */
[----:B------:R-:W-:Y:S01]  /*87c0*/  FADD.FTZ R125, R125, R38 ;  /* 0x000000267d7d7221 */ /* 0x000fe20000010000 */
[----:B0-----:R-:W-:Y:S01]  /*87d0*/  FADD.FTZ R88, R82, 1 ;  /* 0x3f80000052587421 */ /* 0x001fe20000010000 */
[----:B------:R-:W-:-:S05]  /*87e0*/  FMUL.FTZ R82, R71, R28 ;  /* 0x0000001c47527220 */ /* 0x000fca0000410000 */
        /* <DEDUP_REMOVED lines=10> */
[----:B------:R-:W-:Y:S01]  /*8890*/  FMUL.FTZ R5, R5, R0 ;  /* 0x0000000005057220 */ /* 0x000fe20000410000 */
[----:B------:R-:W-:Y:S01]  /*88a0*/  FADD.FTZ R82, R68, R82 ;  /* 0x0000005244527221 */ /* 0x000fe20000010000 */
[----:B------:R-:W-:Y:S01]  /*88b0*/  FADD.FTZ R68, RZ, R135 ;  /* 0x00000087ff447221 */ /* 0x000fe20000010000 */
[----:B------:R-:W-:Y:S01]  /*88c0*/  FADD.FTZ R137, -R70, R137 ;  /* 0x0000008946897221 */ /* 0x000fe20000010100 */
[----:B------:R-:W-:Y:S01]  /*88d0*/  FFMA.FTZ R28, R18, R5, R3 ;  /* 0x00000005121c7223 */ /* 0x000fe20000010003 */
[----:B------:R-:W-:Y:S01]  /*88e0*/  FFMA.FTZ R117, R64, R26, R117 ;  /* 0x0000001a40757223 */ /* 0x000fe20000010075 */
[----:B------:R-:W-:Y:S01]  /*88f0*/  FADD.FTZ R68, R68, R133 ;  /* 0x0000008544447221 */ /* 0x000fe20000010000 */
[----:B------:R-:W-:Y:S01]  /*8900*/  FADD.FTZ R125, R125, R44 ;  /* 0x0000002c7d7d7221 */ /* 0x000fe20000010000 */
        /* <DEDUP_REMOVED lines=28> */
[----:B------:R-:W-:Y:S01]  /*8ad0*/  FFMA.FTZ R39, R4, R135, RZ ;  /* 0x0000008704277223 */ /* 0x000fe200000100ff */
[----:B------:R-:W-:Y:S01]  /*8ae0*/  FMUL.FTZ R4, R43, R0 ;  /* 0x000000002b047220 */ /* 0x000fe20000410000 */
[C---:B------:R-:W-:Y:S01]  /*8af0*/  FFMA.FTZ R43, R66.reuse, R88, R37 ;  /* 0x00000058422b7223 */ /* 0x040fe20000010025 */
[----:B------:R-:W-:Y:S01]  /*8b00*/  FADD.FTZ R125, R125, R32 ;  /* 0x000000207d7d7221 */ /* 0x000fe20000010000 */
[----:B------:R-:W-:Y:S01]  /*8b10*/  FFMA.FTZ R135, R66, R133, R39 ;  /* 0x0000008542877223 */ /* 0x000fe20000010027 */
[----:B------:R-:W-:Y:S01]  /*8b20*/  FFMA.FTZ R37, R18, R4, R3 ;  /* 0x0000000412257223 */ /* 0x000fe20000010003 */
[----:B------:R-:W-:Y:S02]  /*8b30*/  HADD2.F32 R39, -RZ, R41.H1_H1 ;  /* 0x30000029ff277230 */ /* 0x000fe40000004100 */
[----:B------:R-:W-:Y:S02]  /*8b40*/  HADD2.F32 R133, -RZ, R45.H1_H1 ;  /* 0x3000002dff857230 */ /* 0x000fe40000004100 */
[----:B------:R-:W-:Y:S01]  /*8b50*/  FMUL.FTZ R66, R37, -1.4426950216293334961 ;  /* 0xbfb8aa3b25427820 */ /* 0x000fe20000410000 */
[----:B------:R-:W-:-:S04]  /*8b60*/  FFMA.FTZ R135, R62, R131, R135 ;  /* 0x000000833e877223 */ /* 0x000fc80000010087 */
        /* <DEDUP_REMOVED lines=19> */
[----:B------:R-:W-:Y:S01]  /*8ca0*/  FMUL.FTZ R88, R71, R26 ;  /* 0x0000001a47587220 */ /* 0x000fe20000410000 */
[----:B------:R-:W-:-:S03]  /*8cb0*/  FMUL.FTZ R26, R47, R0 ;  /* 0x000000002f1a7220 */ /* 0x000fc60000410000 */
[----:B------:R-:W-:Y:S01]  /*8cc0*/  FFMA.FTZ R47, R64, R88, R43 ;  /* 0x00000058402f7223 */ /* 0x000fe2000001002b */
[----:B------:R-:W0:Y:S01]  /*8cd0*/  MUFU.RCP R90, R90 ;  /* 0x0000005a005a7308 */ /* 0x000e220000001000 */
[----:B------:R-:W-:Y:S02]  /*8ce0*/  HADD2.F32 R43, -RZ, R45.H0_H0 ;  /* 0x2000002dff2b7230 */ /* 0x000fe40000004100 */
[----:B------:R-:W-:Y:S01]  /*8cf0*/  FADD.FTZ R82, R82, R88 ;  /* 0x0000005852527221 */ /* 0x000fe20000010000 */
[----:B0-----:R-:W-:Y:S01]  /*8d00*/  FADD.FTZ R92, -R90, 1 ;  /* 0x3f8000005a5c7421 */ /* 0x001fe20000010100 */
[----:B------:R-:W-:Y:S01]  /*8d10*/  FMUL.FTZ R66, R133, R90 ;  /* 0x0000005a85427220 */ /* 0x000fe20000410000 */
[--C-:B------:R-:W-:Y:S02]  /*8d20*/  HADD2.F32 R133, -RZ, R59.reuse.H0_H0 ;  /* 0x2000003bff857230 */ /* 0x100fe40000004100 */
[----:B------:R-:W-:Y:S01]  /*8d30*/  FFMA.FTZ R41, R41, R92, 1 ;  /* 0x3f80000029297423 */ /* 0x000fe2000001005c */
[----:B------:R-:W-:-:S03]  /*8d40*/  HADD2.F32 R59, -RZ, R59.H1_H1 ;  /* 0x3000003bff3b7230 */ /* 0x000fc60000004100 */
[----:B------:R-:W-:Y:S01]  /*8d50*/  FMUL.FTZ R66, R66, R41 ;  /* 0x0000002942427220 */ /* 0x000fe20000410000 */
[----:B------:R-:W-:-:S03]  /*8d60*/  FFMA.FTZ R41, R18, R26, R3 ;  /* 0x0000001a12297223 */ /* 0x000fc60000010003 */
[----:B------:R-:W-:Y:S01]  /*8d70*/  FADD.FTZ R125, R125, R66 ;  /* 0x000000427d7d7221 */ /* 0x000fe20000010000 */
        /* <DEDUP_REMOVED lines=20> */
[----:B------:R-:W-:Y:S01]  /*8ec0*/  FMUL.FTZ R64, R133, R90 ;  /* 0x0000005a85407220 */ /* 0x000fe20000410000 */
[--C-:B------:R-:W-:Y:S02]  /*8ed0*/  HADD2.F32 R133, -RZ, R69.reuse.H0_H0 ;  /* 0x20000045ff857230 */ /* 0x100fe40000004100 */
[----:B------:R-:W-:Y:S01]  /*8ee0*/  FFMA.FTZ R45, R45, R92, 1 ;  /* 0x3f8000002d2d7423 */ /* 0x000fe2000001005c */
[----:B------:R-:W-:-:S03]  /*8ef0*/  HADD2.F32 R69, -RZ, R69.H1_H1 ;  /* 0x30000045ff457230 */ /* 0x000fc60000004100 */
[----:B------:R-:W-:Y:S01]  /*8f00*/  FMUL.FTZ R64, R64, R45 ;  /* 0x0000002d40407220 */ /* 0x000fe20000410000 */
        /* <DEDUP_REMOVED lines=25> */
[----:B------:R-:W-:Y:S01]  /*90a0*/  FMUL.FTZ R88, R71, R24 ;  /* 0x0000001847587220 */ /* 0x000fe20000410000 */
[----:B------:R-:W-:-:S04]  /*90b0*/  FMUL.FTZ R24, R65, R0 ;  /* 0x0000000041187220 */ /* 0x000fc80000410000 */
[----:B------:R-:W0:Y:S02]  /*90c0*/  MUFU.RCP R90, R90 ;  /* 0x0000005a005a7308 */ /* 0x000e240000001000 */
[----:B0-----:R-:W-:Y:S01]  /*90d0*/  FMUL.FTZ R92, R131, R90 ;  /* 0x0000005a835c7220 */ /* 0x001fe20000410000 */
[----:B------:R-:W-:-:S04]  /*90e0*/  FADD.FTZ R131, -R90, 1 ;  /* 0x3f8000005a837421 */ /* 0x000fc80000010100 */
[----:B------:R-:W-:-:S04]  /*90f0*/  FFMA.FTZ R131, R62, R131, 1 ;  /* 0x3f8000003e837423 */ /* 0x000fc80000010083 */
[----:B------:R-:W-:Y:S01]  /*9100*/  FMUL.FTZ R62, R92, R131 ;  /* 0x000000835c3e7220 */ /* 0x000fe20000410000 */
        /* <DEDUP_REMOVED lines=54> */
[----:B------:R-:W-:Y:S01]  /*9470*/  FMUL.FTZ R90, R71, R22 ;  /* 0x00000016475a7220 */ /* 0x000fe20000410000 */
[----:B------:R-:W-:Y:S01]  /*9480*/  FMUL.FTZ R22, R77, R0 ;  /* 0x000000004d167220 */ /* 0x000fe20000410000 */
[----:B------:R-:W-:Y:S02]  /*9490*/  HADD2.F32 R127, -RZ, R108.H0_H0 ;  /* 0x2000006cff7f7230 */ /* 0x000fe40000004100 */
        /* <DEDUP_REMOVED lines=23> */
[----:B------:R-:W-:Y:S01]  /*9610*/  FFMA.FTZ R73, R73, R92, 1 ;  /* 0x3f80000049497423 */ /* 0x000fe2000001005c */
[----:B------:R-:W-:Y:S01]  /*9620*/  FADD.FTZ R92, R82, R129 ;  /* 0x00000081525c7221 */ /* 0x000fe20000010000 */
[----:B------:R-:W-:Y:S02]  /*9630*/  FADD.FTZ R127, -R70, R127 ;  /* 0x0000007f467f7221 */ /* 0x000fe40000010100 */
[----:B------:R-:W-:Y:S01]  /*9640*/  FMUL.FTZ R73, R90, R73 ;  /* 0x000000495a497220 */ /* 0x000fe20000410000 */
[----:B------:R-:W-:Y:S01]  /*9650*/  FMUL.FTZ R90, R18, R129 ;  /* 0x00000081125a7220 */ /* 0x000fe20000410000 */
[----:B------:R-:W-:Y:S01]  /*9660*/  FMUL.FTZ R77, R127, R0 ;  /* 0x000000007f4d7220 */ /* 0x000fe20000410000 */
[----:B------:R-:W-:Y:S02]  /*9670*/  HADD2.F32 R127, -RZ, R105.H0_H0 ;  /* 0x20000069ff7f7230 */ /* 0x000fe40000004100 */
[----:B------:R-:W-:Y:S01]  /*9680*/  FFMA.FTZ R131, R54, R90, R131 ;  /* 0x0000005a36837223 */ /* 0x000fe20000010083 */
[----:B------:R-:W-:Y:S01]  /*9690*/  FFMA.FTZ R54, R18, R77, R3 ;  /* 0x0000004d12367223 */ /* 0x000fe20000010003 */
[----:B------:R-:W-:Y:S01]  /*96a0*/  FADD.FTZ R90, R90, R88 ;  /* 0x000000585a5a7221 */ /* 0x000fe20000010000 */
[----:B------:R-:W-:-:S02]  /*96b0*/  FADD.FTZ R127, -R70, R127 ;  /* 0x0000007f467f7221 */ /* 0x000fc40000010100 */
        /* <DEDUP_REMOVED lines=22> */
[----:B------:R-:W-:Y:S02]  /*9820*/  HADD2.F32 R127, -RZ, R106.H0_H0 ;  /* 0x2000006aff7f7230 */ /* 0x000fe40000004100 */
[----:B------:R-:W-:-:S03]  /*9830*/  HADD2.F32 R108, -RZ, R105.H1_H1 ;  /* 0x30000069ff6c7230 */ /* 0x000fc60000004100 */
        /* <DEDUP_REMOVED lines=31> */
[----:B------:R-:W-:Y:S01]  /*9a30*/  FMUL.FTZ R92, R127, R0 ;  /* 0x000000007f5c7220 */ /* 0x000fe20000410000 */
[----:B------:R-:W-:-:S03]  /*9a40*/  HADD2.F32 R127, -RZ, R10.H1_H1 ;  /* 0x3000000aff7f7230 */ /* 0x000fc60000004100 */
        /* <DEDUP_REMOVED lines=55> */
[----:B------:R-:W-:Y:S02]  /*9dc0*/  FMUL.FTZ R120, R120, R109 ;  /* 0x0000006d78787220 */ /* 0x000fe40000410000 */
[----:B------:R-:W-:Y:S01]  /*9dd0*/  FFMA.FTZ R108, R33, R27, R108 ;  /* 0x0000001b216c7223 */ /* 0x000fe2000001006c */
        /* <DEDUP_REMOVED lines=8> */
[----:B------:R-:W-:-:S03]  /*9e60*/  FMUL.FTZ R106, R123, R0 ;  /* 0x000000007b6a7220 */ /* 0x000fc60000410000 */
[----:B------:R-:W-:Y:S01]  /*9e70*/  FADD.FTZ R110, R110, R19 ;  /* 0x000000136e6e7221 */ /* 0x000fe20000010000 */
[----:B------:R-:W-:-:S04]  /*9e80*/  FFMA.FTZ R46, R18, R106, R3 ;  /* 0x0000006a122e7223 */ /* 0x000fc80000010003 */
[----:B------:R-:W-:-:S06]  /*9e90*/  FMUL.FTZ R109, R46, -1.4426950216293334961 ;  /* 0xbfb8aa3b2e6d7820 */ /* 0x000fcc0000410000 */
[----:B------:R-:W0:Y:S02]  /*9ea0*/  MUFU.EX2 R109, R109 ;  /* 0x0000006d006d7308 */ /* 0x000e240000000800 */
[----:B0-----:R-:W-:Y:S01]  /*9eb0*/  FADD.FTZ R119, R109, 1 ;  /* 0x3f8000006d777421 */ /* 0x001fe20000010000 */
[----:B------:R-:W-:Y:S01]  /*9ec0*/  FADD.FTZ R109, R120, R107 ;  /* 0x0000006b786d7221 */ /* 0x000fe20000010000 */
[--C-:B------:R-:W-:Y:S02]  /*9ed0*/  HADD2.F32 R120, -RZ, R101.reuse.H1_H1 ;  /* 0x30000065ff787230 */ /* 0x100fe40000004100 */
[----:B------:R-:W-:Y:S02]  /*9ee0*/  HADD2.F32 R101, -RZ, R101.H0_H0 ;  /* 0x20000065ff657230 */ /* 0x000fe40000004100 */
[----:B------:R-:W0:Y:S03]  /*9ef0*/  MUFU.RCP R119, R119 ;  /* 0x0000007700777308 */ /* 0x000e260000001000 */
[----:B------:R-:W-:Y:S01]  /*9f00*/  FADD.FTZ R101, -R70, R101 ;  /* 0x0000006546657221 */ /* 0x000fe20000010100 */
        /* <DEDUP_REMOVED lines=16> */
[-C--:B------:R-:W-:Y:S02]  /*a010*/  FMUL.FTZ R122, R71, R80.reuse ;  /* 0x00000050477a7220 */ /* 0x080fe40000410000 */
[----:B------:R-:W-:Y:S01]  /*a020*/  FADD.FTZ R123, -R70, R123 ;  /* 0x0000007b467b7221 */ /* 0x000fe20000010100 */
[----:B------:R-:W-:Y:S01]  /*a030*/  FMUL.FTZ R107, R120, R107 ;  /* 0x0000006b786b7220 */ /* 0x000fe20000410000 */
[C---:B------:R-:W-:Y:S01]  /*a040*/  FFMA.FTZ R120, R34.reuse, R80, R117 ;  /* 0x0000005022787223 */ /* 0x040fe20000010075 */
[----:B------:R-:W-:Y:S01]  /*a050*/  FMUL.FTZ R80, R101, R0 ;  /* 0x0000000065507220 */ /* 0x000fe20000410000 */
[----:B------:R-:W-:Y:S01]  /*a060*/  FFMA.FTZ R131, R34, R122, R131 ;  /* 0x0000007a22837223 */ /* 0x000fe20000010083 */
[----:B------:R-:W-:Y:S01]  /*a070*/  FADD.FTZ R109, R109, R122 ;  /* 0x0000007a6d6d7221 */ /* 0x000fe20000010000 */
[----:B------:R-:W-:-:S02]  /*a080*/  HADD2.F32 R122, -RZ, R8.H1_H1 ;  /* 0x30000008ff7a7230 */ /* 0x000fc40000004100 */
[----:B------:R-:W-:Y:S01]  /*a090*/  FFMA.FTZ R34, R18, R80, R3 ;  /* 0x0000005012227223 */ /* 0x000fe20000010003 */
[----:B------:R-:W-:Y:S02]  /*a0a0*/  HADD2.F32 R8, -RZ, R8.H0_H0 ;  /* 0x20000008ff087230 */ /* 0x000fe40000004100 */
[----:B------:R-:W-:Y:S01]  /*a0b0*/  FFMA.FTZ R120, R75, R72, R120 ;  /* 0x000000484b787223 */ /* 0x000fe20000010078 */
[----:B------:R-:W-:-:S03]  /*a0c0*/  FMUL.FTZ R101, R34, -1.4426950216293334961 ;  /* 0xbfb8aa3b22657820 */ /* 0x000fc60000410000 */
[----:B------:R-:W-:-:S03]  /*a0d0*/  FFMA.FTZ R120, R121, R36, R120 ;  /* 0x0000002479787223 */ /* 0x000fc60000010078 */
        /* <DEDUP_REMOVED lines=19> */
[C---:B------:R-:W-:Y:S01]  /*a210*/  FMUL.FTZ R122, R18.reuse, R15 ;  /* 0x0000000f127a7220 */ /* 0x040fe20000410000 */
[----:B------:R-:W-:-:S03]  /*a220*/  FFMA.FTZ R15, R18, R9, R3 ;  /* 0x00000009120f7223 */ /* 0x000fc60000010003 */
[----:B------:R-:W-:Y:S01]  /*a230*/  FFMA.FTZ R124, R141, R122, R131 ;  /* 0x0000007a8d7c7223 */ /* 0x000fe20000010083 */
        /* <DEDUP_REMOVED lines=15> */
[----:B------:R-:W-:Y:S01]  /*a330*/  FMUL.FTZ R117, R71, R72 ;  /* 0x0000004847757220 */ /* 0x000fe20000410000 */
[----:B------:R-:W-:-:S03]  /*a340*/  FFMA.FTZ R72, R18, R7, R3 ;  /* 0x0000000712487223 */ /* 0x000fc60000010003 */
[----:B------:R-:W-:Y:S01]  /*a350*/  FADD.FTZ R109, R109, R117 ;  /* 0x000000756d6d7221 */ /* 0x000fe20000010000 */
[----:B------:R-:W0:Y:S02]  /*a360*/  MUFU.RCP R119, R119 ;  /* 0x0000007700777308 */ /* 0x000e240000001000 */
[----:B0-----:R-:W-:Y:S01]  /*a370*/  FMUL.FTZ R122, R122, R119 ;  /* 0x000000777a7a7220 */ /* 0x001fe20000410000 */
[----:B------:R-:W-:Y:S01]  /*a380*/  FADD.FTZ R126, -R119, 1 ;  /* 0x3f800000777e7421 */ /* 0x000fe20000010100 */
[----:B------:R-:W-:Y:S01]  /*a390*/  FFMA.FTZ R119, R75, R117, R124 ;  /* 0x000000754b777223 */ /* 0x000fe2000001007c */
[----:B------:R-:W-:Y:S02]  /*a3a0*/  FMUL.FTZ R75, R72, -1.4426950216293334961 ;  /* 0xbfb8aa3b484b7820 */ /* 0x000fe40000410000 */
[----:B------:R-:W-:-:S04]  /*a3b0*/  FFMA.FTZ R15, R15, R126, 1 ;  /* 0x3f8000000f0f7423 */ /* 0x000fc8000001007e */
[----:B------:R-:W0:Y:S01]  /*a3c0*/  MUFU.EX2 R75, R75 ;  /* 0x0000004b004b7308 */ /* 0x000e220000000800 */
[----:B------:R-:W-:Y:S01]  /*a3d0*/  FMUL.FTZ R15, R122, R15 ;  /* 0x0000000f7a0f7220 */ /* 0x000fe20000410000 */
[----:B0-----:R-:W-:-:S06]  /*a3e0*/  FADD.FTZ R122, R75, 1 ;  /* 0x3f8000004b7a7421 */ /* 0x001fcc0000010000 */
[----:B------:R-:W0:Y:S02]  /*a3f0*/  MUFU.RCP R122, R122 ;  /* 0x0000007a007a7308 */ /* 0x000e240000001000 */
[----:B0-----:R-:W-:Y:S01]  /*a400*/  FADD.FTZ R123, -R122, 1 ;  /* 0x3f8000007a7b7421 */ /* 0x001fe20000010100 */
[----:B------:R-:W-:Y:S01]  /*a410*/  FMUL.FTZ R11, R11, R122 ;  /* 0x0000007a0b0b7220 */ /* 0x000fe20000410000 */
[----:B------:R-:W-:Y:S02]  /*a420*/  HADD2.F32 R122, -RZ, R14.H1_H1 ;  /* 0x3000000eff7a7230 */ /* 0x000fe40000004100 */
[----:B------:R-:W-:Y:S01]  /*a430*/  FFMA.FTZ R72, R72, R123, 1 ;  /* 0x3f80000048487423 */ /* 0x000fe2000001007b */
[----:B------:R-:W-:Y:S02]  /*a440*/  HADD2.F32 R123, -RZ, R10.H0_H0 ;  /* 0x2000000aff7b7230 */ /* 0x000fe40000004100 */
[----:B------:R-:W-:Y:S01]  /*a450*/  FMUL.FTZ R10, R127, R0 ;  /* 0x000000007f0a7220 */ /* 0x000fe20000410000 */
[----:B------:R-:W-:-:S02]  /*a460*/  HADD2.F32 R14, -RZ, R14.H0_H0 ;  /* 0x2000000eff0e7230 */ /* 0x000fc40000004100 */
        /* <DEDUP_REMOVED lines=14> */
[----:B------:R-:W-:Y:S01]  /*a550*/  FFMA.FTZ R17, R18, R10, R3 ;  /* 0x0000000a12117223 */ /* 0x000fe20000010003 */
[----:B------:R-:W-:Y:S01]  /*a560*/  FADD.FTZ R119, -R70, R13 ;  /* 0x0000000d46777221 */ /* 0x000fe20000010100 */
[----:B------:R-:W-:Y:S01]  /*a570*/  FADD.FTZ R109, R122, R109 ;  /* 0x0000006d7a6d7221 */ /* 0x000fe20000010000 */
[----:B------:R-:W-:Y:S02]  /*a580*/  HADD2.F32 R122, -RZ, R98.H1_H1 ;  /* 0x30000062ff7a7230 */ /* 0x000fe40000004100 */
        /* <DEDUP_REMOVED lines=24> */
[----:B------:R-:W-:Y:S02]  /*a710*/  HADD2.F32 R124, -RZ, R100.H1_H1 ;  /* 0x30000064ff7c7230 */ /* 0x000fe40000004100 */
[----:B------:R-:W-:-:S04]  /*a720*/  FFMA.FTZ R19, R18, R12, R3 ;  /* 0x0000000c12137223 */ /* 0x000fc80000010003 */
[----:B------:R-:W-:-:S06]  /*a730*/  FMUL.FTZ R119, R19, -1.4426950216293334961 ;  /* 0xbfb8aa3b13777820 */ /* 0x000fcc0000410000 */
[----:B------:R-:W0:Y:S02]  /*a740*/  MUFU.EX2 R119, R119 ;  /* 0x0000007700777308 */ /* 0x000e240000000800 */
[----:B0-----:R-:W-:Y:S01]  /*a750*/  FADD.FTZ R122, R119, 1 ;  /* 0x3f800000777a7421 */ /* 0x001fe20000010000 */
[----:B------:R-:W-:Y:S01]  /*a760*/  FADD.FTZ R119, R109, R117 ;  /* 0x000000756d777221 */ /* 0x000fe20000010000 */
[--C-:B------:R-:W-:Y:S02]  /*a770*/  HADD2.F32 R117, -RZ, R84.reuse.H0_H0 ;  /* 0x20000054ff757230 */ /* 0x100fe40000004100 */
[----:B------:R-:W-:Y:S02]  /*a780*/  HADD2.F32 R84, -RZ, R84.H1_H1 ;  /* 0x30000054ff547230 */ /* 0x000fe40000004100 */
[----:B------:R-:W0:Y:S02]  /*a790*/  MUFU.RCP R122, R122 ;  /* 0x0000007a007a7308 */ /* 0x000e240000001000 */
[----:B0-----:R-:W-:Y:S01]  /*a7a0*/  FMUL.FTZ R36, R123, R122 ;  /* 0x0000007a7b247220 */ /* 0x001fe20000410000 */
[----:B------:R-:W-:Y:S01]  /*a7b0*/  FADD.FTZ R98, -R122, 1 ;  /* 0x3f8000007a627421 */ /* 0x000fe20000010100 */
[----:B------:R-:W-:-:S03]  /*a7c0*/  HADD2.F32 R123, -RZ, R16.H1_H1 ;  /* 0x30000010ff7b7230 */ /* 0x000fc60000004100 */
[----:B------:R-:W-:Y:S02]  /*a7d0*/  FFMA.FTZ R19, R19, R98, 1 ;  /* 0x3f80000013137423 */ /* 0x000fe40000010062 */
[----:B------:R-:W-:Y:S02]  /*a7e0*/  FADD.FTZ R123, -R70, R123 ;  /* 0x0000007b467b7221 */ /* 0x000fe40000010100 */
[----:B------:R-:W-:Y:S02]  /*a7f0*/  FMUL.FTZ R19, R36, R19 ;  /* 0x0000001324137220 */ /* 0x000fe40000410000 */
        /* <DEDUP_REMOVED lines=10> */
[----:B------:R-:W-:-:S05]  /*a8a0*/  HADD2.F32 R117, -RZ, R16.H0_H0 ;  /* 0x20000010ff757230 */ /* 0x000fca0000004100 */
[----:B------:R-:W-:Y:S01]  /*a8b0*/  FADD.FTZ R123, -R70, R117 ;  /* 0x00000075467b7221 */ /* 0x000fe20000010100 */
[----:B------:R-:W-:Y:S01]  /*a8c0*/  FADD.FTZ R117, R110, R23 ;  /* 0x000000176e757221 */ /* 0x000fe20000010000 */
[----:B------:R-:W-:Y:S02]  /*a8d0*/  FMUL.FTZ R110, R18, R23 ;  /* 0x00000017126e7220 */ /* 0x000fe40000410000 */
[----:B------:R-:W-:Y:S02]  /*a8e0*/  FMUL.FTZ R16, R123, R0 ;  /* 0x000000007b107220 */ /* 0x000fe40000410000 */
[----:B------:R-:W-:Y:S01]  /*a8f0*/  FFMA.FTZ R122, R111, R110, R121 ;  /* 0x0000006e6f7a7223 */ /* 0x000fe20000010079 */
        /* <DEDUP_REMOVED lines=23> */
[----:B------:R-:W-:Y:S02]  /*aa70*/  HADD2.F32 R111, -RZ, R86.H1_H1 ;  /* 0x30000056ff6f7230 */ /* 0x000fe40000004100 */
[----:B------:R-:W-:Y:S01]  /*aa80*/  FFMA.FTZ R123, R103, R121, R122 ;  /* 0x00000079677b7223 */ /* 0x000fe2000001007a */
[----:B------:R-:W-:Y:S02]  /*aa90*/  FADD.FTZ R119, R119, R121 ;  /* 0x0000007977777221 */ /* 0x000fe40000010000 */
[----:B------:R-:W-:Y:S01]  /*aaa0*/  FADD.FTZ R127, -R70, R111 ;  /* 0x0000006f467f7221 */ /* 0x000fe20000010100 */
[----:B------:R-:W-:Y:S01]  /*aab0*/  FFMA.FTZ R111, R103, R76, R120 ;  /* 0x0000004c676f7223 */ /* 0x000fe20000010078 */
[----:B------:R-:W-:Y:S02]  /*aac0*/  HADD2.F32 R103, -RZ, R100.H0_H0 ;  /* 0x20000064ff677230 */ /* 0x000fe40000004100 */
[----:B------:R-:W-:Y:S01]  /*aad0*/  FMUL.FTZ R76, R127, R0 ;  /* 0x000000007f4c7220 */ /* 0x000fe20000410000 */
[-C--:B------:R-:W-:Y:S01]  /*aae0*/  FFMA.FTZ R100, R40, R42.reuse, R111 ;  /* 0x0000002a28647223 */ /* 0x080fe2000001006f */
[----:B------:R-:W-:-:S02]  /*aaf0*/  FMUL.FTZ R42, R71, R42 ;  /* 0x0000002a472a7220 */ /* 0x000fc40000410000 */
[----:B------:R-:W-:Y:S01]  /*ab00*/  FFMA.FTZ R86, R18, R76, R3 ;  /* 0x0000004c12567223 */ /* 0x000fe20000010003 */
[----:B------:R-:W-:-:S03]  /*ab10*/  FFMA.FTZ R100, R21, R38, R100 ;  /* 0x0000002615647223 */ /* 0x000fc60000010064 */
        /* <DEDUP_REMOVED lines=8> */
[----:B------:R-:W-:Y:S01]  /*aba0*/  FADD.FTZ R86, R117, R20 ;  /* 0x0000001475567221 */ /* 0x000fe20000010000 */
[----:B------:R-:W-:-:S03]  /*abb0*/  FMUL.FTZ R20, R18, R20 ;  /* 0x0000001412147220 */ /* 0x000fc60000410000 */
[----:B------:R-:W-:Y:S01]  /*abc0*/  FADD.FTZ R86, R86, R31 ;  /* 0x0000001f56567221 */ /* 0x000fe20000010000 */
[----:B------:R-:W-:Y:S01]  /*abd0*/  FFMA.FTZ R123, R25, R20, R123 ;  /* 0x00000014197b7223 */ /* 0x000fe2000001007b */
[----:B------:R-:W-:Y:S01]  /*abe0*/  FADD.FTZ R119, R20, R119 ;  /* 0x0000007714777221 */ /* 0x000fe20000010000 */
[----:B------:R-:W-:Y:S01]  /*abf0*/  FMUL.FTZ R20, R18, R31 ;  /* 0x0000001f12147220 */ /* 0x000fe20000410000 */
[----:B------:R-:W-:Y:S01]  /*ac00*/  FMUL.FTZ R25, R71, R38 ;  /* 0x0000002647197220 */ /* 0x000fe20000410000 */
[----:B------:R-:W-:Y:S01]  /*ac10*/  FFMA.FTZ R123, R40, R42, R123 ;  /* 0x0000002a287b7223 */ /* 0x000fe2000001007b */
[----:B------:R-:W-:-:S03]  /*ac20*/  FADD.FTZ R119, R119, R42 ;  /* 0x0000002a77777221 */ /* 0x000fc60000010000 */
        /* <DEDUP_REMOVED lines=14> */
[----:B------:R-:W-:Y:S01]  /*ad10*/  FMUL.FTZ R38, R71, R32 ;  /* 0x0000002047267220 */ /* 0x000fe20000410000 */
[C---:B------:R-:W-:Y:S01]  /*ad20*/  FFMA.FTZ R25, R5.reuse, R28, R108 ;  /* 0x0000001c05197223 */ /* 0x040fe2000001006c */
        /* <DEDUP_REMOVED lines=17> */
[----:B------:R-:W-:Y:S01]  /*ae40*/  FFMA.FTZ R20, R43, R64, R20 ;  /* 0x000000402b147223 */ /* 0x000fe20000010014 */
[----:B------:R-:W-:Y:S01]  /*ae50*/  FADD.FTZ R28, R27, R28 ;  /* 0x0000001c1b1c7221 */ /* 0x000fe20000010000 */
[----:B------:R-:W-:Y:S01]  /*ae60*/  FMUL.FTZ R26, R18, R47 ;  /* 0x0000002f121a7220 */ /* 0x000fe20000410000 */
[----:B------:R-:W-:Y:S01]  /*ae70*/  FFMA.FTZ R43, R43, R21, R30 ;  /* 0x000000152b2b7223 */ /* 0x000fe2000001001e */
[----:B------:R-:W-:Y:S01]  /*ae80*/  FADD.FTZ R38, R5, R38 ;  /* 0x0000002605267221 */ /* 0x000fe20000010000 */
[C---:B------:R-:W-:Y:S01]  /*ae90*/  FFMA.FTZ R5, R45.reuse, R47, R4 ;  /* 0x0000002f2d057223 */ /* 0x040fe20000010004 */
[----:B------:R-:W-:Y:S01]  /*aea0*/  FADD.FTZ R28, R28, R37 ;  /* 0x000000251c1c7221 */ /* 0x000fe20000010000 */
[----:B------:R-:W-:Y:S01]  /*aeb0*/  FFMA.FTZ R4, R45, R26, R43 ;  /* 0x0000001a2d047223 */ /* 0x000fe2000001002b */
[-C--:B------:R-:W-:Y:S01]  /*aec0*/  FMUL.FTZ R27, R71, R62.reuse ;  /* 0x0000003e471b7220 */ /* 0x080fe20000410000 */
        /* <DEDUP_REMOVED lines=9> */
[-C--:B------:R-:W-:Y:S01]  /*af60*/  FMUL.FTZ R24, R71, R63.reuse ;  /* 0x0000003f47187220 */ /* 0x080fe20000410000 */
[----:B------:R-:W-:Y:S01]  /*af70*/  FADD.FTZ R59, R28, R59 ;  /* 0x0000003b1c3b7221 */ /* 0x000fe20000010000 */
[----:B------:R-:W-:Y:S01]  /*af80*/  FMUL.FTZ R28, R18, R58 ;  /* 0x0000003a121c7220 */ /* 0x000fe20000410000 */
[----:B------:R-:W-:Y:S01]  /*af90*/  FADD.FTZ R26, R29, R26 ;  /* 0x0000001a1d1a7221 */ /* 0x000fe20000010000 */
[C---:B------:R-:W-:Y:S01]  /*afa0*/  FFMA.FTZ R21, R60.reuse, R24, R5 ;  /* 0x000000183c157223 */ /* 0x040fe20000010005 */
[----:B------:R-:W-:Y:S01]  /*afb0*/  FFMA.FTZ R20, R60, R63, R25 ;  /* 0x0000003f3c147223 */ /* 0x000fe20000010019 */
[C---:B------:R-:W-:Y:S01]  /*afc0*/  FFMA.FTZ R5, R65.reuse, R58, R4 ;  /* 0x0000003a41057223 */ /* 0x040fe20000010004 */
[----:B------:R-:W-:Y:S01]  /*afd0*/  FADD.FTZ R25, R26, R24 ;  /* 0x000000181a197221 */ /* 0x000fe20000010000 */
[----:B------:R-:W-:Y:S01]  /*afe0*/  FFMA.FTZ R4, R65, R28, R21 ;  /* 0x0000001c41047223 */ /* 0x000fe20000010015 */
[-C--:B------:R-:W-:Y:S01]  /*aff0*/  FMUL.FTZ R27, R71, R68.reuse ;  /* 0x00000044471b7220 */ /* 0x080fe20000410000 */
[C---:B------:R-:W-:Y:S01]  /*b000*/  FFMA.FTZ R21, R67.reuse, R68, R20 ;  /* 0x0000004443157223 */ /* 0x040fe20000010014 */
[----:B------:R-:W-:Y:S01]  /*b010*/  FADD.FTZ R25, R28, R25 ;  /* 0x000000191c197221 */ /* 0x000fe20000010000 */
[----:B------:R-:W-:Y:S01]  /*b020*/  FMUL.FTZ R29, R18, R69 ;  /* 0x00000045121d7220 */ /* 0x000fe20000410000 */
[----:B------:R-:W-:Y:S01]  /*b030*/  FFMA.FTZ R20, R67, R27, R4 ;  /* 0x0000001b43147223 */ /* 0x000fe20000010004 */
[----:B------:R-:W-:Y:S01]  /*b040*/  FFMA.FTZ R4, R22, R69, R5 ;  /* 0x0000004516047223 */ /* 0x000fe20000010005 */
[----:B------:R-:W-:Y:S01]  /*b050*/  FADD.FTZ R24, R25, R27 ;  /* 0x0000001b19187221 */ /* 0x000fe20000010000 */
        /* <DEDUP_REMOVED lines=15> */
[-C--:B------:R-:W-:Y:S01]  /*b150*/  FMUL.FTZ R25, R18, R105.reuse ;  /* 0x0000006912197220 */ /* 0x080fe20000410000 */
[----:B------:R-:W-:Y:S01]  /*b160*/  FADD.FTZ R4, R27, R4 ;  /* 0x000000041b047221 */ /* 0x000fe20000010000 */
[----:B------:R-:W-:Y:S01]  /*b170*/  FFMA.FTZ R21, R50, R102, R21 ;  /* 0x0000006632157223 */ /* 0x000fe20000010015 */
[C---:B------:R-:W-:Y:S01]  /*b180*/  FFMA.FTZ R5, R78.reuse, R105, R5 ;  /* 0x000000694e057223 */ /* 0x040fe20000010005 */
        /* <DEDUP_REMOVED lines=18> */
[-C--:B------:R-:W-:Y:S01]  /*b2b0*/  FMUL.FTZ R25, R18, R91.reuse ;  /* 0x0000005b12197220 */ /* 0x080fe20000410000 */
[----:B------:R-:W-:Y:S01]  /*b2c0*/  FFMA.FTZ R5, R106, R91, R5 ;  /* 0x0000005b6a057223 */ /* 0x000fe20000010005 */
[----:B------:R-:W-:Y:S01]  /*b2d0*/  FFMA.FTZ R48, R48, R20, R27 ;  /* 0x0000001430307223 */ /* 0x000fe2000001001b */
[----:B------:R-:W-:Y:S01]  /*b2e0*/  FADD.FTZ R4, R4, R20 ;  /* 0x0000001404047221 */ /* 0x000fe20000010000 */
[-C--:B------:R-:W-:Y:S01]  /*b2f0*/  FMUL.FTZ R20, R71, R107.reuse ;  /* 0x0000006b47147220 */ /* 0x080fe20000410000 */
[----:B------:R-:W-:Y:S01]  /*b300*/  FFMA.FTZ R21, R46, R107, R21 ;  /* 0x0000006b2e157223 */ /* 0x000fe20000010015 */
[----:B------:R-:W-:Y:S01]  /*b310*/  FFMA.FTZ R27, R106, R25, R48 ;  /* 0x000000196a1b7223 */ /* 0x000fe20000010030 */
[----:B------:R-:W-:Y:S01]  /*b320*/  FADD.FTZ R4, R25, R4 ;  /* 0x0000000419047221 */ /* 0x000fe20000010000 */
[-C--:B------:R-:W-:Y:S01]  /*b330*/  FMUL.FTZ R25, R18, R99.reuse ;  /* 0x0000006312197220 */ /* 0x080fe20000410000 */
[----:B------:R-:W-:Y:S01]  /*b340*/  FADD.FTZ R58, R59, R58 ;  /* 0x0000003a3b3a7221 */ /* 0x000fe20000010000 */
[----:B------:R-:W-:Y:S01]  /*b350*/  FFMA.FTZ R46, R46, R20, R27 ;  /* 0x000000142e2e7223 */ /* 0x000fe2000001001b */
        /* <DEDUP_REMOVED lines=22> */
[----:B------:R-:W-:Y:S01]  /*b4c0*/  FADD.FTZ R54, R54, R93 ;  /* 0x0000005d36367221 */ /* 0x000fe20000010000 */
        /* <DEDUP_REMOVED lines=56> */
.L_x_1209:
        /* <DEDUP_REMOVED lines=41> */
.L_x_1211:
[----:B------:R-:W-:Y:S05]  /*bae0*/  BSYNC.RECONVERGENT B0 ;  /* 0x0000000000007941 */ /* 0x000fea0003800200 */
.L_x_1210:
        /* <DEDUP_REMOVED lines=11> */
[----:B--23--:R-:W2:Y:S01]  /*bba0*/  LDS.128 R8, [UR5+0x60] ;  /* 0x00006005ff087984 */ /* 0x00cea20008000c00 */
[----:B----4-:R-:W-:Y:S01]  /*bbb0*/  FADD.FTZ R19, R16, R28 ;  /* 0x0000001c10137221 */ /* 0x010fe20000010000 */
[----:B0-----:R-:W-:-:S03]  /*bbc0*/  FADD.FTZ R16, R17, R29 ;  /* 0x0000001d11107221 */ /* 0x001fc60000010000 */
        /* <DEDUP_REMOVED lines=20> */
.L_x_1213:
[----:B------:R-:W-:Y:S05]  /*bd10*/  BSYNC.RECONVERGENT B0 ;  /* 0x0000000000007941 */ /* 0x000fea0003800200 */
.L_x_1212:
[----:B------:R-:W-:Y:S06]  /*bd20*/  BAR.SYNC.DEFER_BLOCKING 0x0 ;  /* 0x0000000000007b1d */ /* 0x000fec0000010000 */
[----:B------:R-:W-:Y:S04]  /*bd30*/  BSSY.RECONVERGENT B0, `(.L_x_1214) ;  /* 0x000004d000007945 */ /* 0x000fe80003800200 */
[----:B------:R-:W-:Y:S05]  /*bd40*/  @P4 BRA `(.L_x_1215) ;  /* 0x00000004002c4947 */ /* 0x000fea0003800000 */
[----:B------:R-:W4:Y:S04]  /*bd50*/  LDS.128 R64, [R61+0x180] ;  /* 0x000180003d407984 */ /* 0x000f280000000c00 */
[----:B------:R-:W5:Y:S04]  /*bd60*/  LDS.128 R44, [R61+0x300] ;  /* 0x000300003d2c7984 */ /* 0x000f680000000c00 */
[----:B------:R-:W0:Y:S04]  /*bd70*/  LDS.128 R40, [R61+0x480] ;  /* 0x000480003d287984 */ /* 0x000e280000000c00 */
[----:B------:R-:W0:Y:S04]  /*bd80*/  LDS.128 R36, [R61+0x600] ;  /* 0x000600003d247984 */ /* 0x000e280000000c00 */
[----:B--23--:R-:W2:Y:S04]  /*bd90*/  LDS.128 R8, [R61+0x780] ;  /* 0x000780003d087984 */ /* 0x00cea80000000c00 */
[----:B------:R-:W3:Y:S04]  /*bda0*/  LDS.128 R32, [R61+0x900] ;  /* 0x000900003d207984 */ /* 0x000ee80000000c00 */
[----:B------:R-:W3:Y:S04]  /*bdb0*/  LDS.128 R28, [R61+0xa80] ;  /* 0x000a80003d1c7984 */ /* 0x000ee80000000c00 */
[----:B------:R-:W3:Y:S04]  /*bdc0*/  LDS.128 R24, [R61+0xc00] ;  /* 0x000c00003d187984 */ /* 0x000ee80000000c00 */
[----:B------:R-:W3:Y:S04]  /*bdd0*/  LDS.128 R20, [R61+0xd80] ;  /* 0x000d80003d147984 */ /* 0x000ee80000000c00 */
[----:B-1----:R-:W1:Y:S01]  /*bde0*/  LDS.128 R12, [R61+0xf00] ;  /* 0x000f00003d0c7984 */ /* 0x002e620000000c00 */
[----:B----4-:R-:W-:Y:S01]  /*bdf0*/  FADD.FTZ R19, R4, R64 ;  /* 0x0000004004137221 */ /* 0x010fe20000010000 */
        /* <DEDUP_REMOVED lines=13> */
[----:B------:R-:W5:Y:S01]  /*bed0*/  LDS.128 R64, [R61+0x1380] ;  /* 0x001380003d407984 */ /* 0x000f620000000c00 */
        /* <DEDUP_REMOVED lines=10> */
[----:B---3--:R-:W-:Y:S01]  /*bf80*/  FADD.FTZ R19, R19, R32 ;  /* 0x0000002013137221 */ /* 0x008fe20000010000 */
        /* <DEDUP_REMOVED lines=35> */
[----:B--2---:R-:W-:Y:S01]  /*c1c0*/  FADD.FTZ R4, R19, R36 ;  /* 0x0000002413047221 */ /* 0x004fe20000010000 */
[----:B------:R-:W-:Y:S01]  /*c1d0*/  FADD.FTZ R5, R48, R37 ;  /* 0x0000002530057221 */ /* 0x000fe20000010000 */
[----:B------:R-:W-:Y:S01]  /*c1e0*/  FADD.FTZ R6, R49, R38 ;  /* 0x0000002631067221 */ /* 0x000fe20000010000 */
[----:B------:R-:W-:-:S07]  /*c1f0*/  FADD.FTZ R7, R50, R39 ;  /* 0x0000002732077221 */ /* 0x000fce0000010000 */
.L_x_1215:
[----:B------:R-:W-:Y:S05]  /*c200*/  BSYNC.RECONVERGENT B0 ;  /* 0x0000000000007941 */ /* 0x000fea0003800200 */
.L_x_1214:
[----:B------:R-:W-:Y:S04]  /*c210*/  BSSY.RECONVERGENT B0, `(.L_x_1216) ;  /* 0x000001d000007945 */ /* 0x000fe80003800200 */
[----:B------:R-:W-:Y:S05]  /*c220*/  @P4 BRA `(.L_x_1217) ;  /* 0x00000000006c4947 */ /* 0x000fea0003800000 */
[----:B------:R-:W2:Y:S01]  /*c230*/  LDC.64 R22, c[0x0][0x3f8] ;  /* 0x0000fe00ff167b82 */ /* 0x000ea20000000a00 */
[----:B------:R-:W-:-:S07]  /*c240*/  IMAD R51, R51, 0x18, R118 ;  /* 0x0000001833337824 */ /* 0x000fce00078e0276 */
[----:B---3--:R-:W3:Y:S01]  /*c250*/  LDC.64 R8, c[0x0][0x3d8] ;  /* 0x0000f600ff087b82 */ /* 0x008ee20000000a00 */
[----:B--2---:R-:W-:Y:S01]  /*c260*/  IMAD.WIDE.U32 R10, R22, 0x3, RZ ;  /* 0x00000003160a7825 */ /* 0x004fe200078e00ff */
[C---:B-1----:R-:W-:Y:S02]  /*c270*/  LEA R13, R23.reuse, R23, 0x1 ;  /* 0x00000017170d7211 */ /* 0x042fe400078e08ff */
        /* <DEDUP_REMOVED lines=22> */
.L_x_1217:
[----:B------:R-:W-:Y:S05]  /*c3e0*/  BSYNC.RECONVERGENT B0 ;  /* 0x0000000000007941 */ /* 0x000fea0003800200 */
.L_x_1216:
        /* <DEDUP_REMOVED lines=12> */
[----:B------:R-:W-:-:S03]  /*c4b0*/  LOP3.LUT P0, R12, R87, 0x2, RZ, 0xc0, !PT ;  /* 0x00000002570c7812 */ /* 0x000fc6000780c0ff */
[----:B---3--:R-:W-:Y:S01]  /*c4c0*/  IMAD.WIDE.U32 R8, R9, 0x8, R6 ;  /* 0x0000000809087825 */ /* 0x008fe200078e0006 */
        /* <DEDUP_REMOVED lines=13> */
.L_x_1221:
[----:B------:R-:W2:Y:S04]  /*c5a0*/  LDG.E.STRONG.GPU R4, desc[UR8][R10.64] ;  /* 0x000000080a047981 */ /* 0x000ea8000c1ef900 */
[----:B--2---:R-:W-:Y:S04]  /*c5b0*/  CCTL.IVALL ;  /* 0x00000000ff00798f */ /* 0x004fe80002000000 */
[----:B------:R4:W-:Y:S01]  /*c5c0*/  STL [R1], R4 ;  /* 0x0000000401007387 */ /* 0x0009e20000100800 */
[----:B------:R-:W-:-:S13]  /*c5d0*/  ISETP.NE.AND P0, PT, R4, R5, PT ;  /* 0x000000050400720c */ /* 0x000fda0003f05270 */
[----:B----4-:R-:W-:Y:S05]  /*c5e0*/  @P0 BRA `(.L_x_1221) ;  /* 0xfffffffc00ec0947 */ /* 0x010fea000383ffff */
.L_x_1220:
[----:B------:R-:W-:Y:S05]  /*c5f0*/  BSYNC.RECONVERGENT B0 ;  /* 0x0000000000007941 */ /* 0x000fea0003800200 */
.L_x_1219:
        /* <DEDUP_REMOVED lines=15> */
.L_x_1223:
[----:B------:R-:W-:-:S04]  /*c6f0*/  ISETP.NE.AND P5, PT, RZ, UR5, PT ;  /* 0x00000005ff007c0c */ /* 0x000fc8000bfa5270 */
[----:B------:R-:W-:-:S13]  /*c700*/  ISETP.NE.OR P5, PT, R118, RZ, !P5 ;  /* 0x000000ff7600720c */ /* 0x000fda0006fa5670 */
[----:B------:R-:W-:-:S05]  /*c710*/  @!P5 IMAD.WIDE.U32 R4, R35, 0x8, R6 ;  /* 0x000000082304d825 */ /* 0x000fca00078e0006 */
[----:B---3--:R3:W0:Y:S01]  /*c720*/  @!P5 LDG.E.64 R8, desc[UR8][R4.64] ;  /* 0x000000080408d981 */ /* 0x008622000c1e1b00 */
        /* <DEDUP_REMOVED lines=64> */
.L_x_1222:
        /* <DEDUP_REMOVED lines=22> */
[----:B---3--:R-:W-:-:S04]  /*cc90*/  @!P1 IMAD.WIDE.U32 R8, R9, 0x8, R6 ;  /* 0x0000000809089825 */ /* 0x008fc800078e0006 */
        /* <DEDUP_REMOVED lines=15> */
.L_x_1224:
        /* <DEDUP_REMOVED lines=10> */
[----:B---3--:R-:W-:-:S04]  /*ce30*/  @!P1 IMAD.WIDE.U32 R8, R9, 0x8, R6 ;  /* 0x0000000809089825 */ /* 0x008fc800078e0006 */
        /* <DEDUP_REMOVED lines=8> */
.L_x_1225:
        /* <DEDUP_REMOVED lines=9> */
[----:B0--3--:R-:W-:Y:S01]  /*cf50*/  FADD.FTZ R16, R16, R6 ;  /* 0x0000000610107221 */ /* 0x009fe20000010000 */
[----:B------:R-:W-:-:S07]  /*cf60*/  FADD.FTZ R17, R17, R7 ;  /* 0x0000000711117221 */ /* 0x000fce0000010000 */
.L_x_1226:
[----:B------:R-:W-:Y:S05]  /*cf70*/  BSYNC.RECONVERGENT B0 ;  /* 0x0000000000007941 */ /* 0x000fea0003800200 */
.L_x_1218:
[----:B------:R-:W5:Y:S01]  /*cf80*/  S2UR UR6, SR_CgaCtaId ;  /* 0x00000000000679c3 */ /* 0x000f620000008800 */
[----:B------:R-:W-:Y:S01]  /*cf90*/  ISETP.NE.AND P0, PT, R118, RZ, PT ;  /* 0x000000ff7600720c */ /* 0x000fe20003f05270 */
[----:B------:R-:W-:Y:S01]  /*cfa0*/  UMOV UR5, 0x400 ;  /* 0x0000040000057882 */ /* 0x000fe20000000000 */
[----:B------:R-:W-:Y:S01]  /*cfb0*/  UISETP.NE.AND UP0, UPT, UR10, URZ, UPT ;  /* 0x000000ff0a00728c */ /* 0x000fe2000bf05270 */
[----:B--2-4-:R-:W-:Y:S01]  /*cfc0*/  HFMA2 R10, -RZ, RZ, 0, 0 ;  /* 0x00000000ff0a7431 */ /* 0x014fe200000001ff */
[----:B------:R-:W2:Y:S04]  /*cfd0*/  LDCU.64 UR16, c[0x0][0x3f8] ;  /* 0x00007f00ff1077ac */ /* 0x000ea80008000a00 */
[----:B------:R-:W-:Y:S01]  /*cfe0*/  PLOP3.LUT P2, PT, PT, PT, UP0, 0x80, 0x8 ;  /* 0x000000000008781c */ /* 0x000fe20003f4f008 */
[----:B------:R-:W4:Y:S01]  /*cff0*/  LDCU.64 UR12, c[0x0][0x380] ;  /* 0x00007000ff0c77ac */ /* 0x000f220008000a00 */
        /* <DEDUP_REMOVED lines=8> */
.L_x_1232:
[----:B------:R-:W-:-:S05]  /*d080*/  LEA R15, R10, R1, 0x2 ;  /* 0x000000010a0f7211 */ /* 0x000fca00078e10ff */
[----:B------:R-:W2:Y:S04]  /*d090*/  LDL.64 R4, [R15+0x10] ;  /* 0x000010000f047983 */ /* 0x000ea80000100a00 */
[----:B-1----:R-:W3:Y:S01]  /*d0a0*/  LDL.64 R12, [R15+0x90] ;  /* 0x000090000f0c7983 */ /* 0x002ee20000100a00 */
[----:B------:R-:W-:Y:S01]  /*d0b0*/  LEA R25, R10, R113, 0x4 ;  /* 0x000000710a197211 */ /* 0x000fe200078e20ff */
[----:B------:R-:W-:Y:S03]  /*d0c0*/  BSSY.RECONVERGENT B0, `(.L_x_1227) ;  /* 0x000003a000007945 */ /* 0x000fe60003800200 */
[----:B------:R-:W-:Y:S01]  /*d0d0*/  ISETP.GE.U32.AND P0, PT, R25, UR14, PT ;  /* 0x0000000e19007c0c */ /* 0x000fe2000bf06070 */
[----:B0-2---:R-:W-:-:S02]  /*d0e0*/  HADD2.F32 R7, -RZ, R4.H0_H0 ;  /* 0x20000004ff077230 */ /* 0x005fc40000004100 */
[----:B------:R-:W-:Y:S02]  /*d0f0*/  HADD2.F32 R11, -RZ, R4.H1_H1 ;  /* 0x30000004ff0b7230 */ /* 0x000fe40000004100 */
[----:B---3--:R-:W-:Y:S02]  /*d100*/  HADD2.F32 R4, -RZ, R12.H0_H0 ;  /* 0x2000000cff047230 */ /* 0x008fe40000004100 */
[C---:B------:R-:W-:Y:S01]  /*d110*/  FADD.FTZ R7, -R70.reuse, R7 ;  /* 0x0000000746077221 */ /* 0x040fe20000010100 */
[----:B------:R-:W-:-:S03]  /*d120*/  FADD.FTZ R11, -R70, R11 ;  /* 0x0000000b460b7221 */ /* 0x000fc60000010100 */
[-C--:B------:R-:W-:Y:S01]  /*d130*/  FMUL.FTZ R21, R7, R0.reuse ;  /* 0x0000000007157220 */ /* 0x080fe20000410000 */
[----:B------:R-:W-:Y:S02]  /*d140*/  HADD2.F32 R7, -RZ, R12.H1_H1 ;  /* 0x3000000cff077230 */ /* 0x000fe40000004100 */
[----:B------:R-:W-:Y:S01]  /*d150*/  FMUL.FTZ R23, R11, R0 ;  /* 0x000000000b177220 */ /* 0x000fe20000410000 */
[----:B------:R-:W-:Y:S01]  /*d160*/  SHF.R.S32.HI R12, RZ, 0x1f, R25 ;  /* 0x0000001fff0c7819 */ /* 0x000fe20000011419 */
[----:B------:R-:W-:Y:S02]  /*d170*/  @P2 FFMA.FTZ R6, R71, R21, R2 ;  /* 0x0000001547062223 */ /* 0x000fe40000010002 */
[----:B------:R-:W-:Y:S01]  /*d180*/  @P2 FFMA.FTZ R11, R18, R23, R3 ;  /* 0x00000017120b2223 */ /* 0x000fe20000010003 */
[----:B------:R-:W-:Y:S01]  /*d190*/  ISETP.GE.AND.EX P0, PT, R12, UR15, PT, P0 ;  /* 0x0000000f0c007c0c */ /* 0x000fe2000bf06300 */
[----:B------:R-:W-:Y:S02]  /*d1a0*/  @P2 FMUL.FTZ R14, R6, -1.4426950216293334961 ;  /* 0xbfb8aa3b060e2820 */ /* 0x000fe40000410000 */
[----:B------:R-:W-:-:S04]  /*d1b0*/  @P2 FMUL.FTZ R16, R11, -1.4426950216293334961 ;  /* 0xbfb8aa3b0b102820 */ /* 0x000fc80000410000 */
[----:B------:R-:W0:Y:S04]  /*d1c0*/  @P2 MUFU.EX2 R14, R14 ;  /* 0x0000000e000e2308 */ /* 0x000e280000000800 */
[----:B------:R-:W1:Y:S01]  /*d1d0*/  @P2 MUFU.EX2 R16, R16 ;  /* 0x0000001000102308 */ /* 0x000e620000000800 */
[----:B0-----:R-:W-:Y:S01]  /*d1e0*/  @P2 FADD.FTZ R15, R14, 1 ;  /* 0x3f8000000e0f2421 */ /* 0x001fe20000010000 */
[----:B-1----:R-:W-:-:S05]  /*d1f0*/  @P2 FADD.FTZ R17, R16, 1 ;  /* 0x3f80000010112421 */ /* 0x002fca0000010000 */
[----:B------:R-:W0:Y:S08]  /*d200*/  @P2 MUFU.RCP R15, R15 ;  /* 0x0000000f000f2308 */ /* 0x000e300000001000 */
[----:B------:R-:W1:Y:S01]  /*d210*/  @P2 MUFU.RCP R20, R17 ;  /* 0x0000001100142308 */ /* 0x000e620000001000 */
[----:B0-----:R-:W-:-:S04]  /*d220*/  @P2 FADD.FTZ R19, -R15, 1 ;  /* 0x3f8000000f132421 */ /* 0x001fc80000010100 */
[----:B------:R-:W-:Y:S01]  /*d230*/  @P2 FFMA.FTZ R19, R6, R19, 1 ;  /* 0x3f80000006132423 */ /* 0x000fe20000010013 */
[----:B------:R-:W-:Y:S01]  /*d240*/  @P2 FMUL.FTZ R6, R4, R15 ;  /* 0x0000000f04062220 */ /* 0x000fe20000410000 */
[----:B-1----:R-:W-:Y:S01]  /*d250*/  @P2 FADD.FTZ R22, -R20, 1 ;  /* 0x3f80000014162421 */ /* 0x002fe20000010100 */
[----:B------:R-:W-:Y:S02]  /*d260*/  @P2 FMUL.FTZ R20, R7, R20 ;  /* 0x0000001407142220 */ /* 0x000fe40000410000 */
[----:B------:R-:W-:Y:S01]  /*d270*/  @P2 FMUL.FTZ R4, R6, R19 ;  /* 0x0000001306042220 */ /* 0x000fe20000410000 */
[----:B------:R-:W-:Y:S01]  /*d280*/  IADD3 R19, PT, PT, R25, 0x10, RZ ;  /* 0x0000001019137810 */ /* 0x000fe20007ffe0ff */
[----:B------:R-:W-:Y:S01]  /*d290*/  @P2 FFMA.FTZ R11, R11, R22, 1 ;  /* 0x3f8000000b0b2423 */ /* 0x000fe20000010016 */
[----:B------:R-:W-:Y:S02]  /*d2a0*/  FFMA.FTZ R6, R8, R21, R9 ;  /* 0x0000001508067223 */ /* 0x000fe40000010009 */
[----:B------:R-:W-:Y:S01]  /*d2b0*/  ISETP.GE.U32.AND P1, PT, R19, UR14, PT ;  /* 0x0000000e13007c0c */ /* 0x000fe2000bf26070 */
[----:B------:R-:W-:Y:S01]  /*d2c0*/  @P2 FMUL.FTZ R7, R20, R11 ;  /* 0x0000000b14072220 */ /* 0x000fe20000410000 */
[--C-:B------:R-:W-:Y:S01]  /*d2d0*/  HADD2.F32 R11, -RZ, R5.reuse.H0_H0 ;  /* 0x20000005ff0b7230 */ /* 0x100fe20000004100 */
[----:B------:R-:W-:Y:S01]  /*d2e0*/  SHF.R.S32.HI R22, RZ, 0x1f, R19 ;  /* 0x0000001fff167819 */ /* 0x000fe20000011413 */
[----:B------:R-:W-:Y:S01]  /*d2f0*/  HADD2.F32 R5, -RZ, R5.H1_H1 ;  /* 0x30000005ff057230 */ /* 0x000fe20000004100 */
[----:B------:R-:W-:-:S02]  /*d300*/  ISETP.NE.AND P2, PT, RZ, UR10, PT ;  /* 0x0000000aff007c0c */ /* 0x000fc4000bf45270 */
[----:B------:R-:W-:Y:S01]  /*d310*/  FADD.FTZ R15, -R70, R11 ;  /* 0x0000000b460f7221 */ /* 0x000fe20000010100 */
[----:B------:R-:W-:Y:S01]  /*d320*/  ISETP.GE.AND.EX P1, PT, R22, UR15, PT, P1 ;  /* 0x0000000f16007c0c */ /* 0x000fe2000bf26310 */
[----:B------:R-:W-:Y:S01]  /*d330*/  FADD.FTZ R17, -R70, R5 ;  /* 0x0000000546117221 */ /* 0x000fe20000010100 */
[----:B------:R-:W-:Y:S01]  /*d340*/  FFMA.FTZ R5, R8, R23, R9 ;  /* 0x0000001708057223 */ /* 0x000fe20000010009 */
[----:B------:R-:W-:Y:S01]  /*d350*/  FMUL.FTZ R14, R15, R0 ;  /* 0x000000000f0e7220 */ /* 0x000fe20000410000 */
[----:B------:R-:W-:Y:S01]  /*d360*/  FFMA.FTZ R11, R71, R4, -R6 ;  /* 0x00000004470b7223 */ /* 0x000fe20000010806 */
[----:B------:R-:W-:Y:S01]  /*d370*/  FMUL.FTZ R16, R17, R0 ;  /* 0x0000000011107220 */ /* 0x000fe20000410000 */
        /* <DEDUP_REMOVED lines=14> */
.L_x_1228:
[----:B------:R-:W-:Y:S05]  /*d460*/  BSYNC.RECONVERGENT B0 ;  /* 0x0000000000007941 */ /* 0x000fea0003800200 */
.L_x_1227:
        /* <DEDUP_REMOVED lines=23> */
.L_x_1229:
        /* <DEDUP_REMOVED lines=16> */
.L_x_1231:
[----:B------:R-:W-:Y:S05]  /*d6e0*/  BSYNC.RECONVERGENT B0 ;  /* 0x0000000000007941 */ /* 0x000fea0003800200 */
.L_x_1230:
[----:B------:R-:W-:-:S04]  /*d6f0*/  IADD3 R10, PT, PT, R10, 0x2, RZ ;  /* 0x000000020a0a7810 */ /* 0x000fc80007ffe0ff */
[----:B------:R-:W-:-:S13]  /*d700*/  ISETP.NE.AND P0, PT, R10, 0x20, PT ;  /* 0x000000200a00780c */ /* 0x000fda0003f05270 */
[----:B------:R-:W-:Y:S05]  /*d710*/  @P0 BRA `(.L_x_1232) ;  /* 0xfffffff800580947 */ /* 0x000fea000383ffff */
[----:B------:R-:W-:Y:S02]  /*d720*/  IADD3 R85, PT, PT, R116, R85, RZ ;  /* 0x0000005574557210 */ /* 0x000fe40007ffe0ff */
[----:B------:R-:W-:Y:S02]  /*d730*/  IADD3 R87, PT, PT, R87, 0x1, RZ ;  /* 0x0000000157577810 */ /* 0x000fe40007ffe0ff */
[----:B------:R-:W-:-:S13]  /*d740*/  ISETP.GE.AND P0, PT, R85, UR4, PT ;  /* 0x0000000455007c0c */ /* 0x000fda000bf06270 */
[----:B------:R-:W-:Y:S05]  /*d750*/  @!P0 BRA `(.L_x_1233) ;  /* 0xffffff2800c08947 */ /* 0x000fea000383ffff */
.L_x_1207:
        /* <DEDUP_REMOVED lines=19> */
.L_x_1235:
[----:B------:R-:W-:Y:S05]  /*d890*/  BSYNC.RECONVERGENT B0 ;  /* 0x0000000000007941 */ /* 0x000fea0003800200 */
.L_x_1234:
[----:B------:R-:W-:Y:S05]  /*d8a0*/  @P0 EXIT ;  /* 0x000000000000094d */ /* 0x000fea0003800000 */
[----:B------:R-:W-:Y:S05]  /*d8b0*/  @P2 BRA `(.L_x_1236) ;  /* 0x0000000000202947 */ /* 0x000fea0003800000 */
[----:B------:R-:W-:-:S05]  /*d8c0*/  IMAD R0, R4, R7, RZ ;  /* 0x0000000704007224 */ /* 0x000fca00078e02ff */
[----:B------:R-:W-:-:S13]  /*d8d0*/  ISETP.NE.AND P0, PT, R0, -0x1, PT ;  /* 0xffffffff0000780c */ /* 0x000fda0003f05270 */
[----:B------:R-:W-:Y:S05]  /*d8e0*/  @!P0 BRA `(.L_x_1236) ;  /* 0x0000000000148947 */ /* 0x000fea0003800000 */
.L_x_1237:
[----:B0-----:R-:W2:Y:S04]  /*d8f0*/  LDG.E.STRONG.GPU R5, desc[UR8][R2.64] ;  /* 0x0000000802057981 */ /* 0x001ea8000c1ef900 */
[----:B--2---:R-:W-:Y:S01]  /*d900*/  CCTL.IVALL ;  /* 0x00000000ff00798f */ /* 0x004fe20002000000 */
[----:B------:R-:W-:Y:S05]  /*d910*/  YIELD ;  /* 0x0000000000007946 */ /* 0x000fea0003800000 */
[----:B------:R-:W-:-:S13]  /*d920*/  ISETP.NE.AND P0, PT, R5, R0, PT ;  /* 0x000000000500720c */ /* 0x000fda0003f05270 */
[----:B------:R-:W-:Y:S05]  /*d930*/  @P0 BRA `(.L_x_1237) ;  /* 0xfffffffc00ec0947 */ /* 0x000fea000383ffff */
.L_x_1236:
        /* <DEDUP_REMOVED lines=74> */
.L_x_1240:
        /* <DEDUP_REMOVED lines=31> */
.L_x_1239:
[----:B------:R-:W-:Y:S05]  /*dfd0*/  BSYNC.RECONVERGENT B0 ;  /* 0x0000000000007941 */ /* 0x000fea0003800200 */
.L_x_1238:
        /* <DEDUP_REMOVED lines=10> */
.L_x_1241:
        /* <DEDUP_REMOVED lines=87> */
.L_x_1242:
        /* <DEDUP_REMOVED lines=9> */
.L_x_4516:


//--------------------- .text._Z35group_norm_nhwc_bwd_one_pass_kernelI11Fp32IOFp32WLi64ELi48ELi384EEv26Group_norm_nhwc_bwd_params --------------------------
	.section	.text._Z35group_norm_nhwc_bwd_one_pass_kernelI11Fp32IOFp32WLi64ELi48ELi384EEv26Group_norm_nhwc_bwd_params,"ax",@progbits
	.align	128
        .global         _Z35group_norm_nhwc_bwd_one_pass_kernelI11Fp32IOFp32WLi64ELi48ELi384EEv26Group_norm_nhwc_bwd_params
        .type           _Z35group_norm_nhwc_bwd_one_pass_kernelI11Fp32IOFp32WLi64ELi48ELi384EEv26Group_norm_nhwc_bwd_params,@function
        .size           _Z35group_norm_nhwc_bwd_one_pass_kernelI11Fp32IOFp32WLi64ELi48ELi384EEv26Group_norm_nhwc_bwd_params,(.L_x_4517 - _Z35group_norm_nhwc_bwd_one_pass_kernelI11Fp32IOFp32WLi64ELi48ELi384EEv26Group_norm_nhwc_bwd_params)
        .other          _Z35group_norm_nhwc_bwd_one_pass_kernelI11Fp32IOFp32WLi64ELi48ELi384EEv26Group_norm_nhwc_bwd_params,@"STO_CUDA_ENTRY STV_DEFAULT"
_Z35group_norm_nhwc_bwd_one_pass_kernelI11Fp32IOFp32WLi64ELi48ELi384EEv26Group_norm_nhwc_bwd_params:
.text._Z35group_norm_nhwc_bwd_one_pass_kernelI11Fp32IOFp32WLi64ELi48ELi384EEv26Group_norm_nhwc_bwd_params:
[----:B------:R-:W-:Y:S08]  /*0000*/  LDC R1, c[0x0][0x37c] ;  /* 0x0000df00ff017b82 */ /* 0x000ff00000000800 */
[----:B------:R-:W0:Y:S01]  /*0010*/  S2UR UR5, SR_CTAID.Y ;  /* 0x00000000000579c3 */ /* 0x000e220000002600 */
[----:B------:R-:W1:Y:S01]  /*0020*/  LDCU UR8, c[0x0][0x410] ;  /* 0x00008200ff0877ac */ /* 0x000e620008000800 */
[----:B------:R-:W2:Y:S01]  /*0030*/  S2R R41, SR_TID.X ;  /* 0x0000000000297919 */ /* 0x000ea20000002100 */
[----:B------:R-:W1:Y:S05]  /*0040*/  LDCU UR4, c[0x0][0x3e0] ;  /* 0x00007c00ff0477ac */ /* 0x000e6a0008000800 */
[----:B------:R-:W3:Y:S01]  /*0050*/  S2UR UR26, SR_CTAID.X ;  /* 0x00000000001a79c3 */ /* 0x000ee20000002500 */
[----:B------:R-:W4:Y:S01]  /*0060*/  LDCU.64 UR24, c[0x0][0x358] ;  /* 0x00006b00ff1877ac */ /* 0x000f220008000a00 */
[----:B-1----:R-:W-:-:S04]  /*0070*/  UIMAD UR8, UR8, UR4, URZ ;  /* 0x00000004080872a4 */ /* 0x002fc8000f8e02ff */
[----:B0-----:R-:W-:-:S09]  /*0080*/  UISETP.GE.AND UP0, UPT, UR5, UR8, UPT ;  /* 0x000000080500728c */ /* 0x001fd2000bf06270 */
[----:B--234-:R-:W-:Y:S05]  /*0090*/  BRA.U UP0, `(.L_x_1243) ;  /* 0x0000003900f87547 */ /* 0x01cfea000b800000 */
[----:B------:R-:W-:Y:S01]  /*00a0*/  LOP3.LUT R0, R41, 0xffff, RZ, 0xc0, !PT ;  /* 0x0000ffff29007812 */ /* 0x000fe200078ec0ff */
[----:B------:R-:W0:Y:S01]  /*00b0*/  LDC R2, c[0x0][0x41c] ;  /* 0x00010700ff027b82 */ /* 0x000e220000000800 */
[----:B------:R-:W1:Y:S01]  /*00c0*/  LDCU UR27, c[0x0][0x374] ;  /* 0x00006e80ff1b77ac */ /* 0x000e620008000800 */
[----:B------:R-:W2:Y:S01]  /*00d0*/  S2R R40, SR_LANEID ;  /* 0x0000000000287919 */ /* 0x000ea20000000000 */
[----:B------:R-:W-:Y:S01]  /*00e0*/  SHF.R.U32.HI R45, RZ, 0x2, R41 ;  /* 0x00000002ff2d7819 */ /* 0x000fe20000011629 */
[----:B------:R-:W-:Y:S01]  /*00f0*/  IMAD R0, R0, 0xaab, RZ ;  /* 0x00000aab00007824 */ /* 0x000fe200078e02ff */
[----:B------:R-:W3:Y:S02]  /*0100*/  LDCU UR29, c[0x0][0x370] ;  /* 0x00006e00ff1d77ac */ /* 0x000ee40008000800 */
[----:B------:R-:W-:Y:S01]  /*0110*/  LOP3.LUT R45, R45, 0xf8, RZ, 0xc0, !PT ;  /* 0x000000f82d2d7812 */ /* 0x000fe200078ec0ff */
[----:B------:R-:W4:Y:S01]  /*0120*/  S2UR UR6, SR_CgaCtaId ;  /* 0x00000000000679c3 */ /* 0x000f220000008800 */
[----:B------:R-:W-:Y:S01]  /*0130*/  SHF.R.U32.HI R47, RZ, 0x10, R0 ;  /* 0x00000010ff2f7819 */ /* 0x000fe20000011600 */
[----:B------:R-:W-:Y:S01]  /*0140*/  UMOV UR9, 0x400 ;  /* 0x0000040000097882 */ /* 0x000fe20000000000 */
[----:B------:R-:W0:Y:S02]  /*0150*/  LDCU.U8 UR28, c[0x0][0x414] ;  /* 0x00008280ff1c77ac */ /* 0x000e240008000000 */
[----:B------:R-:W-:Y:S01]  /*0160*/  PRMT R0, R47, 0x9910, RZ ;  /* 0x000099102f007816 */ /* 0x000fe200000000ff */
[----:B------:R-:W-:Y:S01]  /*0170*/  UIADD3 UR4, UPT, UPT, UR9, 0x80, URZ ;  /* 0x0000008009047890 */ /* 0x000fe2000fffe0ff */
[----:B------:R-:W-:-:S03]  /*0180*/  UMOV UR16, UR5 ;  /* 0x0000000500107c82 */ /* 0x000fc60008000000 */
[----:B------:R-:W-:Y:S01]  /*0190*/  IMAD R0, R0, 0x18, RZ ;  /* 0x0000001800007824 */ /* 0x000fe200078e02ff */
[----:B-1----:R-:W-:Y:S02]  /*01a0*/  UIMAD UR30, UR26, UR27, UR5 ;  /* 0x0000001b1a1e72a4 */ /* 0x002fe4000f8e0205 */
[----:B------:R-:W-:Y:S02]  /*01b0*/  UIMAD UR10, UR27, 0x7, UR5 ;  /* 0x000000071b0a78a4 */ /* 0x000fe4000f8e0205 */
[----:B------:R-:W-:Y:S01]  /*01c0*/  IADD3 R0, PT, PT, RZ, -R0, RZ ;  /* 0x80000000ff007210 */ /* 0x000fe20007ffe0ff */
[----:B0-----:R-:W-:Y:S01]  /*01d0*/  IMAD R47, R2, UR26, R47 ;  /* 0x0000001a022f7c24 */ /* 0x001fe2000f8e022f */
[----:B---3--:R-:W-:Y:S02]  /*01e0*/  ULOP3.LUT UR31, UR29, 0x7, URZ, 0xc0, !UPT ;  /* 0x000000071d1f7892 */ /* 0x008fe4000f8ec0ff */
[----:B------:R-:W-:Y:S01]  /*01f0*/  PRMT R0, R0, 0x7710, RZ ;  /* 0x0000771000007816 */ /* 0x000fe200000000ff */
[----:B------:R-:W-:Y:S01]  /*0200*/  UIMAD UR11, UR27, 0x6, UR5 ;  /* 0x000000061b0b78a4 */ /* 0x000fe2000f8e0205 */
[C---:B------:R-:W-:Y:S01]  /*0210*/  IADD3 R44, PT, PT, R47.reuse, 0x10, RZ ;  /* 0x000000102f2c7810 */ /* 0x040fe20007ffe0ff */
[----:B------:R-:W-:Y:S01]  /*0220*/  UIMAD UR12, UR27, 0x5, UR5 ;  /* 0x000000051b0c78a4 */ /* 0x000fe2000f8e0205 */
[----:B------:R-:W-:Y:S01]  /*0230*/  IADD3 R0, PT, PT, R0, R41, RZ ;  /* 0x0000002900007210 */ /* 0x000fe20007ffe0ff */
[----:B----4-:R-:W-:Y:S01]  /*0240*/  ULEA UR4, UR6, UR4, 0x18 ;  /* 0x0000000406047291 */ /* 0x010fe2000f8ec0ff */
[C---:B------:R-:W-:Y:S01]  /*0250*/  IADD3 R43, PT, PT, R47.reuse, 0x20, RZ ;  /* 0x000000202f2b7810 */ /* 0x040fe20007ffe0ff */
[----:B------:R-:W-:Y:S01]  /*0260*/  ULEA UR9, UR6, UR9, 0x18 ;  /* 0x0000000906097291 */ /* 0x000fe2000f8ec0ff */
[----:B------:R-:W-:Y:S01]  /*0270*/  IADD3 R42, PT, PT, R47, 0x30, RZ ;  /* 0x000000302f2a7810 */ /* 0x000fe20007ffe0ff */
[----:B------:R-:W-:Y:S01]  /*0280*/  UIADD3 UR6, UPT, UPT, UR31, -0x1, URZ ;  /* 0xffffffff1f067890 */ /* 0x000fe2000fffe0ff */
[----:B------:R-:W-:Y:S01]  /*0290*/  SHF.L.U32 R39, R0, 0x1, RZ ;  /* 0x0000000100277819 */ /* 0x000fe200000006ff */
[----:B------:R-:W-:Y:S01]  /*02a0*/  ULEA UR13, UR27, UR5, 0x2 ;  /* 0x000000051b0d7291 */ /* 0x000fe2000f8e10ff */
[----:B------:R-:W-:Y:S01]  /*02b0*/  SHF.R.S32.HI R38, RZ, 0x1f, R47 ;  /* 0x0000001fff267819 */ /* 0x000fe2000001142f */
[----:B------:R-:W-:Y:S01]  /*02c0*/  UIMAD UR14, UR27, 0x3, UR5 ;  /* 0x000000031b0e78a4 */ /* 0x000fe2000f8e0205 */
[----:B------:R-:W-:Y:S01]  /*02d0*/  SHF.R.S32.HI R37, RZ, 0x1f, R44 ;  /* 0x0000001fff257819 */ /* 0x000fe2000001142c */
[----:B------:R-:W-:Y:S01]  /*02e0*/  ULEA UR15, UR27, UR5, 0x1 ;  /* 0x000000051b0f7291 */ /* 0x000fe2000f8e08ff */
[----:B------:R-:W-:Y:S01]  /*02f0*/  SHF.R.S32.HI R36, RZ, 0x1f, R43 ;  /* 0x0000001fff247819 */ /* 0x000fe2000001142b */
[----:B------:R-:W-:Y:S01]  /*0300*/  ULOP3.LUT UR32, UR29, 0x3, URZ, 0xc0, !UPT ;  /* 0x000000031d207892 */ /* 0x000fe2000f8ec0ff */
[----:B------:R-:W-:Y:S01]  /*0310*/  SHF.R.S32.HI R0, RZ, 0x1f, R42 ;  /* 0x0000001fff007819 */ /* 0x000fe2000001142a */
[----:B------:R-:W-:Y:S01]  /*0320*/  ULOP3.LUT UR33, UR29, 0x7ffffff8, URZ, 0xc0, !UPT ;  /* 0x7ffffff81d217892 */ /* 0x000fe2000f8ec0ff */
[----:B------:R-:W-:Y:S01]  /*0330*/  LOP3.LUT R39, R39, 0xffff, RZ, 0xc0, !PT ;  /* 0x0000ffff27277812 */ /* 0x000fe200078ec0ff */
[----:B------:R-:W-:Y:S01]  /*0340*/  UISETP.GE.U32.AND UP0, UPT, UR6, 0x3, UPT ;  /* 0x000000030600788c */ /* 0x000fe2000bf06070 */
[----:B------:R-:W-:Y:S01]  /*0350*/  LEA R46, R41, UR4, 0x4 ;  /* 0x00000004292e7c11 */ /* 0x000fe2000f8e20ff */
[----:B--2---:R-:W-:-:S09]  /*0360*/  UMOV UR4, URZ ;  /* 0x000000ff00047c82 */ /* 0x004fd20008000000 */
.L_x_1274:
[----:B0-----:R-:W0:Y:S01]  /*0370*/  LDC R8, c[0x0][0x410] ;  /* 0x00010400ff087b82 */ /* 0x001e220000000800 */
[----:B------:R-:W1:Y:S01]  /*0380*/  LDCU.128 UR20, c[0x0][0x400] ;  /* 0x00008000ff1477ac */ /* 0x000e620008000c00 */
[----:B------:R-:W-:Y:S01]  /*0390*/  ISETP.LE.AND P2, PT, RZ, UR16, PT ;  /* 0x00000010ff007c0c */ /* 0x000fe2000bf43270 */
[----:B------:R-:W2:Y:S05]  /*03a0*/  LDCU.64 UR6, c[0x0][0x3b8] ;  /* 0x00007700ff0677ac */ /* 0x000eaa0008000a00 */
[----:B---3--:R-:W3:Y:S01]  /*03b0*/  LDC.64 R34, c[0x0][0x3a8] ;  /* 0x0000ea00ff227b82 */ /* 0x008ee20000000a00 */
[----:B-1----:R-:W-:-:S04]  /*03c0*/  ISETP.GE.U32.AND P1, PT, R44, UR20, PT ;  /* 0x000000142c007c0c */ /* 0x002fc8000bf26070 */
[----:B------:R-:W-:Y:S01]  /*03d0*/  ISETP.GE.AND.EX P1, PT, R37, UR21, PT, P1 ;  /* 0x0000001525007c0c */ /* 0x000fe2000bf26310 */
[----:B--2---:R-:W-:Y:S01]  /*03e0*/  UIMAD.WIDE UR6, UR16, 0x8, UR6 ;  /* 0x00000008100678a5 */ /* 0x004fe2000f8e0206 */
[----:B0-----:R-:W-:-:S04]  /*03f0*/  IABS R5, R8 ;  /* 0x0000000800057213 */ /* 0x001fc80000000000 */
[----:B------:R-:W0:Y:S01]  /*0400*/  I2F.RP R4, R5 ;  /* 0x0000000500047306 */ /* 0x000e220000209400 */
[----:B------:R-:W-:Y:S02]  /*0410*/  MOV R20, UR6 ;  /* 0x0000000600147c02 */ /* 0x000fe40008000f00 */
[----:B------:R-:W-:-:S04]  /*0420*/  MOV R21, UR7 ;  /* 0x0000000700157c02 */ /* 0x000fc80008000f00 */
[----:B------:R-:W1:Y:S02]  /*0430*/  @!P1 LDC.64 R16, c[0x0][0x398] ;  /* 0x0000e600ff109b82 */ /* 0x000e640000000a00 */
[----:B------:R-:W2:Y:S01]  /*0440*/  LDG.E.64 R20, desc[UR24][R20.64] ;  /* 0x0000001814147981 */ /* 0x000ea2000c1e1b00 */
[----:B0-----:R-:W0:Y:S02]  /*0450*/  MUFU.RCP R4, R4 ;  /* 0x0000000400047308 */ /* 0x001e240000001000 */
[----:B0-----:R-:W-:-:S06]  /*0460*/  IADD3 R2, PT, PT, R4, 0xffffffe, RZ ;  /* 0x0ffffffe04027810 */ /* 0x001fcc0007ffe0ff */
[----:B------:R0:W4:Y:S02]  /*0470*/  F2I.FTZ.U32.TRUNC.NTZ R3, R2 ;  /* 0x0000000200037305 */ /* 0x000124000021f000 */
[----:B0-----:R-:W-:Y:S01]  /*0480*/  HFMA2 R2, -RZ, RZ, 0, 0 ;  /* 0x00000000ff027431 */ /* 0x001fe200000001ff */
[----:B----4-:R-:W-:-:S05]  /*0490*/  IADD3 R6, PT, PT, RZ, -R3, RZ ;  /* 0x80000003ff067210 */ /* 0x010fca0007ffe0ff */
[----:B------:R-:W-:Y:S01]  /*04a0*/  IMAD R7, R6, R5, RZ ;  /* 0x0000000506077224 */ /* 0x000fe200078e02ff */
[----:B------:R-:W-:-:S03]  /*04b0*/  IABS R6, UR16 ;  /* 0x0000001000067c13 */ /* 0x000fc60008000000 */
[----:B------:R-:W-:Y:S01]  /*04c0*/  IMAD.HI.U32 R3, R3, R7, R2 ;  /* 0x0000000703037227 */ /* 0x000fe200078e0002 */
[----:B------:R-:W-:Y:S02]  /*04d0*/  LOP3.LUT R2, R8, UR16, RZ, 0x3c, !PT ;  /* 0x0000001008027c12 */ /* 0x000fe4000f8e3cff */
[----:B------:R-:W-:Y:S02]  /*04e0*/  LOP3.LUT R7, RZ, R8, RZ, 0x33, !PT ;  /* 0x00000008ff077212 */ /* 0x000fe400078e33ff */
        /* <DEDUP_REMOVED lines=11> */
[----:B------:R-:W0:Y:S02]  /*05a0*/  @!P1 LDC.64 R4, c[0x0][0x3f8] ;  /* 0x0000fe00ff049b82 */ /* 0x000e240000000a00 */
[----:B------:R-:W-:Y:S02]  /*05b0*/  @!P2 IADD3 R48, PT, PT, -R48, RZ, RZ ;  /* 0x000000ff3030a210 */ /* 0x000fe40007ffe1ff */
[----:B------:R-:W-:Y:S02]  /*05c0*/  @P3 IADD3 R3, PT, PT, R3, 0x1, RZ ;  /* 0x0000000103033810 */ /* 0x000fe40007ffe0ff */
[----:B------:R-:W-:Y:S02]  /*05d0*/  ISETP.NE.AND P3, PT, R8, RZ, PT ;  /* 0x000000ff0800720c */ /* 0x000fe40003f65270 */
[----:B------:R-:W-:-:S02]  /*05e0*/  ISETP.GE.U32.AND P2, PT, R43, UR20, PT ;  /* 0x000000142b007c0c */ /* 0x000fc4000bf46070 */
[----:B------:R-:W-:Y:S02]  /*05f0*/  SEL R48, R7, R48, !P3 ;  /* 0x0000003007307207 */ /* 0x000fe40005800000 */
[----:B------:R-:W-:Y:S02]  /*0600*/  @!P0 IADD3 R3, PT, PT, -R3, RZ, RZ ;  /* 0x000000ff03038210 */ /* 0x000fe40007ffe1ff */
[----:B------:R-:W-:Y:S01]  /*0610*/  ISETP.GE.AND.EX P2, PT, R36, UR21, PT, P2 ;  /* 0x0000001524007c0c */ /* 0x000fe2000bf46320 */
[----:B------:R-:W-:Y:S01]  /*0620*/  IMAD R23, R48, 0x30, RZ ;  /* 0x0000003030177824 */ /* 0x000fe200078e02ff */
[----:B------:R-:W-:Y:S02]  /*0630*/  ISETP.GE.U32.AND P0, PT, R47, UR20, PT ;  /* 0x000000142f007c0c */ /* 0x000fe4000bf06070 */
[----:B------:R-:W-:Y:S02]  /*0640*/  SEL R7, R7, R3, !P3 ;  /* 0x0000000307077207 */ /* 0x000fe40005800000 */
[----:B------:R-:W-:-:S02]  /*0650*/  ISETP.GE.AND.EX P0, PT, R38, UR21, PT, P0 ;  /* 0x0000001526007c0c */ /* 0x000fc4000bf06300 */
[----:B------:R-:W-:Y:S02]  /*0660*/  SHF.R.S32.HI R2, RZ, 0x1f, R7 ;  /* 0x0000001fff027819 */ /* 0x000fe40000011407 */
[----:B------:R-:W-:-:S03]  /*0670*/  IADD3 R52, P3, PT, R23, R39, RZ ;  /* 0x0000002717347210 */ /* 0x000fc60007f7e0ff */
[----:B------:R-:W-:Y:S01]  /*0680*/  IMAD R6, R2, UR22, RZ ;  /* 0x0000001602067c24 */ /* 0x000fe2000f8e02ff */
[----:B------:R-:W-:Y:S01]  /*0690*/  LEA.HI.X.SX32 R53, R23, RZ, 0x1, P3 ;  /* 0x000000ff17357211 */ /* 0x000fe200018f0eff */
[----:B------:R-:W4:Y:S01]  /*06a0*/  @!P2 LDC.64 R8, c[0x0][0x3f8] ;  /* 0x0000fe00ff08ab82 */ /* 0x000f220000000a00 */
[----:B------:R-:W-:Y:S01]  /*06b0*/  ISETP.GE.U32.AND P3, PT, R42, UR20, PT ;  /* 0x000000142a007c0c */ /* 0x000fe2000bf66070 */
[C---:B------:R-:W-:Y:S02]  /*06c0*/  IMAD R51, R7.reuse, UR23, R6 ;  /* 0x0000001707337c24 */ /* 0x040fe4000f8e0206 */
[----:B------:R-:W-:Y:S01]  /*06d0*/  IMAD.WIDE.U32 R52, R7, UR22, R52 ;  /* 0x0000001607347c25 */ /* 0x000fe2000f8e0034 */
[----:B------:R-:W-:-:S03]  /*06e0*/  ISETP.GE.AND.EX P3, PT, R0, UR21, PT, P3 ;  /* 0x0000001500007c0c */ /* 0x000fc6000bf66330 */
[----:B------:R-:W3:Y:S01]  /*06f0*/  @!P1 LDC.64 R2, c[0x0][0x3a0] ;  /* 0x0000e800ff029b82 */ /* 0x000ee20000000a00 */
[----:B0-----:R-:W-:Y:S01]  /*0700*/  @!P1 IMAD R6, R37, R4, RZ ;  /* 0x0000000425069224 */ /* 0x001fe200078e02ff */
[----:B------:R-:W-:Y:S02]  /*0710*/  IADD3 R51, PT, PT, R53, R51, RZ ;  /* 0x0000003335337210 */ /* 0x000fe40007ffe0ff */
[----:B------:R-:W-:Y:S01]  /*0720*/  @!P1 MOV R50, R52 ;  /* 0x0000003400329202 */ /* 0x000fe20000000f00 */
[----:B------:R-:W-:-:S03]  /*0730*/  @!P1 IMAD R7, R44, R5, R6 ;  /* 0x000000052c079224 */ /* 0x000fc600078e0206 */
[----:B------:R-:W0:Y:S01]  /*0740*/  @!P0 LDC.64 R12, c[0x0][0x3f8] ;  /* 0x0000fe00ff0c8b82 */ /* 0x000e220000000a00 */
[----:B------:R-:W-:-:S05]  /*0750*/  @!P1 IMAD.WIDE.U32 R4, R44, R4, R50 ;  /* 0x000000042c049225 */ /* 0x000fca00078e0032 */
[----:B------:R-:W-:Y:S02]  /*0760*/  @!P1 IADD3 R7, PT, PT, R5, R7, RZ ;  /* 0x0000000705079210 */ /* 0x000fe40007ffe0ff */
[----:B------:R-:W-:Y:S01]  /*0770*/  @!P1 SHF.L.U32 R5, R4, 0x2, RZ ;  /* 0x0000000204059819 */ /* 0x000fe200000006ff */
[----:B----4-:R-:W-:Y:S01]  /*0780*/  @!P2 IMAD R6, R36, R8, RZ ;  /* 0x000000082406a224 */ /* 0x010fe200078e02ff */
[----:B------:R-:W-:Y:S01]  /*0790*/  @!P1 SHF.L.U64.HI R22, R4, 0x2, R7 ;  /* 0x0000000204169819 */ /* 0x000fe20000010207 */
[----:B------:R-:W4:Y:S01]  /*07a0*/  @!P2 LDC.64 R14, c[0x0][0x398] ;  /* 0x0000e600ff0eab82 */ /* 0x000f220000000a00 */
[C---:B---3--:R-:W-:Y:S02]  /*07b0*/  @!P1 IADD3 R18, P5, PT, R5.reuse, R2, RZ ;  /* 0x0000000205129210 */ /* 0x048fe40007fbe0ff */
[----:B-1----:R-:W-:-:S05]  /*07c0*/  @!P1 IADD3 R2, P6, PT, R5, R16, RZ ;  /* 0x0000001005029210 */ /* 0x002fca0007fde0ff */
[----:B------:R-:W1:Y:S01]  /*07d0*/  @!P3 LDC.64 R4, c[0x0][0x3f8] ;  /* 0x0000fe00ff04bb82 */ /* 0x000e620000000a00 */
[----:B------:R-:W-:Y:S01]  /*07e0*/  @!P2 IMAD R29, R43, R9, R6 ;  /* 0x000000092b1da224 */ /* 0x000fe200078e0206 */
[----:B------:R-:W-:Y:S02]  /*07f0*/  @!P2 MOV R24, R52 ;  /* 0x000000340018a202 */ /* 0x000fe40000000f00 */
[----:B------:R-:W-:Y:S01]  /*0800*/  @!P2 MOV R25, R51 ;  /* 0x000000330019a202 */ /* 0x000fe20000000f00 */
[----:B0-----:R-:W-:-:S03]  /*0810*/  @!P0 IMAD R10, R38, R12, RZ ;  /* 0x0000000c260a8224 */ /* 0x001fc600078e02ff */
[----:B------:R-:W0:Y:S01]  /*0820*/  @!P2 LDC.64 R6, c[0x0][0x3a0] ;  /* 0x0000e800ff06ab82 */ /* 0x000e220000000a00 */
[----:B------:R-:W-:Y:S01]  /*0830*/  @!P2 IMAD.WIDE.U32 R24, R43, R8, R24 ;  /* 0x000000082b18a225 */ /* 0x000fe200078e0018 */
[----:B------:R-:W-:Y:S02]  /*0840*/  ISETP.NE.AND P4, PT, RZ, UR28, PT ;  /* 0x0000001cff007c0c */ /* 0x000fe4000bf85270 */
[----:B------:R-:W-:Y:S01]  /*0850*/  @!P0 MOV R26, R52 ;  /* 0x00000034001a8202 */ /* 0x000fe20000000f00 */
[C---:B------:R-:W-:Y:S01]  /*0860*/  @!P0 IMAD R31, R47.reuse, R13, R10 ;  /* 0x0000000d2f1f8224 */ /* 0x040fe200078e020a */
[----:B------:R-:W-:Y:S02]  /*0870*/  @!P0 MOV R27, R51 ;  /* 0x00000033001b8202 */ /* 0x000fe40000000f00 */
[----:B------:R-:W3:Y:S01]  /*0880*/  @!P0 LDC.64 R8, c[0x0][0x3a0] ;  /* 0x0000e800ff088b82 */ /* 0x000ee20000000a00 */
[C---:B------:R-:W-:Y:S01]  /*0890*/  @!P1 IADD3.X R19, PT, PT, R22.reuse, R3, RZ, P5, !PT ;  /* 0x0000000316139210 */ /* 0x040fe20002ffe4ff */
[----:B------:R-:W-:Y:S01]  /*08a0*/  @!P0 IMAD.WIDE.U32 R26, R47, R12, R26 ;  /* 0x0000000c2f1a8225 */ /* 0x000fe200078e001a */
[----:B------:R-:W-:-:S05]  /*08b0*/  @!P1 IADD3.X R3, PT, PT, R22, R17, RZ, P6, !PT ;  /* 0x0000001116039210 */ /* 0x000fca00037fe4ff */
[----:B------:R-:W3:Y:S01]  /*08c0*/  @!P0 LDC.64 R10, c[0x0][0x398] ;  /* 0x0000e600ff0a8b82 */ /* 0x000ee20000000a00 */
[----:B------:R-:W-:-:S07]  /*08d0*/  @!P0 IADD3 R27, PT, PT, R27, R31, RZ ;  /* 0x0000001f1b1b8210 */ /* 0x000fce0007ffe0ff */
[----:B------:R-:W3:Y:S01]  /*08e0*/  @!P3 LDC.64 R12, c[0x0][0x3a0] ;  /* 0x0000e800ff0cbb82 */ /* 0x000ee20000000a00 */
[----:B------:R-:W-:-:S07]  /*08f0*/  @!P2 IADD3 R29, PT, PT, R25, R29, RZ ;  /* 0x0000001d191da210 */ /* 0x000fce0007ffe0ff */
[----:B------:R-:W2:Y:S01]  /*0900*/  @!P3 LDC.64 R16, c[0x0][0x398] ;  /* 0x0000e600ff10bb82 */ /* 0x000ea20000000a00 */
[----:B------:R-:W-:Y:S02]  /*0910*/  @!P2 SHF.L.U32 R25, R24, 0x2, RZ ;  /* 0x000000021819a819 */ /* 0x000fe400000006ff */
[----:B------:R-:W-:Y:S01]  /*0920*/  @!P0 SHF.L.U64.HI R22, R26, 0x2, R27 ;  /* 0x000000021a168819 */ /* 0x000fe2000001021b */
[----:B-1----:R-:W-:Y:S01]  /*0930*/  @!P3 IMAD R27, R0, R4, RZ ;  /* 0x00000004001bb224 */ /* 0x002fe200078e02ff */
[----:B------:R-:W-:-:S03]  /*0940*/  @!P3 MOV R30, R52 ;  /* 0x00000034001eb202 */ /* 0x000fc60000000f00 */
[----:B------:R-:W1:Y:S01]  /*0950*/  @P4 LDC.64 R32, c[0x0][0x3b0] ;  /* 0x0000ec00ff204b82 */ /* 0x000e620000000a00 */
[----:B------:R-:W-:Y:S02]  /*0960*/  @!P3 MOV R31, R51 ;  /* 0x00000033001fb202 */ /* 0x000fe40000000f00 */
[----:B------:R-:W-:Y:S02]  /*0970*/  @!P0 SHF.L.U32 R28, R26, 0x2, RZ ;  /* 0x000000021a1c8819 */ /* 0x000fe400000006ff */
[C---:B0-----:R-:W-:Y:S01]  /*0980*/  @!P2 IADD3 R26, P5, PT, R25.reuse, R6, RZ ;  /* 0x00000006191aa210 */ /* 0x041fe20007fbe0ff */
[----:B------:R-:W-:Y:S01]  /*0990*/  @!P3 IMAD R6, R42, R5, R27 ;  /* 0x000000052a06b224 */ /* 0x000fe200078e021b */
[----:B------:R-:W-:Y:S01]  /*09a0*/  @!P2 SHF.L.U64.HI R24, R24, 0x2, R29 ;  /* 0x000000021818a819 */ /* 0x000fe2000001021d */
[----:B------:R-:W-:Y:S01]  /*09b0*/  @!P3 IMAD.WIDE.U32 R4, R42, R4, R30 ;  /* 0x000000042a04b225 */ /* 0x000fe200078e001e */
[----:B----4-:R-:W-:Y:S02]  /*09c0*/  @!P2 IADD3 R14, P6, PT, R25, R14, RZ ;  /* 0x0000000e190ea210 */ /* 0x010fe40007fde0ff */
[----:B------:R-:W-:-:S02]  /*09d0*/  @!P2 IADD3.X R27, PT, PT, R24, R7, RZ, P5, !PT ;  /* 0x00000007181ba210 */ /* 0x000fc40002ffe4ff */
[----:B------:R-:W-:Y:S02]  /*09e0*/  @!P2 IADD3.X R15, PT, PT, R24, R15, RZ, P6, !PT ;  /* 0x0000000f180fa210 */ /* 0x000fe400037fe4ff */
[C---:B---3--:R-:W-:Y:S02]  /*09f0*/  @!P0 IADD3 R30, P5, PT, R28.reuse, R8, RZ ;  /* 0x000000081c1e8210 */ /* 0x048fe40007fbe0ff */
[----:B------:R-:W-:Y:S02]  /*0a00*/  @!P0 IADD3 R28, P6, PT, R28, R10, RZ ;  /* 0x0000000a1c1c8210 */ /* 0x000fe40007fde0ff */
[----:B------:R-:W-:Y:S02]  /*0a10*/  @!P3 IADD3 R7, PT, PT, R5, R6, RZ ;  /* 0x000000060507b210 */ /* 0x000fe40007ffe0ff */
[----:B------:R-:W-:Y:S02]  /*0a20*/  @!P3 SHF.L.U32 R5, R4, 0x2, RZ ;  /* 0x000000020405b819 */ /* 0x000fe400000006ff */
[----:B------:R-:W-:-:S02]  /*0a30*/  @!P0 IADD3.X R31, PT, PT, R22, R9, RZ, P5, !PT ;  /* 0x00000009161f8210 */ /* 0x000fc40002ffe4ff */
[----:B------:R-:W-:Y:S02]  /*0a40*/  @!P0 IADD3.X R29, PT, PT, R22, R11, RZ, P6, !PT ;  /* 0x0000000b161d8210 */ /* 0x000fe400037fe4ff */
[C---:B------:R-:W-:Y:S02]  /*0a50*/  @!P3 IADD3 R24, P5, PT, R5.reuse, R12, RZ ;  /* 0x0000000c0518b210 */ /* 0x040fe40007fbe0ff */
[----:B--2---:R-:W-:Y:S02]  /*0a60*/  @!P3 IADD3 R22, P6, PT, R5, R16, RZ ;  /* 0x000000100516b210 */ /* 0x004fe40007fde0ff */
[----:B------:R-:W-:Y:S02]  /*0a70*/  IADD3 R5, PT, PT, R23, R39, RZ ;  /* 0x0000002717057210 */ /* 0x000fe40007ffe0ff */
[----:B------:R-:W-:Y:S02]  /*0a80*/  @!P3 SHF.L.U64.HI R4, R4, 0x2, R7 ;  /* 0x000000020404b819 */ /* 0x000fe40000010207 */
[----:B------:R-:W-:Y:S01]  /*0a90*/  CS2R R6, SRZ ;  /* 0x0000000000067805 */ /* 0x000fe2000001ff00 */
[----:B------:R-:W-:Y:S01]  /*0aa0*/  IMAD.WIDE R34, R5, 0x4, R34 ;  /* 0x0000000405227825 */ /* 0x000fe200078e0222 */
[----:B------:R-:W-:-:S02]  /*0ab0*/  @!P3 IADD3.X R25, PT, PT, R4, R13, RZ, P5, !PT ;  /* 0x0000000d0419b210 */ /* 0x000fc40002ffe4ff */
[----:B------:R-:W-:Y:S01]  /*0ac0*/  @!P3 IADD3.X R23, PT, PT, R4, R17, RZ, P6, !PT ;  /* 0x000000110417b210 */ /* 0x000fe200037fe4ff */
[----:B-1----:R-:W-:Y:S01]  /*0ad0*/  @P4 IMAD.WIDE R32, R5, 0x4, R32 ;  /* 0x0000000405204825 */ /* 0x002fe200078e0220 */
[----:B------:R-:W-:Y:S02]  /*0ae0*/  CS2R R4, SRZ ;  /* 0x0000000000047805 */ /* 0x000fe4000001ff00 */
[----:B------:R-:W-:Y:S01]  /*0af0*/  CS2R R10, SRZ ;  /* 0x00000000000a7805 */ /* 0x000fe2000001ff00 */
[----:B------:R0:W5:Y:S01]  /*0b00*/  @!P1 LDG.E.64 R6, desc[UR24][R2.64] ;  /* 0x0000001802069981 */ /* 0x000162000c1e1b00 */
[----:B------:R-:W-:Y:S02]  /*0b10*/  CS2R R8, SRZ ;  /* 0x0000000000087805 */ /* 0x000fe4000001ff00 */
[----:B------:R-:W-:Y:S01]  /*0b20*/  CS2R R12, SRZ ;  /* 0x00000000000c7805 */ /* 0x000fe2000001ff00 */
[----:B------:R1:W5:Y:S01]  /*0b30*/  @!P1 LDG.E.64 R4, desc[UR24][R18.64] ;  /* 0x0000001812049981 */ /* 0x000362000c1e1b00 */
[----:B------:R-:W-:-:S03]  /*0b40*/  CS2R R16, SRZ ;  /* 0x0000000000107805 */ /* 0x000fc6000001ff00 */
[----:B------:R2:W5:Y:S01]  /*0b50*/  @!P2 LDG.E.64 R10, desc[UR24][R14.64] ;  /* 0x000000180e0aa981 */ /* 0x000562000c1e1b00 */
[----:B0-----:R-:W-:Y:S01]  /*0b60*/  HFMA2 R3, -RZ, RZ, 0, 0 ;  /* 0x00000000ff037431 */ /* 0x001fe200000001ff */
[----:B------:R-:W-:Y:S02]  /*0b70*/  MOV R2, RZ ;  /* 0x000000ff00027202 */ /* 0x000fe40000000f00 */
[----:B------:R0:W5:Y:S01]  /*0b80*/  @!P2 LDG.E.64 R8, desc[UR24][R26.64] ;  /* 0x000000181a08a981 */ /* 0x000162000c1e1b00 */
[----:B-1----:R-:W-:-:S03]  /*0b90*/  CS2R R18, SRZ ;  /* 0x0000000000127805 */ /* 0x002fc6000001ff00 */
[----:B------:R0:W5:Y:S01]  /*0ba0*/  @!P0 LDG.E.64 R12, desc[UR24][R30.64] ;  /* 0x000000181e0c8981 */ /* 0x000162000c1e1b00 */
[----:B--2---:R-:W-:-:S03]  /*0bb0*/  CS2R R14, SRZ ;  /* 0x00000000000e7805 */ /* 0x004fc6000001ff00 */
[----:B------:R0:W5:Y:S04]  /*0bc0*/  @P4 LDG.E.64 R18, desc[UR24][R32.64] ;  /* 0x0000001820124981 */ /* 0x000168000c1e1b00 */
[----:B------:R0:W5:Y:S04]  /*0bd0*/  @!P0 LDG.E.64 R2, desc[UR24][R28.64] ;  /* 0x000000181c028981 */ /* 0x000168000c1e1b00 */
[----:B------:R0:W5:Y:S04]  /*0be0*/  @!P3 LDG.E.64 R14, desc[UR24][R24.64] ;  /* 0x00000018180eb981 */ /* 0x000168000c1e1b00 */
[----:B------:R0:W5:Y:S04]  /*0bf0*/  @!P3 LDG.E.64 R16, desc[UR24][R22.64] ;  /* 0x000000181610b981 */ /* 0x000168000c1e1b00 */
[----:B------:R0:W5:Y:S01]  /*0c00*/  LDG.E.64 R32, desc[UR24][R34.64] ;  /* 0x0000001822207981 */ /* 0x000162000c1e1b00 */
[----:B------:R-:W-:-:S13]  /*0c10*/  R2UR UR34, R20 ;  /* 0x00000000142272ca */ /* 0x000fda00000e0000 */
        /* <DEDUP_REMOVED lines=8> */
[----:B------:R-:W-:Y:S01]  /*0ca0*/  UISETP.NE.AND UP2, UPT, UR28, URZ, UPT ;  /* 0x000000ff1c00728c */ /* 0x000fe2000bf45270 */
[----:B------:R-:W-:Y:S01]  /*0cb0*/  UMOV UR35, 0x3f800000 ;  /* 0x3f80000000237882 */ /* 0x000fe20000000000 */
[----:B-1----:R-:W-:-:S13]  /*0cc0*/  @P1 R2UR UR6, R20 ;  /* 0x00000000140612ca */ /* 0x002fda00000e0000 */
[----:B------:R-:W-:Y:S01]  /*0cd0*/  @UP1 UMOV UR35, UR6 ;  /* 0x0000000600231c82 */ /* 0x000fe20008000000 */
[----:B0-----:R-:W-:Y:S05]  /*0ce0*/  BRA.U UP2, `(.L_x_1244) ;  /* 0x0000000102e47547 */ /* 0x001fea000b800000 */
[----:B-----5:R-:W-:Y:S01]  /*0cf0*/  FADD.FTZ R21, R12, -UR34 ;  /* 0x800000220c157e21 */ /* 0x020fe20008010000 */
[----:B------:R-:W-:Y:S01]  /*0d00*/  FADD.FTZ R20, R13, -UR34 ;  /* 0x800000220d147e21 */ /* 0x000fe20008010000 */
[----:B------:R-:W-:Y:S01]  /*0d10*/  FMUL.FTZ R22, R2, R32 ;  /* 0x0000002002167220 */ /* 0x000fe20000410000 */
[----:B------:R-:W-:Y:S01]  /*0d20*/  FMUL.FTZ R23, R3, R33 ;  /* 0x0000002103177220 */ /* 0x000fe20000410000 */
[----:B------:R-:W-:Y:S01]  /*0d30*/  FMUL.FTZ R21, R21, UR35 ;  /* 0x0000002315157c20 */ /* 0x000fe20008410000 */
[----:B------:R-:W-:Y:S01]  /*0d40*/  FMUL.FTZ R20, R20, UR35 ;  /* 0x0000002314147c20 */ /* 0x000fe20008410000 */
[----:B------:R-:W-:Y:S01]  /*0d50*/  FADD.FTZ R24, RZ, R22 ;  /* 0x00000016ff187221 */ /* 0x000fe20000010000 */
[----:B------:R-:W-:Y:S01]  /*0d60*/  FADD.FTZ R27, R8, -UR34 ;  /* 0x80000022081b7e21 */ /* 0x000fe20008010000 */
[----:B------:R-:W-:Y:S01]  /*0d70*/  FFMA.FTZ R25, R21, R22, RZ ;  /* 0x0000001615197223 */ /* 0x000fe200000100ff */
[----:B------:R-:W-:Y:S01]  /*0d80*/  FADD.FTZ R22, R4, -UR34 ;  /* 0x8000002204167e21 */ /* 0x000fe20008010000 */
[----:B------:R-:W-:Y:S01]  /*0d90*/  FADD.FTZ R24, R23, R24 ;  /* 0x0000001817187221 */ /* 0x000fe20000010000 */
[----:B------:R-:W-:Y:S01]  /*0da0*/  FFMA.FTZ R21, R2, R21, RZ ;  /* 0x0000001502157223 */ /* 0x000fe200000100ff */
[----:B------:R-:W-:Y:S01]  /*0db0*/  FFMA.FTZ R25, R20, R23, R25 ;  /* 0x0000001714197223 */ /* 0x000fe20000010019 */
[-C--:B------:R-:W-:Y:S01]  /*0dc0*/  FMUL.FTZ R23, R6, R32.reuse ;  /* 0x0000002006177220 */ /* 0x080fe20000410000 */
[----:B------:R-:W-:Y:S01]  /*0dd0*/  FMUL.FTZ R26, R22, UR35 ;  /* 0x00000023161a7c20 */ /* 0x000fe20008410000 */
[----:B------:R-:W-:Y:S01]  /*0de0*/  FADD.FTZ R22, R5, -UR34 ;  /* 0x8000002205167e21 */ /* 0x000fe20008010000 */
[----:B------:R-:W-:Y:S01]  /*0df0*/  FMUL.FTZ R29, R10, R32 ;  /* 0x000000200a1d7220 */ /* 0x000fe20000410000 */
[----:B------:R-:W-:Y:S01]  /*0e00*/  FADD.FTZ R24, R24, R23 ;  /* 0x0000001718187221 */ /* 0x000fe20000010000 */
[----:B------:R-:W-:Y:S01]  /*0e10*/  FFMA.FTZ R25, R26, R23, R25 ;  /* 0x000000171a197223 */ /* 0x000fe20000010019 */
[----:B------:R-:W-:Y:S01]  /*0e20*/  FMUL.FTZ R23, R7, R33 ;  /* 0x0000002107177220 */ /* 0x000fe20000410000 */
[----:B------:R-:W-:Y:S01]  /*0e30*/  FMUL.FTZ R22, R22, UR35 ;  /* 0x0000002316167c20 */ /* 0x000fe20008410000 */
[----:B------:R-:W-:Y:S01]  /*0e40*/  FFMA.FTZ R21, R6, R26, R21 ;  /* 0x0000001a06157223 */ /* 0x000fe20000010015 */
[----:B------:R-:W-:Y:S01]  /*0e50*/  FFMA.FTZ R20, R3, R20, RZ ;  /* 0x0000001403147223 */ /* 0x000fe200000100ff */
[----:B------:R-:W-:Y:S01]  /*0e60*/  FADD.FTZ R26, R23, R24 ;  /* 0x00000018171a7221 */ /* 0x000fe20000010000 */
[----:B------:R-:W-:Y:S01]  /*0e70*/  FFMA.FTZ R25, R22, R23, R25 ;  /* 0x0000001716197223 */ /* 0x000fe20000010019 */
[----:B------:R-:W-:Y:S01]  /*0e80*/  FMUL.FTZ R24, R27, UR35 ;  /* 0x000000231b187c20 */ /* 0x000fe20008410000 */
[----:B------:R-:W-:Y:S01]  /*0e90*/  FADD.FTZ R23, R9, -UR34 ;  /* 0x8000002209177e21 */ /* 0x000fe20008010000 */
[----:B------:R-:W-:Y:S01]  /*0ea0*/  FADD.FTZ R28, R26, R29 ;  /* 0x0000001d1a1c7221 */ /* 0x000fe20000010000 */
[----:B------:R-:W-:Y:S01]  /*0eb0*/  FFMA.FTZ R20, R7, R22, R20 ;  /* 0x0000001607147223 */ /* 0x000fe20000010014 */
[----:B------:R-:W-:Y:S01]  /*0ec0*/  FFMA.FTZ R29, R24, R29, R25 ;  /* 0x0000001d181d7223 */ /* 0x000fe20000010019 */
[----:B------:R-:W-:Y:S01]  /*0ed0*/  FMUL.FTZ R26, R23, UR35 ;  /* 0x00000023171a7c20 */ /* 0x000fe20008410000 */
[C---:B------:R-:W-:Y:S01]  /*0ee0*/  FMUL.FTZ R25, R11.reuse, R33 ;  /* 0x000000210b197220 */ /* 0x040fe20000410000 */
[----:B------:R-:W-:Y:S01]  /*0ef0*/  FADD.FTZ R23, R14, -UR34 ;  /* 0x800000220e177e21 */ /* 0x000fe20008010000 */
[----:B------:R-:W-:Y:S01]  /*0f00*/  FMUL.FTZ R27, R16, R32 ;  /* 0x00000020101b7220 */ /* 0x000fe20000410000 */
[----:B------:R-:W-:Y:S01]  /*0f10*/  FFMA.FTZ R20, R11, R26, R20 ;  /* 0x0000001a0b147223 */ /* 0x000fe20000010014 */
[----:B------:R-:W-:Y:S01]  /*0f20*/  FFMA.FTZ R22, R26, R25, R29 ;  /* 0x000000191a167223 */ /* 0x000fe2000001001d */
[----:B------:R-:W-:Y:S01]  /*0f30*/  FMUL.FTZ R23, R23, UR35 ;  /* 0x0000002317177c20 */ /* 0x000fe20008410000 */
[----:B------:R-:W-:Y:S01]  /*0f40*/  FADD.FTZ R28, R25, R28 ;  /* 0x0000001c191c7221 */ /* 0x000fe20000010000 */
[----:B------:R-:W-:Y:S01]  /*0f50*/  FFMA.FTZ R25, R10, R24, R21 ;  /* 0x000000180a197223 */ /* 0x000fe20000010015 */
[----:B------:R-:W-:Y:S01]  /*0f60*/  FADD.FTZ R21, RZ, R2 ;  /* 0x00000002ff157221 */ /* 0x000fe20000010000 */
[----:B------:R-:W-:Y:S01]  /*0f70*/  FFMA.FTZ R31, R23, R27, R22 ;  /* 0x0000001b171f7223 */ /* 0x000fe20000010016 */
[----:B------:R-:W-:Y:S01]  /*0f80*/  FADD.FTZ R22, RZ, R3 ;  /* 0x00000003ff167221 */ /* 0x000fe20000010000 */
[----:B------:R-:W-:Y:S01]  /*0f90*/  FADD.FTZ R28, R28, R27 ;  /* 0x0000001b1c1c7221 */ /* 0x000fe20000010000 */
[----:B------:R-:W-:Y:S01]  /*0fa0*/  FADD.FTZ R26, R15, -UR34 ;  /* 0x800000220f1a7e21 */ /* 0x000fe20008010000 */
[----:B------:R-:W-:Y:S01]  /*0fb0*/  FMUL.FTZ R29, R17, R33 ;  /* 0x00000021111d7220 */ /* 0x000fe20000410000 */
[----:B------:R-:W-:Y:S01]  /*0fc0*/  FADD.FTZ R27, R6, R21 ;  /* 0x00000015061b7221 */ /* 0x000fe20000010000 */
[----:B------:R-:W-:Y:S01]  /*0fd0*/  FADD.FTZ R24, R7, R22 ;  /* 0x0000001607187221 */ /* 0x000fe20000010000 */
[----:B------:R-:W-:Y:S01]  /*0fe0*/  FMUL.FTZ R26, R26, UR35 ;  /* 0x000000231a1a7c20 */ /* 0x000fe20008410000 */
[----:B------:R-:W-:Y:S01]  /*0ff0*/  FADD.FTZ R22, R29, R28 ;  /* 0x0000001c1d167221 */ /* 0x000fe20000010000 */
[----:B------:R-:W-:Y:S01]  /*1000*/  FADD.FTZ R27, R10, R27 ;  /* 0x0000001b0a1b7221 */ /* 0x000fe20000010000 */
[----:B------:R-:W-:Y:S01]  /*1010*/  FADD.FTZ R28, R11, R24 ;  /* 0x000000180b1c7221 */ /* 0x000fe20000010000 */
[----:B------:R-:W-:Y:S01]  /*1020*/  FFMA.FTZ R24, R16, R23, R25 ;  /* 0x0000001710187223 */ /* 0x000fe20000010019 */
[----:B------:R-:W-:Y:S01]  /*1030*/  FFMA.FTZ R21, R26, R29, R31 ;  /* 0x0000001d1a157223 */ /* 0x000fe2000001001f */
[C---:B------:R-:W-:Y:S01]  /*1040*/  FFMA.FTZ R25, R17.reuse, R26, R20 ;  /* 0x0000001a11197223 */ /* 0x040fe20000010014 */
[----:B------:R-:W-:Y:S01]  /*1050*/  FADD.FTZ R26, R16, R27 ;  /* 0x0000001b101a7221 */ /* 0x000fe20000010000 */
[----:B------:R-:W-:Y:S01]  /*1060*/  FADD.FTZ R27, R17, R28 ;  /* 0x0000001c111b7221 */ /* 0x000fe20000010000 */
[----:B------:R-:W-:Y:S06]  /*1070*/  BRA `(.L_x_1245) ;  /* 0x0000000800007947 */ /* 0x000fec0003800000 */
.L_x_1244:
[----:B-----5:R-:W-:Y:S01]  /*1080*/  FADD.FTZ R21, R12, -UR34 ;  /* 0x800000220c157e21 */ /* 0x020fe20008010000 */
[----:B------:R-:W-:Y:S01]  /*1090*/  FADD.FTZ R20, R13, -UR34 ;  /* 0x800000220d147e21 */ /* 0x000fe20008010000 */
[----:B------:R-:W-:Y:S01]  /*10a0*/  FADD.FTZ R35, R4, -UR34 ;  /* 0x8000002204237e21 */ /* 0x000fe20008010000 */
[----:B------:R-:W-:Y:S01]  /*10b0*/  FADD.FTZ R22, R5, -UR34 ;  /* 0x8000002205167e21 */ /* 0x000fe20008010000 */
[----:B------:R-:W-:Y:S01]  /*10c0*/  FMUL.FTZ R21, R21, UR35 ;  /* 0x0000002315157c20 */ /* 0x000fe20008410000 */
[----:B------:R-:W-:Y:S01]  /*10d0*/  FMUL.FTZ R20, R20, UR35 ;  /* 0x0000002314147c20 */ /* 0x000fe20008410000 */
[----:B------:R-:W-:Y:S01]  /*10e0*/  FMUL.FTZ R35, R35, UR35 ;  /* 0x0000002323237c20 */ /* 0x000fe20008410000 */
[----:B------:R-:W-:Y:S01]  /*10f0*/  FMUL.FTZ R22, R22, UR35 ;  /* 0x0000002316167c20 */ /* 0x000fe20008410000 */
[C-C-:B------:R-:W-:Y:S01]  /*1100*/  FFMA.FTZ R26, R32.reuse, R21, R18.reuse ;  /* 0x00000015201a7223 */ /* 0x140fe20000010012 */
[----:B------:R-:W-:Y:S01]  /*1110*/  FFMA.FTZ R24, R33, R20, R19 ;  /* 0x0000001421187223 */ /* 0x000fe20000010013 */
[----:B------:R-:W-:-:S02]  /*1120*/  FFMA.FTZ R25, R32, R35, R18 ;  /* 0x0000002320197223 */ /* 0x000fc40000010012 */
[----:B------:R-:W-:Y:S01]  /*1130*/  FMUL.FTZ R23, R26, -1.4426950216293334961 ;  /* 0xbfb8aa3b1a177820 */ /* 0x000fe20000410000 */
[----:B------:R-:W-:Y:S01]  /*1140*/  FMUL.FTZ R30, R24, -1.4426950216293334961 ;  /* 0xbfb8aa3b181e7820 */ /* 0x000fe20000410000 */
[----:B------:R-:W-:-:S03]  /*1150*/  FMUL.FTZ R27, R25, -1.4426950216293334961 ;  /* 0xbfb8aa3b191b7820 */ /* 0x000fc60000410000 */
[----:B------:R-:W0:Y:S04]  /*1160*/  MUFU.EX2 R28, R30 ;  /* 0x0000001e001c7308 */ /* 0x000e280000000800 */
[----:B------:R-:W1:Y:S04]  /*1170*/  MUFU.EX2 R23, R23 ;  /* 0x0000001700177308 */ /* 0x000e680000000800 */
[----:B------:R-:W2:Y:S01]  /*1180*/  MUFU.EX2 R27, R27 ;  /* 0x0000001b001b7308 */ /* 0x000ea20000000800 */
[----:B0-----:R-:W-:Y:S01]  /*1190*/  FADD.FTZ R28, R28, 1 ;  /* 0x3f8000001c1c7421 */ /* 0x001fe20000010000 */
[----:B-1----:R-:W-:Y:S01]  /*11a0*/  FADD.FTZ R31, R23, 1 ;  /* 0x3f800000171f7421 */ /* 0x002fe20000010000 */
[----:B------:R-:W-:-:S04]  /*11b0*/  FFMA.FTZ R23, R33, R22, R19 ;  /* 0x0000001621177223 */ /* 0x000fc80000010013 */
[----:B------:R-:W-:Y:S01]  /*11c0*/  MUFU.RCP R28, R28 ;  /* 0x0000001c001c7308 */ /* 0x000fe20000001000 */
[----:B--2---:R-:W-:Y:S01]  /*11d0*/  FADD.FTZ R30, R27, 1 ;  /* 0x3f8000001b1e7421 */ /* 0x004fe20000010000 */
[----:B------:R-:W-:-:S06]  /*11e0*/  FMUL.FTZ R29, R23, -1.4426950216293334961 ;  /* 0xbfb8aa3b171d7820 */ /* 0x000fcc0000410000 */
[----:B------:R-:W0:Y:S08]  /*11f0*/  MUFU.RCP R27, R30 ;  /* 0x0000001e001b7308 */ /* 0x000e300000001000 */
[----:B------:R-:W1:Y:S04]  /*1200*/  MUFU.EX2 R29, R29 ;  /* 0x0000001d001d7308 */ /* 0x000e680000000800 */
[----:B------:R-:W2:Y:S01]  /*1210*/  MUFU.RCP R31, R31 ;  /* 0x0000001f001f7308 */ /* 0x000ea20000001000 */
[----:B0-----:R-:W-:Y:S01]  /*1220*/  FMUL.FTZ R30, R6, R27 ;  /* 0x0000001b061e7220 */ /* 0x001fe20000410000 */
[----:B-1----:R-:W-:Y:S01]  /*1230*/  FADD.FTZ R34, R29, 1 ;  /* 0x3f8000001d227421 */ /* 0x002fe20000010000 */
[----:B------:R-:W-:-:S04]  /*1240*/  FADD.FTZ R29, -R28, 1 ;  /* 0x3f8000001c1d7421 */ /* 0x000fc80000010100 */
[----:B------:R-:W-:Y:S01]  /*1250*/  FFMA.FTZ R24, R24, R29, 1 ;  /* 0x3f80000018187423 */ /* 0x000fe2000001001d */
[----:B------:R-:W0:Y:S01]  /*1260*/  MUFU.RCP R34, R34 ;  /* 0x0000002200227308 */ /* 0x000e220000001000 */
[----:B------:R-:W-:Y:S01]  /*1270*/  FADD.FTZ R29, -R27, 1 ;  /* 0x3f8000001b1d7421 */ /* 0x000fe20000010100 */
[----:B--2---:R-:W-:-:S03]  /*1280*/  FADD.FTZ R49, -R31, 1 ;  /* 0x3f8000001f317421 */ /* 0x004fc60000010100 */
[----:B------:R-:W-:Y:S01]  /*1290*/  FFMA.FTZ R25, R25, R29, 1 ;  /* 0x3f80000019197423 */ /* 0x000fe2000001001d */
[----:B------:R-:W-:Y:S01]  /*12a0*/  FMUL.FTZ R29, R3, R28 ;  /* 0x0000001c031d7220 */ /* 0x000fe20000410000 */
[----:B------:R-:W-:Y:S01]  /*12b0*/  FFMA.FTZ R49, R26, R49, 1 ;  /* 0x3f8000001a317423 */ /* 0x000fe20000010031 */
[----:B------:R-:W-:Y:S01]  /*12c0*/  FMUL.FTZ R26, R2, R31 ;  /* 0x0000001f021a7220 */ /* 0x000fe20000410000 */
[----:B------:R-:W-:Y:S01]  /*12d0*/  FMUL.FTZ R30, R30, R25 ;  /* 0x000000191e1e7220 */ /* 0x000fe20000410000 */
[----:B------:R-:W-:Y:S02]  /*12e0*/  FMUL.FTZ R29, R29, R24 ;  /* 0x000000181d1d7220 */ /* 0x000fe40000410000 */
[----:B------:R-:W-:Y:S02]  /*12f0*/  FMUL.FTZ R26, R26, R49 ;  /* 0x000000311a1a7220 */ /* 0x000fe40000410000 */
[----:B------:R-:W-:Y:S01]  /*1300*/  FMUL.FTZ R25, R33, R29 ;  /* 0x0000001d21197220 */ /* 0x000fe20000410000 */
[----:B0-----:R-:W-:Y:S01]  /*1310*/  FADD.FTZ R24, -R34, 1 ;  /* 0x3f80000022187421 */ /* 0x001fe20000010100 */
[----:B------:R-:W-:-:S03]  /*1320*/  FMUL.FTZ R31, R7, R34 ;  /* 0x00000022071f7220 */ /* 0x000fc60000410000 */
[----:B------:R-:W-:Y:S01]  /*1330*/  FFMA.FTZ R28, R23, R24, 1 ;  /* 0x3f800000171c7423 */ /* 0x000fe20000010018 */
[----:B------:R-:W-:Y:S01]  /*1340*/  FMUL.FTZ R24, R32, R26 ;  /* 0x0000001a20187220 */ /* 0x000fe20000410000 */
[----:B------:R-:W-:Y:S02]  /*1350*/  FADD.FTZ R23, R8, -UR34 ;  /* 0x8000002208177e21 */ /* 0x000fe40008010000 */
[----:B------:R-:W-:Y:S01]  /*1360*/  FMUL.FTZ R31, R31, R28 ;  /* 0x0000001c1f1f7220 */ /* 0x000fe20000410000 */
[----:B------:R-:W-:Y:S01]  /*1370*/  FFMA.FTZ R49, R21, R24, RZ ;  /* 0x0000001815317223 */ /* 0x000fe200000100ff */
[----:B------:R-:W-:Y:S01]  /*1380*/  FADD.FTZ R24, RZ, R24 ;  /* 0x00000018ff187221 */ /* 0x000fe20000010000 */
[----:B------:R-:W-:Y:S01]  /*1390*/  FMUL.FTZ R23, R23, UR35 ;  /* 0x0000002317177c20 */ /* 0x000fe20008410000 */
[----:B------:R-:W-:Y:S01]  /*13a0*/  FFMA.FTZ R28, R21, R26, RZ ;  /* 0x0000001a151c7223 */ /* 0x000fe200000100ff */
[----:B------:R-:W-:Y:S01]  /*13b0*/  FFMA.FTZ R49, R20, R25, R49 ;  /* 0x0000001914317223 */ /* 0x000fe20000010031 */
[----:B------:R-:W-:Y:S01]  /*13c0*/  FADD.FTZ R25, R25, R24 ;  /* 0x0000001819197221 */ /* 0x000fe20000010000 */
[----:B------:R-:W-:Y:S01]  /*13d0*/  FFMA.FTZ R24, R32, R23, R18 ;  /* 0x0000001720187223 */ /* 0x000fe20000010012 */
[----:B------:R-:W-:Y:S01]  /*13e0*/  FADD.FTZ R21, RZ, R26 ;  /* 0x0000001aff157221 */ /* 0x000fe20000010000 */
[----:B------:R-:W-:-:S02]  /*13f0*/  FFMA.FTZ R28, R35, R30, R28 ;  /* 0x0000001e231c7223 */ /* 0x000fc4000001001c */
[----:B------:R-:W-:Y:S01]  /*1400*/  FMUL.FTZ R27, R24, -1.4426950216293334961 ;  /* 0xbfb8aa3b181b7820 */ /* 0x000fe20000410000 */
[----:B------:R-:W-:Y:S01]  /*1410*/  FADD.FTZ R26, R21, R30 ;  /* 0x0000001e151a7221 */ /* 0x000fe20000010000 */
[----:B------:R-:W-:-:S04]  /*1420*/  FMUL.FTZ R30, R32, R30 ;  /* 0x0000001e201e7220 */ /* 0x000fc80000410000 */
[----:B------:R-:W0:Y:S01]  /*1430*/  MUFU.EX2 R27, R27 ;  /* 0x0000001b001b7308 */ /* 0x000e220000000800 */
[----:B------:R-:W-:Y:S01]  /*1440*/  FFMA.FTZ R34, R35, R30, R49 ;  /* 0x0000001e23227223 */ /* 0x000fe20000010031 */
[----:B------:R-:W-:Y:S01]  /*1450*/  FADD.FTZ R25, R25, R30 ;  /* 0x0000001e19197221 */ /* 0x000fe20000010000 */
[----:B------:R-:W-:Y:S01]  /*1460*/  FFMA.FTZ R35, R20, R29, RZ ;  /* 0x0000001d14237223 */ /* 0x000fe200000100ff */
[----:B------:R-:W-:-:S03]  /*1470*/  FADD.FTZ R20, RZ, R29 ;  /* 0x0000001dff147221 */ /* 0x000fc60000010000 */
[-C--:B------:R-:W-:Y:S01]  /*1480*/  FFMA.FTZ R29, R22, R31.reuse, R35 ;  /* 0x0000001f161d7223 */ /* 0x080fe20000010023 */
[----:B------:R-:W-:Y:S01]  /*1490*/  FADD.FTZ R20, R20, R31 ;  /* 0x0000001f14147221 */ /* 0x000fe20000010000 */
[----:B------:R-:W-:-:S04]  /*14a0*/  FMUL.FTZ R31, R33, R31 ;  /* 0x0000001f211f7220 */ /* 0x000fc80000410000 */
[----:B------:R-:W-:Y:S01]  /*14b0*/  FFMA.FTZ R34, R22, R31, R34 ;  /* 0x0000001f16227223 */ /* 0x000fe20000010022 */
[----:B0-----:R-:W-:Y:S01]  /*14c0*/  FADD.FTZ R27, R27, 1 ;  /* 0x3f8000001b1b7421 */ /* 0x001fe20000010000 */
[----:B------:R-:W-:-:S05]  /*14d0*/  FADD.FTZ R25, R31, R25 ;  /* 0x000000191f197221 */ /* 0x000fca0000010000 */
[----:B------:R-:W0:Y:S02]  /*14e0*/  MUFU.RCP R27, R27 ;  /* 0x0000001b001b7308 */ /* 0x000e240000001000 */
[----:B0-----:R-:W-:-:S04]  /*14f0*/  FADD.FTZ R21, -R27, 1 ;  /* 0x3f8000001b157421 */ /* 0x001fc80000010100 */
[----:B------:R-:W-:Y:S01]  /*1500*/  FFMA.FTZ R24, R24, R21, 1 ;  /* 0x3f80000018187423 */ /* 0x000fe20000010015 */
[----:B------:R-:W-:-:S04]  /*1510*/  FMUL.FTZ R21, R10, R27 ;  /* 0x0000001b0a157220 */ /* 0x000fc80000410000 */
[----:B------:R-:W-:Y:S01]  /*1520*/  FMUL.FTZ R21, R21, R24 ;  /* 0x0000001815157220 */ /* 0x000fe20000410000 */
[----:B------:R-:W-:-:S03]  /*1530*/  FADD.FTZ R24, R9, -UR34 ;  /* 0x8000002209187e21 */ /* 0x000fc60008010000 */
[----:B------:R-:W-:Y:S01]  /*1540*/  FADD.FTZ R26, R26, R21 ;  /* 0x000000151a1a7221 */ /* 0x000fe20000010000 */
[----:B------:R-:W-:Y:S01]  /*1550*/  FMUL.FTZ R24, R24, UR35 ;  /* 0x0000002318187c20 */ /* 0x000fe20008410000 */
[-C--:B------:R-:W-:Y:S01]  /*1560*/  FFMA.FTZ R28, R23, R21.reuse, R28 ;  /* 0x00000015171c7223 */ /* 0x080fe2000001001c */
[----:B------:R-:W-:Y:S02]  /*1570*/  FMUL.FTZ R21, R32, R21 ;  /* 0x0000001520157220 */ /* 0x000fe40000410000 */
[----:B------:R-:W-:Y:S02]  /*1580*/  FFMA.FTZ R27, R33, R24, R19 ;  /* 0x00000018211b7223 */ /* 0x000fe40000010013 */
[----:B------:R-:W-:Y:S01]  /*1590*/  FFMA.FTZ R23, R23, R21, R34 ;  /* 0x0000001517177223 */ /* 0x000fe20000010022 */
[----:B------:R-:W-:Y:S01]  /*15a0*/  FADD.FTZ R25, R25, R21 ;  /* 0x0000001519197221 */ /* 0x000fe20000010000 */
[----:B------:R-:W-:-:S06]  /*15b0*/  FMUL.FTZ R49, R27, -1.4426950216293334961 ;  /* 0xbfb8aa3b1b317820 */ /* 0x000fcc0000410000 */
[----:B------:R-:W0:Y:S02]  /*15c0*/  MUFU.EX2 R49, R49 ;  /* 0x0000003100317308 */ /* 0x000e240000000800 */
[----:B0-----:R-:W-:-:S06]  /*15d0*/  FADD.FTZ R30, R49, 1 ;  /* 0x3f800000311e7421 */ /* 0x001fcc0000010000 */
        /* <DEDUP_REMOVED lines=15> */
[----:B0-----:R-:W-:-:S04]  /*16d0*/  FADD.FTZ R49, R35, 1 ;  /* 0x3f80000023317421 */ /* 0x001fc80000010000 */
[----:B------:R-:W0:Y:S02]  /*16e0*/  MUFU.RCP R31, R49 ;  /* 0x00000031001f7308 */ /* 0x000e240000001000 */
[----:B0-----:R-:W-:Y:S01]  /*16f0*/  FADD.FTZ R34, -R31, 1 ;  /* 0x3f8000001f227421 */ /* 0x001fe20000010100 */
[----:B------:R-:W-:-:S03]  /*1700*/  FMUL.FTZ R31, R16, R31 ;  /* 0x0000001f101f7220 */ /* 0x000fc60000410000 */
[----:B------:R-:W-:Y:S01]  /*1710*/  FFMA.FTZ R34, R30, R34, 1 ;  /* 0x3f8000001e227423 */ /* 0x000fe20000010022 */
[----:B------:R-:W-:-:S03]  /*1720*/  FADD.FTZ R30, R15, -UR34 ;  /* 0x800000220f1e7e21 */ /* 0x000fc60008010000 */
[----:B------:R-:W-:Y:S01]  /*1730*/  FMUL.FTZ R31, R31, R34 ;  /* 0x000000221f1f7220 */ /* 0x000fe20000410000 */
[----:B------:R-:W-:-:S03]  /*1740*/  FMUL.FTZ R30, R30, UR35 ;  /* 0x000000231e1e7c20 */ /* 0x000fc60008410000 */
[----:B------:R-:W-:Y:S01]  /*1750*/  FMUL.FTZ R22, R32, R31 ;  /* 0x0000001f20167220 */ /* 0x000fe20000410000 */
[----:B------:R-:W-:Y:S01]  /*1760*/  FFMA.FTZ R21, R33, R30, R19 ;  /* 0x0000001e21157223 */ /* 0x000fe20000010013 */
[----:B------:R-:W-:-:S03]  /*1770*/  FADD.FTZ R26, R26, R31 ;  /* 0x0000001f1a1a7221 */ /* 0x000fc60000010000 */
        /* <DEDUP_REMOVED lines=8> */
[----:B------:R-:W-:Y:S01]  /*1800*/  FFMA.FTZ R21, R27, R22, R24 ;  /* 0x000000161b157223 */ /* 0x000fe20000010018 */
[----:B------:R-:W-:Y:S01]  /*1810*/  FADD.FTZ R22, R25, R22 ;  /* 0x0000001619167221 */ /* 0x000fe20000010000 */
[----:B------:R-:W-:Y:S01]  /*1820*/  FFMA.FTZ R24, R27, R31, R28 ;  /* 0x0000001f1b187223 */ /* 0x000fe2000001001c */
[----:B------:R-:W-:Y:S01]  /*1830*/  FMUL.FTZ R25, R33, R23 ;  /* 0x0000001721197220 */ /* 0x000fe20000410000 */
[----:B------:R-:W-:-:S03]  /*1840*/  FADD.FTZ R27, R20, R23 ;  /* 0x00000017141b7221 */ /* 0x000fc60000010000 */
[C---:B------:R-:W-:Y:S01]  /*1850*/  FFMA.FTZ R21, R30.reuse, R25, R21 ;  /* 0x000000191e157223 */ /* 0x040fe20000010015 */
[----:B------:R-:W-:Y:S01]  /*1860*/  FADD.FTZ R22, R25, R22 ;  /* 0x0000001619167221 */ /* 0x000fe20000010000 */
[----:B------:R-:W-:-:S07]  /*1870*/  FFMA.FTZ R25, R30, R23, R29 ;  /* 0x000000171e197223 */ /* 0x000fce000001001d */
.L_x_1245:
[----:B------:R-:W0:Y:S01]  /*1880*/  SHFL.DOWN PT, R20, R21, 0x1, 0x1f ;  /* 0x08201f0015147f89 */ /* 0x000e2200000e0000 */
[C---:B------:R-:W-:Y:S01]  /*1890*/  ISETP.GT.AND P1, PT, R40.reuse, 0x1e, PT ;  /* 0x0000001e2800780c */ /* 0x040fe20003f24270 */
[----:B------:R-:W-:Y:S01]  /*18a0*/  BSSY.RECONVERGENT B0, `(.L_x_1246) ;  /* 0x0000020000007945 */ /* 0x000fe20003800200 */
[----:B------:R-:W-:Y:S01]  /*18b0*/  ISETP.GT.AND P3, PT, R40, 0xf, PT ;  /* 0x0000000f2800780c */ /* 0x000fe20003f64270 */
[----:B------:R-:W1:Y:S01]  /*18c0*/  SHFL.DOWN PT, R23, R22, 0x1, 0x1f ;  /* 0x08201f0016177f89 */ /* 0x000e6200000e0000 */
[C---:B------:R-:W-:Y:S02]  /*18d0*/  ISETP.NE.AND P2, PT, R41.reuse, RZ, PT ;  /* 0x000000ff2900720c */ /* 0x040fe40003f45270 */
[----:B------:R-:W-:Y:S01]  /*18e0*/  ISETP.GT.U32.AND P5, PT, R41, 0x17, PT ;  /* 0x000000172900780c */ /* 0x000fe20003fa4070 */
        /* <DEDUP_REMOVED lines=26> */
[----:B------:R3:W-:Y:S02]  /*1a90*/  @!P1 STS.64 [R45+UR9+0x10], R34 ;  /* 0x000010222d009988 */ /* 0x0007e40008000a09 */
.L_x_1247:
[----:B------:R-:W-:Y:S05]  /*1aa0*/  BSYNC.RECONVERGENT B0 ;  /* 0x0000000000007941 */ /* 0x000fea0003800200 */
.L_x_1246:
[----:B------:R-:W-:Y:S06]  /*1ab0*/  BAR.SYNC.DEFER_BLOCKING 0x0 ;  /* 0x0000000000007b1d */ /* 0x000fec0000010000 */
[----:B------:R-:W-:Y:S04]  /*1ac0*/  BSSY.RECONVERGENT B0, `(.L_x_1248) ;  /* 0x0000021000007945 */ /* 0x000fe80003800200 */
[----:B------:R-:W-:Y:S05]  /*1ad0*/  @P2 BRA `(.L_x_1249) ;  /* 0x00000000007c2947 */ /* 0x000fea0003800000 */
[----:B------:R-:W4:Y:S01]  /*1ae0*/  S2UR UR7, SR_CgaCtaId ;  /* 0x00000000000779c3 */ /* 0x000f220000008800 */
[----:B------:R-:W-:Y:S02]  /*1af0*/  UMOV UR6, 0x400 ;  /* 0x0000040000067882 */ /* 0x000fe40000000000 */
[----:B----4-:R-:W-:-:S09]  /*1b00*/  ULEA UR6, UR7, UR6, 0x18 ;  /* 0x0000000607067291 */ /* 0x010fd2000f8ec0ff */
[----:B------:R-:W4:Y:S04]  /*1b10*/  LDS.64 R28, [UR6+0x18] ;  /* 0x00001806ff1c7984 */ /* 0x000f280008000a00 */
[----:B-12---:R-:W1:Y:S01]  /*1b20*/  LDS.128 R20, [UR6+0x20] ;  /* 0x00002006ff147984 */ /* 0x006e620008000c00 */
[----:B----4-:R-:W-:Y:S01]  /*1b30*/  FADD.FTZ R31, R34, R28 ;  /* 0x0000001c221f7221 */ /* 0x010fe20000010000 */
[----:B0--3--:R-:W-:-:S03]  /*1b40*/  FADD.FTZ R34, R35, R29 ;  /* 0x0000001d23227221 */ /* 0x009fc60000010000 */
        /* <DEDUP_REMOVED lines=24> */
.L_x_1249:
[----:B------:R-:W-:Y:S05]  /*1cd0*/  BSYNC.RECONVERGENT B0 ;  /* 0x0000000000007941 */ /* 0x000fea0003800200 */
.L_x_1248:
[----:B------:R-:W-:Y:S06]  /*1ce0*/  BAR.SYNC.DEFER_BLOCKING 0x0 ;  /* 0x0000000000007b1d */ /* 0x000fec0000010000 */
[----:B------:R-:W-:Y:S04]  /*1cf0*/  BSSY.RECONVERGENT B0, `(.L_x_1250) ;  /* 0x000004d000007945 */ /* 0x000fe80003800200 */
[----:B------:R-:W-:Y:S05]  /*1d00*/  @P5 BRA `(.L_x_1251) ;  /* 0x00000004002c5947 */ /* 0x000fea0003800000 */
[----:B-12---:R-:W1:Y:S04]  /*1d10*/  LDS.128 R20, [R46+0x180] ;  /* 0x000180002e147984 */ /* 0x006e680000000c00 */
        /* <DEDUP_REMOVED lines=70> */
[----:B-1----:R-:W-:Y:S01]  /*2180*/  FADD.FTZ R24, R49, R20 ;  /* 0x0000001431187221 */ /* 0x002fe20000010000 */
[----:B------:R-:W-:Y:S01]  /*2190*/  FADD.FTZ R25, R28, R21 ;  /* 0x000000151c197221 */ /* 0x000fe20000010000 */
[----:B------:R-:W-:Y:S01]  /*21a0*/  FADD.FTZ R26, R29, R22 ;  /* 0x000000161d1a7221 */ /* 0x000fe20000010000 */
[----:B------:R-:W-:-:S07]  /*21b0*/  FADD.FTZ R27, R30, R23 ;  /* 0x000000171e1b7221 */ /* 0x000fce0000010000 */
.L_x_1251:
[----:B------:R-:W-:Y:S05]  /*21c0*/  BSYNC.RECONVERGENT B0 ;  /* 0x0000000000007941 */ /* 0x000fea0003800200 */
.L_x_1250:
[----:B------:R-:W-:Y:S04]  /*21d0*/  BSSY.RECONVERGENT B0, `(.L_x_1252) ;  /* 0x000001d000007945 */ /* 0x000fe80003800200 */
[----:B------:R-:W-:Y:S05]  /*21e0*/  @P5 BRA `(.L_x_1253) ;  /* 0x00000000006c5947 */ /* 0x000fea0003800000 */
[----:B--2---:R-:W2:Y:S01]  /*21f0*/  LDC.64 R22, c[0x0][0x3d8] ;  /* 0x0000f600ff167b82 */ /* 0x004ea20000000a00 */
[----:B------:R-:W-:-:S07]  /*2200*/  IMAD R29, R48, 0x18, R41 ;  /* 0x00000018301d7824 */ /* 0x000fce00078e0229 */
[----:B-1----:R-:W1:Y:S01]  /*2210*/  LDC.64 R20, c[0x0][0x3f8] ;  /* 0x0000fe00ff147b82 */ /* 0x002e620000000a00 */
[----:B--2---:R-:W-:-:S05]  /*2220*/  IMAD.WIDE R28, R29, 0x4, R22 ;  /* 0x000000041d1c7825 */ /* 0x004fca00078e0216 */
[----:B------:R2:W-:Y:S01]  /*2230*/  REDG.E.ADD.F32.FTZ.RN.STRONG.GPU desc[UR24][R28.64], R24 ;  /* 0x000000181c0079a6 */ /* 0x0005e2000c12f318 */
[----:B-1----:R-:W-:Y:S01]  /*2240*/  IMAD.WIDE.U32 R22, R20, 0x3, RZ ;  /* 0x0000000314167825 */ /* 0x002fe200078e00ff */
[----:B------:R-:W-:-:S04]  /*2250*/  LEA R31, R21, R21, 0x1 ;  /* 0x00000015151f7211 */ /* 0x000fc800078e08ff */
[----:B------:R-:W-:Y:S02]  /*2260*/  IADD3 R31, PT, PT, R23, R31, RZ ;  /* 0x0000001f171f7210 */ /* 0x000fe40007ffe0ff */
[----:B------:R-:W-:Y:S02]  /*2270*/  LEA.HI R48, P1, R21, R20, RZ, 0x1 ;  /* 0x0000001415307211 */ /* 0x000fe400078308ff */
[----:B------:R-:W-:Y:S02]  /*2280*/  LEA.HI R30, P5, R31, R22, RZ, 0x1 ;  /* 0x000000161f1e7211 */ /* 0x000fe400078b08ff */
[----:B------:R-:W-:-:S04]  /*2290*/  LEA R22, P3, R20, R28, 0x2 ;  /* 0x0000001c14167211 */ /* 0x000fc800078610ff */
[----:B------:R-:W-:Y:S02]  /*22a0*/  LEA.HI.X R23, R20, R29, R21, 0x2, P3 ;  /* 0x0000001d14177211 */ /* 0x000fe400018f1415 */
[----:B------:R-:W-:Y:S02]  /*22b0*/  SHF.L.U32 R20, R48, 0x1, RZ ;  /* 0x0000000130147819 */ /* 0x000fe400000006ff */
[----:B------:R-:W-:Y:S02]  /*22c0*/  IADD3.X R21, PT, PT, RZ, R21, RZ, P1, !PT ;  /* 0x00000015ff157210 */ /* 0x000fe40000ffe4ff */
[----:B------:R-:W-:Y:S02]  /*22d0*/  LOP3.LUT R20, R20, 0xfffffffc, RZ, 0xc0, !PT ;  /* 0xfffffffc14147812 */ /* 0x000fe400078ec0ff */
[----:B------:R-:W-:Y:S02]  /*22e0*/  SHF.L.U32 R49, R30, 0x1, RZ ;  /* 0x000000011e317819 */ /* 0x000fe400000006ff */
[----:B------:R-:W-:-:S02]  /*22f0*/  SHF.L.U64.HI R21, R48, 0x1, R21 ;  /* 0x0000000130157819 */ /* 0x000fc40000010215 */
[----:B------:R-:W-:Y:S02]  /*2300*/  IADD3 R20, P1, PT, R28, R20, RZ ;  /* 0x000000141c147210 */ /* 0x000fe40007f3e0ff */
[----:B------:R-:W-:Y:S02]  /*2310*/  IADD3.X R31, PT, PT, RZ, R31, RZ, P5, !PT ;  /* 0x0000001fff1f7210 */ /* 0x000fe40002ffe4ff */
[----:B------:R-:W-:Y:S02]  /*2320*/  LOP3.LUT R49, R49, 0xfffffffc, RZ, 0xc0, !PT ;  /* 0xfffffffc31317812 */ /* 0x000fe400078ec0ff */
[C---:B------:R-:W-:Y:S02]  /*2330*/  IADD3.X R21, PT, PT, R29.reuse, R21, RZ, P1, !PT ;  /* 0x000000151d157210 */ /* 0x040fe40000ffe4ff */
[----:B------:R-:W-:Y:S02]  /*2340*/  SHF.L.U64.HI R31, R30, 0x1, R31 ;  /* 0x000000011e1f7819 */ /* 0x000fe4000001021f */
[----:B--2---:R-:W-:Y:S01]  /*2350*/  IADD3 R28, P1, PT, R28, R49, RZ ;  /* 0x000000311c1c7210 */ /* 0x004fe20007f3e0ff */
[----:B------:R4:W-:Y:S03]  /*2360*/  REDG.E.ADD.F32.FTZ.RN.STRONG.GPU desc[UR24][R20.64], R25 ;  /* 0x00000019140079a6 */ /* 0x0009e6000c12f318 */
[----:B------:R-:W-:Y:S01]  /*2370*/  IADD3.X R29, PT, PT, R29, R31, RZ, P1, !PT ;  /* 0x0000001f1d1d7210 */ /* 0x000fe20000ffe4ff */
[----:B------:R4:W-:Y:S04]  /*2380*/  REDG.E.ADD.F32.FTZ.RN.STRONG.GPU desc[UR24][R22.64], R26 ;  /* 0x0000001a160079a6 */ /* 0x0009e8000c12f318 */
[----:B------:R4:W-:Y:S04]  /*2390*/  REDG.E.ADD.F32.FTZ.RN.STRONG.GPU desc[UR24][R28.64], R27 ;  /* 0x0000001b1c0079a6 */ /* 0x0009e8000c12f318 */
.L_x_1253:
[----:B------:R-:W-:Y:S05]  /*23a0*/  BSYNC.RECONVERGENT B0 ;  /* 0x0000000000007941 */ /* 0x000fea0003800200 */
.L_x_1252:
[----:B------:R-:W-:-:S09]  /*23b0*/  UISETP.GE.U32.AND UP1, UPT, UR29, 0x2, UPT ;  /* 0x000000021d00788c */ /* 0x000fd2000bf26070 */
[----:B------:R-:W-:Y:S05]  /*23c0*/  BRA.U !UP1, `(.L_x_1254) ;  /* 0x0000000d092c7547 */ /* 0x000fea000b800000 */
[----:B------:R-:W5:Y:S01]  /*23d0*/  LDCU.64 UR6, c[0x0][0x3d0] ;  /* 0x00007a00ff0677ac */ /* 0x000f620008000a00 */
[----:B----4-:R-:W-:Y:S01]  /*23e0*/  MOV R20, UR29 ;  /* 0x0000001d00147c02 */ /* 0x010fe20008000f00 */
[----:B------:R-:W-:-:S03]  /*23f0*/  ULOP3.LUT UR17, UR4, 0x1, URZ, 0xc0, !UPT ;  /* 0x0000000104117892 */ /* 0x000fc6000f8ec0ff */
[----:B------:R-:W-:Y:S01]  /*2400*/  ISETP.GE.U32.AND P3, PT, R20, 0x8, PT ;  /* 0x000000081400780c */ /* 0x000fe20003f66070 */
[----:B------:R-:W-:-:S04]  /*2410*/  UIMAD UR18, UR17, UR27, URZ ;  /* 0x0000001b111272a4 */ /* 0x000fc8000f8e02ff */
[----:B------:R-:W-:-:S04]  /*2420*/  UIMAD UR17, UR18, UR29, URZ ;  /* 0x0000001d121172a4 */ /* 0x000fc8000f8e02ff */
[----:B------:R-:W-:-:S04]  /*2430*/  USHF.L.U32 UR17, UR17, 0x1, URZ ;  /* 0x0000000111117899 */ /* 0x000fc800080006ff */
[----:B-----5:R-:W-:Y:S01]  /*2440*/  UIMAD.WIDE UR6, UR17, 0x4, UR6 ;  /* 0x00000004110678a5 */ /* 0x020fe2000f8e0206 */
[----:B------:R-:W-:Y:S11]  /*2450*/  @P2 BRA `(.L_x_1255) ;  /* 0x00000000005c2947 */ /* 0x000ff60003800000 */
[----:B--2---:R-:W2:Y:S01]  /*2460*/  LDC.64 R22, c[0x0][0x3c8] ;  /* 0x0000f200ff167b82 */ /* 0x004ea20000000a00 */
[----:B------:R-:W-:Y:S01]  /*2470*/  MOV R24, UR4 ;  /* 0x0000000400187c02 */ /* 0x000fe20008000f00 */
[----:B------:R-:W-:Y:S02]  /*2480*/  UIADD3 UR17, UPT, UPT, UR18, UR5, URZ ;  /* 0x0000000512117290 */ /* 0x000fe4000fffe0ff */
[----:B------:R-:W-:Y:S01]  /*2490*/  UIMAD.WIDE.U32 UR20, UR30, 0x8, UR6 ;  /* 0x000000081e1478a5 */ /* 0x000fe2000f8e0006 */
[----:B------:R-:W-:-:S03]  /*24a0*/  LOP3.LUT P1, R24, R24, 0x2, RZ, 0xc0, !PT ;  /* 0x0000000218187812 */ /* 0x000fc6000782c0ff */
[----:B------:R-:W-:Y:S02]  /*24b0*/  MOV R25, UR17 ;  /* 0x0000001100197c02 */ /* 0x000fe40008000f00 */
[----:B------:R-:W-:Y:S02]  /*24c0*/  SEL R27, RZ, UR29, P1 ;  /* 0x0000001dff1b7c07 */ /* 0x000fe40008800000 */
[----:B------:R-:W-:Y:S02]  /*24d0*/  MOV R20, UR20 ;  /* 0x0000001400147c02 */ /* 0x000fe40008000f00 */
[----:B------:R-:W-:Y:S02]  /*24e0*/  ISETP.NE.AND P1, PT, R27, -0x1, PT ;  /* 0xffffffff1b00780c */ /* 0x000fe40003f25270 */
[----:B-1----:R-:W-:-:S05]  /*24f0*/  MOV R21, UR21 ;  /* 0x0000001500157c02 */ /* 0x002fca0008000f00 */
[----:B------:R4:W-:Y:S01]  /*2500*/  STG.E.64 desc[UR24][R20.64], R34 ;  /* 0x0000002214007986 */ /* 0x0009e2000c101b18 */
[----:B--2---:R-:W-:Y:S01]  /*2510*/  IMAD.WIDE.U32 R22, R25, 0x4, R22 ;  /* 0x0000000419167825 */ /* 0x004fe200078e0016 */
[----:B------:R-:W-:Y:S01]  /*2520*/  IADD3 R25, PT, PT, -R24, 0x1, RZ ;  /* 0x0000000118197810 */ /* 0x000fe20007ffe1ff */
[----:B------:R-:W-:Y:S06]  /*2530*/  MEMBAR.ALL.GPU ;  /* 0x0000000000007992 */ /* 0x000fec000000a000 */
[----:B------:R-:W-:-:S00]  /*2540*/  ERRBAR ;  /* 0x00000000000079ab */ /* 0x000fc00000000000 */
[----:B------:R-:W-:Y:S06]  /*2550*/  CGAERRBAR ;  /* 0x00000000000075ab */ /* 0x000fec0000000000 */
[----:B------:R4:W-:Y:S01]  /*2560*/  REDG.E.ADD.S32.STRONG.GPU desc[UR24][R22.64], R25 ;  /* 0x000000191600798e */ /* 0x0009e2000c12e318 */
[----:B------:R-:W-:Y:S05]  /*2570*/  @!P1 BRA `(.L_x_1255) ;  /* 0x0000000000149947 */ /* 0x000fea0003800000 */
.L_x_1256:
[----:B----4-:R-:W2:Y:S04]  /*2580*/  LDG.E.STRONG.GPU R20, desc[UR24][R22.64] ;  /* 0x0000001816147981 */ /* 0x010ea8000c1ef900 */
[----:B--2---:R-:W-:Y:S01]  /*2590*/  CCTL.IVALL ;  /* 0x00000000ff00798f */ /* 0x004fe20002000000 */
[----:B------:R-:W-:Y:S05]  /*25a0*/  YIELD ;  /* 0x0000000000007946 */ /* 0x000fea0003800000 */
[----:B------:R-:W-:-:S13]  /*25b0*/  ISETP.NE.AND P1, PT, R20, R27, PT ;  /* 0x0000001b1400720c */ /* 0x000fda0003f25270 */
[----:B------:R-:W-:Y:S05]  /*25c0*/  @P1 BRA `(.L_x_1256) ;  /* 0xfffffffc00ec1947 */ /* 0x000fea000383ffff */
.L_x_1255:
[----:B------:R-:W-:Y:S05]  /*25d0*/  WARPSYNC.ALL ;  /* 0x0000000000007948 */ /* 0x000fea0003800000 */
[----:B------:R-:W-:Y:S01]  /*25e0*/  BAR.SYNC.DEFER_BLOCKING 0x0 ;  /* 0x0000000000007b1d */ /* 0x000fe20000010000 */
[----:B------:R-:W-:-:S05]  /*25f0*/  HFMA2 R28, -RZ, RZ, 0, 0 ;  /* 0x00000000ff1c7431 */ /* 0x000fca00000001ff */
[----:B------:R-:W-:Y:S05]  /*2600*/  @!P3 BRA `(.L_x_1257) ;  /* 0x000000040078b947 */ /* 0x000fea0003800000 */
[----:B------:R-:W-:Y:S01]  /*2610*/  MOV R28, RZ ;  /* 0x000000ff001c7202 */ /* 0x000fe20000000f00 */
[----:B------:R-:W-:Y:S02]  /*2620*/  UIADD3 UR36, UPT, UPT, UR5, UR27, URZ ;  /* 0x0000001b05247290 */ /* 0x000fe4000fffe0ff */
[----:B------:R-:W-:Y:S01]  /*2630*/  UIADD3 UR37, UPT, UPT, -UR26, URZ, URZ ;  /* 0x000000ff1a257290 */ /* 0x000fe2000fffe1ff */
[----:B------:R-:W-:Y:S01]  /*2640*/  UMOV UR17, UR5 ;  /* 0x0000000500117c82 */ /* 0x000fe20008000000 */
[----:B------:R-:W-:Y:S01]  /*2650*/  UMOV UR18, UR15 ;  /* 0x0000000f00127c82 */ /* 0x000fe20008000000 */
[----:B------:R-:W-:Y:S01]  /*2660*/  UMOV UR19, UR14 ;  /* 0x0000000e00137c82 */ /* 0x000fe20008000000 */
[----:B------:R-:W-:Y:S01]  /*2670*/  UMOV UR20, UR13 ;  /* 0x0000000d00147c82 */ /* 0x000fe20008000000 */
[----:B------:R-:W-:Y:S01]  /*2680*/  UMOV UR21, UR12 ;  /* 0x0000000c00157c82 */ /* 0x000fe20008000000 */
[----:B------:R-:W-:Y:S01]  /*2690*/  UMOV UR22, UR11 ;  /* 0x0000000b00167c82 */ /* 0x000fe20008000000 */
[----:B------:R-:W-:-:S05]  /*26a0*/  UMOV UR23, UR10 ;  /* 0x0000000a00177c82 */ /* 0x000fca0008000000 */
.L_x_1258:
[----:B------:R-:W-:Y:S02]  /*26b0*/  ISETP.EQ.OR P1, PT, RZ, UR37, P2 ;  /* 0x00000025ff007c0c */ /* 0x000fe40009722670 */
[C---:B----4-:R-:W-:Y:S02]  /*26c0*/  IADD3 R20, PT, PT, R28.reuse, 0x1, RZ ;  /* 0x000000011c147810 */ /* 0x050fe40007ffe0ff */
[----:B-1----:R-:W-:Y:S02]  /*26d0*/  IADD3 R21, PT, PT, R28, 0x2, RZ ;  /* 0x000000021c157810 */ /* 0x002fe40007ffe0ff */
[----:B------:R-:W-:Y:S02]  /*26e0*/  ISETP.EQ.OR P3, PT, R20, UR26, P2 ;  /* 0x0000001a14007c0c */ /* 0x000fe40009762670 */
[----:B------:R-:W-:Y:S02]  /*26f0*/  ISETP.EQ.OR P6, PT, R21, UR26, P2 ;  /* 0x0000001a15007c0c */ /* 0x000fe400097c2670 */
[----:B------:R-:W-:-:S03]  /*2700*/  IADD3 R20, PT, PT, R28, 0x3, RZ ;  /* 0x000000031c147810 */ /* 0x000fc60007ffe0ff */
[----:B------:R-:W-:Y:S01]  /*2710*/  VOTEU.ALL UP1, P1 ;  /* 0x0000000000ff7886 */ /* 0x000fe20000820000 */
[----:B------:R-:W-:-:S04]  /*2720*/  ISETP.EQ.OR P5, PT, R20, UR26, P2 ;  /* 0x0000001a14007c0c */ /* 0x000fc800097a2670 */
[----:B------:R-:W-:Y:S01]  /*2730*/  @!UP1 UIMAD.WIDE.U32 UR38, UR17, 0x8, UR6 ;  /* 0x00000008112698a5 */ /* 0x000fe2000f8e0006 */
[----:B------:R-:W-:Y:S02]  /*2740*/  VOTEU.ALL UP1, P3 ;  /* 0x0000000000ff7886 */ /* 0x000fe40001820000 */
[----:B------:R-:W-:-:S03]  /*2750*/  VOTEU.ALL UP2, P6 ;  /* 0x0000000000ff7886 */ /* 0x000fc60003040000 */
[----:B------:R-:W-:Y:S01]  /*2760*/  MOV R20, UR38 ;  /* 0x0000002600147c02 */ /* 0x000fe20008000f00 */
[----:B------:R-:W-:Y:S01]  /*2770*/  @!UP1 UIMAD.WIDE.U32 UR40, UR36, 0x8, UR6 ;  /* 0x00000008242898a5 */ /* 0x000fe2000f8e0006 */
[----:B------:R-:W-:Y:S01]  /*2780*/  MOV R21, UR39 ;  /* 0x0000002700157c02 */ /* 0x000fe20008000f00 */
[----:B------:R-:W-:Y:S01]  /*2790*/  @!UP2 UIMAD.WIDE.U32 UR38, UR18, 0x8, UR6 ;  /* 0x000000081226a8a5 */ /* 0x000fe2000f8e0006 */
[----:B------:R-:W-:-:S03]  /*27a0*/  VOTEU.ALL UP1, P5 ;  /* 0x0000000000ff7886 */ /* 0x000fc60002820000 */
[----:B--2---:R-:W-:Y:S01]  /*27b0*/  MOV R22, UR40 ;  /* 0x0000002800167c02 */ /* 0x004fe20008000f00 */
[----:B------:R-:W0:Y:S01]  /*27c0*/  @!P1 LDG.E.64 R20, desc[UR24][R20.64] ;  /* 0x0000001814149981 */ /* 0x000e22000c1e1b00 */
[----:B------:R-:W-:Y:S02]  /*27d0*/  MOV R23, UR41 ;  /* 0x0000002900177c02 */ /* 0x000fe40008000f00 */
[----:B------:R-:W-:Y:S02]  /*27e0*/  MOV R24, UR38 ;  /* 0x0000002600187c02 */ /* 0x000fe40008000f00 */
[----:B------:R-:W-:Y:S01]  /*27f0*/  MOV R25, UR39 ;  /* 0x0000002700197c02 */ /* 0x000fe20008000f00 */
[----:B------:R-:W-:Y:S01]  /*2800*/  @!UP1 UIMAD.WIDE.U32 UR38, UR19, 0x8, UR6 ;  /* 0x00000008132698a5 */ /* 0x000fe2000f8e0006 */
[----:B------:R-:W2:Y:S04]  /*2810*/  @!P3 LDG.E.64 R22, desc[UR24][R22.64] ;  /* 0x000000181616b981 */ /* 0x000ea8000c1e1b00 */
[----:B------:R-:W4:Y:S01]  /*2820*/  @!P6 LDG.E.64 R24, desc[UR24][R24.64] ;  /* 0x000000181818e981 */ /* 0x000f22000c1e1b00 */
[----:B------:R-:W-:-:S02]  /*2830*/  MOV R26, UR38 ;  /* 0x00000026001a7c02 */ /* 0x000fc40008000f00 */
[----:B------:R-:W-:-:S06]  /*2840*/  MOV R27, UR39 ;  /* 0x00000027001b7c02 */ /* 0x000fcc0008000f00 */
[----:B------:R-:W5:Y:S01]  /*2850*/  @!P5 LDG.E.64 R26, desc[UR24][R26.64] ;  /* 0x000000181a1ad981 */ /* 0x000f62000c1e1b00 */
[----:B------:R-:W-:Y:S01]  /*2860*/  IADD3 R29, PT, PT, R28, 0x4, RZ ;  /* 0x000000041c1d7810 */ /* 0x000fe20007ffe0ff */
[----:B0--3--:R-:W-:Y:S01]  /*2870*/  @!P1 FADD.FTZ R34, R34, R20 ;  /* 0x0000001422229221 */ /* 0x009fe20000010000 */
[----:B------:R-:W-:Y:S01]  /*2880*/  @!P1 FADD.FTZ R35, R35, R21 ;  /* 0x0000001523239221 */ /* 0x000fe20000010000 */
[----:B------:R-:W-:Y:S02]  /*2890*/  IADD3 R20, PT, PT, R28, 0x5, RZ ;  /* 0x000000051c147810 */ /* 0x000fe40007ffe0ff */
[----:B------:R-:W-:Y:S01]  /*28a0*/  ISETP.EQ.OR P1, PT, R29, UR26, P2 ;  /* 0x0000001a1d007c0c */ /* 0x000fe20009722670 */
[----:B--2---:R-:W-:Y:S01]  /*28b0*/  @!P3 FADD.FTZ R34, R34, R22 ;  /* 0x000000162222b221 */ /* 0x004fe20000010000 */
[----:B------:R-:W-:Y:S01]  /*28c0*/  @!P3 FADD.FTZ R35, R35, R23 ;  /* 0x000000172323b221 */ /* 0x000fe20000010000 */
[----:B------:R-:W-:Y:S02]  /*28d0*/  ISETP.EQ.OR P3, PT, R20, UR26, P2 ;  /* 0x0000001a14007c0c */ /* 0x000fe40009762670 */
[----:B------:R-:W-:Y:S01]  /*28e0*/  IADD3 R20, PT, PT, R28, 0x6, RZ ;  /* 0x000000061c147810 */ /* 0x000fe20007ffe0ff */
[----:B----4-:R-:W-:Y:S01]  /*28f0*/  @!P6 FADD.FTZ R34, R34, R24 ;  /* 0x000000182222e221 */ /* 0x010fe20000010000 */
[----:B------:R-:W-:-:S02]  /*2900*/  @!P6 FADD.FTZ R35, R35, R25 ;  /* 0x000000192323e221 */ /* 0x000fc40000010000 */
[----:B------:R-:W-:Y:S02]  /*2910*/  ISETP.EQ.OR P6, PT, R20, UR26, P2 ;  /* 0x0000001a14007c0c */ /* 0x000fe400097c2670 */
[----:B------:R-:W-:Y:S02]  /*2920*/  IADD3 R20, PT, PT, R28, 0x7, RZ ;  /* 0x000000071c147810 */ /* 0x000fe40007ffe0ff */
[----:B------:R-:W-:Y:S01]  /*2930*/  VOTEU.ALL UP2, P1 ;  /* 0x0000000000ff7886 */ /* 0x000fe20000840000 */
[----:B-----5:R-:W-:Y:S01]  /*2940*/  @!P5 FADD.FTZ R34, R34, R26 ;  /* 0x0000001a2222d221 */ /* 0x020fe20000010000 */
[----:B------:R-:W-:Y:S01]  /*2950*/  @!P5 FADD.FTZ R35, R35, R27 ;  /* 0x0000001b2323d221 */ /* 0x000fe20000010000 */
[----:B------:R-:W-:Y:S02]  /*2960*/  ISETP.EQ.OR P5, PT, R20, UR26, P2 ;  /* 0x0000001a14007c0c */ /* 0x000fe400097a2670 */
[----:B------:R-:W-:Y:S01]  /*2970*/  @!UP2 UIMAD.WIDE.U32 UR38, UR20, 0x8, UR6 ;  /* 0x000000081426a8a5 */ /* 0x000fe2000f8e0006 */
[----:B------:R-:W-:-:S03]  /*2980*/  VOTEU.ALL UP1, P3 ;  /* 0x0000000000ff7886 */ /* 0x000fc60001820000 */
[----:B------:R-:W-:Y:S02]  /*2990*/  VOTEU.ALL UP2, P6 ;  /* 0x0000000000ff7886 */ /* 0x000fe40003040000 */
[----:B------:R-:W-:Y:S01]  /*29a0*/  MOV R20, UR38 ;  /* 0x0000002600147c02 */ /* 0x000fe20008000f00 */
[----:B------:R-:W-:Y:S01]  /*29b0*/  @!UP1 UIMAD.WIDE.U32 UR40, UR21, 0x8, UR6 ;  /* 0x00000008152898a5 */ /* 0x000fe2000f8e0006 */
[----:B------:R-:W-:Y:S01]  /*29c0*/  MOV R21, UR39 ;  /* 0x0000002700157c02 */ /* 0x000fe20008000f00 */
[----:B------:R-:W-:Y:S02]  /*29d0*/  @!UP2 UIMAD.WIDE.U32 UR38, UR22, 0x8, UR6 ;  /* 0x000000081626a8a5 */ /* 0x000fe4000f8e0006 */
[----:B------:R-:W-:-:S03]  /*29e0*/  VOTEU.ALL UP1, P5 ;  /* 0x0000000000ff7886 */ /* 0x000fc60002820000 */
[----:B------:R-:W2:Y:S01]  /*29f0*/  @!P1 LDG.E.64 R20, desc[UR24][R20.64] ;  /* 0x0000001814149981 */ /* 0x000ea2000c1e1b00 */
[----:B------:R-:W-:Y:S02]  /*2a00*/  MOV R22, UR40 ;  /* 0x0000002800167c02 */ /* 0x000fe40008000f00 */
[----:B------:R-:W-:Y:S02]  /*2a10*/  MOV R23, UR41 ;  /* 0x0000002900177c02 */ /* 0x000fe40008000f00 */
[----:B------:R-:W-:Y:S02]  /*2a20*/  MOV R24, UR38 ;  /* 0x0000002600187c02 */ /* 0x000fe40008000f00 */
[----:B------:R-:W-:Y:S01]  /*2a30*/  MOV R25, UR39 ;  /* 0x0000002700197c02 */ /* 0x000fe20008000f00 */
[----:B------:R-:W-:Y:S01]  /*2a40*/  @!UP1 UIMAD.WIDE.U32 UR38, UR23, 0x8, UR6 ;  /* 0x00000008172698a5 */ /* 0x000fe2000f8e0006 */
[----:B------:R-:W3:Y:S04]  /*2a50*/  @!P3 LDG.E.64 R22, desc[UR24][R22.64] ;  /* 0x000000181616b981 */ /* 0x000ee8000c1e1b00 */
[----:B------:R-:W4:Y:S01]  /*2a60*/  @!P6 LDG.E.64 R24, desc[UR24][R24.64] ;  /* 0x000000181818e981 */ /* 0x000f22000c1e1b00 */
[----:B------:R-:W-:-:S02]  /*2a70*/  MOV R26, UR38 ;  /* 0x00000026001a7c02 */ /* 0x000fc40008000f00 */
[----:B------:R-:W-:-:S06]  /*2a80*/  MOV R27, UR39 ;  /* 0x00000027001b7c02 */ /* 0x000fcc0008000f00 */
[----:B------:R-:W5:Y:S01]  /*2a90*/  @!P5 LDG.E.64 R26, desc[UR24][R26.64] ;  /* 0x000000181a1ad981 */ /* 0x000f62000c1e1b00 */
[----:B------:R-:W-:Y:S01]  /*2aa0*/  IADD3 R28, PT, PT, R28, 0x8, RZ ;  /* 0x000000081c1c7810 */ /* 0x000fe20007ffe0ff */
[----:B------:R-:W-:Y:S02]  /*2ab0*/  UIADD3 UR37, UPT, UPT, UR37, 0x8, URZ ;  /* 0x0000000825257890 */ /* 0x000fe4000fffe0ff */
[----:B------:R-:W-:Y:S02]  /*2ac0*/  ULEA UR17, UR27, UR17, 0x3 ;  /* 0x000000111b117291 */ /* 0x000fe4000f8e18ff */
[----:B------:R-:W-:Y:S02]  /*2ad0*/  ULEA UR36, UR27, UR36, 0x3 ;  /* 0x000000241b247291 */ /* 0x000fe4000f8e18ff */
[----:B------:R-:W-:Y:S02]  /*2ae0*/  ULEA UR18, UR27, UR18, 0x3 ;  /* 0x000000121b127291 */ /* 0x000fe4000f8e18ff */
[----:B------:R-:W-:-:S02]  /*2af0*/  ULEA UR19, UR27, UR19, 0x3 ;  /* 0x000000131b137291 */ /* 0x000fc4000f8e18ff */
[----:B------:R-:W-:Y:S02]  /*2b00*/  ULEA UR20, UR27, UR20, 0x3 ;  /* 0x000000141b147291 */ /* 0x000fe4000f8e18ff */
[----:B------:R-:W-:Y:S02]  /*2b10*/  ULEA UR21, UR27, UR21, 0x3 ;  /* 0x000000151b157291 */ /* 0x000fe4000f8e18ff */
[----:B------:R-:W-:Y:S02]  /*2b20*/  ULEA UR22, UR27, UR22, 0x3 ;  /* 0x000000161b167291 */ /* 0x000fe4000f8e18ff */
[----:B------:R-:W-:Y:S01]  /*2b30*/  ULEA UR23, UR27, UR23, 0x3 ;  /* 0x000000171b177291 */ /* 0x000fe2000f8e18ff */
[----:B--2---:R-:W-:Y:S01]  /*2b40*/  @!P1 FADD.FTZ R34, R34, R20 ;  /* 0x0000001422229221 */ /* 0x004fe20000010000 */
[----:B------:R-:W-:Y:S01]  /*2b50*/  @!P1 FADD.FTZ R35, R35, R21 ;  /* 0x0000001523239221 */ /* 0x000fe20000010000 */
[----:B------:R-:W-:Y:S02]  /*2b60*/  ISETP.NE.AND P1, PT, R28, UR33, PT ;  /* 0x000000211c007c0c */ /* 0x000fe4000bf25270 */
[----:B---3--:R-:W-:Y:S01]  /*2b70*/  @!P3 FADD.FTZ R34, R34, R22 ;  /* 0x000000162222b221 */ /* 0x008fe20000010000 */
[----:B------:R-:W-:-:S03]  /*2b80*/  @!P3 FADD.FTZ R35, R35, R23 ;  /* 0x000000172323b221 */ /* 0x000fc60000010000 */
[----:B----4-:R-:W-:Y:S01]  /*2b90*/  @!P6 FADD.FTZ R34, R34, R24 ;  /* 0x000000182222e221 */ /* 0x010fe20000010000 */
[----:B------:R-:W-:-:S03]  /*2ba0*/  @!P6 FADD.FTZ R35, R35, R25 ;  /* 0x000000192323e221 */ /* 0x000fc60000010000 */
[----:B-----5:R-:W-:Y:S01]  /*2bb0*/  @!P5 FADD.FTZ R34, R34, R26 ;  /* 0x0000001a2222d221 */ /* 0x020fe20000010000 */
[----:B------:R-:W-:Y:S02]  /*2bc0*/  @!P5 FADD.FTZ R35, R35, R27 ;  /* 0x0000001b2323d221 */ /* 0x000fe40000010000 */
[----:B------:R-:W-:Y:S05]  /*2bd0*/  @P1 BRA `(.L_x_1258) ;  /* 0xfffffff800b41947 */ /* 0x000fea000383ffff */
[----:B------:R-:W-:-:S07]  /*2be0*/  MOV R28, UR33 ;  /* 0x00000021001c7c02 */ /* 0x000fce0008000f00 */
.L_x_1257:
[----:B------:R-:W-:-:S09]  /*2bf0*/  UISETP.NE.AND UP1, UPT, UR31, URZ, UPT ;  /* 0x000000ff1f00728c */ /* 0x000fd2000bf25270 */
[----:B------:R-:W-:Y:S05]  /*2c00*/  BRA.U !UP1, `(.L_x_1254) ;  /* 0x00000005091c7547 */ /* 0x000fea000b800000 */
[----:B------:R-:W-:Y:S01]  /*2c10*/  UISETP.NE.AND UP1, UPT, UR32, URZ, UPT ;  /* 0x000000ff2000728c */ /* 0x000fe2000bf25270 */
[----:B------:R-:W-:Y:S10]  /*2c20*/  BRA.U !UP0, `(.L_x_1259) ;  /* 0x00000001088c7547 */ /* 0x000ff4000b800000 */
[C---:B--2-4-:R-:W-:Y:S01]  /*2c30*/  IADD3 R22, PT, PT, R28.reuse, 0x1, RZ ;  /* 0x000000011c167810 */ /* 0x054fe20007ffe0ff */
[----:B------:R-:W-:Y:S01]  /*2c40*/  HFMA2 R29, -RZ, RZ, 0, 4.76837158203125e-07 ;  /* 0x00000008ff1d7431 */ /* 0x000fe200000001ff */
[C---:B------:R-:W-:Y:S02]  /*2c50*/  ISETP.EQ.OR P1, PT, R28.reuse, UR26, P2 ;  /* 0x0000001a1c007c0c */ /* 0x040fe40009722670 */
[----:B------:R-:W-:Y:S02]  /*2c60*/  IADD3 R26, PT, PT, R28, 0x2, RZ ;  /* 0x000000021c1a7810 */ /* 0x000fe40007ffe0ff */
[----:B------:R-:W-:Y:S02]  /*2c70*/  ISETP.EQ.OR P3, PT, R22, UR26, P2 ;  /* 0x0000001a16007c0c */ /* 0x000fe40009762670 */
[----:B------:R-:W-:Y:S02]  /*2c80*/  ISETP.EQ.OR P5, PT, R26, UR26, P2 ;  /* 0x0000001a1a007c0c */ /* 0x000fe400097a2670 */
[----:B------:R-:W-:-:S02]  /*2c90*/  IADD3 R24, PT, PT, R28, 0x3, RZ ;  /* 0x000000031c187810 */ /* 0x000fc40007ffe0ff */
[----:B-1----:R-:W-:Y:S02]  /*2ca0*/  MOV R21, UR27 ;  /* 0x0000001b00157c02 */ /* 0x002fe40008000f00 */
[----:B------:R-:W-:Y:S02]  /*2cb0*/  ISETP.EQ.OR P6, PT, R24, UR26, P2 ;  /* 0x0000001a18007c0c */ /* 0x000fe400097c2670 */
[----:B------:R-:W-:Y:S01]  /*2cc0*/  MOV R25, UR27 ;  /* 0x0000001b00197c02 */ /* 0x000fe20008000f00 */
[----:B------:R-:W-:Y:S01]  /*2cd0*/  @!P1 IMAD R20, R28, R21, UR5 ;  /* 0x000000051c149e24 */ /* 0x000fe2000f8e0215 */
[----:B------:R-:W-:Y:S02]  /*2ce0*/  MOV R23, 0x8 ;  /* 0x0000000800177802 */ /* 0x000fe40000000f00 */
[----:B------:R-:W-:Y:S01]  /*2cf0*/  MOV R27, UR27 ;  /* 0x0000001b001b7c02 */ /* 0x000fe20008000f00 */
[----:B------:R-:W-:Y:S02]  /*2d00*/  @!P3 IMAD R22, R22, R25, UR5 ;  /* 0x000000051616be24 */ /* 0x000fe4000f8e0219 */
[----:B------:R-:W-:-:S04]  /*2d10*/  @!P1 IMAD.WIDE.U32 R20, R20, R23, UR6 ;  /* 0x0000000614149e25 */ /* 0x000fc8000f8e0017 */
[----:B------:R-:W-:Y:S01]  /*2d20*/  @!P5 IMAD R26, R26, R27, UR5 ;  /* 0x000000051a1ade24 */ /* 0x000fe2000f8e021b */
[----:B------:R-:W-:Y:S01]  /*2d30*/  MOV R27, 0x8 ;  /* 0x00000008001b7802 */ /* 0x000fe20000000f00 */
[----:B------:R-:W-:Y:S01]  /*2d40*/  @!P3 IMAD.WIDE.U32 R22, R22, R29, UR6 ;  /* 0x000000061616be25 */ /* 0x000fe2000f8e001d */
[----:B------:R-:W0:Y:S03]  /*2d50*/  @!P1 LDG.E.64 R20, desc[UR24][R20.64] ;  /* 0x0000001814149981 */ /* 0x000e26000c1e1b00 */
[----:B------:R-:W-:Y:S02]  /*2d60*/  HFMA2 R30, -RZ, RZ, 0, 4.76837158203125e-07 ;  /* 0x00000008ff1e7431 */ /* 0x000fe400000001ff */
[----:B------:R-:W-:Y:S02]  /*2d70*/  @!P6 IMAD R29, R24, R25, UR5 ;  /* 0x00000005181dee24 */ /* 0x000fe4000f8e0219 */
[----:B------:R-:W-:Y:S01]  /*2d80*/  @!P5 IMAD.WIDE.U32 R24, R26, R27, UR6 ;  /* 0x000000061a18de25 */ /* 0x000fe2000f8e001b */
[----:B------:R-:W2:Y:S03]  /*2d90*/  @!P3 LDG.E.64 R22, desc[UR24][R22.64] ;  /* 0x000000181616b981 */ /* 0x000ea6000c1e1b00 */
[----:B------:R-:W-:-:S02]  /*2da0*/  @!P6 IMAD.WIDE.U32 R26, R29, R30, UR6 ;  /* 0x000000061d1aee25 */ /* 0x000fc4000f8e001e */
[----:B------:R-:W4:Y:S04]  /*2db0*/  @!P5 LDG.E.64 R24, desc[UR24][R24.64] ;  /* 0x000000181818d981 */ /* 0x000f28000c1e1b00 */
[----:B------:R-:W5:Y:S01]  /*2dc0*/  @!P6 LDG.E.64 R26, desc[UR24][R26.64] ;  /* 0x000000181a1ae981 */ /* 0x000f62000c1e1b00 */
[----:B------:R-:W-:Y:S01]  /*2dd0*/  IADD3 R28, PT, PT, R28, 0x4, RZ ;  /* 0x000000041c1c7810 */ /* 0x000fe20007ffe0ff */
[----:B0--3--:R-:W-:Y:S01]  /*2de0*/  @!P1 FADD.FTZ R34, R34, R20 ;  /* 0x0000001422229221 */ /* 0x009fe20000010000 */
[----:B------:R-:W-:-:S03]  /*2df0*/  @!P1 FADD.FTZ R35, R35, R21 ;  /* 0x0000001523239221 */ /* 0x000fc60000010000 */
[----:B--2---:R-:W-:Y:S01]  /*2e00*/  @!P3 FADD.FTZ R34, R34, R22 ;  /* 0x000000162222b221 */ /* 0x004fe20000010000 */
[----:B------:R-:W-:-:S03]  /*2e10*/  @!P3 FADD.FTZ R35, R35, R23 ;  /* 0x000000172323b221 */ /* 0x000fc60000010000 */
[----:B----4-:R-:W-:Y:S01]  /*2e20*/  @!P5 FADD.FTZ R34, R34, R24 ;  /* 0x000000182222d221 */ /* 0x010fe20000010000 */
[----:B------:R-:W-:-:S03]  /*2e30*/  @!P5 FADD.FTZ R35, R35, R25 ;  /* 0x000000192323d221 */ /* 0x000fc60000010000 */
[----:B-----5:R-:W-:Y:S01]  /*2e40*/  @!P6 FADD.FTZ R34, R34, R26 ;  /* 0x0000001a2222e221 */ /* 0x020fe20000010000 */
[----:B------:R-:W-:-:S07]  /*2e50*/  @!P6 FADD.FTZ R35, R35, R27 ;  /* 0x0000001b2323e221 */ /* 0x000fce0000010000 */
.L_x_1259:
[----:B------:R-:W-:Y:S05]  /*2e60*/  BRA.U !UP1, `(.L_x_1254) ;  /* 0x0000000109847547 */ /* 0x000fea000b800000 */
[----:B------:R-:W-:Y:S02]  /*2e70*/  UISETP.NE.AND UP1, UPT, UR32, 0x1, UPT ;  /* 0x000000012000788c */ /* 0x000fe4000bf25270 */
[----:B------:R-:W-:-:S07]  /*2e80*/  ULOP3.LUT UP2, URZ, UR29, 0x1, URZ, 0xc0, !UPT ;  /* 0x000000011dff7892 */ /* 0x000fce000f84c0ff */
[----:B------:R-:W-:Y:S05]  /*2e90*/  BRA.U !UP1, `(.L_x_1260) ;  /* 0x0000000109487547 */ /* 0x000fea000b800000 */
[C---:B--2-4-:R-:W-:Y:S02]  /*2ea0*/  IADD3 R22, PT, PT, R28.reuse, 0x1, RZ ;  /* 0x000000011c167810 */ /* 0x054fe40007ffe0ff */
[----:B------:R-:W-:Y:S02]  /*2eb0*/  ISETP.EQ.OR P3, PT, R28, UR26, P2 ;  /* 0x0000001a1c007c0c */ /* 0x000fe40009762670 */
[----:B------:R-:W-:Y:S02]  /*2ec0*/  ISETP.EQ.OR P1, PT, R22, UR26, P2 ;  /* 0x0000001a16007c0c */ /* 0x000fe40009722670 */
[----:B-1----:R-:W-:Y:S02]  /*2ed0*/  MOV R21, UR27 ;  /* 0x0000001b00157c02 */ /* 0x002fe40008000f00 */
[----:B------:R-:W-:Y:S02]  /*2ee0*/  MOV R25, UR27 ;  /* 0x0000001b00197c02 */ /* 0x000fe40008000f00 */
[----:B------:R-:W-:-:S05]  /*2ef0*/  MOV R23, 0x8 ;  /* 0x0000000800177802 */ /* 0x000fca0000000f00 */
[----:B------:R-:W-:Y:S02]  /*2f00*/  @!P3 IMAD R20, R28, R21, UR5 ;  /* 0x000000051c14be24 */ /* 0x000fe4000f8e0215 */
[----:B------:R-:W-:Y:S02]  /*2f10*/  @!P1 IMAD R22, R22, R25, UR5 ;  /* 0x0000000516169e24 */ /* 0x000fe4000f8e0219 */
[----:B------:R-:W-:Y:S02]  /*2f20*/  HFMA2 R25, -RZ, RZ, 0, 4.76837158203125e-07 ;  /* 0x00000008ff197431 */ /* 0x000fe400000001ff */
[----:B------:R-:W-:-:S04]  /*2f30*/  @!P3 IMAD.WIDE.U32 R20, R20, R23, UR6 ;  /* 0x000000061414be25 */ /* 0x000fc8000f8e0017 */
[----:B------:R-:W-:Y:S02]  /*2f40*/  @!P1 IMAD.WIDE.U32 R22, R22, R25, UR6 ;  /* 0x0000000616169e25 */ /* 0x000fe4000f8e0019 */
[----:B------:R-:W0:Y:S04]  /*2f50*/  @!P3 LDG.E.64 R20, desc[UR24][R20.64] ;  /* 0x000000181414b981 */ /* 0x000e28000c1e1b00 */
[----:B------:R-:W2:Y:S01]  /*2f60*/  @!P1 LDG.E.64 R22, desc[UR24][R22.64] ;  /* 0x0000001816169981 */ /* 0x000ea2000c1e1b00 */
[----:B------:R-:W-:Y:S01]  /*2f70*/  IADD3 R28, PT, PT, R28, 0x2, RZ ;  /* 0x000000021c1c7810 */ /* 0x000fe20007ffe0ff */
[----:B0--3--:R-:W-:Y:S01]  /*2f80*/  @!P3 FADD.FTZ R34, R34, R20 ;  /* 0x000000142222b221 */ /* 0x009fe20000010000 */
[----:B------:R-:W-:-:S03]  /*2f90*/  @!P3 FADD.FTZ R35, R35, R21 ;  /* 0x000000152323b221 */ /* 0x000fc60000010000 */
[----:B--2---:R-:W-:Y:S01]  /*2fa0*/  @!P1 FADD.FTZ R34, R34, R22 ;  /* 0x0000001622229221 */ /* 0x004fe20000010000 */
[----:B------:R-:W-:-:S07]  /*2fb0*/  @!P1 FADD.FTZ R35, R35, R23 ;  /* 0x0000001723239221 */ /* 0x000fce0000010000 */
.L_x_1260:
[----:B------:R-:W-:Y:S01]  /*2fc0*/  ISETP.EQ.OR P1, PT, R28, UR26, P2 ;  /* 0x0000001a1c007c0c */ /* 0x000fe20009722670 */
[----:B------:R-:W-:Y:S03]  /*2fd0*/  BSSY.RECONVERGENT B0, `(.L_x_1254) ;  /* 0x000000a000007945 */ /* 0x000fe60003800200 */
[----:B------:R-:W-:-:S13]  /*2fe0*/  PLOP3.LUT P1, PT, P1, PT, UP2, 0xd5, 0x5d ;  /* 0x00000000005d781c */ /* 0x000fda0000f2fa2d */
[----:B------:R-:W-:Y:S05]  /*2ff0*/  @P1 BRA `(.L_x_1261) ;  /* 0x00000000001c1947 */ /* 0x000fea0003800000 */
[----:B-1--4-:R-:W-:Y:S02]  /*3000*/  MOV R21, UR27 ;  /* 0x0000001b00157c02 */ /* 0x012fe40008000f00 */
[----:B------:R-:W-:-:S03]  /*3010*/  MOV R23, 0x8 ;  /* 0x0000000800177802 */ /* 0x000fc60000000f00 */
[----:B------:R-:W-:-:S04]  /*3020*/  IMAD R20, R28, R21, UR5 ;  /* 0x000000051c147e24 */ /* 0x000fc8000f8e0215 */
[----:B------:R-:W-:-:S06]  /*3030*/  IMAD.WIDE.U32 R20, R20, R23, UR6 ;  /* 0x0000000614147e25 */ /* 0x000fcc000f8e0017 */
[----:B------:R-:W0:Y:S02]  /*3040*/  LDG.E.64 R20, desc[UR24][R20.64] ;  /* 0x0000001814147981 */ /* 0x000e24000c1e1b00 */
[----:B0--3--:R-:W-:Y:S01]  /*3050*/  FADD.FTZ R34, R34, R20 ;  /* 0x0000001422227221 */ /* 0x009fe20000010000 */
[----:B------:R-:W-:-:S07]  /*3060*/  FADD.FTZ R35, R35, R21 ;  /* 0x0000001523237221 */ /* 0x000fce0000010000 */
.L_x_1261:
[----:B------:R-:W-:Y:S05]  /*3070*/  BSYNC.RECONVERGENT B0 ;  /* 0x0000000000007941 */ /* 0x000fea0003800200 */
.L_x_1254:
[----:B------:R-:W5:Y:S01]  /*3080*/  S2UR UR7, SR_CgaCtaId ;  /* 0x00000000000779c3 */ /* 0x000f620000008800 */
[----:B------:R-:W-:Y:S01]  /*3090*/  UMOV UR6, 0x400 ;  /* 0x0000040000067882 */ /* 0x000fe20000000000 */
[----:B------:R-:W-:Y:S01]  /*30a0*/  FADD.FTZ R12, R12, -UR34 ;  /* 0x800000220c0c7e21 */ /* 0x000fe20008010000 */
[----:B------:R-:W-:Y:S01]  /*30b0*/  FADD.FTZ R24, R13, -UR34 ;  /* 0x800000220d187e21 */ /* 0x000fe20008010000 */
[----:B------:R-:W0:Y:S01]  /*30c0*/  LDCU.64 UR20, c[0x0][0x400] ;  /* 0x00008000ff1477ac */ /* 0x000e220008000a00 */
[----:B------:R-:W-:Y:S01]  /*30d0*/  FADD.FTZ R4, R4, -UR34 ;  /* 0x8000002204047e21 */ /* 0x000fe20008010000 */
[----:B------:R-:W-:Y:S01]  /*30e0*/  FMUL.FTZ R13, R12, UR35 ;  /* 0x000000230c0d7c20 */ /* 0x000fe20008410000 */
[----:B-----5:R-:W-:-:S09]  /*30f0*/  ULEA UR6, UR7, UR6, 0x18 ;  /* 0x0000000607067291 */ /* 0x020fd2000f8ec0ff */
[----:B------:R-:W-:Y:S01]  /*3100*/  @!P2 STS.64 [UR6+0x78], R34 ;  /* 0x00007822ff00a988 */ /* 0x000fe20008000a06 */
[----:B------:R-:W-:Y:S06]  /*3110*/  BAR.SYNC.DEFER_BLOCKING 0x0 ;  /* 0x0000000000007b1d */ /* 0x000fec0000010000 */
[----:B-1--4-:R-:W2:Y:S01]  /*3120*/  LDS.64 R20, [UR6+0x78] ;  /* 0x00007806ff147984 */ /* 0x012ea20008000a00 */
[----:B------:R-:W2:Y:S02]  /*3130*/  LDCU UR6, c[0x0][0x42c] ;  /* 0x00008580ff0677ac */ /* 0x000ea40008000800 */
[----:B--2---:R-:W-:Y:S01]  /*3140*/  FMUL.FTZ R22, R20, UR6 ;  /* 0x0000000614167c20 */ /* 0x004fe20008410000 */
[----:B------:R-:W-:Y:S01]  /*3150*/  FMUL.FTZ R23, R21, UR6 ;  /* 0x0000000615177c20 */ /* 0x000fe20008410000 */
[----:B------:R-:W-:Y:S01]  /*3160*/  FMUL.FTZ R20, R24, UR35 ;  /* 0x0000002318147c20 */ /* 0x000fe20008410000 */
[----:B0-----:R-:W-:Y:S06]  /*3170*/  @!P4 BRA `(.L_x_1262) ;  /* 0x000000000048c947 */ /* 0x001fec0003800000 */
        /* <DEDUP_REMOVED lines=18> */
.L_x_1262:
[----:B------:R-:W-:Y:S04]  /*32a0*/  BSSY.RECONVERGENT B0, `(.L_x_1263) ;  /* 0x0000013000007945 */ /* 0x000fe80003800200 */
[----:B------:R-:W-:Y:S05]  /*32b0*/  @P0 BRA `(.L_x_1264) ;  /* 0x0000000000440947 */ /* 0x000fea0003800000 */
[----:B------:R-:W0:Y:S01]  /*32c0*/  LDCU.64 UR18, c[0x0][0x3f8] ;  /* 0x00007f00ff1277ac */ /* 0x000e220008000a00 */
[----:B------:R-:W-:Y:S01]  /*32d0*/  FFMA.FTZ R21, R22, R13, R23 ;  /* 0x0000000d16157223 */ /* 0x000fe20000010017 */
[----:B------:R-:W-:Y:S01]  /*32e0*/  MOV R12, R52 ;  /* 0x00000034000c7202 */ /* 0x000fe20000000f00 */
[----:B------:R-:W1:Y:S01]  /*32f0*/  LDCU.64 UR6, c[0x0][0x380] ;  /* 0x00007000ff0677ac */ /* 0x000e620008000a00 */
[----:B------:R-:W-:Y:S01]  /*3300*/  MOV R13, R51 ;  /* 0x00000033000d7202 */ /* 0x000fe20000000f00 */
[----:B0-----:R-:W-:Y:S02]  /*3310*/  IMAD R24, R38, UR18, RZ ;  /* 0x0000001226187c24 */ /* 0x001fe4000f8e02ff */
[----:B------:R-:W-:-:S04]  /*3320*/  IMAD.WIDE.U32 R12, R47, UR18, R12 ;  /* 0x000000122f0c7c25 */ /* 0x000fc8000f8e000c */
[----:B------:R-:W-:Y:S02]  /*3330*/  IMAD R25, R47, UR19, R24 ;  /* 0x000000132f197c24 */ /* 0x000fe4000f8e0218 */
[----:B------:R-:W-:Y:S01]  /*3340*/  FFMA.FTZ R24, R22, R20, R23 ;  /* 0x0000001416187223 */ /* 0x000fe20000010017 */
[----:B------:R-:W-:Y:S01]  /*3350*/  FFMA.FTZ R20, R32, R2, -R21 ;  /* 0x0000000220147223 */ /* 0x000fe20000010815 */
[----:B-1----:R-:W-:Y:S02]  /*3360*/  LEA R2, P0, R12, UR6, 0x2 ;  /* 0x000000060c027c11 */ /* 0x002fe4000f8010ff */
[----:B------:R-:W-:Y:S01]  /*3370*/  IADD3 R25, PT, PT, R13, R25, RZ ;  /* 0x000000190d197210 */ /* 0x000fe20007ffe0ff */
[----:B------:R-:W-:Y:S01]  /*3380*/  FFMA.FTZ R21, R33, R3, -R24 ;  /* 0x0000000321157223 */ /* 0x000fe20000010818 */
[----:B------:R-:W-:Y:S02]  /*3390*/  FMUL.FTZ R20, R20, UR35 ;  /* 0x0000002314147c20 */ /* 0x000fe40008410000 */
[----:B------:R-:W-:Y:S01]  /*33a0*/  LEA.HI.X R3, R12, UR7, R25, 0x2, P0 ;  /* 0x000000070c037c11 */ /* 0x000fe200080f1419 */
[----:B------:R-:W-:-:S05]  /*33b0*/  FMUL.FTZ R21, R21, UR35 ;  /* 0x0000002315157c20 */ /* 0x000fca0008410000 */
[----:B------:R0:W-:Y:S02]  /*33c0*/  STG.E.64 desc[UR24][R2.64], R20 ;  /* 0x0000001402007986 */ /* 0x0001e4000c101b18 */
.L_x_1264:
[----:B------:R-:W-:Y:S05]  /*33d0*/  BSYNC.RECONVERGENT B0 ;  /* 0x0000000000007941 */ /* 0x000fea0003800200 */
.L_x_1263:
[----:B------:R-:W-:Y:S01]  /*33e0*/  UISETP.NE.AND UP1, UPT, UR28, URZ, UPT ;  /* 0x000000ff1c00728c */ /* 0x000fe2000bf25270 */
[----:B------:R-:W-:Y:S01]  /*33f0*/  FADD.FTZ R13, R8, -UR34 ;  /* 0x80000022080d7e21 */ /* 0x000fe20008010000 */
[----:B------:R-:W-:Y:S01]  /*3400*/  FADD.FTZ R5, R5, -UR34 ;  /* 0x8000002205057e21 */ /* 0x000fe20008010000 */
[----:B------:R-:W-:Y:S01]  /*3410*/  FADD.FTZ R9, R9, -UR34 ;  /* 0x8000002209097e21 */ /* 0x000fe20008010000 */
[----:B------:R-:W-:Y:S01]  /*3420*/  FADD.FTZ R8, R14, -UR34 ;  /* 0x800000220e087e21 */ /* 0x000fe20008010000 */
[----:B------:R-:W-:Y:S01]  /*3430*/  FADD.FTZ R12, R15, -UR34 ;  /* 0x800000220f0c7e21 */ /* 0x000fe20008010000 */
[----:B0-----:R-:W-:Y:S01]  /*3440*/  FMUL.FTZ R21, R4, UR35 ;  /* 0x0000002304157c20 */ /* 0x001fe20008410000 */
[----:B------:R-:W-:Y:S01]  /*3450*/  FMUL.FTZ R24, R5, UR35 ;  /* 0x0000002305187c20 */ /* 0x000fe20008410000 */
[----:B------:R-:W-:Y:S01]  /*3460*/  FMUL.FTZ R13, R13, UR35 ;  /* 0x000000230d0d7c20 */ /* 0x000fe20008410000 */
[----:B------:R-:W-:Y:S01]  /*3470*/  FMUL.FTZ R14, R9, UR35 ;  /* 0x00000023090e7c20 */ /* 0x000fe20008410000 */
[----:B------:R-:W-:Y:S01]  /*3480*/  FMUL.FTZ R8, R8, UR35 ;  /* 0x0000002308087c20 */ /* 0x000fe20008410000 */
[----:B------:R-:W-:Y:S01]  /*3490*/  ISETP.GE.U32.AND P0, PT, R44, UR20, PT ;  /* 0x000000142c007c0c */ /* 0x000fe2000bf06070 */
[----:B------:R-:W-:Y:S01]  /*34a0*/  FMUL.FTZ R12, R12, UR35 ;  /* 0x000000230c0c7c20 */ /* 0x000fe20008410000 */
[----:B------:R-:W-:Y:S01]  /*34b0*/  ISETP.GE.U32.AND P1, PT, R43, UR20, PT ;  /* 0x000000142b007c0c */ /* 0x000fe2000bf26070 */
[C-C-:B------:R-:W-:Y:S01]  /*34c0*/  FFMA.FTZ R3, R22.reuse, R21, R23.reuse ;  /* 0x0000001516037223 */ /* 0x140fe20000010017 */
[C-C-:B------:R-:W-:Y:S01]  /*34d0*/  FFMA.FTZ R2, R22.reuse, R24, R23.reuse ;  /* 0x0000001816027223 */ /* 0x140fe20000010017 */
[C-C-:B------:R-:W-:Y:S01]  /*34e0*/  FFMA.FTZ R15, R22.reuse, R13, R23.reuse ;  /* 0x0000000d160f7223 */ /* 0x140fe20000010017 */
[C-C-:B------:R-:W-:Y:S01]  /*34f0*/  FFMA.FTZ R20, R22.reuse, R14, R23.reuse ;  /* 0x0000000e16147223 */ /* 0x140fe20000010017 */
[--C-:B------:R-:W-:Y:S01]  /*3500*/  FFMA.FTZ R9, R22, R8, R23.reuse ;  /* 0x0000000816097223 */ /* 0x100fe20000010017 */
[----:B------:R-:W-:Y:S01]  /*3510*/  ISETP.GE.U32.AND P2, PT, R42, UR20, PT ;  /* 0x000000142a007c0c */ /* 0x000fe2000bf46070 */
        /* <DEDUP_REMOVED lines=22> */
.L_x_1265:
[----:B------:R-:W-:Y:S01]  /*3680*/  BSSY.RECONVERGENT B0, `(.L_x_1266) ;  /* 0x0000011000007945 */ /* 0x000fe20003800200 */
[----:B------:R-:W-:Y:S01]  /*3690*/  FFMA.FTZ R6, R32, R6, -R3 ;  /* 0x0000000620067223 */ /* 0x000fe20000010803 */
[----:B------:R-:W-:Y:S02]  /*36a0*/  FFMA.FTZ R7, R33, R7, -R2 ;  /* 0x0000000721077223 */ /* 0x000fe40000010802 */
[----:B------:R-:W-:Y:S05]  /*36b0*/  @P0 BRA `(.L_x_1267) ;  /* 0x0000000000340947 */ /* 0x000fea0003800000 */
        /* <DEDUP_REMOVED lines=10> */
[----:B------:R-:W-:-:S04]  /*3760*/  IADD3 R5, PT, PT, R3, R5, RZ ;  /* 0x0000000503057210 */ /* 0x000fc80007ffe0ff */
[----:B------:R-:W-:-:S05]  /*3770*/  LEA.HI.X R5, R2, UR19, R5, 0x2, P0 ;  /* 0x0000001302057c11 */ /* 0x000fca00080f1405 */
[----:B------:R0:W-:Y:S02]  /*3780*/  STG.E.64 desc[UR24][R4.64], R6 ;  /* 0x0000000604007986 */ /* 0x0001e4000c101b18 */
.L_x_1267:
[----:B------:R-:W-:Y:S05]  /*3790*/  BSYNC.RECONVERGENT B0 ;  /* 0x0000000000007941 */ /* 0x000fea0003800200 */
.L_x_1266:
[----:B------:R-:W-:Y:S05]  /*37a0*/  BRA.U !UP1, `(.L_x_1268) ;  /* 0x0000000109487547 */ /* 0x000fea000b800000 */
        /* <DEDUP_REMOVED lines=18> */
.L_x_1268:
[----:B------:R-:W-:Y:S01]  /*38d0*/  BSSY.RECONVERGENT B0, `(.L_x_1269) ;  /* 0x0000011000007945 */ /* 0x000fe20003800200 */
[----:B0-----:R-:W-:Y:S01]  /*38e0*/  FFMA.FTZ R6, R32, R10, -R15 ;  /* 0x0000000a20067223 */ /* 0x001fe2000001080f */
        /* <DEDUP_REMOVED lines=15> */
.L_x_1270:
[----:B------:R-:W-:Y:S05]  /*39e0*/  BSYNC.RECONVERGENT B0 ;  /* 0x0000000000007941 */ /* 0x000fea0003800200 */
.L_x_1269:
        /* <DEDUP_REMOVED lines=19> */
.L_x_1271:
[----:B------:R-:W-:Y:S01]  /*3b20*/  ISETP.GE.AND.EX P2, PT, R0, UR21, PT, P2 ;  /* 0x0000001500007c0c */ /* 0x000fe2000bf46320 */
[----:B------:R-:W-:Y:S01]  /*3b30*/  FFMA.FTZ R9, R32, R16, -R9 ;  /* 0x0000001020097223 */ /* 0x000fe20000010809 */
[----:B------:R-:W-:Y:S01]  /*3b40*/  FFMA.FTZ R22, R33, R17, -R22 ;  /* 0x0000001121167223 */ /* 0x000fe20000010816 */
[----:B------:R-:W-:Y:S02]  /*3b50*/  BSSY.RECONVERGENT B0, `(.L_x_1272) ;  /* 0x000000e000007945 */ /* 0x000fe40003800200 */
[----:B0-----:R-:W-:Y:S01]  /*3b60*/  FMUL.FTZ R4, R9, UR35 ;  /* 0x0000002309047c20 */ /* 0x001fe20008410000 */
[----:B------:R-:W-:-:S07]  /*3b70*/  FMUL.FTZ R5, R22, UR35 ;  /* 0x0000002316057c20 */ /* 0x000fce0008410000 */
[----:B------:R-:W-:Y:S05]  /*3b80*/  @P2 BRA `(.L_x_1273) ;  /* 0x0000000000282947 */ /* 0x000fea0003800000 */
[----:B------:R-:W0:Y:S01]  /*3b90*/  LDCU.64 UR6, c[0x0][0x3f8] ;  /* 0x00007f00ff0677ac */ /* 0x000e220008000a00 */
[----:B------:R-:W-:Y:S01]  /*3ba0*/  MOV R50, R52 ;  /* 0x0000003400327202 */ /* 0x000fe20000000f00 */
[----:B------:R-:W1:Y:S01]  /*3bb0*/  LDCU.64 UR18, c[0x0][0x380] ;  /* 0x00007000ff1277ac */ /* 0x000e620008000a00 */
[----:B0-----:R-:W-:-:S03]  /*3bc0*/  IMAD R3, R0, UR6, RZ ;  /* 0x0000000600037c24 */ /* 0x001fc6000f8e02ff */
[----:B------:R-:W-:-:S04]  /*3bd0*/  IMAD.WIDE.U32 R50, R42, UR6, R50 ;  /* 0x000000062a327c25 */ /* 0x000fc8000f8e0032 */
[----:B------:R-:W-:Y:S01]  /*3be0*/  IMAD R3, R42, UR7, R3 ;  /* 0x000000072a037c24 */ /* 0x000fe2000f8e0203 */
[----:B-1----:R-:W-:-:S04]  /*3bf0*/  LEA R2, P0, R50, UR18, 0x2 ;  /* 0x0000001232027c11 */ /* 0x002fc8000f8010ff */
[----:B------:R-:W-:-:S04]  /*3c00*/  IADD3 R3, PT, PT, R51, R3, RZ ;  /* 0x0000000333037210 */ /* 0x000fc80007ffe0ff */
[----:B------:R-:W-:-:S05]  /*3c10*/  LEA.HI.X R3, R50, UR19, R3, 0x2, P0 ;  /* 0x0000001332037c11 */ /* 0x000fca00080f1403 */
[----:B------:R0:W-:Y:S02]  /*3c20*/  STG.E.64 desc[UR24][R2.64], R4 ;  /* 0x0000000402007986 */ /* 0x0001e4000c101b18 */
.L_x_1273:
[----:B------:R-:W-:Y:S05]  /*3c30*/  BSYNC.RECONVERGENT B0 ;  /* 0x0000000000007941 */ /* 0x000fea0003800200 */
.L_x_1272:
[----:B------:R-:W-:Y:S02]  /*3c40*/  UIADD3 UR16, UPT, UPT, UR27, UR16, URZ ;  /* 0x000000101b107290 */ /* 0x000fe4000fffe0ff */
[----:B------:R-:W-:Y:S02]  /*3c50*/  UIADD3 UR4, UPT, UPT, UR4, 0x1, URZ ;  /* 0x0000000104047890 */ /* 0x000fe4000fffe0ff */
[----:B------:R-:W-:-:S09]  /*3c60*/  UISETP.GE.AND UP1, UPT, UR16, UR8, UPT ;  /* 0x000000081000728c */ /* 0x000fd2000bf26270 */
[----:B------:R-:W-:Y:S05]  /*3c70*/  BRA.U !UP1, `(.L_x_1274) ;  /* 0xffffffc509bc7547 */ /* 0x000fea000b83ffff */
.L_x_1243:
        /* <DEDUP_REMOVED lines=8> */
[----:B------:R-:W-:Y:S02]  /*3d00*/  ISETP.NE.AND P0, PT, R0, UR5, PT ;  /* 0x0000000500007c0c */ /* 0x000fe4000bf05270 */
        /* <DEDUP_REMOVED lines=10> */
.L_x_1276:
[----:B------:R-:W-:Y:S05]  /*3db0*/  BSYNC.RECONVERGENT B0 ;  /* 0x0000000000007941 */ /* 0x000fea0003800200 */
.L_x_1275:
[----:B------:R-:W-:Y:S05]  /*3dc0*/  @P0 EXIT ;  /* 0x000000000000094d */ /* 0x000fea0003800000 */
[----:B------:R-:W-:Y:S05]  /*3dd0*/  @P2 BRA `(.L_x_1277) ;  /* 0x0000000000202947 */ /* 0x000fea0003800000 */
[----:B------:R-:W-:-:S05]  /*3de0*/  IMAD R0, R4, R7, RZ ;  /* 0x0000000704007224 */ /* 0x000fca00078e02ff */
[----:B------:R-:W-:-:S13]  /*3df0*/  ISETP.NE.AND P0, PT, R0, -0x1, PT ;  /* 0xffffffff0000780c */ /* 0x000fda0003f05270 */
[----:B------:R-:W-:Y:S05]  /*3e00*/  @!P0 BRA `(.L_x_1277) ;  /* 0x0000000000148947 */ /* 0x000fea0003800000 */
.L_x_1278:
[----:B0-----:R-:W2:Y:S04]  /*3e10*/  LDG.E.STRONG.GPU R5, desc[UR24][R2.64] ;  /* 0x0000001802057981 */ /* 0x001ea8000c1ef900 */
[----:B--2---:R-:W-:Y:S01]  /*3e20*/  CCTL.IVALL ;  /* 0x00000000ff00798f */ /* 0x004fe20002000000 */
[----:B------:R-:W-:Y:S05]  /*3e30*/  YIELD ;  /* 0x0000000000007946 */ /* 0x000fea0003800000 */
[----:B------:R-:W-:-:S13]  /*3e40*/  ISETP.NE.AND P0, PT, R5, R0, PT ;  /* 0x000000000500720c */ /* 0x000fda0003f05270 */
[----:B------:R-:W-:Y:S05]  /*3e50*/  @P0 BRA `(.L_x_1278) ;  /* 0xfffffffc00ec0947 */ /* 0x000fea000383ffff */
.L_x_1277:
        /* <DEDUP_REMOVED lines=46> */
[----:B---3--:R-:W-:-:S05]  /*4140*/  SHF.R.S32.HI R35, RZ, 0x1, R11 ;  /* 0x00000001ff237819 */ /* 0x008fca000001140b */
        /* <DEDUP_REMOVED lines=27> */
.L_x_1281:
        /* <DEDUP_REMOVED lines=29> */
.L_x_1280:
[----:B------:R-:W-:Y:S05]  /*44d0*/  BSYNC.RECONVERGENT B0 ;  /* 0x0000000000007941 */ /* 0x000fea0003800200 */
.L_x_1279:
        /* <DEDUP_REMOVED lines=10> */
.L_x_1282:
        /* <DEDUP_REMOVED lines=19> */
[C---:B0-----:R-:W-:Y:S02]  /*46b0*/  IADD3 R24, P0, PT, R26.reuse, UR6, RZ ;  /* 0x000000061a187c10 */ /* 0x041fe4000ff1e0ff */
[----:B-1----:R-:W-:Y:S02]  /*46c0*/  LOP3.LUT R11, R25, 0x3, RZ, 0xc0, !PT ;  /* 0x00000003190b7812 */ /* 0x002fe400078ec0ff */
[----:B--2---:R-:W-:Y:S02]  /*46d0*/  IADD3 R26, P1, PT, R26, UR8, RZ ;  /* 0x000000081a1a7c10 */ /* 0x004fe4000ff3e0ff */
        /* <DEDUP_REMOVED lines=40> */
[----:B--2---:R-:W2:Y:S04]  /*4960*/  LDG.E R24, desc[UR24][R10.64+0x1200] ;  /* 0x001200180a187981 */ /* 0x004ea8000c1e1900 */
[----:B------:R-:W2:Y:S04]  /*4970*/  LDG.E R25, desc[UR24][R14.64+0x1200] ;  /* 0x001200180e197981 */ /* 0x000ea8000c1e1900 */
        /* <DEDUP_REMOVED lines=14> */
[----:B--2---:R3:W-:Y:S04]  /*4a60*/  STG.E.64 desc[UR24][R18.64], R24 ;  /* 0x0000001812007986 */ /* 0x0047e8000c101b18 */
[----:B----4-:R3:W-:Y:S07]  /*4a70*/  STG.E.64 desc[UR24][R22.64], R28 ;  /* 0x0000001c16007986 */ /* 0x0107ee000c101b18 */
[----:B------:R-:W-:Y:S05]  /*4a80*/  @P0 BRA `(.L_x_1282) ;  /* 0xfffffff800bc0947 */ /* 0x000fea000383ffff */
[----:B------:R-:W-:Y:S05]  /*4a90*/  EXIT ;  /* 0x000000000000794d */ /* 0x000fea0003800000 */
.L_x_1283:
        /* <DEDUP_REMOVED lines=14> */
.L_x_4517:


//--------------------- .text._Z35group_norm_nhwc_bwd_one_pass_kernelI11Fp32IOFp32WLi128ELi48ELi384EEv26Group_norm_nhwc_bwd_params --------------------------
	.section	.text._Z35group_norm_nhwc_bwd_one_pass_kernelI11Fp32IOFp32WLi128ELi48ELi384EEv26Group_norm_nhwc_bwd_params,"ax",@progbits
	.align	128
        .global         _Z35group_norm_nhwc_bwd_one_pass_kernelI11Fp32IOFp32WLi128ELi48ELi384EEv26Group_norm_nhwc_bwd_params
        .type           _Z35group_norm_nhwc_bwd_one_pass_kernelI11Fp32IOFp32WLi128ELi48ELi384EEv26Group_norm_nhwc_bwd_params,@function
        .size           _Z35group_norm_nhwc_bwd_one_pass_kernelI11Fp32IOFp32WLi128ELi48ELi384EEv26Group_norm_nhwc_bwd_params,(.L_x_4518 - _Z35group_norm_nhwc_bwd_one_pass_kernelI11Fp32IOFp32WLi128ELi48ELi384EEv26Group_norm_nhwc_bwd_params)
        .other          _Z35group_norm_nhwc_bwd_one_pass_kernelI11Fp32IOFp32WLi128ELi48ELi384EEv26Group_norm_nhwc_bwd_params,@"STO_CUDA_ENTRY STV_DEFAULT"
_Z35group_norm_nhwc_bwd_one_pass_kernelI11Fp32IOFp32WLi128ELi48ELi384EEv26Group_norm_nhwc_bwd_params:
.text._Z35group_norm_nhwc_bwd_one_pass_kernelI11Fp32IOFp32WLi128ELi48ELi384EEv26Group_norm_nhwc_bwd_params:
        /* <DEDUP_REMOVED lines=12> */
[----:B------:R-:W1:Y:S01]  /*00c0*/  S2R R60, SR_LANEID ;  /* 0x00000000003c7919 */ /* 0x000e620000000000 */
[----:B------:R-:W-:Y:S01]  /*00d0*/  HFMA2 R65, -RZ, RZ, 0, 0 ;  /* 0x00000000ff417431 */ /* 0x000fe200000001ff */
[----:B------:R-:W-:Y:S01]  /*00e0*/  MOV R64, R62 ;  /* 0x0000003e00407202 */ /* 0x000fe20000000f00 */
[----:B------:R-:W-:Y:S01]  /*00f0*/  IMAD R0, R0, 0xaab, RZ ;  /* 0x00000aab00007824 */ /* 0x000fe200078e02ff */
[----:B------:R-:W2:Y:S03]  /*0100*/  LDCU.U8 UR10, c[0x0][0x414] ;  /* 0x00008280ff0a77ac */ /* 0x000ea60008000000 */
[----:B------:R-:W3:Y:S01]  /*0110*/  LDC R61, c[0x0][0x374] ;  /* 0x0000dd00ff3d7b82 */ /* 0x000ee20000000800 */
[----:B------:R-:W-:-:S04]  /*0120*/  SHF.R.U32.HI R71, RZ, 0x10, R0 ;  /* 0x00000010ff477819 */ /* 0x000fc80000011600 */
[----:B------:R-:W-:-:S05]  /*0130*/  PRMT R0, R71, 0x9910, RZ ;  /* 0x0000991047007816 */ /* 0x000fca00000000ff */
[----:B------:R-:W-:-:S05]  /*0140*/  IMAD R0, R0, 0x18, RZ ;  /* 0x0000001800007824 */ /* 0x000fca00078e02ff */
[----:B------:R-:W-:Y:S01]  /*0150*/  IADD3 R0, PT, PT, RZ, -R0, RZ ;  /* 0x80000000ff007210 */ /* 0x000fe20007ffe0ff */
[----:B0-----:R-:W-:-:S03]  /*0160*/  IMAD R67, R2, UR7, R71 ;  /* 0x0000000702437c24 */ /* 0x001fc6000f8e0247 */
[----:B------:R-:W-:Y:S02]  /*0170*/  PRMT R66, R0, 0x7710, RZ ;  /* 0x0000771000427816 */ /* 0x000fe400000000ff */
[C---:B------:R-:W-:Y:S02]  /*0180*/  IADD3 R70, PT, PT, R67.reuse, 0x20, RZ ;  /* 0x0000002043467810 */ /* 0x040fe40007ffe0ff */
[C---:B------:R-:W-:Y:S02]  /*0190*/  IADD3 R69, PT, PT, R67.reuse, 0x50, RZ ;  /* 0x0000005043457810 */ /* 0x040fe40007ffe0ff */
[C---:B------:R-:W-:Y:S02]  /*01a0*/  IADD3 R68, PT, PT, R67.reuse, 0x60, RZ ;  /* 0x0000006043447810 */ /* 0x040fe40007ffe0ff */
[----:B------:R-:W-:Y:S02]  /*01b0*/  IADD3 R67, PT, PT, R67, 0x70, RZ ;  /* 0x0000007043437810 */ /* 0x000fe40007ffe0ff */
[----:B------:R-:W-:-:S02]  /*01c0*/  IADD3 R66, PT, PT, R66, R63, RZ ;  /* 0x0000003f42427210 */ /* 0x000fc40007ffe0ff */
[----:B------:R-:W-:Y:S02]  /*01d0*/  SHF.R.S32.HI R59, RZ, 0x1f, R69 ;  /* 0x0000001fff3b7819 */ /* 0x000fe40000011445 */
[----:B------:R-:W-:Y:S02]  /*01e0*/  SHF.R.S32.HI R58, RZ, 0x1f, R68 ;  /* 0x0000001fff3a7819 */ /* 0x000fe40000011444 */
[----:B------:R-:W-:Y:S02]  /*01f0*/  SHF.R.S32.HI R0, RZ, 0x1f, R67 ;  /* 0x0000001fff007819 */ /* 0x000fe40000011443 */
[----:B-123--:R-:W-:-:S07]  /*0200*/  SHF.L.U32 R66, R66, 0x1, RZ ;  /* 0x0000000142427819 */ /* 0x00efce00000006ff */
.L_x_1327:
[----:B0-----:R-:W0:Y:S01]  /*0210*/  LDC R9, c[0x0][0x410] ;  /* 0x00010400ff097b82 */ /* 0x001e220000000800 */
[----:B-1----:R-:W1:Y:S01]  /*0220*/  LDCU.128 UR12, c[0x0][0x400] ;  /* 0x00008000ff0c77ac */ /* 0x002e620008000c00 */
[----:B------:R-:W-:Y:S02]  /*0230*/  ISETP.GE.AND P1, PT, R64, RZ, PT ;  /* 0x000000ff4000720c */ /* 0x000fe40003f26270 */
[----:B------:R-:W-:Y:S02]  /*0240*/  CS2R R52, SRZ ;  /* 0x0000000000347805 */ /* 0x000fe4000001ff00 */
[----:B------:R-:W-:Y:S02]  /*0250*/  LOP3.LUT R10, R66, 0xffff, RZ, 0xc0, !PT ;  /* 0x0000ffff420a7812 */ /* 0x000fe400078ec0ff */
[----:B------:R-:W-:Y:S01]  /*0260*/  CS2R R54, SRZ ;  /* 0x0000000000367805 */ /* 0x000fe2000001ff00 */
[----:B--2---:R-:W2:Y:S01]  /*0270*/  LDC R8, c[0x0][0x41c] ;  /* 0x00010700ff087b82 */ /* 0x004ea20000000800 */
[----:B------:R-:W-:-:S02]  /*0280*/  CS2R R48, SRZ ;  /* 0x0000000000307805 */ /* 0x000fc4000001ff00 */
[----:B------:R-:W-:-:S05]  /*0290*/  CS2R R50, SRZ ;  /* 0x0000000000327805 */ /* 0x000fca000001ff00 */
[----:B---3--:R-:W3:Y:S01]  /*02a0*/  LDC.64 R36, c[0x0][0x3a8] ;  /* 0x0000ea00ff247b82 */ /* 0x008ee20000000a00 */
[----:B0-----:R-:W-:-:S04]  /*02b0*/  IABS R5, R9 ;  /* 0x0000000900057213 */ /* 0x001fc80000000000 */
[----:B------:R-:W0:Y:S01]  /*02c0*/  I2F.RP R4, R5 ;  /* 0x0000000500047306 */ /* 0x000e220000209400 */
[----:B--2---:R-:W-:-:S05]  /*02d0*/  IMAD R29, R8, UR7, R71 ;  /* 0x00000007081d7c24 */ /* 0x004fca000f8e0247 */
[C---:B-1----:R-:W-:Y:S02]  /*02e0*/  ISETP.GE.U32.AND P2, PT, R29.reuse, UR12, PT ;  /* 0x0000000c1d007c0c */ /* 0x042fe4000bf46070 */
[C---:B------:R-:W-:Y:S02]  /*02f0*/  IADD3 R21, PT, PT, R29.reuse, 0x10, RZ ;  /* 0x000000101d157810 */ /* 0x040fe40007ffe0ff */
[----:B------:R-:W-:Y:S01]  /*0300*/  IADD3 R19, PT, PT, R29, 0x30, RZ ;  /* 0x000000301d137810 */ /* 0x000fe20007ffe0ff */
[----:B0-----:R-:W0:Y:S01]  /*0310*/  MUFU.RCP R4, R4 ;  /* 0x0000000400047308 */ /* 0x001e220000001000 */
[----:B------:R-:W-:Y:S02]  /*0320*/  SHF.R.S32.HI R23, RZ, 0x1f, R21 ;  /* 0x0000001fff177819 */ /* 0x000fe40000011415 */
        /* <DEDUP_REMOVED lines=8> */
[----:B------:R-:W-:-:S04]  /*03b0*/  SHF.R.S32.HI R7, RZ, 0x1f, R29 ;  /* 0x0000001fff077819 */ /* 0x000fc8000001141d */
[----:B------:R-:W-:Y:S01]  /*03c0*/  ISETP.GE.AND.EX P2, PT, R7, UR13, PT, P2 ;  /* 0x0000000d07007c0c */ /* 0x000fe2000bf46320 */
[----:B------:R-:W-:-:S05]  /*03d0*/  IMAD.HI.U32 R3, R3, R6, RZ ;  /* 0x0000000603037227 */ /* 0x000fca00078e00ff */
[----:B------:R-:W-:-:S05]  /*03e0*/  IADD3 R4, PT, PT, -R3, RZ, RZ ;  /* 0x000000ff03047210 */ /* 0x000fca0007ffe1ff */
[C---:B------:R-:W-:Y:S01]  /*03f0*/  IMAD R2, R5.reuse, R4, R6 ;  /* 0x0000000405027224 */ /* 0x040fe200078e0206 */
[----:B------:R-:W-:Y:S01]  /*0400*/  LOP3.LUT R4, R64, R9, RZ, 0x3c, !PT ;  /* 0x0000000940047212 */ /* 0x000fe200078e3cff */
[----:B------:R-:W0:Y:S03]  /*0410*/  @!P2 LDC.64 R12, c[0x0][0x3a0] ;  /* 0x0000e800ff0cab82 */ /* 0x000e260000000a00 */
        /* <DEDUP_REMOVED lines=12> */
[----:B------:R-:W-:Y:S02]  /*04e0*/  ISETP.GE.U32.AND P5, PT, R21, UR12, PT ;  /* 0x0000000c15007c0c */ /* 0x000fe4000bfa6070 */
[----:B------:R-:W-:-:S02]  /*04f0*/  MOV R4, R3 ;  /* 0x0000000300047202 */ /* 0x000fc40000000f00 */
[----:B------:R-:W-:Y:S02]  /*0500*/  SEL R72, R5, R2, !P4 ;  /* 0x0000000205487207 */ /* 0x000fe40006000000 */
[----:B------:R-:W-:Y:S01]  /*0510*/  ISETP.GE.AND.EX P5, PT, R23, UR13, PT, P5 ;  /* 0x0000000d17007c0c */ /* 0x000fe2000bfa6350 */
[----:B------:R-:W1:Y:S01]  /*0520*/  @!P2 LDC.64 R2, c[0x0][0x3f8] ;  /* 0x0000fe00ff02ab82 */ /* 0x000e620000000a00 */
[----:B------:R-:W-:Y:S01]  /*0530*/  @!P0 IADD3 R4, PT, PT, -R4, RZ, RZ ;  /* 0x000000ff04048210 */ /* 0x000fe20007ffe1ff */
[----:B------:R-:W-:-:S03]  /*0540*/  IMAD R11, R72, 0x30, RZ ;  /* 0x00000030480b7824 */ /* 0x000fc600078e02ff */
[----:B------:R-:W-:Y:S02]  /*0550*/  SEL R5, R5, R4, !P4 ;  /* 0x0000000405057207 */ /* 0x000fe40006000000 */
[C---:B------:R-:W-:Y:S02]  /*0560*/  IADD3 R74, P0, PT, R11.reuse, R10, RZ ;  /* 0x0000000a0b4a7210 */ /* 0x040fe40007f1e0ff */
[----:B------:R-:W-:Y:S02]  /*0570*/  SHF.R.S32.HI R4, RZ, 0x1f, R5 ;  /* 0x0000001fff047819 */ /* 0x000fe40000011405 */
[----:B------:R-:W-:Y:S01]  /*0580*/  LEA.HI.X.SX32 R75, R11, RZ, 0x1, P0 ;  /* 0x000000ff0b4b7211 */ /* 0x000fe200000f0eff */
[----:B------:R-:W2:Y:S01]  /*0590*/  @!P5 LDC.64 R14, c[0x0][0x3f8] ;  /* 0x0000fe00ff0edb82 */ /* 0x000ea20000000a00 */
[----:B------:R-:W-:Y:S01]  /*05a0*/  ISETP.GE.U32.AND P4, PT, R19, UR12, PT ;  /* 0x0000000c13007c0c */ /* 0x000fe2000bf86070 */
[----:B------:R-:W-:Y:S02]  /*05b0*/  IMAD R4, R4, UR14, RZ ;  /* 0x0000000e04047c24 */ /* 0x000fe4000f8e02ff */
[----:B------:R-:W-:Y:S01]  /*05c0*/  IMAD.WIDE.U32 R74, R5, UR14, R74 ;  /* 0x0000000e054a7c25 */ /* 0x000fe2000f8e004a */
[----:B------:R-:W-:-:S03]  /*05d0*/  ISETP.GE.AND.EX P4, PT, R25, UR13, PT, P4 ;  /* 0x0000000d19007c0c */ /* 0x000fc6000bf86340 */
[----:B------:R-:W-:Y:S01]  /*05e0*/  IMAD R77, R5, UR15, R4 ;  /* 0x0000000f054d7c24 */ /* 0x000fe2000f8e0204 */
[----:B------:R-:W-:Y:S01]  /*05f0*/  @!P2 MOV R76, R74 ;  /* 0x0000004a004ca202 */ /* 0x000fe20000000f00 */
[----:B------:R-:W4:Y:S01]  /*0600*/  @!P2 LDC.64 R4, c[0x0][0x398] ;  /* 0x0000e600ff04ab82 */ /* 0x000f220000000a00 */
[-C--:B-1----:R-:W-:Y:S02]  /*0610*/  @!P2 IMAD R6, R7, R2.reuse, RZ ;  /* 0x000000020706a224 */ /* 0x082fe400078e02ff */
[----:B------:R-:W-:Y:S02]  /*0620*/  IADD3 R77, PT, PT, R75, R77, RZ ;  /* 0x0000004d4b4d7210 */ /* 0x000fe40007ffe0ff */
[C---:B------:R-:W-:Y:S02]  /*0630*/  @!P2 IMAD R27, R29.reuse, R3, R6 ;  /* 0x000000031d1ba224 */ /* 0x040fe400078e0206 */
[----:B------:R-:W-:Y:S01]  /*0640*/  @!P2 IMAD.WIDE.U32 R16, R29, R2, R76 ;  /* 0x000000021d10a225 */ /* 0x000fe200078e004c */
[----:B------:R-:W1:Y:S04]  /*0650*/  @!P5 LDC.64 R8, c[0x0][0x3a0] ;  /* 0x0000e800ff08db82 */ /* 0x000e680000000a00 */
[----:B------:R-:W-:Y:S01]  /*0660*/  @!P2 IADD3 R17, PT, PT, R17, R27, RZ ;  /* 0x0000001b1111a210 */ /* 0x000fe20007ffe0ff */
[----:B--2---:R-:W-:Y:S01]  /*0670*/  @!P5 IMAD R18, R23, R14, RZ ;  /* 0x0000000e1712d224 */ /* 0x004fe200078e02ff */
[----:B------:R-:W-:-:S02]  /*0680*/  @!P2 SHF.L.U32 R23, R16, 0x2, RZ ;  /* 0x000000021017a819 */ /* 0x000fc400000006ff */
[----:B------:R-:W2:Y:S01]  /*0690*/  @!P4 LDC.64 R2, c[0x0][0x3f8] ;  /* 0x0000fe00ff02cb82 */ /* 0x000ea20000000a00 */
[----:B------:R-:W-:Y:S01]  /*06a0*/  @!P2 SHF.L.U64.HI R20, R16, 0x2, R17 ;  /* 0x000000021014a819 */ /* 0x000fe20000010211 */
[----:B------:R-:W-:Y:S01]  /*06b0*/  @!P5 IMAD R27, R21, R15, R18 ;  /* 0x0000000f151bd224 */ /* 0x000fe200078e0212 */
[----:B------:R-:W-:Y:S02]  /*06c0*/  @!P5 MOV R16, R74 ;  /* 0x0000004a0010d202 */ /* 0x000fe40000000f00 */
[----:B------:R-:W-:Y:S02]  /*06d0*/  @!P5 MOV R17, R77 ;  /* 0x0000004d0011d202 */ /* 0x000fe40000000f00 */
[----:B----4-:R-:W-:Y:S01]  /*06e0*/  @!P2 IADD3 R4, P1, PT, R23, R4, RZ ;  /* 0x000000041704a210 */ /* 0x010fe20007f3e0ff */
[----:B------:R-:W4:Y:S01]  /*06f0*/  @!P5 LDC.64 R6, c[0x0][0x398] ;  /* 0x0000e600ff06db82 */ /* 0x000f220000000a00 */
[----:B------:R-:W-:Y:S01]  /*0700*/  IADD3 R18, PT, PT, R29, 0x40, RZ ;  /* 0x000000401d127810 */ /* 0x000fe20007ffe0ff */
[----:B------:R-:W-:Y:S01]  /*0710*/  @!P5 IMAD.WIDE.U32 R14, R21, R14, R16 ;  /* 0x0000000e150ed225 */ /* 0x000fe200078e0010 */
[----:B------:R-:W-:-:S02]  /*0720*/  @!P2 IADD3.X R5, PT, PT, R20, R5, RZ, P1, !PT ;  /* 0x000000051405a210 */ /* 0x000fc40000ffe4ff */
[----:B------:R-:W-:Y:S02]  /*0730*/  ISETP.GE.U32.AND P1, PT, R18, UR12, PT ;  /* 0x0000000c12007c0c */ /* 0x000fe4000bf26070 */
[----:B------:R-:W-:Y:S01]  /*0740*/  SHF.R.S32.HI R21, RZ, 0x1f, R18 ;  /* 0x0000001fff157819 */ /* 0x000fe20000011412 */
[----:B------:R3:W5:Y:S01]  /*0750*/  @!P2 LDG.E.64 R52, desc[UR8][R4.64] ;  /* 0x000000080434a981 */ /* 0x000762000c1e1b00 */
[----:B0-----:R-:W-:Y:S01]  /*0760*/  @!P2 IADD3 R12, P0, PT, R23, R12, RZ ;  /* 0x0000000c170ca210 */ /* 0x001fe20007f1e0ff */
[----:B------:R-:W0:Y:S01]  /*0770*/  @!P4 LDC.64 R30, c[0x0][0x3a0] ;  /* 0x0000e800ff1ecb82 */ /* 0x000e220000000a00 */
[----:B------:R-:W-:Y:S02]  /*0780*/  @!P5 IADD3 R17, PT, PT, R15, R27, RZ ;  /* 0x0000001b0f11d210 */ /* 0x000fe40007ffe0ff */
[----:B------:R-:W-:Y:S02]  /*0790*/  @!P5 SHF.L.U32 R15, R14, 0x2, RZ ;  /* 0x000000020e0fd819 */ /* 0x000fe400000006ff */
[----:B------:R-:W-:Y:S01]  /*07a0*/  ISETP.GE.AND.EX P1, PT, R21, UR13, PT, P1 ;  /* 0x0000000d15007c0c */ /* 0x000fe2000bf26310 */
[----:B--2---:R-:W-:Y:S01]  /*07b0*/  @!P4 IMAD R16, R25, R2, RZ ;  /* 0x000000021910c224 */ /* 0x004fe200078e02ff */
[----:B------:R-:W-:Y:S01]  /*07c0*/  @!P2 IADD3.X R13, PT, PT, R20, R13, RZ, P0, !PT ;  /* 0x0000000d140da210 */ /* 0x000fe200007fe4ff */
[----:B------:R-:W2:Y:S01]  /*07d0*/  @!P4 LDC.64 R32, c[0x0][0x398] ;  /* 0x0000e600ff20cb82 */ /* 0x000ea20000000a00 */
[----:B------:R-:W-:-:S02]  /*07e0*/  @!P5 SHF.L.U64.HI R14, R14, 0x2, R17 ;  /* 0x000000020e0ed819 */ /* 0x000fc40000010211 */
[C---:B-1----:R-:W-:Y:S01]  /*07f0*/  @!P5 IADD3 R8, P0, PT, R15.reuse, R8, RZ ;  /* 0x000000080f08d210 */ /* 0x042fe20007f1e0ff */
[----:B------:R1:W5:Y:S01]  /*0800*/  @!P2 LDG.E.64 R54, desc[UR8][R12.64] ;  /* 0x000000080c36a981 */ /* 0x000362000c1e1b00 */
[----:B------:R-:W-:Y:S02]  /*0810*/  SHF.R.S32.HI R25, RZ, 0x1f, R70 ;  /* 0x0000001fff197819 */ /* 0x000fe40000011446 */
[----:B------:R-:W-:Y:S02]  /*0820*/  @!P5 IADD3.X R9, PT, PT, R14, R9, RZ, P0, !PT ;  /* 0x000000090e09d210 */ /* 0x000fe400007fe4ff */
[----:B------:R-:W-:Y:S02]  /*0830*/  ISETP.GE.U32.AND P0, PT, R70, UR12, PT ;  /* 0x0000000c46007c0c */ /* 0x000fe4000bf06070 */
[----:B----4-:R-:W-:Y:S01]  /*0840*/  @!P5 IADD3 R6, P3, PT, R15, R6, RZ ;  /* 0x000000060f06d210 */ /* 0x010fe20007f7e0ff */
[----:B------:R-:W-:Y:S01]  /*0850*/  @!P4 IMAD R15, R19, R3, R16 ;  /* 0x00000003130fc224 */ /* 0x000fe200078e0210 */
[----:B------:R-:W-:Y:S01]  /*0860*/  ISETP.GE.AND.EX P0, PT, R25, UR13, PT, P0 ;  /* 0x0000000d19007c0c */ /* 0x000fe2000bf06300 */
[----:B------:R-:W4:Y:S01]  /*0870*/  @!P1 LDC.64 R16, c[0x0][0x3f8] ;  /* 0x0000fe00ff109b82 */ /* 0x000f220000000a00 */
[----:B---3--:R-:W-:Y:S01]  /*0880*/  @!P4 MOV R4, R74 ;  /* 0x0000004a0004c202 */ /* 0x008fe20000000f00 */
[----:B------:R-:W5:Y:S01]  /*0890*/  @!P5 LDG.E.64 R50, desc[UR8][R8.64] ;  /* 0x000000080832d981 */ /* 0x000f62000c1e1b00 */
[----:B------:R-:W-:-:S02]  /*08a0*/  @!P4 MOV R5, R77 ;  /* 0x0000004d0005c202 */ /* 0x000fc40000000f00 */
[----:B------:R-:W-:Y:S01]  /*08b0*/  @!P5 IADD3.X R7, PT, PT, R14, R7, RZ, P3, !PT ;  /* 0x000000070e07d210 */ /* 0x000fe20001ffe4ff */
[----:B------:R-:W-:Y:S01]  /*08c0*/  @!P4 IMAD.WIDE.U32 R2, R19, R2, R4 ;  /* 0x000000021302c225 */ /* 0x000fe200078e0004 */
[----:B------:R-:W-:Y:S01]  /*08d0*/  ISETP.GE.U32.AND P3, PT, R69, UR12, PT ;  /* 0x0000000c45007c0c */ /* 0x000fe2000bf66070 */
[----:B-1----:R-:W1:Y:S02]  /*08e0*/  @!P1 LDC.64 R12, c[0x0][0x398] ;  /* 0x0000e600ff0c9b82 */ /* 0x002e640000000a00 */
[----:B------:R3:W5:Y:S01]  /*08f0*/  @!P5 LDG.E.64 R48, desc[UR8][R6.64] ;  /* 0x000000080630d981 */ /* 0x000762000c1e1b00 */
[----:B------:R-:W-:-:S05]  /*0900*/  @!P4 IADD3 R3, PT, PT, R3, R15, RZ ;  /* 0x0000000f0303c210 */ /* 0x000fca0007ffe0ff */
[----:B------:R-:W2:Y:S01]  /*0910*/  @!P0 LDC.64 R4, c[0x0][0x3f8] ;  /* 0x0000fe00ff048b82 */ /* 0x000ea20000000a00 */
[----:B------:R-:W-:-:S07]  /*0920*/  ISETP.GE.AND.EX P3, PT, R59, UR13, PT, P3 ;  /* 0x0000000d3b007c0c */ /* 0x000fce000bf66330 */
[----:B------:R-:W1:Y:S01]  /*0930*/  @!P1 LDC.64 R14, c[0x0][0x3a0] ;  /* 0x0000e800ff0e9b82 */ /* 0x000e620000000a00 */
[----:B----4-:R-:W-:Y:S01]  /*0940*/  @!P1 IMAD R21, R21, R16, RZ ;  /* 0x0000001015159224 */ /* 0x010fe200078e02ff */
[C---:B------:R-:W-:Y:S02]  /*0950*/  @!P4 SHF.L.U32 R19, R2.reuse, 0x2, RZ ;  /* 0x000000020213c819 */ /* 0x040fe400000006ff */
[----:B---3--:R-:W-:Y:S02]  /*0960*/  @!P1 MOV R6, R74 ;  /* 0x0000004a00069202 */ /* 0x008fe40000000f00 */
[----:B------:R-:W-:Y:S02]  /*0970*/  @!P1 MOV R7, R77 ;  /* 0x0000004d00079202 */ /* 0x000fe40000000f00 */
[----:B------:R-:W3:Y:S01]  /*0980*/  @!P0 LDC.64 R22, c[0x0][0x3a0] ;  /* 0x0000e800ff168b82 */ /* 0x000ee20000000a00 */
[----:B------:R-:W-:Y:S01]  /*0990*/  @!P4 SHF.L.U64.HI R24, R2, 0x2, R3 ;  /* 0x000000020218c819 */ /* 0x000fe20000010203 */
[C---:B------:R-:W-:Y:S01]  /*09a0*/  @!P1 IMAD R27, R18.reuse, R17, R21 ;  /* 0x00000011121b9224 */ /* 0x040fe200078e0215 */
[----:B0-----:R-:W-:Y:S01]  /*09b0*/  @!P4 IADD3 R30, P5, PT, R19, R30, RZ ;  /* 0x0000001e131ec210 */ /* 0x001fe20007fbe0ff */
[----:B------:R-:W-:-:S04]  /*09c0*/  @!P1 IMAD.WIDE.U32 R16, R18, R16, R6 ;  /* 0x0000001012109225 */ /* 0x000fc800078e0006 */
[----:B------:R-:W0:Y:S01]  /*09d0*/  @!P3 LDC.64 R2, c[0x0][0x3f8] ;  /* 0x0000fe00ff02bb82 */ /* 0x000e220000000a00 */
[----:B------:R-:W-:Y:S01]  /*09e0*/  @!P4 IADD3.X R31, PT, PT, R24, R31, RZ, P5, !PT ;  /* 0x0000001f181fc210 */ /* 0x000fe20002ffe4ff */
[----:B--2---:R-:W-:Y:S01]  /*09f0*/  @!P0 IMAD R25, R25, R4, RZ ;  /* 0x0000000419198224 */ /* 0x004fe200078e02ff */
[----:B------:R-:W-:-:S05]  /*0a00*/  ISETP.GE.U32.AND P2, PT, R68, UR12, PT ;  /* 0x0000000c44007c0c */ /* 0x000fca000bf46070 */
[----:B------:R-:W2:Y:S01]  /*0a10*/  @!P0 LDC.64 R20, c[0x0][0x398] ;  /* 0x0000e600ff148b82 */ /* 0x000ea20000000a00 */
[----:B------:R-:W-:Y:S02]  /*0a20*/  @!P4 IADD3 R32, P5, PT, R19, R32, RZ ;  /* 0x000000201320c210 */ /* 0x000fe40007fbe0ff */
[----:B------:R-:W-:Y:S02]  /*0a30*/  @!P1 IADD3 R17, PT, PT, R17, R27, RZ ;  /* 0x0000001b11119210 */ /* 0x000fe40007ffe0ff */
[----:B------:R-:W-:Y:S02]  /*0a40*/  @!P1 SHF.L.U32 R9, R16, 0x2, RZ ;  /* 0x0000000210099819 */ /* 0x000fe400000006ff */
[----:B------:R-:W-:Y:S01]  /*0a50*/  @!P0 MOV R6, R74 ;  /* 0x0000004a00068202 */ /* 0x000fe20000000f00 */
[----:B------:R-:W4:Y:S01]  /*0a60*/  @!P3 LDC.64 R28, c[0x0][0x398] ;  /* 0x0000e600ff1cbb82 */ /* 0x000f220000000a00 */
[----:B------:R-:W-:Y:S01]  /*0a70*/  @!P0 MOV R7, R77 ;  /* 0x0000004d00078202 */ /* 0x000fe20000000f00 */
[----:B------:R-:W-:Y:S01]  /*0a80*/  @!P0 IMAD R25, R70, R5, R25 ;  /* 0x0000000546198224 */ /* 0x000fe200078e0219 */
[----:B------:R-:W-:-:S02]  /*0a90*/  ISETP.GE.AND.EX P2, PT, R58, UR13, PT, P2 ;  /* 0x0000000d3a007c0c */ /* 0x000fc4000bf46320 */
[----:B------:R-:W-:Y:S01]  /*0aa0*/  @!P4 IADD3.X R33, PT, PT, R24, R33, RZ, P5, !PT ;  /* 0x000000211821c210 */ /* 0x000fe20002ffe4ff */
[----:B------:R-:W-:Y:S01]  /*0ab0*/  @!P0 IMAD.WIDE.U32 R4, R70, R4, R6 ;  /* 0x0000000446048225 */ /* 0x000fe200078e0006 */
[----:B------:R-:W-:Y:S01]  /*0ac0*/  @!P1 SHF.L.U64.HI R8, R16, 0x2, R17 ;  /* 0x0000000210089819 */ /* 0x000fe20000010211 */
[----:B------:R-:W4:Y:S01]  /*0ad0*/  @!P3 LDC.64 R18, c[0x0][0x3a0] ;  /* 0x0000e800ff12bb82 */ /* 0x000f220000000a00 */
[----:B-1----:R-:W-:Y:S02]  /*0ae0*/  @!P1 IADD3 R14, P5, PT, R9, R14, RZ ;  /* 0x0000000e090e9210 */ /* 0x002fe40007fbe0ff */
[----:B------:R-:W-:Y:S02]  /*0af0*/  @!P0 IADD3 R5, PT, PT, R5, R25, RZ ;  /* 0x0000001905058210 */ /* 0x000fe40007ffe0ff */
[----:B------:R-:W-:Y:S02]  /*0b00*/  @!P1 IADD3.X R15, PT, PT, R8, R15, RZ, P5, !PT ;  /* 0x0000000f080f9210 */ /* 0x000fe40002ffe4ff */
[----:B------:R-:W-:Y:S01]  /*0b10*/  @!P1 IADD3 R12, P5, PT, R9, R12, RZ ;  /* 0x0000000c090c9210 */ /* 0x000fe20007fbe0ff */
[----:B------:R-:W1:Y:S01]  /*0b20*/  @!P2 LDC.64 R16, c[0x0][0x3f8] ;  /* 0x0000fe00ff10ab82 */ /* 0x000e620000000a00 */
[----:B------:R-:W-:-:S02]  /*0b30*/  @!P0 SHF.L.U32 R7, R4, 0x2, RZ ;  /* 0x0000000204078819 */ /* 0x000fc400000006ff */
[----:B------:R-:W-:Y:S02]  /*0b40*/  @!P1 IADD3.X R13, PT, PT, R8, R13, RZ, P5, !PT ;  /* 0x0000000d080d9210 */ /* 0x000fe40002ffe4ff */
[----:B------:R-:W-:Y:S02]  /*0b50*/  @!P0 SHF.L.U64.HI R6, R4, 0x2, R5 ;  /* 0x0000000204068819 */ /* 0x000fe40000010205 */
[----:B---3--:R-:W-:Y:S01]  /*0b60*/  @!P0 IADD3 R22, P5, PT, R7, R22, RZ ;  /* 0x0000001607168210 */ /* 0x008fe20007fbe0ff */
[----:B0-----:R-:W-:Y:S01]  /*0b70*/  @!P3 IMAD R24, R59, R2, RZ ;  /* 0x000000023b18b224 */ /* 0x001fe200078e02ff */
[----:B------:R-:W-:Y:S01]  /*0b80*/  @!P3 MOV R4, R74 ;  /* 0x0000004a0004b202 */ /* 0x000fe20000000f00 */
[----:B------:R-:W0:Y:S01]  /*0b90*/  @!P2 LDC.64 R26, c[0x0][0x3a0] ;  /* 0x0000e800ff1aab82 */ /* 0x000e220000000a00 */
[----:B------:R-:W-:Y:S02]  /*0ba0*/  @!P0 IADD3.X R23, PT, PT, R6, R23, RZ, P5, !PT ;  /* 0x0000001706178210 */ /* 0x000fe40002ffe4ff */
[----:B------:R-:W-:-:S02]  /*0bb0*/  @!P3 MOV R5, R77 ;  /* 0x0000004d0005b202 */ /* 0x000fc40000000f00 */
[----:B--2---:R-:W-:Y:S01]  /*0bc0*/  @!P0 IADD3 R20, P5, PT, R7, R20, RZ ;  /* 0x0000001407148210 */ /* 0x004fe20007fbe0ff */
[C---:B------:R-:W-:Y:S02]  /*0bd0*/  @!P3 IMAD R9, R69.reuse, R3, R24 ;  /* 0x000000034509b224 */ /* 0x040fe400078e0218 */
[----:B------:R-:W-:Y:S01]  /*0be0*/  @!P3 IMAD.WIDE.U32 R2, R69, R2, R4 ;  /* 0x000000024502b225 */ /* 0x000fe200078e0004 */
[----:B------:R-:W-:Y:S01]  /*0bf0*/  @!P0 IADD3.X R21, PT, PT, R6, R21, RZ, P5, !PT ;  /* 0x0000001506158210 */ /* 0x000fe20002ffe4ff */
[----:B------:R-:W2:Y:S01]  /*0c00*/  @!P2 LDC.64 R24, c[0x0][0x398] ;  /* 0x0000e600ff18ab82 */ /* 0x000ea20000000a00 */
[----:B------:R-:W-:Y:S02]  /*0c10*/  ISETP.GE.U32.AND P6, PT, R67, UR12, PT ;  /* 0x0000000c43007c0c */ /* 0x000fe4000bfc6070 */
[----:B------:R-:W-:-:S05]  /*0c20*/  @!P3 IADD3 R5, PT, PT, R3, R9, RZ ;  /* 0x000000090305b210 */ /* 0x000fca0007ffe0ff */
[----:B------:R-:W3:Y:S01]  /*0c30*/  LDC.64 R6, c[0x0][0x3b8] ;  /* 0x0000ee00ff067b82 */ /* 0x000ee20000000a00 */
[----:B------:R-:W-:Y:S02]  /*0c40*/  ISETP.GE.AND.EX P6, PT, R0, UR13, PT, P6 ;  /* 0x0000000d00007c0c */ /* 0x000fe4000bfc6360 */
[C---:B------:R-:W-:Y:S02]  /*0c50*/  @!P3 SHF.L.U32 R3, R2.reuse, 0x2, RZ ;  /* 0x000000020203b819 */ /* 0x040fe400000006ff */
[----:B------:R-:W-:Y:S02]  /*0c60*/  @!P3 SHF.L.U64.HI R2, R2, 0x2, R5 ;  /* 0x000000020202b819 */ /* 0x000fe40000010205 */
[----:B----4-:R-:W-:-:S04]  /*0c70*/  @!P3 IADD3 R18, P5, PT, R3, R18, RZ ;  /* 0x000000120312b210 */ /* 0x010fc80007fbe0ff */
[----:B------:R-:W-:Y:S02]  /*0c80*/  @!P3 IADD3.X R19, PT, PT, R2, R19, RZ, P5, !PT ;  /* 0x000000130213b210 */ /* 0x000fe40002ffe4ff */
[----:B------:R-:W-:Y:S01]  /*0c90*/  @!P3 IADD3 R28, P5, PT, R3, R28, RZ ;  /* 0x0000001c031cb210 */ /* 0x000fe20007fbe0ff */
[----:B-1----:R-:W-:Y:S01]  /*0ca0*/  @!P2 IMAD R3, R58, R16, RZ ;  /* 0x000000103a03a224 */ /* 0x002fe200078e02ff */
[----:B------:R-:W1:Y:S02]  /*0cb0*/  @!P6 LDC.64 R8, c[0x0][0x3f8] ;  /* 0x0000fe00ff08eb82 */ /* 0x000e640000000a00 */
[----:B------:R-:W-:Y:S01]  /*0cc0*/  @!P3 IADD3.X R29, PT, PT, R2, R29, RZ, P5, !PT ;  /* 0x0000001d021db210 */ /* 0x000fe20002ffe4ff */
[----:B------:R-:W-:Y:S01]  /*0cd0*/  @!P2 IMAD R35, R68, R17, R3 ;  /* 0x000000114423a224 */ /* 0x000fe200078e0203 */
[----:B------:R-:W-:Y:S02]  /*0ce0*/  @!P2 MOV R2, R74 ;  /* 0x0000004a0002a202 */ /* 0x000fe40000000f00 */
[----:B------:R-:W-:Y:S01]  /*0cf0*/  @!P2 MOV R3, R77 ;  /* 0x0000004d0003a202 */ /* 0x000fe20000000f00 */
[----:B---3--:R-:W-:-:S04]  /*0d00*/  IMAD.WIDE R6, R64, 0x8, R6 ;  /* 0x0000000840067825 */ /* 0x008fc800078e0206 */
[----:B------:R-:W-:Y:S01]  /*0d10*/  @!P2 IMAD.WIDE.U32 R16, R68, R16, R2 ;  /* 0x000000104410a225 */ /* 0x000fe200078e0002 */
[----:B------:R-:W-:Y:S02]  /*0d20*/  MOV R3, RZ ;  /* 0x000000ff00037202 */ /* 0x000fe40000000f00 */
[----:B------:R-:W-:Y:S02]  /*0d30*/  CS2R R4, SRZ ;  /* 0x0000000000047805 */ /* 0x000fe4000001ff00 */
[----:B------:R-:W-:Y:S01]  /*0d40*/  MOV R2, RZ ;  /* 0x000000ff00027202 */ /* 0x000fe20000000f00 */
[----:B------:R-:W3:Y:S01]  /*0d50*/  LDG.E.64 R6, desc[UR8][R6.64] ;  /* 0x0000000806067981 */ /* 0x000ee2000c1e1b00 */
[----:B------:R-:W-:-:S03]  /*0d60*/  @!P2 IADD3 R17, PT, PT, R17, R35, RZ ;  /* 0x000000231111a210 */ /* 0x000fc60007ffe0ff */
[----:B------:R4:W5:Y:S04]  /*0d70*/  @!P4 LDG.E.64 R4, desc[UR8][R32.64] ;  /* 0x000000082004c981 */ /* 0x000968000c1e1b00 */
[----:B------:R0:W5:Y:S01]  /*0d80*/  @!P4 LDG.E.64 R2, desc[UR8][R30.64] ;  /* 0x000000081e02c981 */ /* 0x000162000c1e1b00 */
[----:B------:R-:W-:Y:S01]  /*0d90*/  ISETP.NE.AND P4, PT, RZ, UR10, PT ;  /* 0x0000000aff007c0c */ /* 0x000fe2000bf85270 */
[----:B-1----:R-:W-:Y:S01]  /*0da0*/  @!P6 IMAD R34, R0, R8, RZ ;  /* 0x000000080022e224 */ /* 0x002fe200078e02ff */
[C---:B------:R-:W-:Y:S01]  /*0db0*/  @!P2 SHF.L.U32 R39, R16.reuse, 0x2, RZ ;  /* 0x000000021027a819 */ /* 0x040fe200000006ff */
[----:B----4-:R-:W1:Y:S08]  /*0dc0*/  @!P6 LDC.64 R32, c[0x0][0x398] ;  /* 0x0000e600ff20eb82 */ /* 0x010e700000000a00 */
[----:B0-----:R-:W0:Y:S01]  /*0dd0*/  @!P6 LDC.64 R30, c[0x0][0x3a0] ;  /* 0x0000e800ff1eeb82 */ /* 0x001e220000000a00 */
[----:B------:R-:W-:-:S02]  /*0de0*/  @!P2 SHF.L.U64.HI R38, R16, 0x2, R17 ;  /* 0x000000021026a819 */ /* 0x000fc40000010211 */
[----:B------:R-:W-:Y:S02]  /*0df0*/  @!P6 MOV R16, R74 ;  /* 0x0000004a0010e202 */ /* 0x000fe40000000f00 */
[----:B------:R-:W-:Y:S01]  /*0e00*/  @!P6 MOV R17, R77 ;  /* 0x0000004d0011e202 */ /* 0x000fe20000000f00 */
[----:B------:R-:W-:Y:S01]  /*0e10*/  @!P6 IMAD R41, R67, R9, R34 ;  /* 0x000000094329e224 */ /* 0x000fe200078e0222 */
[----:B------:R-:W-:Y:S01]  /*0e20*/  @!P2 IADD3 R26, P5, PT, R39, R26, RZ ;  /* 0x0000001a271aa210 */ /* 0x000fe20007fbe0ff */
[----:B------:R-:W4:Y:S01]  /*0e30*/  @P4 LDC.64 R34, c[0x0][0x3b0] ;  /* 0x0000ec00ff224b82 */ /* 0x000f220000000a00 */
[----:B------:R-:W-:Y:S02]  /*0e40*/  @!P6 IMAD.WIDE.U32 R8, R67, R8, R16 ;  /* 0x000000084308e225 */ /* 0x000fe400078e0010 */
[----:B------:R-:W-:Y:S02]  /*0e50*/  @!P2 IADD3.X R27, PT, PT, R38, R27, RZ, P5, !PT ;  /* 0x0000001b261ba210 */ /* 0x000fe40002ffe4ff */
[----:B--2---:R-:W-:-:S02]  /*0e60*/  @!P2 IADD3 R24, P5, PT, R39, R24, RZ ;  /* 0x000000182718a210 */ /* 0x004fc40007fbe0ff */
[----:B------:R-:W-:Y:S02]  /*0e70*/  @!P6 IADD3 R17, PT, PT, R9, R41, RZ ;  /* 0x000000290911e210 */ /* 0x000fe40007ffe0ff */
[----:B------:R-:W-:Y:S02]  /*0e80*/  @!P6 SHF.L.U32 R9, R8, 0x2, RZ ;  /* 0x000000020809e819 */ /* 0x000fe400000006ff */
[----:B------:R-:W-:Y:S02]  /*0e90*/  @!P2 IADD3.X R25, PT, PT, R38, R25, RZ, P5, !PT ;  /* 0x000000192619a210 */ /* 0x000fe40002ffe4ff */
[----:B------:R-:W-:Y:S02]  /*0ea0*/  @!P6 SHF.L.U64.HI R8, R8, 0x2, R17 ;  /* 0x000000020808e819 */ /* 0x000fe40000010211 */
[----:B0-----:R-:W-:-:S04]  /*0eb0*/  @!P6 IADD3 R30, P5, PT, R9, R30, RZ ;  /* 0x0000001e091ee210 */ /* 0x001fc80007fbe0ff */
[C---:B------:R-:W-:Y:S02]  /*0ec0*/  @!P6 IADD3.X R31, PT, PT, R8.reuse, R31, RZ, P5, !PT ;  /* 0x0000001f081fe210 */ /* 0x040fe40002ffe4ff */
[----:B-1----:R-:W-:Y:S02]  /*0ed0*/  @!P6 IADD3 R32, P5, PT, R9, R32, RZ ;  /* 0x000000200920e210 */ /* 0x002fe40007fbe0ff */
[----:B------:R-:W-:Y:S02]  /*0ee0*/  IADD3 R17, PT, PT, R11, R10, RZ ;  /* 0x0000000a0b117210 */ /* 0x000fe40007ffe0ff */
[----:B------:R-:W-:Y:S02]  /*0ef0*/  CS2R R10, SRZ ;  /* 0x00000000000a7805 */ /* 0x000fe4000001ff00 */
[----:B------:R-:W-:Y:S02]  /*0f00*/  @!P6 IADD3.X R33, PT, PT, R8, R33, RZ, P5, !PT ;  /* 0x000000210821e210 */ /* 0x000fe40002ffe4ff */
[----:B------:R-:W-:Y:S01]  /*0f10*/  CS2R R8, SRZ ;  /* 0x0000000000087805 */ /* 0x000fe2000001ff00 */
[C---:B------:R-:W-:Y:S01]  /*0f20*/  IMAD.WIDE R36, R17.reuse, 0x4, R36 ;  /* 0x0000000411247825 */ /* 0x040fe200078e0224 */
[----:B------:R0:W5:Y:S03]  /*0f30*/  @!P1 LDG.E.64 R10, desc[UR8][R12.64] ;  /* 0x000000080c0a9981 */ /* 0x000166000c1e1b00 */
[----:B----4-:R-:W-:Y:S01]  /*0f40*/  @P4 IMAD.WIDE R34, R17, 0x4, R34 ;  /* 0x0000000411224825 */ /* 0x010fe200078e0222 */
[----:B------:R-:W-:Y:S01]  /*0f50*/  CS2R R16, SRZ ;  /* 0x0000000000107805 */ /* 0x000fe2000001ff00 */
[----:B------:R1:W5:Y:S05]  /*0f60*/  @!P1 LDG.E.64 R8, desc[UR8][R14.64] ;  /* 0x000000080e089981 */ /* 0x00036a000c1e1b00 */
[----:B------:R2:W5:Y:S01]  /*0f70*/  @!P3 LDG.E.64 R16, desc[UR8][R18.64] ;  /* 0x000000081210b981 */ /* 0x000562000c1e1b00 */
[----:B0-----:R-:W-:-:S02]  /*0f80*/  CS2R R12, SRZ ;  /* 0x00000000000c7805 */ /* 0x001fc4000001ff00 */
[----:B-1----:R-:W-:-:S04]  /*0f90*/  CS2R R14, SRZ ;  /* 0x00000000000e7805 */ /* 0x002fc8000001ff00 */
[----:B------:R0:W5:Y:S01]  /*0fa0*/  @!P0 LDG.E.64 R12, desc[UR8][R22.64] ;  /* 0x00000008160c8981 */ /* 0x000162000c1e1b00 */
[----:B--2---:R-:W-:-:S03]  /*0fb0*/  CS2R R18, SRZ ;  /* 0x0000000000127805 */ /* 0x004fc6000001ff00 */
[----:B------:R1:W5:Y:S04]  /*0fc0*/  @!P0 LDG.E.64 R14, desc[UR8][R20.64] ;  /* 0x00000008140e8981 */ /* 0x000368000c1e1b00 */
[----:B------:R2:W5:Y:S01]  /*0fd0*/  @!P3 LDG.E.64 R18, desc[UR8][R28.64] ;  /* 0x000000081c12b981 */ /* 0x000562000c1e1b00 */
[----:B0-----:R-:W-:Y:S02]  /*0fe0*/  CS2R R22, SRZ ;  /* 0x0000000000167805 */ /* 0x001fe4000001ff00 */
[----:B-1----:R-:W-:-:S04]  /*0ff0*/  CS2R R20, SRZ ;  /* 0x0000000000147805 */ /* 0x002fc8000001ff00 */
[----:B------:R0:W5:Y:S01]  /*1000*/  @!P2 LDG.E.64 R22, desc[UR8][R24.64] ;  /* 0x000000081816a981 */ /* 0x000162000c1e1b00 */
[----:B--2---:R-:W-:-:S03]  /*1010*/  CS2R R28, SRZ ;  /* 0x00000000001c7805 */ /* 0x004fc6000001ff00 */
[----:B------:R1:W5:Y:S04]  /*1020*/  @!P2 LDG.E.64 R20, desc[UR8][R26.64] ;  /* 0x000000081a14a981 */ /* 0x000368000c1e1b00 */
[----:B------:R2:W5:Y:S01]  /*1030*/  @P4 LDG.E.64 R28, desc[UR8][R34.64] ;  /* 0x00000008221c4981 */ /* 0x000562000c1e1b00 */
[----:B0-----:R-:W-:Y:S02]  /*1040*/  CS2R R24, SRZ ;  /* 0x0000000000187805 */ /* 0x001fe4000001ff00 */
[----:B-1----:R-:W-:-:S04]  /*1050*/  CS2R R26, SRZ ;  /* 0x00000000001a7805 */ /* 0x002fc8000001ff00 */
[----:B------:R2:W5:Y:S04]  /*1060*/  @!P6 LDG.E.64 R24, desc[UR8][R30.64] ;  /* 0x000000081e18e981 */ /* 0x000568000c1e1b00 */
[----:B------:R2:W5:Y:S04]  /*1070*/  @!P6 LDG.E.64 R26, desc[UR8][R32.64] ;  /* 0x00000008201ae981 */ /* 0x000568000c1e1b00 */
        /* <DEDUP_REMOVED lines=9> */
[----:B--2--5:R-:W-:Y:S01]  /*1110*/  FADD.FTZ R32, -R6, R54 ;  /* 0x0000003606207221 */ /* 0x024fe20000010100 */
[----:B------:R-:W-:Y:S01]  /*1120*/  FMUL.FTZ R36, R52, R30 ;  /* 0x0000001e34247220 */ /* 0x000fe20000410000 */
[----:B------:R-:W-:Y:S01]  /*1130*/  FADD.FTZ R34, -R6, R55 ;  /* 0x0000003706227221 */ /* 0x000fe20000010100 */
[----:B------:R-:W-:Y:S01]  /*1140*/  FMUL.FTZ R35, R53, R31 ;  /* 0x0000001f35237220 */ /* 0x000fe20000410000 */
[-C--:B0-----:R-:W-:Y:S01]  /*1150*/  FMUL.FTZ R33, R32, R7.reuse ;  /* 0x0000000720217220 */ /* 0x081fe20000410000 */
[----:B------:R-:W-:Y:S01]  /*1160*/  FADD.FTZ R38, -R6, R50 ;  /* 0x0000003206267221 */ /* 0x000fe20000010100 */
[-C--:B------:R-:W-:Y:S01]  /*1170*/  FMUL.FTZ R34, R34, R7.reuse ;  /* 0x0000000722227220 */ /* 0x080fe20000410000 */
[----:B------:R-:W-:Y:S01]  /*1180*/  FADD.FTZ R32, RZ, R36 ;  /* 0x00000024ff207221 */ /* 0x000fe20000010000 */
[----:B------:R-:W-:Y:S01]  /*1190*/  FFMA.FTZ R37, R33, R36, RZ ;  /* 0x0000002421257223 */ /* 0x000fe200000100ff */
[----:B------:R-:W-:Y:S01]  /*11a0*/  FMUL.FTZ R39, R48, R30 ;  /* 0x0000001e30277220 */ /* 0x000fe20000410000 */
[----:B------:R-:W-:Y:S01]  /*11b0*/  FMUL.FTZ R38, R38, R7 ;  /* 0x0000000726267220 */ /* 0x000fe20000410000 */
[----:B------:R-:W-:Y:S01]  /*11c0*/  FFMA.FTZ R33, R52, R33, RZ ;  /* 0x0000002134217223 */ /* 0x000fe200000100ff */
[----:B------:R-:W-:Y:S01]  /*11d0*/  FFMA.FTZ R37, R34, R35, R37 ;  /* 0x0000002322257223 */ /* 0x000fe20000010025 */
[----:B------:R-:W-:Y:S01]  /*11e0*/  FADD.FTZ R36, -R6, R51 ;  /* 0x0000003306247221 */ /* 0x000fe20000010100 */
[----:B------:R-:W-:Y:S01]  /*11f0*/  FADD.FTZ R32, R35, R32 ;  /* 0x0000002023207221 */ /* 0x000fe20000010000 */
[----:B------:R-:W-:Y:S01]  /*1200*/  FFMA.FTZ R33, R48, R38, R33 ;  /* 0x0000002630217223 */ /* 0x000fe20000010021 */
[----:B------:R-:W-:Y:S01]  /*1210*/  FFMA.FTZ R37, R38, R39, R37 ;  /* 0x0000002726257223 */ /* 0x000fe20000010025 */
[----:B------:R-:W-:Y:S01]  /*1220*/  FMUL.FTZ R36, R36, R7 ;  /* 0x0000000724247220 */ /* 0x000fe20000410000 */
[----:B------:R-:W-:Y:S01]  /*1230*/  FFMA.FTZ R34, R53, R34, RZ ;  /* 0x0000002235227223 */ /* 0x000fe200000100ff */
[C---:B------:R-:W-:Y:S01]  /*1240*/  FMUL.FTZ R35, R49.reuse, R31 ;  /* 0x0000001f31237220 */ /* 0x040fe20000410000 */
[----:B------:R-:W-:Y:S01]  /*1250*/  FADD.FTZ R32, R32, R39 ;  /* 0x0000002720207221 */ /* 0x000fe20000010000 */
[----:B------:R-:W-:Y:S01]  /*1260*/  FADD.FTZ R38, -R6, R12 ;  /* 0x0000000c06267221 */ /* 0x000fe20000010100 */
[----:B------:R-:W-:Y:S01]  /*1270*/  FFMA.FTZ R34, R49, R36, R34 ;  /* 0x0000002431227223 */ /* 0x000fe20000010022 */
[----:B------:R-:W-:Y:S01]  /*1280*/  FFMA.FTZ R37, R36, R35, R37 ;  /* 0x0000002324257223 */ /* 0x000fe20000010025 */
[----:B------:R-:W-:Y:S01]  /*1290*/  FMUL.FTZ R39, R14, R30 ;  /* 0x0000001e0e277220 */ /* 0x000fe20000410000 */
[----:B------:R-:W-:Y:S01]  /*12a0*/  FMUL.FTZ R38, R38, R7 ;  /* 0x0000000726267220 */ /* 0x000fe20000410000 */
[----:B------:R-:W-:Y:S01]  /*12b0*/  FADD.FTZ R32, R35, R32 ;  /* 0x0000002023207221 */ /* 0x000fe20000010000 */
[----:B------:R-:W-:Y:S01]  /*12c0*/  FADD.FTZ R36, -R6, R13 ;  /* 0x0000000d06247221 */ /* 0x000fe20000010100 */
[----:B------:R-:W-:Y:S01]  /*12d0*/  FMUL.FTZ R35, R15, R31 ;  /* 0x0000001f0f237220 */ /* 0x000fe20000410000 */
[----:B------:R-:W-:Y:S01]  /*12e0*/  FFMA.FTZ R33, R14, R38, R33 ;  /* 0x000000260e217223 */ /* 0x000fe20000010021 */
[----:B------:R-:W-:Y:S01]  /*12f0*/  FADD.FTZ R32, R32, R39 ;  /* 0x0000002720207221 */ /* 0x000fe20000010000 */
[----:B------:R-:W-:Y:S01]  /*1300*/  FFMA.FTZ R37, R38, R39, R37 ;  /* 0x0000002726257223 */ /* 0x000fe20000010025 */
[----:B------:R-:W-:Y:S01]  /*1310*/  FMUL.FTZ R36, R36, R7 ;  /* 0x0000000724247220 */ /* 0x000fe20000410000 */
[----:B------:R-:W-:Y:S01]  /*1320*/  FADD.FTZ R38, -R6, R2 ;  /* 0x0000000206267221 */ /* 0x000fe20000010100 */
[----:B------:R-:W-:Y:S01]  /*1330*/  FMUL.FTZ R39, R4, R30 ;  /* 0x0000001e04277220 */ /* 0x000fe20000410000 */
[----:B------:R-:W-:Y:S01]  /*1340*/  FADD.FTZ R32, R35, R32 ;  /* 0x0000002023207221 */ /* 0x000fe20000010000 */
[----:B------:R-:W-:Y:S01]  /*1350*/  FFMA.FTZ R34, R15, R36, R34 ;  /* 0x000000240f227223 */ /* 0x000fe20000010022 */
[----:B------:R-:W-:Y:S01]  /*1360*/  FFMA.FTZ R37, R36, R35, R37 ;  /* 0x0000002324257223 */ /* 0x000fe20000010025 */
[----:B------:R-:W-:Y:S01]  /*1370*/  FMUL.FTZ R38, R38, R7 ;  /* 0x0000000726267220 */ /* 0x000fe20000410000 */
[----:B------:R-:W-:Y:S01]  /*1380*/  FADD.FTZ R36, -R6, R3 ;  /* 0x0000000306247221 */ /* 0x000fe20000010100 */
[----:B------:R-:W-:Y:S01]  /*1390*/  FADD.FTZ R32, R32, R39 ;  /* 0x0000002720207221 */ /* 0x000fe20000010000 */
[----:B------:R-:W-:Y:S01]  /*13a0*/  FMUL.FTZ R35, R5, R31 ;  /* 0x0000001f05237220 */ /* 0x000fe20000410000 */
[----:B------:R-:W-:Y:S01]  /*13b0*/  FFMA.FTZ R37, R38, R39, R37 ;  /* 0x0000002726257223 */ /* 0x000fe20000010025 */
[----:B------:R-:W-:Y:S01]  /*13c0*/  FMUL.FTZ R36, R36, R7 ;  /* 0x0000000724247220 */ /* 0x000fe20000410000 */
[----:B------:R-:W-:Y:S01]  /*13d0*/  FFMA.FTZ R33, R4, R38, R33 ;  /* 0x0000002604217223 */ /* 0x000fe20000010021 */
[----:B------:R-:W-:Y:S01]  /*13e0*/  FADD.FTZ R38, -R6, R8 ;  /* 0x0000000806267221 */ /* 0x000fe20000010100 */
[----:B------:R-:W-:Y:S01]  /*13f0*/  FMUL.FTZ R39, R10, R30 ;  /* 0x0000001e0a277220 */ /* 0x000fe20000410000 */
[----:B------:R-:W-:Y:S01]  /*1400*/  FADD.FTZ R32, R35, R32 ;  /* 0x0000002023207221 */ /* 0x000fe20000010000 */
[----:B------:R-:W-:Y:S01]  /*1410*/  FFMA.FTZ R34, R5, R36, R34 ;  /* 0x0000002405227223 */ /* 0x000fe20000010022 */
[----:B------:R-:W-:Y:S01]  /*1420*/  FFMA.FTZ R37, R36, R35, R37 ;  /* 0x0000002324257223 */ /* 0x000fe20000010025 */
[----:B------:R-:W-:Y:S01]  /*1430*/  FADD.FTZ R36, -R6, R9 ;  /* 0x0000000906247221 */ /* 0x000fe20000010100 */
[-C--:B------:R-:W-:Y:S01]  /*1440*/  FMUL.FTZ R38, R38, R7.reuse ;  /* 0x0000000726267220 */ /* 0x080fe20000410000 */
[----:B------:R-:W-:Y:S01]  /*1450*/  FADD.FTZ R40, R32, R39 ;  /* 0x0000002720287221 */ /* 0x000fe20000010000 */
[----:B------:R-:W-:Y:S01]  /*1460*/  FADD.FTZ R32, -R6, R16 ;  /* 0x0000001006207221 */ /* 0x000fe20000010100 */
[----:B------:R-:W-:Y:S01]  /*1470*/  FMUL.FTZ R36, R36, R7 ;  /* 0x0000000724247220 */ /* 0x000fe20000410000 */
[----:B------:R-:W-:Y:S01]  /*1480*/  FFMA.FTZ R37, R38, R39, R37 ;  /* 0x0000002726257223 */ /* 0x000fe20000010025 */
[C---:B------:R-:W-:Y:S01]  /*1490*/  FMUL.FTZ R35, R11.reuse, R31 ;  /* 0x0000001f0b237220 */ /* 0x040fe20000410000 */
[----:B------:R-:W-:Y:S01]  /*14a0*/  FFMA.FTZ R33, R10, R38, R33 ;  /* 0x000000260a217223 */ /* 0x000fe20000010021 */
[----:B------:R-:W-:Y:S01]  /*14b0*/  FMUL.FTZ R38, R32, R7 ;  /* 0x0000000720267220 */ /* 0x000fe20000410000 */
[----:B------:R-:W-:Y:S01]  /*14c0*/  FFMA.FTZ R32, R11, R36, R34 ;  /* 0x000000240b207223 */ /* 0x000fe20000010022 */
[----:B------:R-:W-:Y:S01]  /*14d0*/  FMUL.FTZ R39, R18, R30 ;  /* 0x0000001e12277220 */ /* 0x000fe20000410000 */
[----:B------:R-:W-:Y:S01]  /*14e0*/  FADD.FTZ R40, R35, R40 ;  /* 0x0000002823287221 */ /* 0x000fe20000010000 */
[----:B------:R-:W-:Y:S01]  /*14f0*/  FFMA.FTZ R37, R36, R35, R37 ;  /* 0x0000002324257223 */ /* 0x000fe20000010025 */
[----:B------:R-:W-:Y:S01]  /*1500*/  FADD.FTZ R34, -R6, R17 ;  /* 0x0000001106227221 */ /* 0x000fe20000010100 */
[C---:B------:R-:W-:Y:S01]  /*1510*/  FMUL.FTZ R35, R19.reuse, R31 ;  /* 0x0000001f13237220 */ /* 0x040fe20000410000 */
[----:B------:R-:W-:Y:S01]  /*1520*/  FADD.FTZ R40, R40, R39 ;  /* 0x0000002728287221 */ /* 0x000fe20000010000 */
[----:B------:R-:W-:Y:S01]  /*1530*/  FFMA.FTZ R37, R38, R39, R37 ;  /* 0x0000002726257223 */ /* 0x000fe20000010025 */
[----:B------:R-:W-:Y:S01]  /*1540*/  FMUL.FTZ R34, R34, R7 ;  /* 0x0000000722227220 */ /* 0x000fe20000410000 */
[----:B------:R-:W-:Y:S01]  /*1550*/  FADD.FTZ R36, -R6, R20 ;  /* 0x0000001406247221 */ /* 0x000fe20000010100 */
[----:B------:R-:W-:Y:S01]  /*1560*/  FFMA.FTZ R33, R18, R38, R33 ;  /* 0x0000002612217223 */ /* 0x000fe20000010021 */
[----:B------:R-:W-:Y:S01]  /*1570*/  FMUL.FTZ R39, R22, R30 ;  /* 0x0000001e16277220 */ /* 0x000fe20000410000 */
[----:B------:R-:W-:Y:S01]  /*1580*/  FFMA.FTZ R32, R19, R34, R32 ;  /* 0x0000002213207223 */ /* 0x000fe20000010020 */
[----:B------:R-:W-:Y:S01]  /*1590*/  FADD.FTZ R40, R35, R40 ;  /* 0x0000002823287221 */ /* 0x000fe20000010000 */
[----:B------:R-:W-:Y:S01]  /*15a0*/  FFMA.FTZ R37, R34, R35, R37 ;  /* 0x0000002322257223 */ /* 0x000fe20000010025 */
[----:B------:R-:W-:Y:S01]  /*15b0*/  FMUL.FTZ R38, R36, R7 ;  /* 0x0000000724267220 */ /* 0x000fe20000410000 */
[----:B------:R-:W-:Y:S01]  /*15c0*/  FADD.FTZ R35, RZ, R52 ;  /* 0x00000034ff237221 */ /* 0x000fe20000010000 */
[----:B------:R-:W-:Y:S01]  /*15d0*/  FADD.FTZ R34, RZ, R53 ;  /* 0x00000035ff227221 */ /* 0x000fe20000010000 */
[----:B------:R-:W-:Y:S01]  /*15e0*/  FADD.FTZ R36, -R6, R21 ;  /* 0x0000001506247221 */ /* 0x000fe20000010100 */
[----:B------:R-:W-:Y:S01]  /*15f0*/  FADD.FTZ R40, R40, R39 ;  /* 0x0000002728287221 */ /* 0x000fe20000010000 */
[----:B------:R-:W-:Y:S01]  /*1600*/  FFMA.FTZ R39, R38, R39, R37 ;  /* 0x0000002726277223 */ /* 0x000fe20000010025 */
[----:B------:R-:W-:Y:S01]  /*1610*/  FADD.FTZ R35, R48, R35 ;  /* 0x0000002330237221 */ /* 0x000fe20000010000 */
[----:B------:R-:W-:Y:S01]  /*1620*/  FADD.FTZ R34, R49, R34 ;  /* 0x0000002231227221 */ /* 0x000fe20000010000 */
[----:B------:R-:W-:Y:S01]  /*1630*/  FMUL.FTZ R36, R36, R7 ;  /* 0x0000000724247220 */ /* 0x000fe20000410000 */
[----:B------:R-:W-:Y:S01]  /*1640*/  FMUL.FTZ R37, R23, R31 ;  /* 0x0000001f17257220 */ /* 0x000fe20000410000 */
[----:B------:R-:W-:Y:S01]  /*1650*/  FADD.FTZ R35, R14, R35 ;  /* 0x000000230e237221 */ /* 0x000fe20000010000 */
[----:B------:R-:W-:Y:S01]  /*1660*/  FADD.FTZ R34, R15, R34 ;  /* 0x000000220f227221 */ /* 0x000fe20000010000 */
[----:B------:R-:W-:Y:S01]  /*1670*/  FFMA.FTZ R32, R23, R36, R32 ;  /* 0x0000002417207223 */ /* 0x000fe20000010020 */
[----:B------:R-:W-:Y:S01]  /*1680*/  FFMA.FTZ R39, R36, R37, R39 ;  /* 0x0000002524277223 */ /* 0x000fe20000010027 */
[----:B------:R-:W-:Y:S01]  /*1690*/  FADD.FTZ R36, -R6, R24 ;  /* 0x0000001806247221 */ /* 0x000fe20000010100 */
[----:B------:R-:W-:Y:S01]  /*16a0*/  FADD.FTZ R40, R37, R40 ;  /* 0x0000002825287221 */ /* 0x000fe20000010000 */
[----:B------:R-:W-:Y:S01]  /*16b0*/  FADD.FTZ R35, R4, R35 ;  /* 0x0000002304237221 */ /* 0x000fe20000010000 */
[----:B------:R-:W-:Y:S01]  /*16c0*/  FADD.FTZ R34, R5, R34 ;  /* 0x0000002205227221 */ /* 0x000fe20000010000 */
[----:B------:R-:W-:Y:S01]  /*16d0*/  FMUL.FTZ R37, R26, R30 ;  /* 0x0000001e1a257220 */ /* 0x000fe20000410000 */
[----:B------:R-:W-:Y:S01]  /*16e0*/  FFMA.FTZ R33, R22, R38, R33 ;  /* 0x0000002616217223 */ /* 0x000fe20000010021 */
[----:B------:R-:W-:Y:S01]  /*16f0*/  FMUL.FTZ R36, R36, R7 ;  /* 0x0000000724247220 */ /* 0x000fe20000410000 */
[----:B------:R-:W-:Y:S01]  /*1700*/  FADD.FTZ R38, -R6, R25 ;  /* 0x0000001906267221 */ /* 0x000fe20000010100 */
[----:B------:R-:W-:Y:S01]  /*1710*/  FADD.FTZ R35, R10, R35 ;  /* 0x000000230a237221 */ /* 0x000fe20000010000 */
[----:B------:R-:W-:Y:S01]  /*1720*/  FADD.FTZ R34, R11, R34 ;  /* 0x000000220b227221 */ /* 0x000fe20000010000 */
[----:B------:R-:W-:Y:S01]  /*1730*/  FADD.FTZ R41, R40, R37 ;  /* 0x0000002528297221 */ /* 0x000fe20000010000 */
[----:B------:R-:W-:Y:S01]  /*1740*/  FFMA.FTZ R42, R36, R37, R39 ;  /* 0x00000025242a7223 */ /* 0x000fe20000010027 */
[----:B------:R-:W-:Y:S01]  /*1750*/  FMUL.FTZ R40, R27, R31 ;  /* 0x0000001f1b287220 */ /* 0x000fe20000410000 */
[----:B------:R-:W-:Y:S01]  /*1760*/  FMUL.FTZ R37, R38, R7 ;  /* 0x0000000726257220 */ /* 0x000fe20000410000 */
[----:B------:R-:W-:Y:S01]  /*1770*/  FADD.FTZ R35, R18, R35 ;  /* 0x0000002312237221 */ /* 0x000fe20000010000 */
[----:B------:R-:W-:Y:S01]  /*1780*/  FADD.FTZ R38, R19, R34 ;  /* 0x0000002213267221 */ /* 0x000fe20000010000 */
[----:B------:R-:W-:Y:S01]  /*1790*/  FADD.FTZ R34, R40, R41 ;  /* 0x0000002928227221 */ /* 0x000fe20000010000 */
[----:B------:R-:W-:Y:S01]  /*17a0*/  FFMA.FTZ R40, R37, R40, R42 ;  /* 0x0000002825287223 */ /* 0x000fe2000001002a */
[----:B------:R-:W-:Y:S01]  /*17b0*/  FADD.FTZ R35, R22, R35 ;  /* 0x0000002316237221 */ /* 0x000fe20000010000 */
[----:B------:R-:W-:Y:S01]  /*17c0*/  FADD.FTZ R42, R23, R38 ;  /* 0x00000026172a7221 */ /* 0x000fe20000010000 */
[C---:B------:R-:W-:Y:S01]  /*17d0*/  FFMA.FTZ R36, R26.reuse, R36, R33 ;  /* 0x000000241a247223 */ /* 0x040fe20000010021 */
[C---:B------:R-:W-:Y:S01]  /*17e0*/  FFMA.FTZ R37, R27.reuse, R37, R32 ;  /* 0x000000251b257223 */ /* 0x040fe20000010020 */
[----:B------:R-:W-:Y:S01]  /*17f0*/  FADD.FTZ R38, R26, R35 ;  /* 0x000000231a267221 */ /* 0x000fe20000010000 */
[----:B------:R-:W-:Y:S01]  /*1800*/  FADD.FTZ R39, R27, R42 ;  /* 0x0000002a1b277221 */ /* 0x000fe20000010000 */
[----:B------:R-:W-:Y:S06]  /*1810*/  BRA `(.L_x_1286) ;  /* 0x0000001000007947 */ /* 0x000fec0003800000 */
.L_x_1285:
[C---:B--2--5:R-:W-:Y:S01]  /*1820*/  FADD.FTZ R32, -R6.reuse, R54 ;  /* 0x0000003606207221 */ /* 0x064fe20000010100 */
[C---:B------:R-:W-:Y:S01]  /*1830*/  FADD.FTZ R38, -R6.reuse, R50 ;  /* 0x0000003206267221 */ /* 0x040fe20000010100 */
[----:B------:R-:W-:Y:S02]  /*1840*/  FADD.FTZ R56, -R6, R12 ;  /* 0x0000000c06387221 */ /* 0x000fe40000010100 */
[-C--:B0-----:R-:W-:Y:S01]  /*1850*/  FMUL.FTZ R33, R32, R7.reuse ;  /* 0x0000000720217220 */ /* 0x081fe20000410000 */
[----:B------:R-:W-:Y:S01]  /*1860*/  FADD.FTZ R32, -R6, R55 ;  /* 0x0000003706207221 */ /* 0x000fe20000010100 */
[----:B------:R-:W-:Y:S01]  /*1870*/  FMUL.FTZ R39, R38, R7 ;  /* 0x0000000726277220 */ /* 0x000fe20000410000 */
[----:B------:R-:W-:Y:S01]  /*1880*/  FADD.FTZ R38, -R6, R51 ;  /* 0x0000003306267221 */ /* 0x000fe20000010100 */
[--C-:B------:R-:W-:Y:S01]  /*1890*/  FFMA.FTZ R35, R30, R33, R28.reuse ;  /* 0x000000211e237223 */ /* 0x100fe2000001001c */
[----:B------:R-:W-:Y:S01]  /*18a0*/  FMUL.FTZ R32, R32, R7 ;  /* 0x0000000720207220 */ /* 0x000fe20000410000 */
[----:B------:R-:W-:Y:S01]  /*18b0*/  FFMA.FTZ R40, R30, R39, R28 ;  /* 0x000000271e287223 */ /* 0x000fe2000001001c */
[----:B------:R-:W-:Y:S01]  /*18c0*/  FMUL.FTZ R38, R38, R7 ;  /* 0x0000000726267220 */ /* 0x000fe20000410000 */
[----:B------:R-:W-:Y:S01]  /*18d0*/  FMUL.FTZ R36, R35, -1.4426950216293334961 ;  /* 0xbfb8aa3b23247820 */ /* 0x000fe20000410000 */
[----:B------:R-:W-:-:S02]  /*18e0*/  FFMA.FTZ R34, R31, R32, R29 ;  /* 0x000000201f227223 */ /* 0x000fc4000001001d */
[----:B------:R-:W-:Y:S02]  /*18f0*/  FFMA.FTZ R41, R31, R38, R29 ;  /* 0x000000261f297223 */ /* 0x000fe4000001001d */
[----:B------:R-:W-:Y:S01]  /*1900*/  FMUL.FTZ R43, R34, -1.4426950216293334961 ;  /* 0xbfb8aa3b222b7820 */ /* 0x000fe20000410000 */
[----:B------:R-:W0:Y:S01]  /*1910*/  MUFU.EX2 R36, R36 ;  /* 0x0000002400247308 */ /* 0x000e220000000800 */
[----:B------:R-:W-:-:S04]  /*1920*/  FMUL.FTZ R46, R41, -1.4426950216293334961 ;  /* 0xbfb8aa3b292e7820 */ /* 0x000fc80000410000 */
[----:B------:R-:W1:Y:S01]  /*1930*/  MUFU.EX2 R43, R43 ;  /* 0x0000002b002b7308 */ /* 0x000e620000000800 */
[----:B0-----:R-:W-:Y:S01]  /*1940*/  FADD.FTZ R37, R36, 1 ;  /* 0x3f80000024257421 */ /* 0x001fe20000010000 */
[----:B------:R-:W-:Y:S01]  /*1950*/  FMUL.FTZ R36, R40, -1.4426950216293334961 ;  /* 0xbfb8aa3b28247820 */ /* 0x000fe20000410000 */
[----:B-1----:R-:W-:-:S04]  /*1960*/  FADD.FTZ R42, R43, 1 ;  /* 0x3f8000002b2a7421 */ /* 0x002fc80000010000 */
[----:B------:R-:W0:Y:S08]  /*1970*/  MUFU.RCP R37, R37 ;  /* 0x0000002500257308 */ /* 0x000e300000001000 */
[----:B------:R-:W1:Y:S04]  /*1980*/  MUFU.EX2 R36, R36 ;  /* 0x0000002400247308 */ /* 0x000e680000000800 */
[----:B------:R-:W2:Y:S01]  /*1990*/  MUFU.RCP R42, R42 ;  /* 0x0000002a002a7308 */ /* 0x000ea20000001000 */
[----:B0-----:R-:W-:Y:S01]  /*19a0*/  FADD.FTZ R44, -R37, 1 ;  /* 0x3f800000252c7421 */ /* 0x001fe20000010100 */
[----:B-1----:R-:W-:-:S03]  /*19b0*/  FADD.FTZ R43, R36, 1 ;  /* 0x3f800000242b7421 */ /* 0x002fc60000010000 */
[----:B------:R-:W-:Y:S01]  /*19c0*/  FFMA.FTZ R44, R35, R44, 1 ;  /* 0x3f800000232c7423 */ /* 0x000fe2000001002c */
[----:B------:R-:W-:Y:S01]  /*19d0*/  FMUL.FTZ R35, R52, R37 ;  /* 0x0000002534237220 */ /* 0x000fe20000410000 */
[----:B------:R-:W-:Y:S01]  /*19e0*/  FMUL.FTZ R37, R56, R7 ;  /* 0x0000000738257220 */ /* 0x000fe20000410000 */
[----:B------:R-:W0:Y:S02]  /*19f0*/  MUFU.RCP R43, R43 ;  /* 0x0000002b002b7308 */ /* 0x000e240000001000 */
[----:B------:R-:W-:Y:S01]  /*1a00*/  FMUL.FTZ R35, R35, R44 ;  /* 0x0000002c23237220 */ /* 0x000fe20000410000 */
[----:B------:R-:W-:Y:S01]  /*1a10*/  FFMA.FTZ R36, R30, R37, R28 ;  /* 0x000000251e247223 */ /* 0x000fe2000001001c */
[----:B--2---:R-:W-:Y:S01]  /*1a20*/  FADD.FTZ R47, -R42, 1 ;  /* 0x3f8000002a2f7421 */ /* 0x004fe20000010100 */
[----:B------:R-:W-:Y:S02]  /*1a30*/  FMUL.FTZ R42, R53, R42 ;  /* 0x0000002a352a7220 */ /* 0x000fe40000410000 */
[----:B------:R-:W-:Y:S01]  /*1a40*/  FMUL.FTZ R45, R36, -1.4426950216293334961 ;  /* 0xbfb8aa3b242d7820 */ /* 0x000fe20000410000 */
[----:B------:R-:W-:Y:S01]  /*1a50*/  FFMA.FTZ R47, R34, R47, 1 ;  /* 0x3f800000222f7423 */ /* 0x000fe2000001002f */
[----:B------:R-:W1:Y:S01]  /*1a60*/  MUFU.EX2 R44, R46 ;  /* 0x0000002e002c7308 */ /* 0x000e620000000800 */
[----:B------:R-:W-:-:S02]  /*1a70*/  FADD.FTZ R34, -R6, R13 ;  /* 0x0000000d06227221 */ /* 0x000fc40000010100 */
[----:B------:R-:W-:Y:S01]  /*1a80*/  FMUL.FTZ R42, R42, R47 ;  /* 0x0000002f2a2a7220 */ /* 0x000fe20000410000 */
[----:B------:R-:W2:Y:S01]  /*1a90*/  MUFU.EX2 R45, R45 ;  /* 0x0000002d002d7308 */ /* 0x000ea20000000800 */
[----:B------:R-:W-:Y:S01]  /*1aa0*/  FMUL.FTZ R34, R34, R7 ;  /* 0x0000000722227220 */ /* 0x000fe20000410000 */
[----:B0-----:R-:W-:Y:S01]  /*1ab0*/  FADD.FTZ R47, -R43, 1 ;  /* 0x3f8000002b2f7421 */ /* 0x001fe20000010100 */
[----:B------:R-:W-:Y:S01]  /*1ac0*/  FMUL.FTZ R56, R48, R43 ;  /* 0x0000002b30387220 */ /* 0x000fe20000410000 */
[----:B-1----:R-:W-:Y:S02]  /*1ad0*/  FADD.FTZ R44, R44, 1 ;  /* 0x3f8000002c2c7421 */ /* 0x002fe40000010000 */
[----:B------:R-:W-:Y:S01]  /*1ae0*/  FFMA.FTZ R47, R40, R47, 1 ;  /* 0x3f800000282f7423 */ /* 0x000fe2000001002f */
[----:B------:R-:W-:Y:S01]  /*1af0*/  FFMA.FTZ R40, R31, R34, R29 ;  /* 0x000000221f287223 */ /* 0x000fe2000001001d */
[----:B--2---:R-:W-:Y:S02]  /*1b00*/  FADD.FTZ R57, R45, 1 ;  /* 0x3f8000002d397421 */ /* 0x004fe40000010000 */
[----:B------:R-:W-:Y:S01]  /*1b10*/  FMUL.FTZ R43, R56, R47 ;  /* 0x0000002f382b7220 */ /* 0x000fe20000410000 */
[----:B------:R-:W0:Y:S01]  /*1b20*/  MUFU.RCP R44, R44 ;  /* 0x0000002c002c7308 */ /* 0x000e220000001000 */
[----:B------:R-:W-:-:S07]  /*1b30*/  FMUL.FTZ R46, R40, -1.4426950216293334961 ;  /* 0xbfb8aa3b282e7820 */ /* 0x000fce0000410000 */
[----:B------:R-:W1:Y:S04]  /*1b40*/  MUFU.EX2 R46, R46 ;  /* 0x0000002e002e7308 */ /* 0x000e680000000800 */
[----:B------:R-:W2:Y:S01]  /*1b50*/  MUFU.RCP R45, R57 ;  /* 0x00000039002d7308 */ /* 0x000ea20000001000 */
[----:B0-----:R-:W-:Y:S01]  /*1b60*/  FADD.FTZ R56, -R44, 1 ;  /* 0x3f8000002c387421 */ /* 0x001fe20000010100 */
[----:B------:R-:W-:-:S03]  /*1b70*/  FMUL.FTZ R44, R49, R44 ;  /* 0x0000002c312c7220 */ /* 0x000fc60000410000 */
[----:B------:R-:W-:Y:S01]  /*1b80*/  FFMA.FTZ R41, R41, R56, 1 ;  /* 0x3f80000029297423 */ /* 0x000fe20000010038 */
[----:B-1----:R-:W-:-:S03]  /*1b90*/  FADD.FTZ R56, R46, 1 ;  /* 0x3f8000002e387421 */ /* 0x002fc60000010000 */
[----:B------:R-:W-:Y:S01]  /*1ba0*/  FMUL.FTZ R41, R44, R41 ;  /* 0x000000292c297220 */ /* 0x000fe20000410000 */
[----:B------:R-:W-:Y:S02]  /*1bb0*/  FMUL.FTZ R44, R30, R35 ;  /* 0x000000231e2c7220 */ /* 0x000fe40000410000 */
[----:B------:R-:W0:Y:S01]  /*1bc0*/  MUFU.RCP R56, R56 ;  /* 0x0000003800387308 */ /* 0x000e220000001000 */
[----:B--2---:R-:W-:-:S04]  /*1bd0*/  FADD.FTZ R47, -R45, 1 ;  /* 0x3f8000002d2f7421 */ /* 0x004fc80000010100 */
[----:B------:R-:W-:Y:S01]  /*1be0*/  FFMA.FTZ R47, R36, R47, 1 ;  /* 0x3f800000242f7423 */ /* 0x000fe2000001002f */
[----:B------:R-:W-:Y:S01]  /*1bf0*/  FMUL.FTZ R36, R14, R45 ;  /* 0x0000002d0e247220 */ /* 0x000fe20000410000 */
[----:B------:R-:W-:-:S03]  /*1c00*/  FMUL.FTZ R45, R31, R42 ;  /* 0x0000002a1f2d7220 */ /* 0x000fc60000410000 */
[----:B------:R-:W-:Y:S01]  /*1c10*/  FMUL.FTZ R36, R36, R47 ;  /* 0x0000002f24247220 */ /* 0x000fe20000410000 */
[----:B------:R-:W-:Y:S01]  /*1c20*/  FFMA.FTZ R47, R33, R44, RZ ;  /* 0x0000002c212f7223 */ /* 0x000fe200000100ff */
[----:B------:R-:W-:-:S03]  /*1c30*/  FADD.FTZ R44, RZ, R44 ;  /* 0x0000002cff2c7221 */ /* 0x000fc60000010000 */
[----:B------:R-:W-:Y:S01]  /*1c40*/  FFMA.FTZ R46, R32, R45, R47 ;  /* 0x0000002d202e7223 */ /* 0x000fe2000001002f */
[----:B------:R-:W-:Y:S01]  /*1c50*/  FADD.FTZ R44, R45, R44 ;  /* 0x0000002c2d2c7221 */ /* 0x000fe20000010000 */
[----:B0-----:R-:W-:-:S04]  /*1c60*/  FADD.FTZ R45, -R56, 1 ;  /* 0x3f800000382d7421 */ /* 0x001fc80000010100 */
[----:B------:R-:W-:Y:S01]  /*1c70*/  FFMA.FTZ R47, R40, R45, 1 ;  /* 0x3f800000282f7423 */ /* 0x000fe2000001002d */
[----:B------:R-:W-:Y:S01]  /*1c80*/  FMUL.FTZ R45, R15, R56 ;  /* 0x000000380f2d7220 */ /* 0x000fe20000410000 */
[----:B------:R-:W-:Y:S01]  /*1c90*/  FADD.FTZ R40, RZ, R35 ;  /* 0x00000023ff287221 */ /* 0x000fe20000010000 */
[----:B------:R-:W-:Y:S01]  /*1ca0*/  FFMA.FTZ R56, R33, R35, RZ ;  /* 0x0000002321387223 */ /* 0x000fe200000100ff */
[----:B------:R-:W-:Y:S01]  /*1cb0*/  FADD.FTZ R33, -R6, R2 ;  /* 0x0000000206217221 */ /* 0x000fe20000010100 */
[----:B------:R-:W-:Y:S01]  /*1cc0*/  FMUL.FTZ R35, R45, R47 ;  /* 0x0000002f2d237220 */ /* 0x000fe20000410000 */
[----:B------:R-:W-:Y:S01]  /*1cd0*/  FADD.FTZ R45, R40, R43 ;  /* 0x0000002b282d7221 */ /* 0x000fe20000010000 */
[-C--:B------:R-:W-:Y:S01]  /*1ce0*/  FFMA.FTZ R40, R39, R43.reuse, R56 ;  /* 0x0000002b27287223 */ /* 0x080fe20000010038 */
[----:B------:R-:W-:Y:S01]  /*1cf0*/  FMUL.FTZ R43, R30, R43 ;  /* 0x0000002b1e2b7220 */ /* 0x000fe20000410000 */
[----:B------:R-:W-:-:S03]  /*1d00*/  FMUL.FTZ R33, R33, R7 ;  /* 0x0000000721217220 */ /* 0x000fc60000410000 */
[----:B------:R-:W-:Y:S01]  /*1d10*/  FFMA.FTZ R47, R39, R43, R46 ;  /* 0x0000002b272f7223 */ /* 0x000fe2000001002e */
[----:B------:R-:W-:Y:S01]  /*1d20*/  FFMA.FTZ R39, R30, R33, R28 ;  /* 0x000000211e277223 */ /* 0x000fe2000001001c */
[----:B------:R-:W-:-:S03]  /*1d30*/  FADD.FTZ R44, R44, R43 ;  /* 0x0000002b2c2c7221 */ /* 0x000fc60000010000 */
[----:B------:R-:W-:-:S06]  /*1d40*/  FMUL.FTZ R46, R39, -1.4426950216293334961 ;  /* 0xbfb8aa3b272e7820 */ /* 0x000fcc0000410000 */
[----:B------:R-:W0:Y:S02]  /*1d50*/  MUFU.EX2 R46, R46 ;  /* 0x0000002e002e7308 */ /* 0x000e240000000800 */
[----:B0-----:R-:W-:Y:S01]  /*1d60*/  FADD.FTZ R56, R46, 1 ;  /* 0x3f8000002e387421 */ /* 0x001fe20000010000 */
[----:B------:R-:W-:-:S03]  /*1d70*/  FMUL.FTZ R46, R31, R41 ;  /* 0x000000291f2e7220 */ /* 0x000fc60000410000 */
[----:B------:R0:W1:Y:S02]  /*1d80*/  MUFU.RCP R57, R56 ;  /* 0x0000003800397308 */ /* 0x0000640000001000 */
[----:B0-----:R-:W-:Y:S01]  /*1d90*/  FFMA.FTZ R56, R38, R46, R47 ;  /* 0x0000002e26387223 */ /* 0x001fe2000001002f */
[----:B------:R-:W-:Y:S01]  /*1da0*/  FADD.FTZ R47, R46, R44 ;  /* 0x0000002c2e2f7221 */ /* 0x000fe20000010000 */
[----:B------:R-:W-:Y:S01]  /*1db0*/  FADD.FTZ R44, R45, R36 ;  /* 0x000000242d2c7221 */ /* 0x000fe20000010000 */
[----:B------:R-:W-:Y:S01]  /*1dc0*/  FADD.FTZ R45, -R6, R8 ;  /* 0x00000008062d7221 */ /* 0x000fe20000010100 */
[----:B------:R-:W-:Y:S01]  /*1dd0*/  FFMA.FTZ R46, R37, R36, R40 ;  /* 0x00000024252e7223 */ /* 0x000fe20000010028 */
[----:B-1----:R-:W-:-:S04]  /*1de0*/  FADD.FTZ R43, -R57, 1 ;  /* 0x3f800000392b7421 */ /* 0x002fc80000010100 */
[----:B------:R-:W-:Y:S01]  /*1df0*/  FFMA.FTZ R73, R39, R43, 1 ;  /* 0x3f80000027497423 */ /* 0x000fe2000001002b */
[----:B------:R-:W-:Y:S01]  /*1e00*/  FFMA.FTZ R43, R32, R42, RZ ;  /* 0x0000002a202b7223 */ /* 0x000fe200000100ff */
[----:B------:R-:W-:Y:S01]  /*1e10*/  FADD.FTZ R32, -R6, R3 ;  /* 0x0000000306207221 */ /* 0x000fe20000010100 */
[----:B------:R-:W-:Y:S01]  /*1e20*/  FADD.FTZ R42, RZ, R42 ;  /* 0x0000002aff2a7221 */ /* 0x000fe20000010000 */
[----:B------:R-:W-:Y:S01]  /*1e30*/  FMUL.FTZ R39, R4, R57 ;  /* 0x0000003904277220 */ /* 0x000fe20000410000 */
[----:B------:R-:W-:Y:S01]  /*1e40*/  FFMA.FTZ R43, R38, R41, R43 ;  /* 0x00000029262b7223 */ /* 0x000fe2000001002b */
[----:B------:R-:W-:Y:S01]  /*1e50*/  FMUL.FTZ R32, R32, R7 ;  /* 0x0000000720207220 */ /* 0x000fe20000410000 */
[----:B------:R-:W-:Y:S01]  /*1e60*/  FADD.FTZ R42, R42, R41 ;  /* 0x000000292a2a7221 */ /* 0x000fe20000010000 */
[----:B------:R-:W-:Y:S01]  /*1e70*/  FMUL.FTZ R39, R39, R73 ;  /* 0x0000004927277220 */ /* 0x000fe20000410000 */
[----:B------:R-:W-:Y:S01]  /*1e80*/  FFMA.FTZ R43, R34, R35, R43 ;  /* 0x00000023222b7223 */ /* 0x000fe2000001002b */
[----:B------:R-:W-:-:S02]  /*1e90*/  FFMA.FTZ R38, R31, R32, R29 ;  /* 0x000000201f267223 */ /* 0x000fc4000001001d */
[----:B------:R-:W-:Y:S02]  /*1ea0*/  FFMA.FTZ R46, R33, R39, R46 ;  /* 0x00000027212e7223 */ /* 0x000fe4000001002e */
[----:B------:R-:W-:-:S06]  /*1eb0*/  FMUL.FTZ R41, R38, -1.4426950216293334961 ;  /* 0xbfb8aa3b26297820 */ /* 0x000fcc0000410000 */
[----:B------:R-:W0:Y:S02]  /*1ec0*/  MUFU.EX2 R41, R41 ;  /* 0x0000002900297308 */ /* 0x000e240000000800 */
[----:B0-----:R-:W-:Y:S01]  /*1ed0*/  FADD.FTZ R73, R41, 1 ;  /* 0x3f80000029497421 */ /* 0x001fe20000010000 */
[----:B------:R-:W-:-:S05]  /*1ee0*/  FMUL.FTZ R41, R45, R7 ;  /* 0x000000072d297220 */ /* 0x000fca0000410000 */
[----:B------:R-:W0:Y:S02]  /*1ef0*/  MUFU.RCP R73, R73 ;  /* 0x0000004900497308 */ /* 0x000e240000001000 */
[----:B0-----:R-:W-:-:S04]  /*1f00*/  FADD.FTZ R57, -R73, 1 ;  /* 0x3f80000049397421 */ /* 0x001fc80000010100 */
[----:B------:R-:W-:Y:S01]  /*1f10*/  FFMA.FTZ R57, R38, R57, 1 ;  /* 0x3f80000026397423 */ /* 0x000fe20000010039 */
[----:B------:R-:W-:-:S04]  /*1f20*/  FMUL.FTZ R38, R5, R73 ;  /* 0x0000004905267220 */ /* 0x000fc80000410000 */
[----:B------:R-:W-:Y:S01]  /*1f30*/  FMUL.FTZ R38, R38, R57 ;  /* 0x0000003926267220 */ /* 0x000fe20000410000 */
[C---:B------:R-:W-:Y:S01]  /*1f40*/  FMUL.FTZ R57, R30.reuse, R36 ;  /* 0x000000241e397220 */ /* 0x040fe20000410000 */
[----:B------:R-:W-:Y:S02]  /*1f50*/  FFMA.FTZ R36, R30, R41, R28 ;  /* 0x000000291e247223 */ /* 0x000fe4000001001c */
[----:B------:R-:W-:Y:S01]  /*1f60*/  FFMA.FTZ R43, R32, R38, R43 ;  /* 0x00000026202b7223 */ /* 0x000fe2000001002b */
[----:B------:R-:W-:Y:S01]  /*1f70*/  FFMA.FTZ R45, R37, R57, R56 ;  /* 0x00000039252d7223 */ /* 0x000fe20000010038 */
[----:B------:R-:W-:Y:S01]  /*1f80*/  FMUL.FTZ R40, R36, -1.4426950216293334961 ;  /* 0xbfb8aa3b24287820 */ /* 0x000fe20000410000 */
[----:B------:R-:W-:Y:S01]  /*1f90*/  FMUL.FTZ R56, R31, R35 ;  /* 0x000000231f387220 */ /* 0x000fe20000410000 */
[----:B------:R-:W-:-:S04]  /*1fa0*/  FADD.FTZ R47, R47, R57 ;  /* 0x000000392f2f7221 */ /* 0x000fc80000010000 */
[----:B------:R-:W0:Y:S01]  /*1fb0*/  MUFU.EX2 R40, R40 ;  /* 0x0000002800287308 */ /* 0x000e220000000800 */
[----:B------:R-:W-:Y:S01]  /*1fc0*/  FADD.FTZ R47, R56, R47 ;  /* 0x0000002f382f7221 */ /* 0x000fe20000010000 */
[----:B0-----:R-:W-:-:S06]  /*1fd0*/  FADD.FTZ R73, R40, 1 ;  /* 0x3f80000028497421 */ /* 0x001fcc0000010000 */
[----:B------:R-:W0:Y:S02]  /*1fe0*/  MUFU.RCP R73, R73 ;  /* 0x0000004900497308 */ /* 0x000e240000001000 */
[----:B0-----:R-:W-:-:S04]  /*1ff0*/  FADD.FTZ R37, -R73, 1 ;  /* 0x3f80000049257421 */ /* 0x001fc80000010100 */
[----:B------:R-:W-:Y:S01]  /*2000*/  FFMA.FTZ R37, R36, R37, 1 ;  /* 0x3f80000024257423 */ /* 0x000fe20000010025 */
[----:B------:R-:W-:-:S04]  /*2010*/  FMUL.FTZ R36, R10, R73 ;  /* 0x000000490a247220 */ /* 0x000fc80000410000 */
[----:B------:R-:W-:Y:S01]  /*2020*/  FMUL.FTZ R36, R36, R37 ;  /* 0x0000002524247220 */ /* 0x000fe20000410000 */
[----:B------:R-:W-:Y:S01]  /*2030*/  FADD.FTZ R37, R42, R35 ;  /* 0x000000232a257221 */ /* 0x000fe20000010000 */
[----:B------:R-:W-:Y:S02]  /*2040*/  FADD.FTZ R42, -R6, R9 ;  /* 0x00000009062a7221 */ /* 0x000fe40000010100 */
[----:B------:R-:W-:Y:S02]  /*2050*/  FFMA.FTZ R46, R41, R36, R46 ;  /* 0x00000024292e7223 */ /* 0x000fe4000001002e */
[----:B------:R-:W-:Y:S01]  /*2060*/  FMUL.FTZ R40, R42, R7 ;  /* 0x000000072a287220 */ /* 0x000fe20000410000 */
[----:B------:R-:W-:-:S03]  /*2070*/  FFMA.FTZ R42, R34, R56, R45 ;  /* 0x00000038222a7223 */ /* 0x000fc6000001002d */
[----:B------:R-:W-:-:S04]  /*2080*/  FFMA.FTZ R34, R31, R40, R29 ;  /* 0x000000281f227223 */ /* 0x000fc8000001001d */
        /* <DEDUP_REMOVED lines=8> */
[----:B------:R-:W-:Y:S01]  /*2110*/  FADD.FTZ R45, R44, R39 ;  /* 0x000000272c2d7221 */ /* 0x000fe20000010000 */
[----:B------:R-:W-:Y:S01]  /*2120*/  FADD.FTZ R44, -R6, R16 ;  /* 0x00000010062c7221 */ /* 0x000fe20000010100 */
[----:B------:R-:W-:Y:S01]  /*2130*/  FMUL.FTZ R39, R30, R39 ;  /* 0x000000271e277220 */ /* 0x000fe20000410000 */
[----:B------:R-:W-:Y:S02]  /*2140*/  FFMA.FTZ R43, R40, R34, R43 ;  /* 0x00000022282b7223 */ /* 0x000fe4000001002b */
[----:B------:R-:W-:Y:S01]  /*2150*/  FMUL.FTZ R35, R44, R7 ;  /* 0x000000072c237220 */ /* 0x000fe20000410000 */
[----:B------:R-:W-:Y:S01]  /*2160*/  FFMA.FTZ R57, R33, R39, R42 ;  /* 0x0000002721397223 */ /* 0x000fe2000001002a */
[----:B------:R-:W-:Y:S01]  /*2170*/  FADD.FTZ R47, R47, R39 ;  /* 0x000000272f2f7221 */ /* 0x000fe20000010000 */
[----:B------:R-:W-:Y:S01]  /*2180*/  FADD.FTZ R39, R37, R38 ;  /* 0x0000002625277221 */ /* 0x000fe20000010000 */
[----:B------:R-:W-:-:S03]  /*2190*/  FFMA.FTZ R33, R30, R35, R28 ;  /* 0x000000231e217223 */ /* 0x000fc6000001001c */
[----:B------:R-:W-:Y:S01]  /*21a0*/  FADD.FTZ R39, R39, R34 ;  /* 0x0000002227277221 */ /* 0x000fe20000010000 */
[----:B------:R-:W-:-:S06]  /*21b0*/  FMUL.FTZ R42, R33, -1.4426950216293334961 ;  /* 0xbfb8aa3b212a7820 */ /* 0x000fcc0000410000 */
[----:B------:R-:W0:Y:S02]  /*21c0*/  MUFU.EX2 R42, R42 ;  /* 0x0000002a002a7308 */ /* 0x000e240000000800 */
[----:B0-----:R-:W-:Y:S01]  /*21d0*/  FADD.FTZ R44, R42, 1 ;  /* 0x3f8000002a2c7421 */ /* 0x001fe20000010000 */
[----:B------:R-:W-:-:S03]  /*21e0*/  FMUL.FTZ R42, R31, R38 ;  /* 0x000000261f2a7220 */ /* 0x000fc60000410000 */
[----:B------:R0:W1:Y:S01]  /*21f0*/  MUFU.RCP R73, R44 ;  /* 0x0000002c00497308 */ /* 0x0000620000001000 */
[----:B------:R-:W-:Y:S01]  /*2200*/  FADD.FTZ R47, R42, R47 ;  /* 0x0000002f2a2f7221 */ /* 0x000fe20000010000 */
[----:B0-----:R-:W-:Y:S01]  /*2210*/  FFMA.FTZ R44, R32, R42, R57 ;  /* 0x0000002a202c7223 */ /* 0x001fe20000010039 */
[----:B------:R-:W-:Y:S01]  /*2220*/  FADD.FTZ R42, R45, R36 ;  /* 0x000000242d2a7221 */ /* 0x000fe20000010000 */
[----:B------:R-:W-:-:S04]  /*2230*/  FMUL.FTZ R45, R30, R36 ;  /* 0x000000241e2d7220 */ /* 0x000fc80000410000 */
[----:B------:R-:W-:Y:S01]  /*2240*/  FFMA.FTZ R41, R41, R45, R44 ;  /* 0x0000002d29297223 */ /* 0x000fe2000001002c */
[----:B------:R-:W-:Y:S01]  /*2250*/  FADD.FTZ R47, R47, R45 ;  /* 0x0000002d2f2f7221 */ /* 0x000fe20000010000 */
[----:B-1----:R-:W-:-:S04]  /*2260*/  FADD.FTZ R56, -R73, 1 ;  /* 0x3f80000049387421 */ /* 0x002fc80000010100 */
[----:B------:R-:W-:Y:S01]  /*2270*/  FFMA.FTZ R56, R33, R56, 1 ;  /* 0x3f80000021387423 */ /* 0x000fe20000010038 */
[----:B------:R-:W-:-:S04]  /*2280*/  FMUL.FTZ R33, R18, R73 ;  /* 0x0000004912217220 */ /* 0x000fc80000410000 */
        /* <DEDUP_REMOVED lines=9> */
[----:B0-----:R-:W-:-:S04]  /*2320*/  FADD.FTZ R57, -R56, 1 ;  /* 0x3f80000038397421 */ /* 0x001fc80000010100 */
[----:B------:R-:W-:Y:S01]  /*2330*/  FFMA.FTZ R57, R32, R57, 1 ;  /* 0x3f80000020397423 */ /* 0x000fe20000010039 */
[----:B------:R-:W-:Y:S01]  /*2340*/  FMUL.FTZ R32, R19, R56 ;  /* 0x0000003813207220 */ /* 0x000fe20000410000 */
[----:B------:R-:W-:-:S03]  /*2350*/  FMUL.FTZ R56, R31, R34 ;  /* 0x000000221f387220 */ /* 0x000fc60000410000 */
[----:B------:R-:W-:Y:S01]  /*2360*/  FMUL.FTZ R32, R32, R57 ;  /* 0x0000003920207220 */ /* 0x000fe20000410000 */
[----:B------:R-:W-:Y:S01]  /*2370*/  FADD.FTZ R57, -R6, R20 ;  /* 0x0000001406397221 */ /* 0x000fe20000010100 */
[----:B------:R-:W-:Y:S02]  /*2380*/  FADD.FTZ R47, R56, R47 ;  /* 0x0000002f382f7221 */ /* 0x000fe40000010000 */
[----:B------:R-:W-:Y:S01]  /*2390*/  FADD.FTZ R39, R39, R32 ;  /* 0x0000002027277221 */ /* 0x000fe20000010000 */
[----:B------:R-:W-:Y:S01]  /*23a0*/  FMUL.FTZ R37, R57, R7 ;  /* 0x0000000739257220 */ /* 0x000fe20000410000 */
[----:B------:R-:W-:-:S03]  /*23b0*/  FFMA.FTZ R43, R38, R32, R43 ;  /* 0x00000020262b7223 */ /* 0x000fc6000001002b */
[----:B------:R-:W-:-:S04]  /*23c0*/  FFMA.FTZ R36, R30, R37, R28 ;  /* 0x000000251e247223 */ /* 0x000fc8000001001c */
[----:B------:R-:W-:-:S06]  /*23d0*/  FMUL.FTZ R44, R36, -1.4426950216293334961 ;  /* 0xbfb8aa3b242c7820 */ /* 0x000fcc0000410000 */
[----:B------:R-:W0:Y:S02]  /*23e0*/  MUFU.EX2 R44, R44 ;  /* 0x0000002c002c7308 */ /* 0x000e240000000800 */
[----:B0-----:R-:W-:Y:S01]  /*23f0*/  FADD.FTZ R57, R44, 1 ;  /* 0x3f8000002c397421 */ /* 0x001fe20000010000 */
[----:B------:R-:W-:-:S05]  /*2400*/  FFMA.FTZ R44, R40, R56, R41 ;  /* 0x00000038282c7223 */ /* 0x000fca0000010029 */
        /* <DEDUP_REMOVED lines=8> */
[----:B------:R-:W-:Y:S01]  /*2490*/  FFMA.FTZ R46, R37, R36, R46 ;  /* 0x00000024252e7223 */ /* 0x000fe2000001002e */
[----:B------:R-:W-:-:S04]  /*24a0*/  FMUL.FTZ R34, R45, R7 ;  /* 0x000000072d227220 */ /* 0x000fc80000410000 */
[----:B------:R-:W-:-:S04]  /*24b0*/  FFMA.FTZ R40, R31, R34, R29 ;  /* 0x000000221f287223 */ /* 0x000fc8000001001d */
[----:B------:R-:W-:-:S06]  /*24c0*/  FMUL.FTZ R45, R40, -1.4426950216293334961 ;  /* 0xbfb8aa3b282d7820 */ /* 0x000fcc0000410000 */
[----:B------:R-:W0:Y:S02]  /*24d0*/  MUFU.EX2 R45, R45 ;  /* 0x0000002d002d7308 */ /* 0x000e240000000800 */
[----:B0-----:R-:W-:Y:S01]  /*24e0*/  FADD.FTZ R73, R45, 1 ;  /* 0x3f8000002d497421 */ /* 0x001fe20000010000 */
[----:B------:R-:W-:Y:S01]  /*24f0*/  FFMA.FTZ R45, R35, R57, R44 ;  /* 0x00000039232d7223 */ /* 0x000fe2000001002c */
[----:B------:R-:W-:-:S04]  /*2500*/  FADD.FTZ R57, -R6, R25 ;  /* 0x0000001906397221 */ /* 0x000fc80000010100 */
        /* <DEDUP_REMOVED lines=8> */
[----:B------:R-:W-:-:S04]  /*2590*/  FMUL.FTZ R33, R42, R7 ;  /* 0x000000072a217220 */ /* 0x000fc80000410000 */
[----:B------:R-:W-:-:S04]  /*25a0*/  FFMA.FTZ R35, R30, R33, R28 ;  /* 0x000000211e237223 */ /* 0x000fc8000001001c */
[----:B------:R-:W-:-:S06]  /*25b0*/  FMUL.FTZ R42, R35, -1.4426950216293334961 ;  /* 0xbfb8aa3b232a7820 */ /* 0x000fcc0000410000 */
[----:B------:R-:W0:Y:S02]  /*25c0*/  MUFU.EX2 R42, R42 ;  /* 0x0000002a002a7308 */ /* 0x000e240000000800 */
[----:B0-----:R-:W-:-:S04]  /*25d0*/  FADD.FTZ R56, R42, 1 ;  /* 0x3f8000002a387421 */ /* 0x001fc80000010000 */
[----:B------:R-:W0:Y:S02]  /*25e0*/  MUFU.RCP R73, R56 ;  /* 0x0000003800497308 */ /* 0x000e240000001000 */
[----:B0-----:R-:W-:-:S04]  /*25f0*/  FADD.FTZ R44, -R73, 1 ;  /* 0x3f800000492c7421 */ /* 0x001fc80000010100 */
[----:B------:R-:W-:Y:S01]  /*2600*/  FFMA.FTZ R44, R35, R44, 1 ;  /* 0x3f800000232c7423 */ /* 0x000fe2000001002c */
[----:B------:R-:W-:-:S04]  /*2610*/  FMUL.FTZ R35, R26, R73 ;  /* 0x000000491a237220 */ /* 0x000fc80000410000 */
        /* <DEDUP_REMOVED lines=14> */
[----:B------:R-:W-:Y:S02]  /*2700*/  FADD.FTZ R38, R41, R36 ;  /* 0x0000002429267221 */ /* 0x000fe40000010000 */
[----:B------:R-:W-:Y:S01]  /*2710*/  FMUL.FTZ R41, R44, R73 ;  /* 0x000000492c297220 */ /* 0x000fe20000410000 */
[----:B------:R-:W-:Y:S01]  /*2720*/  FFMA.FTZ R42, R37, R45, R42 ;  /* 0x0000002d252a7223 */ /* 0x000fe2000001002a */
[----:B------:R-:W-:Y:S01]  /*2730*/  FADD.FTZ R36, R47, R45 ;  /* 0x0000002d2f247221 */ /* 0x000fe20000010000 */
[----:B------:R-:W-:Y:S01]  /*2740*/  FMUL.FTZ R37, R31, R40 ;  /* 0x000000281f257220 */ /* 0x000fe20000410000 */
[----:B------:R-:W-:-:S03]  /*2750*/  FADD.FTZ R38, R38, R35 ;  /* 0x0000002326267221 */ /* 0x000fc60000010000 */
[----:B------:R-:W-:Y:S01]  /*2760*/  FFMA.FTZ R42, R34, R37, R42 ;  /* 0x00000025222a7223 */ /* 0x000fe2000001002a */
[----:B------:R-:W-:Y:S01]  /*2770*/  FADD.FTZ R36, R37, R36 ;  /* 0x0000002425247221 */ /* 0x000fe20000010000 */
[----:B------:R-:W-:-:S04]  /*2780*/  FMUL.FTZ R37, R30, R35 ;  /* 0x000000231e257220 */ /* 0x000fc80000410000 */
[----:B------:R-:W-:Y:S01]  /*2790*/  FFMA.FTZ R45, R33, R37, R42 ;  /* 0x00000025212d7223 */ /* 0x000fe2000001002a */
[----:B------:R-:W-:Y:S01]  /*27a0*/  FADD.FTZ R36, R36, R37 ;  /* 0x0000002524247221 */ /* 0x000fe20000010000 */
[----:B------:R-:W-:Y:S01]  /*27b0*/  FMUL.FTZ R37, R31, R41 ;  /* 0x000000291f257220 */ /* 0x000fe20000410000 */
[----:B------:R-:W-:-:S03]  /*27c0*/  FADD.FTZ R42, R39, R40 ;  /* 0x00000028272a7221 */ /* 0x000fc60000010000 */
[C---:B------:R-:W-:Y:S01]  /*27d0*/  FFMA.FTZ R40, R32.reuse, R37, R45 ;  /* 0x0000002520287223 */ /* 0x040fe2000001002d */
[----:B------:R-:W-:Y:S01]  /*27e0*/  FADD.FTZ R34, R37, R36 ;  /* 0x0000002425227221 */ /* 0x000fe20000010000 */
[----:B------:R-:W-:Y:S01]  /*27f0*/  FFMA.FTZ R36, R33, R35, R46 ;  /* 0x0000002321247223 */ /* 0x000fe2000001002e */
[----:B------:R-:W-:Y:S01]  /*2800*/  FFMA.FTZ R37, R32, R41, R43 ;  /* 0x0000002920257223 */ /* 0x000fe2000001002b */
[----:B------:R-:W-:-:S07]  /*2810*/  FADD.FTZ R39, R42, R41 ;  /* 0x000000292a277221 */ /* 0x000fce0000010000 */
.L_x_1286:
[----:B------:R-:W0:Y:S01]  /*2820*/  SHFL.DOWN PT, R32, R40, 0x1, 0x1f ;  /* 0x08201f0028207f89 */ /* 0x000e2200000e0000 */
[C---:B------:R-:W-:Y:S01]  /*2830*/  ISETP.GT.AND P1, PT, R60.reuse, 0x1e, PT ;  /* 0x0000001e3c00780c */ /* 0x040fe20003f24270 */
[----:B------:R-:W1:Y:S01]  /*2840*/  S2UR UR6, SR_CgaCtaId ;  /* 0x00000000000679c3 */ /* 0x000e620000008800 */
[----:B------:R-:W-:Y:S01]  /*2850*/  UMOV UR5, 0x400 ;  /* 0x0000040000057882 */ /* 0x000fe20000000000 */
[----:B------:R-:W2:Y:S01]  /*2860*/  SHFL.DOWN PT, R33, R34, 0x1, 0x1f ;  /* 0x08201f0022217f89 */ /* 0x000ea200000e0000 */
[----:B------:R-:W-:Y:S01]  /*2870*/  UIADD3 UR5, UPT, UPT, UR5, 0x80, URZ ;  /* 0x0000008005057890 */ /* 0x000fe2000fffe0ff */
[----:B------:R-:W-:Y:S01]  /*2880*/  ISETP.GT.AND P3, PT, R60, 0xf, PT ;  /* 0x0000000f3c00780c */ /* 0x000fe20003f64270 */
[----:B------:R-:W-:Y:S01]  /*2890*/  UMOV UR11, 0x400 ;  /* 0x00000400000b7882 */ /* 0x000fe20000000000 */
[----:B------:R-:W-:Y:S01]  /*28a0*/  BSSY.RECONVERGENT B0, `(.L_x_1287) ;  /* 0x0000024000007945 */ /* 0x000fe20003800200 */
[C---:B------:R-:W-:Y:S02]  /*28b0*/  ISETP.NE.AND P2, PT, R63.reuse, RZ, PT ;  /* 0x000000ff3f00720c */ /* 0x040fe40003f45270 */
[----:B------:R-:W-:-:S03]  /*28c0*/  ISETP.GT.U32.AND P5, PT, R63, 0x17, PT ;  /* 0x000000173f00780c */ /* 0x000fc60003fa4070 */
[----:B0-----:R-:W-:Y:S01]  /*28d0*/  @!P1 FADD.FTZ R40, R32, R40 ;  /* 0x0000002820289221 */ /* 0x001fe20000010000 */
[----:B-1----:R-:W-:Y:S01]  /*28e0*/  ULEA UR5, UR6, UR5, 0x18 ;  /* 0x0000000506057291 */ /* 0x002fe2000f8ec0ff */
[----:B--2---:R-:W-:-:S03]  /*28f0*/  @!P1 FADD.FTZ R34, R33, R34 ;  /* 0x0000002221229221 */ /* 0x004fc60000010000 */
[----:B------:R-:W0:Y:S01]  /*2900*/  SHFL.DOWN PT, R32, R40, 0x2, 0x1f ;  /* 0x08401f0028207f89 */ /* 0x000e2200000e0000 */
[----:B------:R-:W-:Y:S02]  /*2910*/  ISETP.GT.AND P1, PT, R60, 0x1d, PT ;  /* 0x0000001d3c00780c */ /* 0x000fe40003f24270 */
[----:B------:R-:W-:Y:S01]  /*2920*/  LEA R73, R63, UR5, 0x4 ;  /* 0x000000053f497c11 */ /* 0x000fe2000f8e20ff */
        /* <DEDUP_REMOVED lines=27> */
.L_x_1288:
[----:B------:R-:W-:Y:S05]  /*2ae0*/  BSYNC.RECONVERGENT B0 ;  /* 0x0000000000007941 */ /* 0x000fea0003800200 */
.L_x_1287:
[----:B------:R-:W-:Y:S06]  /*2af0*/  BAR.SYNC.DEFER_BLOCKING 0x0 ;  /* 0x0000000000007b1d */ /* 0x000fec0000010000 */
[----:B------:R-:W-:Y:S04]  /*2b00*/  BSSY.RECONVERGENT B0, `(.L_x_1289) ;  /* 0x000001f000007945 */ /* 0x000fe80003800200 */
[----:B------:R-:W-:Y:S05]  /*2b10*/  @P2 BRA `(.L_x_1290) ;  /* 0x0000000000742947 */ /* 0x000fea0003800000 */
[----:B------:R-:W-:-:S09]  /*2b20*/  ULEA UR5, UR6, UR11, 0x18 ;  /* 0x0000000b06057291 */ /* 0x000fd2000f8ec0ff */
[----:B---3--:R-:W3:Y:S04]  /*2b30*/  LDS.64 R32, [UR5+0x18] ;  /* 0x00001805ff207984 */ /* 0x008ee80008000a00 */
[----:B--2---:R-:W2:Y:S04]  /*2b40*/  LDS.128 R40, [UR5+0x20] ;  /* 0x00002005ff287984 */ /* 0x004ea80008000c00 */
[----:B------:R-:W4:Y:S01]  /*2b50*/  LDS.128 R44, [UR5+0x30] ;  /* 0x00003005ff2c7984 */ /* 0x000f220008000c00 */
[----:B---3--:R-:W-:Y:S01]  /*2b60*/  FADD.FTZ R35, R56, R32 ;  /* 0x0000002038237221 */ /* 0x008fe20000010000 */
[----:B------:R-:W-:-:S03]  /*2b70*/  FADD.FTZ R32, R57, R33 ;  /* 0x0000002139207221 */ /* 0x000fc60000010000 */
[----:B--2---:R-:W-:Y:S01]  /*2b80*/  FADD.FTZ R35, R35, R40 ;  /* 0x0000002823237221 */ /* 0x004fe20000010000 */
[----:B------:R-:W-:-:S03]  /*2b90*/  FADD.FTZ R40, R32, R41 ;  /* 0x0000002920287221 */ /* 0x000fc60000010000 */
[----:B------:R-:W-:Y:S01]  /*2ba0*/  FADD.FTZ R41, R35, R42 ;  /* 0x0000002a23297221 */ /* 0x000fe20000010000 */
[----:B------:R-:W-:Y:S01]  /*2bb0*/  FADD.FTZ R40, R40, R43 ;  /* 0x0000002b28287221 */ /* 0x000fe20000010000 */
[----:B-1----:R-:W1:Y:S02]  /*2bc0*/  LDS.128 R32, [UR5+0x40] ;  /* 0x00004005ff207984 */ /* 0x002e640008000c00 */
[----:B----4-:R-:W-:Y:S01]  /*2bd0*/  FADD.FTZ R41, R41, R44 ;  /* 0x0000002c29297221 */ /* 0x010fe20000010000 */
        /* <DEDUP_REMOVED lines=17> */
.L_x_1290:
[----:B------:R-:W-:Y:S05]  /*2cf0*/  BSYNC.RECONVERGENT B0 ;  /* 0x0000000000007941 */ /* 0x000fea0003800200 */
.L_x_1289:
        /* <DEDUP_REMOVED lines=27> */
[----:B------:R-:W-:Y:S01]  /*2eb0*/  LDS.128 R36, [R73+0xa80] ;  /* 0x000a800049247984 */ /* 0x000fe20000000c00 */
[----:B------:R-:W-:-:S03]  /*2ec0*/  FADD.FTZ R44, R44, R35 ;  /* 0x000000232c2c7221 */ /* 0x000fc60000010000 */
        /* <DEDUP_REMOVED lines=49> */
.L_x_1292:
[----:B------:R-:W-:Y:S05]  /*31e0*/  BSYNC.RECONVERGENT B0 ;  /* 0x0000000000007941 */ /* 0x000fea0003800200 */
.L_x_1291:
[----:B------:R-:W-:Y:S04]  /*31f0*/  BSSY.RECONVERGENT B0, `(.L_x_1293) ;  /* 0x000001d000007945 */ /* 0x000fe80003800200 */
[----:B------:R-:W-:Y:S05]  /*3200*/  @P5 BRA `(.L_x_1294) ;  /* 0x00000000006c5947 */ /* 0x000fea0003800000 */
[----:B---3--:R-:W2:Y:S01]  /*3210*/  LDC.64 R32, c[0x0][0x3f8] ;  /* 0x0000fe00ff207b82 */ /* 0x008ea20000000a00 */
[----:B------:R-:W-:-:S07]  /*3220*/  IMAD R43, R72, 0x18, R63 ;  /* 0x00000018482b7824 */ /* 0x000fce00078e023f */
[----:B-1----:R-:W1:Y:S01]  /*3230*/  LDC.64 R34, c[0x0][0x3d8] ;  /* 0x0000f600ff227b82 */ /* 0x002e620000000a00 */
[----:B--2---:R-:W-:Y:S01]  /*3240*/  IMAD.WIDE.U32 R40, R32, 0x3, RZ ;  /* 0x0000000320287825 */ /* 0x004fe200078e00ff */
[----:B------:R-:W-:-:S04]  /*3250*/  LEA R45, R33, R33, 0x1 ;  /* 0x00000021212d7211 */ /* 0x000fc800078e08ff */
[----:B------:R-:W-:Y:S01]  /*3260*/  IADD3 R45, PT, PT, R41, R45, RZ ;  /* 0x0000002d292d7210 */ /* 0x000fe20007ffe0ff */
[----:B-1----:R-:W-:-:S03]  /*3270*/  IMAD.WIDE R42, R43, 0x4, R34 ;  /* 0x000000042b2a7825 */ /* 0x002fc600078e0222 */
[----:B------:R-:W-:-:S04]  /*3280*/  LEA.HI R40, P1, R45, R40, RZ, 0x1 ;  /* 0x000000282d287211 */ /* 0x000fc800078308ff */
[----:B------:R-:W-:Y:S01]  /*3290*/  IADD3.X R45, PT, PT, RZ, R45, RZ, P1, !PT ;  /* 0x0000002dff2d7210 */ /* 0x000fe20000ffe4ff */
[----:B------:R4:W-:Y:S01]  /*32a0*/  REDG.E.ADD.F32.FTZ.RN.STRONG.GPU desc[UR8][R42.64], R36 ;  /* 0x000000242a0079a6 */ /* 0x0009e2000c12f308 */
[----:B------:R-:W-:Y:S02]  /*32b0*/  LEA.HI R41, P1, R33, R32, RZ, 0x1 ;  /* 0x0000002021297211 */ /* 0x000fe400078308ff */
[----:B------:R-:W-:Y:S02]  /*32c0*/  SHF.L.U32 R47, R40, 0x1, RZ ;  /* 0x00000001282f7819 */ /* 0x000fe400000006ff */
[----:B------:R-:W-:Y:S02]  /*32d0*/  IADD3.X R34, PT, PT, RZ, R33, RZ, P1, !PT ;  /* 0x00000021ff227210 */ /* 0x000fe40000ffe4ff */
[C---:B------:R-:W-:Y:S02]  /*32e0*/  SHF.L.U32 R35, R41.reuse, 0x1, RZ ;  /* 0x0000000129237819 */ /* 0x040fe400000006ff */
[----:B------:R-:W-:-:S02]  /*32f0*/  SHF.L.U64.HI R41, R41, 0x1, R34 ;  /* 0x0000000129297819 */ /* 0x000fc40000010222 */
[----:B------:R-:W-:Y:S02]  /*3300*/  LOP3.LUT R35, R35, 0xfffffffc, RZ, 0xc0, !PT ;  /* 0xfffffffc23237812 */ /* 0x000fe400078ec0ff */
[----:B------:R-:W-:Y:S02]  /*3310*/  LEA R34, P3, R32, R42, 0x2 ;  /* 0x0000002a20227211 */ /* 0x000fe400078610ff */
[----:B------:R-:W-:Y:S02]  /*3320*/  LOP3.LUT R47, R47, 0xfffffffc, RZ, 0xc0, !PT ;  /* 0xfffffffc2f2f7812 */ /* 0x000fe400078ec0ff */
[----:B------:R-:W-:Y:S02]  /*3330*/  SHF.L.U64.HI R45, R40, 0x1, R45 ;  /* 0x00000001282d7819 */ /* 0x000fe4000001022d */
        /* <DEDUP_REMOVED lines=8> */
.L_x_1294:
[----:B------:R-:W-:Y:S05]  /*33c0*/  BSYNC.RECONVERGENT B0 ;  /* 0x0000000000007941 */ /* 0x000fea0003800200 */
.L_x_1293:
[----:B------:R-:W5:Y:S02]  /*33d0*/  LDCU UR5, c[0x0][0x370] ;  /* 0x00006e00ff0577ac */ /* 0x000f640008000800 */
[----:B-----5:R-:W-:-:S09]  /*33e0*/  UISETP.GE.U32.AND UP0, UPT, UR5, 0x2, UPT ;  /* 0x000000020500788c */ /* 0x020fd2000bf06070 */
[----:B------:R-:W-:Y:S05]  /*33f0*/  BRA.U !UP0, `(.L_x_1295) ;  /* 0x0000000908b87547 */ /* 0x000fea000b800000 */
[----:B----4-:R-:W4:Y:S01]  /*3400*/  LDC R33, c[0x0][0x370] ;  /* 0x0000dc00ff217b82 */ /* 0x010f220000000800 */
[----:B---3--:R-:W-:-:S05]  /*3410*/  LOP3.LUT R32, R65, 0x1, RZ, 0xc0, !PT ;  /* 0x0000000141207812 */ /* 0x008fca00078ec0ff */
[----:B------:R-:W-:Y:S02]  /*3420*/  IMAD R35, R32, R61, RZ ;  /* 0x0000003d20237224 */ /* 0x000fe400078e02ff */
[----:B------:R-:W3:Y:S02]  /*3430*/  LDC.64 R46, c[0x0][0x3d0] ;  /* 0x0000f400ff2e7b82 */ /* 0x000ee40000000a00 */
[----:B----4-:R-:W-:-:S05]  /*3440*/  IMAD R32, R35, R33, RZ ;  /* 0x0000002123207224 */ /* 0x010fca00078e02ff */
[----:B------:R-:W-:-:S05]  /*3450*/  SHF.L.U32 R33, R32, 0x1, RZ ;  /* 0x0000000120217819 */ /* 0x000fca00000006ff */
[----:B---3--:R-:W-:Y:S01]  /*3460*/  IMAD.WIDE R46, R33, 0x4, R46 ;  /* 0x00000004212e7825 */ /* 0x008fe200078e022e */
[----:B------:R-:W-:Y:S06]  /*3470*/  @P2 BRA `(.L_x_1296) ;  /* 0x0000000000542947 */ /* 0x000fec0003800000 */
[----:B------:R-:W3:Y:S01]  /*3480*/  LDC.64 R32, c[0x0][0x3c8] ;  /* 0x0000f200ff207b82 */ /* 0x000ee20000000a00 */
[----:B------:R-:W-:Y:S01]  /*3490*/  IADD3 R35, PT, PT, R35, R62, RZ ;  /* 0x0000003e23237210 */ /* 0x000fe20007ffe0ff */
[----:B------:R-:W-:Y:S01]  /*34a0*/  IMAD R37, R61, UR7, R62 ;  /* 0x000000073d257c24 */ /* 0x000fe2000f8e023e */
[----:B------:R-:W-:-:S03]  /*34b0*/  LOP3.LUT P1, R36, R65, 0x2, RZ, 0xc0, !PT ;  /* 0x0000000241247812 */ /* 0x000fc6000782c0ff */
[----:B---3--:R-:W-:-:S04]  /*34c0*/  IMAD.WIDE.U32 R32, R35, 0x4, R32 ;  /* 0x0000000423207825 */ /* 0x008fc800078e0020 */
[----:B-1----:R-:W-:Y:S01]  /*34d0*/  IMAD.WIDE.U32 R34, R37, 0x8, R46 ;  /* 0x0000000825227825 */ /* 0x002fe200078e002e */
        /* <DEDUP_REMOVED lines=9> */
[----:B---3--:R-:W-:Y:S05]  /*3570*/  @!P1 BRA `(.L_x_1296) ;  /* 0x0000000000149947 */ /* 0x008fea0003800000 */
.L_x_1297:
[----:B------:R-:W3:Y:S04]  /*3580*/  LDG.E.STRONG.GPU R34, desc[UR8][R32.64] ;  /* 0x0000000820227981 */ /* 0x000ee8000c1ef900 */
[----:B---3--:R-:W-:Y:S01]  /*3590*/  CCTL.IVALL ;  /* 0x00000000ff00798f */ /* 0x008fe20002000000 */
[----:B------:R-:W-:Y:S05]  /*35a0*/  YIELD ;  /* 0x0000000000007946 */ /* 0x000fea0003800000 */
[----:B------:R-:W-:-:S13]  /*35b0*/  ISETP.NE.AND P1, PT, R34, R39, PT ;  /* 0x000000272200720c */ /* 0x000fda0003f25270 */
[----:B------:R-:W-:Y:S05]  /*35c0*/  @P1 BRA `(.L_x_1297) ;  /* 0xfffffffc00ec1947 */ /* 0x000fea000383ffff */
.L_x_1296:
[----:B------:R-:W3:Y:S01]  /*35d0*/  LDC R32, c[0x0][0x370] ;  /* 0x0000dc00ff207b82 */ /* 0x000ee20000000800 */
[----:B------:R-:W-:Y:S05]  /*35e0*/  WARPSYNC.ALL ;  /* 0x0000000000007948 */ /* 0x000fea0003800000 */
[----:B---3--:R-:W-:Y:S02]  /*35f0*/  ISETP.GE.U32.AND P1, PT, R32, 0x8, PT ;  /* 0x000000082000780c */ /* 0x008fe40003f26070 */
[----:B------:R-:W-:Y:S01]  /*3600*/  BAR.SYNC.DEFER_BLOCKING 0x0 ;  /* 0x0000000000007b1d */ /* 0x000fe20000010000 */
[----:B--2---:R-:W-:-:S10]  /*3610*/  HFMA2 R40, -RZ, RZ, 0, 0 ;  /* 0x00000000ff287431 */ /* 0x004fd400000001ff */
        /* <DEDUP_REMOVED lines=10> */
[----:B------:R-:W-:-:S11]  /*36c0*/  MOV R37, R62 ;  /* 0x0000003e00257202 */ /* 0x000fd60000000f00 */
.L_x_1299:
[----:B------:R-:W-:Y:S02]  /*36d0*/  ISETP.EQ.OR P3, PT, RZ, UR5, P2 ;  /* 0x00000005ff007c0c */ /* 0x000fe40009762670 */
[----:B------:R-:W-:-:S04]  /*36e0*/  IADD3 R32, PT, PT, R36, 0x1, RZ ;  /* 0x0000000124207810 */ /* 0x000fc80007ffe0ff */
[----:B------:R-:W-:-:S07]  /*36f0*/  ISETP.EQ.OR P5, PT, R32, UR7, P2 ;  /* 0x0000000720007c0c */ /* 0x000fce00097a2670 */
[----:B-1----:R-:W-:-:S06]  /*3700*/  @!P3 IMAD.WIDE.U32 R34, R37, 0x8, R46 ;  /* 0x000000082522b825 */ /* 0x002fcc00078e002e */
[----:B------:R-:W0:Y:S01]  /*3710*/  @!P3 LDG.E.64 R34, desc[UR8][R34.64] ;  /* 0x000000082222b981 */ /* 0x000e22000c1e1b00 */
[----:B------:R-:W-:-:S06]  /*3720*/  @!P5 IMAD.WIDE.U32 R32, R38, 0x8, R46 ;  /* 0x000000082620d825 */ /* 0x000fcc00078e002e */
[----:B------:R-:W2:Y:S01]  /*3730*/  @!P5 LDG.E.64 R32, desc[UR8][R32.64] ;  /* 0x000000082020d981 */ /* 0x000ea2000c1e1b00 */
[----:B------:R-:W-:-:S04]  /*3740*/  IADD3 R45, PT, PT, R36, 0x2, RZ ;  /* 0x00000002242d7810 */ /* 0x000fc80007ffe0ff */
[----:B------:R-:W-:Y:S02]  /*3750*/  ISETP.EQ.OR P1, PT, R45, UR7, P2 ;  /* 0x000000072d007c0c */ /* 0x000fe40009722670 */
[----:B------:R-:W-:Y:S01]  /*3760*/  IADD3 R45, PT, PT, R36, 0x3, RZ ;  /* 0x00000003242d7810 */ /* 0x000fe20007ffe0ff */
[----:B0-----:R-:W-:Y:S01]  /*3770*/  @!P3 FADD.FTZ R56, R56, R34 ;  /* 0x000000223838b221 */ /* 0x001fe20000010000 */
[----:B------:R-:W-:-:S09]  /*3780*/  @!P3 FADD.FTZ R57, R57, R35 ;  /* 0x000000233939b221 */ /* 0x000fd20000010000 */
[----:B------:R-:W-:Y:S01]  /*3790*/  @!P1 IMAD.WIDE.U32 R34, R39, 0x8, R46 ;  /* 0x0000000827229825 */ /* 0x000fe200078e002e */
[----:B------:R-:W-:-:S03]  /*37a0*/  ISETP.EQ.OR P3, PT, R45, UR7, P2 ;  /* 0x000000072d007c0c */ /* 0x000fc60009762670 */
[----:B--2---:R-:W-:Y:S02]  /*37b0*/  @!P5 FADD.FTZ R56, R56, R32 ;  /* 0x000000203838d221 */ /* 0x004fe40000010000 */
[----:B------:R-:W2:Y:S01]  /*37c0*/  @!P1 LDG.E.64 R34, desc[UR8][R34.64] ;  /* 0x0000000822229981 */ /* 0x000ea2000c1e1b00 */
[----:B------:R-:W-:-:S07]  /*37d0*/  @!P5 FADD.FTZ R57, R57, R33 ;  /* 0x000000213939d221 */ /* 0x000fce0000010000 */
[----:B------:R-:W-:-:S06]  /*37e0*/  @!P3 IMAD.WIDE.U32 R32, R40, 0x8, R46 ;  /* 0x000000082820b825 */ /* 0x000fcc00078e002e */
[----:B------:R-:W3:Y:S01]  /*37f0*/  @!P3 LDG.E.64 R32, desc[UR8][R32.64] ;  /* 0x000000082020b981 */ /* 0x000ee2000c1e1b00 */
[----:B------:R-:W-:-:S04]  /*3800*/  IADD3 R45, PT, PT, R36, 0x4, RZ ;  /* 0x00000004242d7810 */ /* 0x000fc80007ffe0ff */
[----:B------:R-:W-:Y:S02]  /*3810*/  ISETP.EQ.OR P5, PT, R45, UR7, P2 ;  /* 0x000000072d007c0c */ /* 0x000fe400097a2670 */
[----:B------:R-:W-:Y:S01]  /*3820*/  IADD3 R45, PT, PT, R36, 0x5, RZ ;  /* 0x00000005242d7810 */ /* 0x000fe20007ffe0ff */
[----:B--2---:R-:W-:Y:S01]  /*3830*/  @!P1 FADD.FTZ R56, R56, R34 ;  /* 0x0000002238389221 */ /* 0x004fe20000010000 */
[----:B------:R-:W-:-:S09]  /*3840*/  @!P1 FADD.FTZ R57, R57, R35 ;  /* 0x0000002339399221 */ /* 0x000fd20000010000 */
[----:B------:R-:W-:Y:S01]  /*3850*/  @!P5 IMAD.WIDE.U32 R34, R41, 0x8, R46 ;  /* 0x000000082922d825 */ /* 0x000fe200078e002e */
[----:B------:R-:W-:-:S05]  /*3860*/  ISETP.EQ.OR P1, PT, R45, UR7, P2 ;  /* 0x000000072d007c0c */ /* 0x000fca0009722670 */
[----:B------:R-:W2:Y:S01]  /*3870*/  @!P5 LDG.E.64 R34, desc[UR8][R34.64] ;  /* 0x000000082222d981 */ /* 0x000ea2000c1e1b00 */
[----:B---3--:R-:W-:Y:S01]  /*3880*/  @!P3 FADD.FTZ R56, R56, R32 ;  /* 0x000000203838b221 */ /* 0x008fe20000010000 */
[----:B------:R-:W-:-:S06]  /*3890*/  @!P3 FADD.FTZ R57, R57, R33 ;  /* 0x000000213939b221 */ /* 0x000fcc0000010000 */
        /* <DEDUP_REMOVED lines=14> */
[----:B------:R-:W0:Y:S01]  /*3980*/  LDC R45, c[0x0][0x370] ;  /* 0x0000dc00ff2d7b82 */ /* 0x000e220000000800 */
[----:B------:R-:W-:Y:S01]  /*3990*/  IADD3 R36, PT, PT, R36, 0x8, RZ ;  /* 0x0000000824247810 */ /* 0x000fe20007ffe0ff */
        /* <DEDUP_REMOVED lines=10> */
[----:B0-----:R-:W-:-:S04]  /*3a40*/  LOP3.LUT R35, R45, 0x7ffffff8, RZ, 0xc0, !PT ;  /* 0x7ffffff82d237812 */ /* 0x001fc800078ec0ff */
[----:B------:R-:W-:Y:S01]  /*3a50*/  ISETP.NE.AND P1, PT, R36, R35, PT ;  /* 0x000000232400720c */ /* 0x000fe20003f25270 */
[----:B------:R-:W-:-:S04]  /*3a60*/  @!P3 FADD.FTZ R56, R56, R34 ;  /* 0x000000223838b221 */ /* 0x000fc80000010000 */
[----:B---3--:R-:W-:Y:S01]  /*3a70*/  @!P5 FADD.FTZ R56, R56, R32 ;  /* 0x000000203838d221 */ /* 0x008fe20000010000 */
[----:B------:R-:W-:-:S07]  /*3a80*/  @!P5 FADD.FTZ R57, R57, R33 ;  /* 0x000000213939d221 */ /* 0x000fce0000010000 */
[----:B------:R-:W-:Y:S05]  /*3a90*/  @P1 BRA `(.L_x_1299) ;  /* 0xfffffffc000c1947 */ /* 0x000fea000383ffff */
[----:B------:R-:W-:-:S07]  /*3aa0*/  MOV R40, R35 ;  /* 0x0000002300287202 */ /* 0x000fce0000000f00 */
.L_x_1298:
[----:B------:R-:W2:Y:S02]  /*3ab0*/  LDCU UR5, c[0x0][0x370] ;  /* 0x00006e00ff0577ac */ /* 0x000ea40008000800 */
[----:B--2---:R-:W-:-:S09]  /*3ac0*/  ULOP3.LUT UP0, URZ, UR5, 0x7, URZ, 0xc0, !UPT ;  /* 0x0000000705ff7892 */ /* 0x004fd2000f80c0ff */
[----:B------:R-:W-:Y:S05]  /*3ad0*/  BRA.U !UP0, `(.L_x_1295) ;  /* 0x0000000508007547 */ /* 0x000fea000b800000 */
[----:B------:R-:W2:Y:S01]  /*3ae0*/  LDCU UR5, c[0x0][0x370] ;  /* 0x00006e00ff0577ac */ /* 0x000ea20008000800 */
[----:B------:R-:W3:Y:S01]  /*3af0*/  LDCU UR6, c[0x0][0x370] ;  /* 0x00006e00ff0677ac */ /* 0x000ee20008000800 */
[----:B--2---:R-:W-:-:S04]  /*3b00*/  ULOP3.LUT UR5, UR5, 0x7, URZ, 0xc0, !UPT ;  /* 0x0000000705057892 */ /* 0x004fc8000f8ec0ff */
[----:B------:R-:W-:Y:S02]  /*3b10*/  UIADD3 UR5, UPT, UPT, UR5, -0x1, URZ ;  /* 0xffffffff05057890 */ /* 0x000fe4000fffe0ff */
[----:B---3--:R-:W-:Y:S02]  /*3b20*/  ULOP3.LUT UP1, UR6, UR6, 0x3, URZ, 0xc0, !UPT ;  /* 0x0000000306067892 */ /* 0x008fe4000f82c0ff */
[----:B------:R-:W-:-:S09]  /*3b30*/  UISETP.GE.U32.AND UP0, UPT, UR5, 0x3, UPT ;  /* 0x000000030500788c */ /* 0x000fd2000bf06070 */
[----:B------:R-:W-:Y:S05]  /*3b40*/  BRA.U !UP0, `(.L_x_1300) ;  /* 0x0000000108707547 */ /* 0x000fea000b800000 */
[C---:B------:R-:W-:Y:S02]  /*3b50*/  IADD3 R35, PT, PT, R40.reuse, 0x1, RZ ;  /* 0x0000000128237810 */ /* 0x040fe40007ffe0ff */
[C---:B------:R-:W-:Y:S02]  /*3b60*/  ISETP.EQ.OR P1, PT, R40.reuse, UR7, P2 ;  /* 0x0000000728007c0c */ /* 0x040fe40009722670 */
[C---:B------:R-:W-:Y:S02]  /*3b70*/  IADD3 R37, PT, PT, R40.reuse, 0x2, RZ ;  /* 0x0000000228257810 */ /* 0x040fe40007ffe0ff */
[----:B------:R-:W-:Y:S02]  /*3b80*/  ISETP.EQ.OR P3, PT, R35, UR7, P2 ;  /* 0x0000000723007c0c */ /* 0x000fe40009762670 */
[----:B------:R-:W-:Y:S02]  /*3b90*/  IADD3 R39, PT, PT, R40, 0x3, RZ ;  /* 0x0000000328277810 */ /* 0x000fe40007ffe0ff */
[----:B------:R-:W-:-:S02]  /*3ba0*/  ISETP.EQ.OR P5, PT, R37, UR7, P2 ;  /* 0x0000000725007c0c */ /* 0x000fc400097a2670 */
[----:B------:R-:W-:-:S03]  /*3bb0*/  ISETP.EQ.OR P6, PT, R39, UR7, P2 ;  /* 0x0000000727007c0c */ /* 0x000fc600097c2670 */
[----:B------:R-:W-:-:S04]  /*3bc0*/  @!P1 IMAD R33, R40, R61, R62 ;  /* 0x0000003d28219224 */ /* 0x000fc800078e023e */
[----:B------:R-:W-:Y:S02]  /*3bd0*/  @!P3 IMAD R35, R35, R61, R62 ;  /* 0x0000003d2323b224 */ /* 0x000fe400078e023e */
[----:B------:R-:W-:-:S04]  /*3be0*/  @!P1 IMAD.WIDE.U32 R32, R33, 0x8, R46 ;  /* 0x0000000821209825 */ /* 0x000fc800078e002e */
[-C--:B------:R-:W-:Y:S02]  /*3bf0*/  @!P5 IMAD R37, R37, R61.reuse, R62 ;  /* 0x0000003d2525d224 */ /* 0x080fe400078e023e */
[----:B-1----:R-:W-:Y:S01]  /*3c00*/  @!P3 IMAD.WIDE.U32 R34, R35, 0x8, R46 ;  /* 0x000000082322b825 */ /* 0x002fe200078e002e */
        /* <DEDUP_REMOVED lines=16> */
.L_x_1300:
[----:B------:R-:W-:Y:S05]  /*3d10*/  BRA.U !UP1, `(.L_x_1295) ;  /* 0x0000000109707547 */ /* 0x000fea000b800000 */
[----:B------:R-:W2:Y:S01]  /*3d20*/  LDC R36, c[0x0][0x370] ;  /* 0x0000dc00ff247b82 */ /* 0x000ea20000000800 */
[----:B------:R-:W-:Y:S01]  /*3d30*/  UISETP.NE.AND UP0, UPT, UR6, 0x1, UPT ;  /* 0x000000010600788c */ /* 0x000fe2000bf05270 */
[----:B--2---:R-:W-:-:S08]  /*3d40*/  LOP3.LUT R36, R36, 0x1, RZ, 0xc0, !PT ;  /* 0x0000000124247812 */ /* 0x004fd000078ec0ff */
[----:B------:R-:W-:Y:S05]  /*3d50*/  BRA.U !UP0, `(.L_x_1301) ;  /* 0x0000000108387547 */ /* 0x000fea000b800000 */
[C---:B------:R-:W-:Y:S02]  /*3d60*/  IADD3 R35, PT, PT, R40.reuse, 0x1, RZ ;  /* 0x0000000128237810 */ /* 0x040fe40007ffe0ff */
[----:B------:R-:W-:Y:S02]  /*3d70*/  ISETP.EQ.OR P3, PT, R40, UR7, P2 ;  /* 0x0000000728007c0c */ /* 0x000fe40009762670 */
[----:B------:R-:W-:-:S11]  /*3d80*/  ISETP.EQ.OR P1, PT, R35, UR7, P2 ;  /* 0x0000000723007c0c */ /* 0x000fd60009722670 */
[-CC-:B------:R-:W-:Y:S02]  /*3d90*/  @!P3 IMAD R33, R40, R61.reuse, R62.reuse ;  /* 0x0000003d2821b224 */ /* 0x180fe400078e023e */
[----:B------:R-:W-:Y:S02]  /*3da0*/  @!P1 IMAD R35, R35, R61, R62 ;  /* 0x0000003d23239224 */ /* 0x000fe400078e023e */
[----:B------:R-:W-:-:S04]  /*3db0*/  @!P3 IMAD.WIDE.U32 R32, R33, 0x8, R46 ;  /* 0x000000082120b825 */ /* 0x000fc800078e002e */
[----:B-1----:R-:W-:Y:S02]  /*3dc0*/  @!P1 IMAD.WIDE.U32 R34, R35, 0x8, R46 ;  /* 0x0000000823229825 */ /* 0x002fe400078e002e */
[----:B------:R-:W0:Y:S04]  /*3dd0*/  @!P3 LDG.E.64 R32, desc[UR8][R32.64] ;  /* 0x000000082020b981 */ /* 0x000e28000c1e1b00 */
[----:B------:R-:W2:Y:S01]  /*3de0*/  @!P1 LDG.E.64 R34, desc[UR8][R34.64] ;  /* 0x0000000822229981 */ /* 0x000ea2000c1e1b00 */
[----:B------:R-:W-:Y:S01]  /*3df0*/  IADD3 R40, PT, PT, R40, 0x2, RZ ;  /* 0x0000000228287810 */ /* 0x000fe20007ffe0ff */
[----:B0-----:R-:W-:Y:S01]  /*3e00*/  @!P3 FADD.FTZ R56, R56, R32 ;  /* 0x000000203838b221 */ /* 0x001fe20000010000 */
[----:B------:R-:W-:-:S03]  /*3e10*/  @!P3 FADD.FTZ R57, R57, R33 ;  /* 0x000000213939b221 */ /* 0x000fc60000010000 */
[----:B--2---:R-:W-:Y:S01]  /*3e20*/  @!P1 FADD.FTZ R56, R56, R34 ;  /* 0x0000002238389221 */ /* 0x004fe20000010000 */
[----:B------:R-:W-:-:S07]  /*3e30*/  @!P1 FADD.FTZ R57, R57, R35 ;  /* 0x0000002339399221 */ /* 0x000fce0000010000 */
.L_x_1301:
        /* <DEDUP_REMOVED lines=9> */
.L_x_1302:
[----:B------:R-:W-:Y:S05]  /*3ed0*/  BSYNC.RECONVERGENT B0 ;  /* 0x0000000000007941 */ /* 0x000fea0003800200 */
.L_x_1295:
[----:B------:R-:W5:Y:S01]  /*3ee0*/  S2UR UR6, SR_CgaCtaId ;  /* 0x00000000000679c3 */ /* 0x000f620000008800 */
[----:B------:R-:W-:Y:S01]  /*3ef0*/  UMOV UR5, 0x400 ;  /* 0x0000040000057882 */ /* 0x000fe20000000000 */
[----:B------:R-:W0:Y:S01]  /*3f00*/  LDCU.64 UR14, c[0x0][0x400] ;  /* 0x00008000ff0e77ac */ /* 0x000e220008000a00 */
[C---:B-1--4-:R-:W-:Y:S01]  /*3f10*/  FADD.FTZ R34, -R6.reuse, R13 ;  /* 0x0000000d06227221 */ /* 0x052fe20000010100 */
[C---:B------:R-:W-:Y:S01]  /*3f20*/  FADD.FTZ R54, -R6.reuse, R54 ;  /* 0x0000003606367221 */ /* 0x040fe20000010100 */
[C---:B--2---:R-:W-:Y:S01]  /*3f30*/  FADD.FTZ R40, -R6.reuse, R55 ;  /* 0x0000003706287221 */ /* 0x044fe20000010100 */
[C---:B------:R-:W-:Y:S01]  /*3f40*/  FADD.FTZ R50, -R6.reuse, R50 ;  /* 0x0000003206327221 */ /* 0x040fe20000010100 */
[C---:B------:R-:W-:Y:S01]  /*3f50*/  FADD.FTZ R44, -R6.reuse, R51 ;  /* 0x00000033062c7221 */ /* 0x040fe20000010100 */
[----:B------:R-:W1:Y:S01]  /*3f60*/  LDC R36, c[0x0][0x41c] ;  /* 0x00010700ff247b82 */ /* 0x000e620000000800 */
        /* <DEDUP_REMOVED lines=9> */
[----:B------:R-:W-:Y:S01]  /*4000*/  FMUL.FTZ R40, R40, R7 ;  /* 0x0000000728287220 */ /* 0x000fe20000410000 */
[----:B-----5:R-:W-:Y:S01]  /*4010*/  ULEA UR5, UR6, UR5, 0x18 ;  /* 0x0000000506057291 */ /* 0x020fe2000f8ec0ff */
[----:B-1----:R-:W-:-:S08]  /*4020*/  IMAD R13, R36, UR7, R71 ;  /* 0x00000007240d7c24 */ /* 0x002fd0000f8e0247 */
[----:B------:R-:W-:Y:S01]  /*4030*/  @!P2 STS.64 [UR5+0x78], R56 ;  /* 0x00007838ff00a988 */ /* 0x000fe20008000a05 */
[C---:B------:R-:W-:Y:S01]  /*4040*/  FADD.FTZ R36, -R6.reuse, R21 ;  /* 0x0000001506247221 */ /* 0x040fe20000010100 */
[----:B------:R-:W-:Y:S01]  /*4050*/  FADD.FTZ R6, -R6, R25 ;  /* 0x0000001906067221 */ /* 0x000fe20000010100 */
[----:B------:R-:W-:Y:S01]  /*4060*/  FMUL.FTZ R21, R54, R7 ;  /* 0x0000000736157220 */ /* 0x000fe20000410000 */
[----:B------:R-:W-:Y:S01]  /*4070*/  BAR.SYNC.DEFER_BLOCKING 0x0 ;  /* 0x0000000000007b1d */ /* 0x000fe20000010000 */
[C---:B------:R-:W-:Y:S02]  /*4080*/  IADD3 R41, PT, PT, R13.reuse, 0x10, RZ ;  /* 0x000000100d297810 */ /* 0x040fe40007ffe0ff */
[----:B0-----:R-:W-:Y:S02]  /*4090*/  ISETP.GE.U32.AND P1, PT, R13, UR14, PT ;  /* 0x0000000e0d007c0c */ /* 0x001fe4000bf26070 */
[----:B------:R-:W-:Y:S02]  /*40a0*/  SHF.R.S32.HI R43, RZ, 0x1f, R13 ;  /* 0x0000001fff2b7819 */ /* 0x000fe4000001140d */
[----:B------:R-:W-:-:S02]  /*40b0*/  ISETP.GE.U32.AND P2, PT, R41, UR14, PT ;  /* 0x0000000e29007c0c */ /* 0x000fc4000bf46070 */
[----:B------:R-:W-:Y:S02]  /*40c0*/  SHF.R.S32.HI R42, RZ, 0x1f, R41 ;  /* 0x0000001fff2a7819 */ /* 0x000fe40000011429 */
[----:B------:R-:W-:Y:S02]  /*40d0*/  ISETP.GE.AND.EX P1, PT, R43, UR15, PT, P1 ;  /* 0x0000000f2b007c0c */ /* 0x000fe4000bf26310 */
[----:B------:R-:W-:Y:S01]  /*40e0*/  ISETP.GE.AND.EX P2, PT, R42, UR15, PT, P2 ;  /* 0x0000000f2a007c0c */ /* 0x000fe2000bf46320 */
[----:B---3--:R-:W0:Y:S01]  /*40f0*/  LDS.64 R32, [UR5+0x78] ;  /* 0x00007805ff207984 */ /* 0x008e220008000a00 */
[----:B------:R-:W0:Y:S02]  /*4100*/  LDCU UR5, c[0x0][0x42c] ;  /* 0x00008580ff0577ac */ /* 0x000e240008000800 */
[----:B0-----:R-:W-:Y:S01]  /*4110*/  FMUL.FTZ R38, R32, UR5 ;  /* 0x0000000520267c20 */ /* 0x001fe20008410000 */
[----:B------:R-:W-:Y:S01]  /*4120*/  FMUL.FTZ R39, R33, UR5 ;  /* 0x0000000521277c20 */ /* 0x000fe20008410000 */
[----:B------:R-:W-:Y:S07]  /*4130*/  @!P4 BRA `(.L_x_1303) ;  /* 0x000000000048c947 */ /* 0x000fee0003800000 */
        /* <DEDUP_REMOVED lines=18> */
.L_x_1303:
[--C-:B------:R-:W-:Y:S01]  /*4260*/  FFMA.FTZ R21, R38, R21, R39.reuse ;  /* 0x0000001526157223 */ /* 0x100fe20000010027 */
[-C--:B------:R-:W-:Y:S01]  /*4270*/  FMUL.FTZ R50, R50, R7.reuse ;  /* 0x0000000732327220 */ /* 0x080fe20000410000 */
[----:B------:R-:W-:Y:S01]  /*4280*/  FMUL.FTZ R44, R44, R7 ;  /* 0x000000072c2c7220 */ /* 0x000fe20000410000 */
[----:B------:R-:W-:Y:S01]  /*4290*/  FFMA.FTZ R20, R38, R40, R39 ;  /* 0x0000002826147223 */ /* 0x000fe20000010027 */
[----:B------:R-:W-:Y:S01]  /*42a0*/  BSSY.RECONVERGENT B0, `(.L_x_1304) ;  /* 0x0000013000007945 */ /* 0x000fe20003800200 */
[----:B------:R-:W-:Y:S01]  /*42b0*/  FFMA.FTZ R32, R30, R52, -R21 ;  /* 0x000000341e207223 */ /* 0x000fe20000010815 */
[C-C-:B------:R-:W-:Y:S01]  /*42c0*/  FFMA.FTZ R45, R38.reuse, R50, R39.reuse ;  /* 0x00000032262d7223 */ /* 0x140fe20000010027 */
[----:B------:R-:W-:Y:S01]  /*42d0*/  FFMA.FTZ R40, R38, R44, R39 ;  /* 0x0000002c26287223 */ /* 0x000fe20000010027 */
[----:B------:R-:W-:Y:S01]  /*42e0*/  FFMA.FTZ R46, R31, R53, -R20 ;  /* 0x000000351f2e7223 */ /* 0x000fe20000010814 */
[----:B------:R-:W-:Y:S06]  /*42f0*/  @P1 BRA `(.L_x_1305) ;  /* 0x0000000000341947 */ /* 0x000fec0003800000 */
        /* <DEDUP_REMOVED lines=10> */
[----:B------:R-:W-:-:S04]  /*43a0*/  IADD3 R25, PT, PT, R21, R25, RZ ;  /* 0x0000001915197210 */ /* 0x000fc80007ffe0ff */
[----:B------:R-:W-:-:S05]  /*43b0*/  LEA.HI.X R25, R20, UR13, R25, 0x2, P1 ;  /* 0x0000000d14197c11 */ /* 0x000fca00088f1419 */
[----:B------:R0:W-:Y:S02]  /*43c0*/  STG.E.64 desc[UR8][R24.64], R32 ;  /* 0x0000002018007986 */ /* 0x0001e4000c101b08 */
.L_x_1305:
[----:B------:R-:W-:Y:S05]  /*43d0*/  BSYNC.RECONVERGENT B0 ;  /* 0x0000000000007941 */ /* 0x000fea0003800200 */
.L_x_1304:
[----:B------:R-:W-:Y:S05]  /*43e0*/  @!P4 BRA `(.L_x_1306) ;  /* 0x000000000048c947 */ /* 0x000fea0003800000 */
        /* <DEDUP_REMOVED lines=18> */
.L_x_1306:
        /* <DEDUP_REMOVED lines=17> */
.L_x_1308:
[----:B------:R-:W-:Y:S05]  /*4620*/  BSYNC.RECONVERGENT B0 ;  /* 0x0000000000007941 */ /* 0x000fea0003800200 */
.L_x_1307:
[-C--:B------:R-:W-:Y:S01]  /*4630*/  FMUL.FTZ R45, R12, R7.reuse ;  /* 0x000000070c2d7220 */ /* 0x080fe20000410000 */
[----:B------:R-:W-:Y:S01]  /*4640*/  FMUL.FTZ R40, R34, R7 ;  /* 0x0000000722287220 */ /* 0x000fe20000410000 */
[----:B------:R-:W-:Y:S06]  /*4650*/  @!P4 BRA `(.L_x_1309) ;  /* 0x000000000048c947 */ /* 0x000fec0003800000 */
        /* <DEDUP_REMOVED lines=18> */
.L_x_1309:
[----:B------:R-:W-:Y:S04]  /*4780*/  BSSY.RECONVERGENT B0, `(.L_x_1310) ;  /* 0x0000014000007945 */ /* 0x000fe80003800200 */
[----:B------:R-:W-:Y:S05]  /*4790*/  @P0 BRA `(.L_x_1311) ;  /* 0x0000000000480947 */ /* 0x000fea0003800000 */
[----:B------:R-:W1:Y:S01]  /*47a0*/  LDCU.64 UR12, c[0x0][0x3f8] ;  /* 0x00007f00ff0c77ac */ /* 0x000e620008000a00 */
[----:B0-----:R-:W-:Y:S01]  /*47b0*/  SHF.R.S32.HI R33, RZ, 0x1f, R70 ;  /* 0x0000001fff217819 */ /* 0x001fe20000011446 */
[C-C-:B------:R-:W-:Y:S01]  /*47c0*/  FFMA.FTZ R25, R38.reuse, R45, R39.reuse ;  /* 0x0000002d26197223 */ /* 0x140fe20000010027 */
[----:B------:R-:W-:Y:S01]  /*47d0*/  MOV R20, R74 ;  /* 0x0000004a00147202 */ /* 0x000fe20000000f00 */
[----:B------:R-:W0:Y:S01]  /*47e0*/  LDCU.64 UR16, c[0x0][0x380] ;  /* 0x00007000ff1077ac */ /* 0x000e220008000a00 */
[----:B------:R-:W-:Y:S01]  /*47f0*/  MOV R21, R77 ;  /* 0x0000004d00157202 */ /* 0x000fe20000000f00 */
[----:B------:R-:W-:Y:S01]  /*4800*/  FFMA.FTZ R12, R38, R40, R39 ;  /* 0x00000028260c7223 */ /* 0x000fe20000010027 */
[----:B------:R-:W-:-:S03]  /*4810*/  FFMA.FTZ R24, R30, R14, -R25 ;  /* 0x0000000e1e187223 */ /* 0x000fc60000010819 */
[----:B------:R-:W-:Y:S01]  /*4820*/  FFMA.FTZ R12, R31, R15, -R12 ;  /* 0x0000000f1f0c7223 */ /* 0x000fe2000001080c */
[----:B------:R-:W-:-:S03]  /*4830*/  FMUL.FTZ R24, R24, R7 ;  /* 0x0000000718187220 */ /* 0x000fc60000410000 */
[----:B------:R-:W-:Y:S01]  /*4840*/  FMUL.FTZ R25, R12, R7 ;  /* 0x000000070c197220 */ /* 0x000fe20000410000 */
[----:B-1----:R-:W-:Y:S02]  /*4850*/  IMAD R33, R33, UR12, RZ ;  /* 0x0000000c21217c24 */ /* 0x002fe4000f8e02ff */
[----:B------:R-:W-:-:S04]  /*4860*/  IMAD.WIDE.U32 R20, R70, UR12, R20 ;  /* 0x0000000c46147c25 */ /* 0x000fc8000f8e0014 */
[----:B------:R-:W-:Y:S01]  /*4870*/  IMAD R33, R70, UR13, R33 ;  /* 0x0000000d46217c24 */ /* 0x000fe2000f8e0221 */
[----:B0-----:R-:W-:-:S04]  /*4880*/  LEA R14, P0, R20, UR16, 0x2 ;  /* 0x00000010140e7c11 */ /* 0x001fc8000f8010ff */
[----:B------:R-:W-:-:S04]  /*4890*/  IADD3 R33, PT, PT, R21, R33, RZ ;  /* 0x0000002115217210 */ /* 0x000fc80007ffe0ff */
[----:B------:R-:W-:-:S05]  /*48a0*/  LEA.HI.X R15, R20, UR17, R33, 0x2, P0 ;  /* 0x00000011140f7c11 */ /* 0x000fca00080f1421 */
[----:B------:R1:W-:Y:S02]  /*48b0*/  STG.E.64 desc[UR8][R14.64], R24 ;  /* 0x000000180e007986 */ /* 0x0003e4000c101b08 */
.L_x_1311:
[----:B------:R-:W-:Y:S05]  /*48c0*/  BSYNC.RECONVERGENT B0 ;  /* 0x0000000000007941 */ /* 0x000fea0003800200 */
.L_x_1310:
[----:B------:R-:W-:Y:S01]  /*48d0*/  UISETP.NE.AND UP0, UPT, UR10, URZ, UPT ;  /* 0x000000ff0a00728c */ /* 0x000fe2000bf05270 */
[-C--:B0-----:R-:W-:Y:S01]  /*48e0*/  FMUL.FTZ R32, R9, R7.reuse ;  /* 0x0000000709207220 */ /* 0x081fe20000410000 */
[C---:B------:R-:W-:Y:S01]  /*48f0*/  IADD3 R9, PT, PT, R13.reuse, 0x30, RZ ;  /* 0x000000300d097810 */ /* 0x040fe20007ffe0ff */
[-C--:B------:R-:W-:Y:S01]  /*4900*/  FMUL.FTZ R41, R2, R7.reuse ;  /* 0x0000000702297220 */ /* 0x080fe20000410000 */
[----:B------:R-:W-:Y:S01]  /*4910*/  IADD3 R21, PT, PT, R13, 0x40, RZ ;  /* 0x000000400d157810 */ /* 0x000fe20007ffe0ff */
[-C--:B------:R-:W-:Y:S01]  /*4920*/  FMUL.FTZ R40, R3, R7.reuse ;  /* 0x0000000703287220 */ /* 0x080fe20000410000 */
[-C--:B------:R-:W-:Y:S01]  /*4930*/  FMUL.FTZ R20, R8, R7.reuse ;  /* 0x0000000708147220 */ /* 0x080fe20000410000 */
[-C--:B------:R-:W-:Y:S01]  /*4940*/  FMUL.FTZ R16, R16, R7.reuse ;  /* 0x0000000710107220 */ /* 0x080fe20000410000 */
[-C--:B-1----:R-:W-:Y:S01]  /*4950*/  FMUL.FTZ R14, R17, R7.reuse ;  /* 0x00000007110e7220 */ /* 0x082fe20000410000 */
[-C--:B------:R-:W-:Y:S01]  /*4960*/  FMUL.FTZ R35, R35, R7.reuse ;  /* 0x0000000723237220 */ /* 0x080fe20000410000 */
[-C--:B------:R-:W-:Y:S01]  /*4970*/  FMUL.FTZ R36, R36, R7.reuse ;  /* 0x0000000724247220 */ /* 0x080fe20000410000 */
[-C--:B------:R-:W-:Y:S01]  /*4980*/  FMUL.FTZ R37, R37, R7.reuse ;  /* 0x0000000725257220 */ /* 0x080fe20000410000 */
[----:B------:R-:W-:Y:S01]  /*4990*/  ISETP.GE.U32.AND P1, PT, R69, UR14, PT ;  /* 0x0000000e45007c0c */ /* 0x000fe2000bf26070 */
[----:B------:R-:W-:Y:S01]  /*49a0*/  FMUL.FTZ R6, R6, R7 ;  /* 0x0000000706067220 */ /* 0x000fe20000410000 */
        /* <DEDUP_REMOVED lines=9> */
[C-C-:B------:R-:W-:Y:S01]  /*4a40*/  FFMA.FTZ R17, R38.reuse, R16, R39.reuse ;  /* 0x0000001026117223 */ /* 0x140fe20000010027 */
[C-C-:B------:R-:W-:Y:S01]  /*4a50*/  FFMA.FTZ R24, R38.reuse, R14, R39.reuse ;  /* 0x0000000e26187223 */ /* 0x140fe20000010027 */
[C-C-:B------:R-:W-:Y:S01]  /*4a60*/  FFMA.FTZ R15, R38.reuse, R35, R39.reuse ;  /* 0x00000023260f7223 */ /* 0x140fe20000010027 */
[C-C-:B------:R-:W-:Y:S01]  /*4a70*/  FFMA.FTZ R12, R38.reuse, R36, R39.reuse ;  /* 0x00000024260c7223 */ /* 0x140fe20000010027 */
[C-C-:B------:R-:W-:Y:S01]  /*4a80*/  FFMA.FTZ R13, R38.reuse, R37, R39.reuse ;  /* 0x00000025260d7223 */ /* 0x140fe20000010027 */
[----:B------:R-:W-:Y:S01]  /*4a90*/  ISETP.GE.U32.AND P0, PT, R67, UR14, PT ;  /* 0x0000000e43007c0c */ /* 0x000fe2000bf06070 */
[----:B------:R-:W-:Y:S01]  /*4aa0*/  FFMA.FTZ R38, R38, R6, R39 ;  /* 0x0000000626267223 */ /* 0x000fe20000010027 */
[----:B------:R-:W-:-:S02]  /*4ab0*/  ISETP.GE.AND.EX P1, PT, R59, UR15, PT, P1 ;  /* 0x0000000f3b007c0c */ /* 0x000fc4000bf26310 */
[----:B------:R-:W-:Y:S02]  /*4ac0*/  ISETP.GE.AND.EX P3, PT, R58, UR15, PT, P3 ;  /* 0x0000000f3a007c0c */ /* 0x000fe4000bf66330 */
[----:B------:R-:W-:Y:S02]  /*4ad0*/  ISETP.GE.AND.EX P4, PT, R2, UR15, PT, P4 ;  /* 0x0000000f02007c0c */ /* 0x000fe4000bf86340 */
        /* <DEDUP_REMOVED lines=20> */
.L_x_1312:
[----:B------:R-:W-:Y:S01]  /*4c20*/  BSSY.RECONVERGENT B0, `(.L_x_1313) ;  /* 0x0000011000007945 */ /* 0x000fe20003800200 */
[----:B------:R-:W-:Y:S01]  /*4c30*/  FFMA.FTZ R8, R30, R4, -R47 ;  /* 0x000000041e087223 */ /* 0x000fe2000001082f */
[----:B------:R-:W-:Y:S02]  /*4c40*/  FFMA.FTZ R48, R31, R5, -R48 ;  /* 0x000000051f307223 */ /* 0x000fe40000010830 */
[----:B------:R-:W-:Y:S05]  /*4c50*/  @P4 BRA `(.L_x_1314) ;  /* 0x0000000000344947 */ /* 0x000fea0003800000 */
[----:B------:R-:W0:Y:S01]  /*4c60*/  LDCU.64 UR12, c[0x0][0x3f8] ;  /* 0x00007f00ff0c77ac */ /* 0x000e220008000a00 */
[----:B------:R-:W-:Y:S01]  /*4c70*/  MOV R3, R77 ;  /* 0x0000004d00037202 */ /* 0x000fe20000000f00 */
[----:B------:R-:W-:Y:S01]  /*4c80*/  FMUL.FTZ R8, R8, R7 ;  /* 0x0000000708087220 */ /* 0x000fe20000410000 */
[----:B------:R-:W1:Y:S01]  /*4c90*/  LDCU.64 UR16, c[0x0][0x380] ;  /* 0x00007000ff1077ac */ /* 0x000e620008000a00 */
[----:B0-----:R-:W-:Y:S01]  /*4ca0*/  IMAD R4, R2, UR12, RZ ;  /* 0x0000000c02047c24 */ /* 0x001fe2000f8e02ff */
[----:B------:R-:W-:-:S05]  /*4cb0*/  MOV R2, R74 ;  /* 0x0000004a00027202 */ /* 0x000fca0000000f00 */
[----:B------:R-:W-:-:S04]  /*4cc0*/  IMAD.WIDE.U32 R2, R9, UR12, R2 ;  /* 0x0000000c09027c25 */ /* 0x000fc8000f8e0002 */
[----:B------:R-:W-:Y:S01]  /*4cd0*/  IMAD R9, R9, UR13, R4 ;  /* 0x0000000d09097c24 */ /* 0x000fe2000f8e0204 */
[----:B-1----:R-:W-:-:S04]  /*4ce0*/  LEA R4, P4, R2, UR16, 0x2 ;  /* 0x0000001002047c11 */ /* 0x002fc8000f8810ff */
[----:B------:R-:W-:-:S04]  /*4cf0*/  IADD3 R9, PT, PT, R3, R9, RZ ;  /* 0x0000000903097210 */ /* 0x000fc80007ffe0ff */
[----:B------:R-:W-:Y:S01]  /*4d00*/  LEA.HI.X R5, R2, UR17, R9, 0x2, P4 ;  /* 0x0000001102057c11 */ /* 0x000fe2000a0f1409 */
[----:B------:R-:W-:-:S05]  /*4d10*/  FMUL.FTZ R9, R48, R7 ;  /* 0x0000000730097220 */ /* 0x000fca0000410000 */
[----:B------:R0:W-:Y:S02]  /*4d20*/  STG.E.64 desc[UR8][R4.64], R8 ;  /* 0x0000000804007986 */ /* 0x0001e4000c101b08 */
.L_x_1314:
[----:B------:R-:W-:Y:S05]  /*4d30*/  BSYNC.RECONVERGENT B0 ;  /* 0x0000000000007941 */ /* 0x000fea0003800200 */
.L_x_1313:
        /* <DEDUP_REMOVED lines=19> */
.L_x_1315:
        /* <DEDUP_REMOVED lines=17> */
.L_x_1317:
[----:B------:R-:W-:Y:S05]  /*4f80*/  BSYNC.RECONVERGENT B0 ;  /* 0x0000000000007941 */ /* 0x000fea0003800200 */
.L_x_1316:
        /* <DEDUP_REMOVED lines=19> */
.L_x_1318:
        /* <DEDUP_REMOVED lines=17> */
.L_x_1320:
[----:B------:R-:W-:Y:S05]  /*51d0*/  BSYNC.RECONVERGENT B0 ;  /* 0x0000000000007941 */ /* 0x000fea0003800200 */
.L_x_1319:
[----:B------:R-:W-:Y:S05]  /*51e0*/  BRA.U !UP0, `(.L_x_1321) ;  /* 0x0000000108487547 */ /* 0x000fea000b800000 */
        /* <DEDUP_REMOVED lines=18> */
.L_x_1321:
[----:B------:R-:W-:Y:S01]  /*5310*/  BSSY.RECONVERGENT B0, `(.L_x_1322) ;  /* 0x0000011000007945 */ /* 0x000fe20003800200 */
[----:B------:R-:W-:Y:S01]  /*5320*/  FFMA.FTZ R22, R30, R22, -R15 ;  /* 0x000000161e167223 */ /* 0x000fe2000001080f */
[----:B------:R-:W-:Y:S02]  /*5330*/  FFMA.FTZ R12, R31, R23, -R12 ;  /* 0x000000171f0c7223 */ /* 0x000fe4000001080c */
[----:B------:R-:W-:Y:S05]  /*5340*/  @P3 BRA `(.L_x_1323) ;  /* 0x0000000000343947 */ /* 0x000fea0003800000 */
[----:B------:R-:W0:Y:S01]  /*5350*/  LDCU.64 UR12, c[0x0][0x3f8] ;  /* 0x00007f00ff0c77ac */ /* 0x000e220008000a00 */
[----:B-1----:R-:W-:Y:S01]  /*5360*/  MOV R2, R74 ;  /* 0x0000004a00027202 */ /* 0x002fe20000000f00 */
        /* <DEDUP_REMOVED lines=11> */
.L_x_1323:
[----:B------:R-:W-:Y:S05]  /*5420*/  BSYNC.RECONVERGENT B0 ;  /* 0x0000000000007941 */ /* 0x000fea0003800200 */
.L_x_1322:
[----:B------:R-:W-:Y:S05]  /*5430*/  BRA.U !UP0, `(.L_x_1324) ;  /* 0x0000000108487547 */ /* 0x000fea000b800000 */
[----:B------:R-:W-:Y:S01]  /*5440*/  FFMA.FTZ R28, R30, R37, R28 ;  /* 0x000000251e1c7223 */ /* 0x000fe2000001001c */
[----:B------:R-:W-:-:S03]  /*5450*/  FFMA.FTZ R6, R31, R6, R29 ;  /* 0x000000061f067223 */ /* 0x000fc6000001001d */
[----:B-12---:R-:W-:Y:S01]  /*5460*/  FMUL.FTZ R2, R28, -1.4426950216293334961 ;  /* 0xbfb8aa3b1c027820 */ /* 0x006fe20000410000 */
        /* <DEDUP_REMOVED lines=15> */
.L_x_1324:
        /* <DEDUP_REMOVED lines=8> */
[----:B------:R-:W-:Y:S01]  /*55e0*/  MOV R75, R77 ;  /* 0x0000004d004b7202 */ /* 0x000fe20000000f00 */
[----:B------:R-:W3:Y:S01]  /*55f0*/  LDCU.64 UR14, c[0x0][0x380] ;  /* 0x00007000ff0e77ac */ /* 0x000ee20008000a00 */
[----:B-12---:R-:W-:Y:S02]  /*5600*/  IMAD R2, R0, UR12, RZ ;  /* 0x0000000c00027c24 */ /* 0x006fe4000f8e02ff */
[----:B------:R-:W-:-:S04]  /*5610*/  IMAD.WIDE.U32 R74, R67, UR12, R74 ;  /* 0x0000000c434a7c25 */ /* 0x000fc8000f8e004a */
[----:B------:R-:W-:Y:S01]  /*5620*/  IMAD R3, R67, UR13, R2 ;  /* 0x0000000d43037c24 */ /* 0x000fe2000f8e0202 */
[----:B---3--:R-:W-:-:S04]  /*5630*/  LEA R2, P0, R74, UR14, 0x2 ;  /* 0x0000000e4a027c11 */ /* 0x008fc8000f8010ff */
[----:B------:R-:W-:-:S04]  /*5640*/  IADD3 R3, PT, PT, R75, R3, RZ ;  /* 0x000000034b037210 */ /* 0x000fc80007ffe0ff */
[----:B------:R-:W-:-:S05]  /*5650*/  LEA.HI.X R3, R74, UR15, R3, 0x2, P0 ;  /* 0x0000000f4a037c11 */ /* 0x000fca00080f1403 */
[----:B------:R3:W-:Y:S02]  /*5660*/  STG.E.64 desc[UR8][R2.64], R26 ;  /* 0x0000001a02007986 */ /* 0x0007e4000c101b08 */
.L_x_1326:
[----:B------:R-:W-:Y:S05]  /*5670*/  BSYNC.RECONVERGENT B0 ;  /* 0x0000000000007941 */ /* 0x000fea0003800200 */
.L_x_1325:
[----:B------:R-:W-:Y:S02]  /*5680*/  IADD3 R64, PT, PT, R61, R64, RZ ;  /* 0x000000403d407210 */ /* 0x000fe40007ffe0ff */
[----:B------:R-:W-:Y:S02]  /*5690*/  IADD3 R65, PT, PT, R65, 0x1, RZ ;  /* 0x0000000141417810 */ /* 0x000fe40007ffe0ff */
[----:B------:R-:W-:-:S13]  /*56a0*/  ISETP.GE.AND P0, PT, R64, UR4, PT ;  /* 0x0000000440007c0c */ /* 0x000fda000bf06270 */
[----:B------:R-:W-:Y:S05]  /*56b0*/  @!P0 BRA `(.L_x_1327) ;  /* 0xffffffa800d48947 */ /* 0x000fea000383ffff */
.L_x_1284:
[----:B0-----:R-:W0:Y:S01]  /*56c0*/  LDC R4, c[0x0][0x370] ;  /* 0x0000dc00ff047b82 */ /* 0x001e220000000800 */
[----:B------:R-:W-:Y:S01]  /*56d0*/  ISETP.NE.AND P2, PT, R63, RZ, PT ;  /* 0x000000ff3f00720c */ /* 0x000fe20003f45270 */
[----:B------:R-:W-:Y:S06]  /*56e0*/  BSSY.RECONVERGENT B0, `(.L_x_1328) ;  /* 0x0000011000007945 */ /* 0x000fec0003800200 */
[----:B------:R-:W4:Y:S08]  /*56f0*/  LDC R7, c[0x0][0x374] ;  /* 0x0000dd00ff077b82 */ /* 0x000f300000000800 */
[----:B-123--:R-:W1:Y:S01]  /*5700*/  LDC.64 R2, c[0x0][0x3c8] ;  /* 0x0000f200ff027b82 */ /* 0x00ee620000000a00 */
[----:B0-----:R-:W-:-:S02]  /*5710*/  ISETP.NE.AND P1, PT, R4, 0x1, PT ;  /* 0x000000010400780c */ /* 0x001fc40003f25270 */
[----:B------:R-:W-:Y:S02]  /*5720*/  IADD3 R6, PT, PT, R4, -0x1, RZ ;  /* 0xffffffff04067810 */ /* 0x000fe40007ffe0ff */
[C---:B----4-:R-:W-:Y:S02]  /*5730*/  IADD3 R5, PT, PT, R7.reuse, -0x1, RZ ;  /* 0xffffffff07057810 */ /* 0x050fe40007ffe0ff */
[----:B------:R-:W-:Y:S02]  /*5740*/  SHF.L.U32 R0, R7, 0x1, RZ ;  /* 0x0000000107007819 */ /* 0x000fe400000006ff */
[----:B------:R-:W-:Y:S02]  /*5750*/  ISETP.NE.AND P0, PT, R62, R5, PT ;  /* 0x000000053e00720c */ /* 0x000fe40003f05270 */
[----:B------:R-:W-:Y:S02]  /*5760*/  SEL R5, R0, RZ, P1 ;  /* 0x000000ff00057207 */ /* 0x000fe40000800000 */
[----:B------:R-:W-:-:S03]  /*5770*/  ISETP.NE.OR P0, PT, R6, UR7, P0 ;  /* 0x0000000706007c0c */ /* 0x000fc60008705670 */
[----:B-1----:R-:W-:Y:S01]  /*5780*/  IMAD.WIDE.U32 R2, R5, 0x4, R2 ;  /* 0x0000000405027825 */ /* 0x002fe200078e0002 */
[----:B------:R-:W-:Y:S09]  /*5790*/  @P2 BRA `(.L_x_1329) ;  /* 0x0000000000142947 */ /* 0x000ff20003800000 */
[----:B------:R-:W-:Y:S01]  /*57a0*/  HFMA2 R5, -RZ, RZ, 0, 5.9604644775390625e-08 ;  /* 0x00000001ff057431 */ /* 0x000fe200000001ff */
[----:B------:R-:W-:Y:S06]  /*57b0*/  MEMBAR.ALL.GPU ;  /* 0x0000000000007992 */ /* 0x000fec000000a000 */
[----:B------:R-:W-:-:S00]  /*57c0*/  ERRBAR ;  /* 0x00000000000079ab */ /* 0x000fc00000000000 */
[----:B------:R-:W-:Y:S06]  /*57d0*/  CGAERRBAR ;  /* 0x00000000000075ab */ /* 0x000fec0000000000 */
[----:B------:R0:W-:Y:S02]  /*57e0*/  REDG.E.ADD.S32.STRONG.GPU desc[UR8][R2.64], R5 ;  /* 0x000000050200798e */ /* 0x0001e4000c12e308 */
.L_x_1329:
[----:B------:R-:W-:Y:S05]  /*57f0*/  BSYNC.RECONVERGENT B0 ;  /* 0x0000000000007941 */ /* 0x000fea0003800200 */
.L_x_1328:
[----:B------:R-:W-:Y:S05]  /*5800*/  @P0 EXIT ;  /* 0x000000000000094d */ /* 0x000fea0003800000 */
[----:B------:R-:W-:Y:S05]  /*5810*/  @P2 BRA `(.L_x_1330) ;  /* 0x0000000000202947 */ /* 0x000fea0003800000 */
[----:B------:R-:W-:-:S05]  /*5820*/  IMAD R0, R4, R7, RZ ;  /* 0x0000000704007224 */ /* 0x000fca00078e02ff */
[----:B------:R-:W-:-:S13]  /*5830*/  ISETP.NE.AND P0, PT, R0, -0x1, PT ;  /* 0xffffffff0000780c */ /* 0x000fda0003f05270 */
[----:B------:R-:W-:Y:S05]  /*5840*/  @!P0 BRA `(.L_x_1330) ;  /* 0x0000000000148947 */ /* 0x000fea0003800000 */
.L_x_1331:
[----:B0-----:R-:W2:Y:S04]  /*5850*/  LDG.E.STRONG.GPU R5, desc[UR8][R2.64] ;  /* 0x0000000802057981 */ /* 0x001ea8000c1ef900 */
[----:B--2---:R-:W-:Y:S01]  /*5860*/  CCTL.IVALL ;  /* 0x00000000ff00798f */ /* 0x004fe20002000000 */
[----:B------:R-:W-:Y:S05]  /*5870*/  YIELD ;  /* 0x0000000000007946 */ /* 0x000fea0003800000 */
[----:B------:R-:W-:-:S13]  /*5880*/  ISETP.NE.AND P0, PT, R5, R0, PT ;  /* 0x000000000500720c */ /* 0x000fda0003f05270 */
[----:B------:R-:W-:Y:S05]  /*5890*/  @P0 BRA `(.L_x_1331) ;  /* 0xfffffffc00ec0947 */ /* 0x000fea000383ffff */
.L_x_1330:
        /* <DEDUP_REMOVED lines=31> */
[----:B------:R-:W-:Y:S01]  /*5a90*/  IMAD.WIDE.U32 R8, R6, 0x3, RZ ;  /* 0x0000000306087825 */ /* 0x000fe200078e00ff */
[----:B------:R-:W-:-:S03]  /*5aa0*/  LEA R11, R7, R7, 0x1 ;  /* 0x00000007070b7211 */ /* 0x000fc600078e08ff */
[----:B------:R-:W-:Y:S01]  /*5ab0*/  IMAD.WIDE.U32.X R4, R15, -0x55555556, R12, P0 ;  /* 0xaaaaaaaa0f047825 */ /* 0x000fe200000e040c */
[----:B------:R-:W-:-:S04]  /*5ac0*/  IADD3 R11, PT, PT, R9, R11, RZ ;  /* 0x0000000b090b7210 */ /* 0x000fc80007ffe0ff */
[----:B------:R-:W-:Y:S02]  /*5ad0*/  SHF.R.U64 R2, R4, 0x8, R5 ;  /* 0x0000000804027819 */ /* 0x000fe40000001205 */
[----:B------:R-:W-:Y:S02]  /*5ae0*/  LEA.HI R28, P2, R11, R8, RZ, 0x1 ;  /* 0x000000080b1c7211 */ /* 0x000fe400078508ff */
[----:B------:R-:W-:Y:S02]  /*5af0*/  IADD3 R2, P0, PT, R2, R14, RZ ;  /* 0x0000000e02027210 */ /* 0x000fe40007f1e0ff */
[----:B------:R-:W-:Y:S02]  /*5b00*/  IADD3.X R11, PT, PT, RZ, R11, RZ, P2, !PT ;  /* 0x0000000bff0b7210 */ /* 0x000fe400017fe4ff */
[----:B------:R-:W-:Y:S02]  /*5b10*/  LOP3.LUT R12, R2, 0x3, RZ, 0xc0, !PT ;  /* 0x00000003020c7812 */ /* 0x000fe400078ec0ff */
[----:B------:R-:W-:-:S02]  /*5b20*/  LEA.HI.X R4, R5, RZ, RZ, 0x18, P0 ;  /* 0x000000ff05047211 */ /* 0x000fc400000fc4ff */
[----:B------:R-:W-:Y:S02]  /*5b30*/  ISETP.NE.U32.AND P1, PT, R12, 0x3, PT ;  /* 0x000000030c00780c */ /* 0x000fe40003f25070 */
[----:B------:R-:W-:Y:S02]  /*5b40*/  ISETP.GE.U32.AND P0, PT, R2, 0x3, PT ;  /* 0x000000030200780c */ /* 0x000fe40003f06070 */
[----:B------:R-:W-:Y:S02]  /*5b50*/  ISETP.NE.AND.EX P1, PT, RZ, RZ, PT, P1 ;  /* 0x000000ffff00720c */ /* 0x000fe40003f25310 */
[----:B------:R-:W-:Y:S02]  /*5b60*/  ISETP.GE.U32.AND.EX P0, PT, R4, RZ, PT, P0 ;  /* 0x000000ff0400720c */ /* 0x000fe40003f06100 */
[--C-:B------:R-:W-:Y:S02]  /*5b70*/  SHF.R.S64 R28, R28, 0x1, R11.reuse ;  /* 0x000000011c1c7819 */ /* 0x100fe4000000100b */
[----:B------:R-:W-:-:S07]  /*5b80*/  SHF.R.S32.HI R35, RZ, 0x1, R11 ;  /* 0x00000001ff237819 */ /* 0x000fce000001140b */
        /* <DEDUP_REMOVED lines=27> */
.L_x_1334:
        /* <DEDUP_REMOVED lines=29> */
.L_x_1333:
[----:B------:R-:W-:Y:S05]  /*5f10*/  BSYNC.RECONVERGENT B0 ;  /* 0x0000000000007941 */ /* 0x000fea0003800200 */
.L_x_1332:
        /* <DEDUP_REMOVED lines=10> */
.L_x_1335:
        /* <DEDUP_REMOVED lines=18> */
[C---:B--2---:R-:W-:Y:S02]  /*60e0*/  IADD3 R20, P0, PT, R22.reuse, UR6, RZ ;  /* 0x0000000616147c10 */ /* 0x044fe4000ff1e0ff */
[----:B------:R-:W-:Y:S02]  /*60f0*/  LOP3.LUT R10, R35, 0x3, RZ, 0xc0, !PT ;  /* 0x00000003230a7812 */ /* 0x000fe400078ec0ff */
[----:B0-----:R-:W-:Y:S02]  /*6100*/  IADD3 R22, P1, PT, R22, UR10, RZ ;  /* 0x0000000a16167c10 */ /* 0x001fe4000ff3e0ff */
[----:B------:R-:W-:Y:S02]  /*6110*/  LOP3.LUT R9, R9, 0x3, RZ, 0xc0, !PT ;  /* 0x0000000309097812 */ /* 0x000fe400078ec0ff */
[----:B------:R-:W-:Y:S02]  /*6120*/  IADD3 R24, P2, PT, R24, UR4, RZ ;  /* 0x0000000418187c10 */ /* 0x000fe4000ff5e0ff */
        /* <DEDUP_REMOVED lines=59> */
.L_x_1336:
        /* <DEDUP_REMOVED lines=10> */
.L_x_4518:


//--------------------- .text._Z35group_norm_nhwc_bwd_one_pass_kernelI11Fp32IOFp32WLi256ELi48ELi384EEv26Group_norm_nhwc_bwd_params --------------------------
	.section	.text._Z35group_norm_nhwc_bwd_one_pass_kernelI11Fp32IOFp32WLi256ELi48ELi384EEv26Group_norm_nhwc_bwd_params,"ax",@progbits
	.align	128
        .global         _Z35group_norm_nhwc_bwd_one_pass_kernelI11Fp32IOFp32WLi256ELi48ELi384EEv26Group_norm_nhwc_bwd_params
        .type           _Z35group_norm_nhwc_bwd_one_pass_kernelI11Fp32IOFp32WLi256ELi48ELi384EEv26Group_norm_nhwc_bwd_params,@function
        .size           _Z35group_norm_nhwc_bwd_one_pass_kernelI11Fp32IOFp32WLi256ELi48ELi384EEv26Group_norm_nhwc_bwd_params,(.L_x_4519 - _Z35group_norm_nhwc_bwd_one_pass_kernelI11Fp32IOFp32WLi256ELi48ELi384EEv26Group_norm_nhwc_bwd_params)
        .other          _Z35group_norm_nhwc_bwd_one_pass_kernelI11Fp32IOFp32WLi256ELi48ELi384EEv26Group_norm_nhwc_bwd_params,@"STO_CUDA_ENTRY STV_DEFAULT"
_Z35group_norm_nhwc_bwd_one_pass_kernelI11Fp32IOFp32WLi256ELi48ELi384EEv26Group_norm_nhwc_bwd_params:
.text._Z35group_norm_nhwc_bwd_one_pass_kernelI11Fp32IOFp32WLi256ELi48ELi384EEv26Group_norm_nhwc_bwd_params:
[----:B------:R-:W-:Y:S08]  /*0000*/  LDC R1, c[0x0][0x37c] ;  /* 0x0000df00ff017b82 */ /* 0x000ff00000000800 */
[----:B------:R-:W0:Y:S01]  /*0010*/  S2UR UR6, SR_CTAID.Y ;  /* 0x00000000000679c3 */ /* 0x000e220000002600 */
[----:B------:R-:W1:Y:S01]  /*0020*/  LDCU UR4, c[0x0][0x410] ;  /* 0x00008200ff0477ac */ /* 0x000e620008000800 */
[----:B------:R-:W2:Y:S01]  /*0030*/  S2R R113, SR_TID.X ;  /* 0x0000000000717919 */ /* 0x000ea20000002100 */
[----:B------:R-:W1:Y:S01]  /*0040*/  LDCU UR5, c[0x0][0x3e0] ;  /* 0x00007c00ff0577ac */ /* 0x000e620008000800 */
[----:B------:R-:W3:Y:S01]  /*0050*/  LDCU.64 UR8, c[0x0][0x358] ;  /* 0x00006b00ff0877ac */ /* 0x000ee20008000a00 */
[----:B-1----:R-:W-:-:S04]  /*0060*/  UIMAD UR4, UR4, UR5, URZ ;  /* 0x00000005040472a4 */ /* 0x002fc8000f8e02ff */
[----:B0-----:R-:W-:-:S09]  /*0070*/  UISETP.GE.AND UP0, UPT, UR6, UR4, UPT ;  /* 0x000000040600728c */ /* 0x001fd2000bf06270 */
[----:B--23--:R-:W-:Y:S05]  /*0080*/  BRA.U UP0, `(.L_x_1337) ;  /* 0x0000009900cc7547 */ /* 0x00cfea000b800000 */
[----:B------:R-:W-:Y:S01]  /*0090*/  LOP3.LUT R0, R113, 0xffff, RZ, 0xc0, !PT ;  /* 0x0000ffff71007812 */ /* 0x000fe200078ec0ff */
[----:B------:R-:W0:Y:S01]  /*00a0*/  S2R R114, SR_LANEID ;  /* 0x0000000000727919 */ /* 0x000e220000000000 */
[----:B------:R-:W-:Y:S01]  /*00b0*/  HFMA2 R4, -RZ, RZ, 0, 0 ;  /* 0x00000000ff047431 */ /* 0x000fe200000001ff */
[----:B------:R-:W-:Y:S02]  /*00c0*/  MOV R6, UR6 ;  /* 0x0000000600067c02 */ /* 0x000fe40008000f00 */
        /* <DEDUP_REMOVED lines=8> */
[----:B0-----:R-:W-:-:S07]  /*0150*/  LOP3.LUT R5, R7, 0xffff, RZ, 0xc0, !PT ;  /* 0x0000ffff07057812 */ /* 0x001fce00078ec0ff */
.L_x_1404:
[----:B0-----:R-:W0:Y:S01]  /*0160*/  LDC R13, c[0x0][0x410] ;  /* 0x00010400ff0d7b82 */ /* 0x001e220000000800 */
[----:B-1----:R-:W1:Y:S01]  /*0170*/  LDCU.128 UR12, c[0x0][0x400] ;  /* 0x00008000ff0c77ac */ /* 0x002e620008000c00 */
[----:B------:R-:W-:Y:S01]  /*0180*/  ISETP.GE.AND P2, PT, R6, RZ, PT ;  /* 0x000000ff0600720c */ /* 0x000fe20003f46270 */
[----:B--2---:R-:W2:Y:S05]  /*0190*/  LDCU.U8 UR4, c[0x0][0x414] ;  /* 0x00008280ff0477ac */ /* 0x004eaa0008000000 */
[----:B------:R-:W3:Y:S08]  /*01a0*/  S2UR UR6, SR_CTAID.X ;  /* 0x00000000000679c3 */ /* 0x000ef00000002500 */
[----:B------:R-:W3:Y:S01]  /*01b0*/  LDC R10, c[0x0][0x41c] ;  /* 0x00010700ff0a7b82 */ /* 0x000ee20000000800 */
[----:B0-----:R-:W-:-:S07]  /*01c0*/  IABS R9, R13 ;  /* 0x0000000d00097213 */ /* 0x001fce0000000000 */
[----:B------:R-:W0:Y:S01]  /*01d0*/  LDC.64 R112, c[0x0][0x3b8] ;  /* 0x0000ee00ff707b82 */ /* 0x000e220000000a00 */
[----:B------:R-:W4:Y:S07]  /*01e0*/  I2F.RP R0, R9 ;  /* 0x0000000900007306 */ /* 0x000f2e0000209400 */
[----:B------:R-:W0:Y:S01]  /*01f0*/  LDC.64 R108, c[0x0][0x3a8] ;  /* 0x0000ea00ff6c7b82 */ /* 0x000e220000000a00 */
[----:B---3--:R-:W-:Y:S01]  /*0200*/  IMAD R45, R10, UR6, R115 ;  /* 0x000000060a2d7c24 */ /* 0x008fe2000f8e0273 */
[----:B----4-:R-:W3:Y:S04]  /*0210*/  MUFU.RCP R0, R0 ;  /* 0x0000000000007308 */ /* 0x010ee80000001000 */
[----:B-1----:R-:W-:-:S02]  /*0220*/  ISETP.GE.U32.AND P3, PT, R45, UR12, PT ;  /* 0x0000000c2d007c0c */ /* 0x002fc4000bf66070 */
[----:B------:R-:W-:Y:S02]  /*0230*/  SHF.R.S32.HI R15, RZ, 0x1f, R45 ;  /* 0x0000001fff0f7819 */ /* 0x000fe4000001142d */
[----:B------:R-:W-:Y:S02]  /*0240*/  IADD3 R23, PT, PT, R45, 0x30, RZ ;  /* 0x000000302d177810 */ /* 0x000fe40007ffe0ff */
[----:B------:R-:W-:Y:S02]  /*0250*/  ISETP.GE.AND.EX P3, PT, R15, UR13, PT, P3 ;  /* 0x0000000d0f007c0c */ /* 0x000fe4000bf66330 */
[----:B---3--:R-:W-:-:S11]  /*0260*/  IADD3 R2, PT, PT, R0, 0xffffffe, RZ ;  /* 0x0ffffffe00027810 */ /* 0x008fd60007ffe0ff */
[----:B------:R-:W1:Y:S01]  /*0270*/  @!P3 LDC.64 R18, c[0x0][0x3f8] ;  /* 0x0000fe00ff12bb82 */ /* 0x000e620000000a00 */
[----:B------:R3:W4:Y:S07]  /*0280*/  F2I.FTZ.U32.TRUNC.NTZ R3, R2 ;  /* 0x0000000200037305 */ /* 0x00072e000021f000 */
[----:B------:R-:W0:Y:S01]  /*0290*/  @!P3 LDC.64 R20, c[0x0][0x3a0] ;  /* 0x0000e800ff14bb82 */ /* 0x000e220000000a00 */
[----:B---3--:R-:W-:Y:S02]  /*02a0*/  MOV R2, RZ ;  /* 0x000000ff00027202 */ /* 0x008fe40000000f00 */
[----:B----4-:R-:W-:-:S05]  /*02b0*/  IADD3 R8, PT, PT, RZ, -R3, RZ ;  /* 0x80000003ff087210 */ /* 0x010fca0007ffe0ff */
[----:B------:R-:W3:Y:S01]  /*02c0*/  @!P3 LDC.64 R24, c[0x0][0x398] ;  /* 0x0000e600ff18bb82 */ /* 0x000ee20000000a00 */
        /* <DEDUP_REMOVED lines=9> */
[----:B------:R-:W-:Y:S02]  /*0360*/  IMAD R0, R9, R0, R8 ;  /* 0x0000000009007224 */ /* 0x000fe400078e0208 */
[----:B-1----:R-:W-:-:S03]  /*0370*/  @!P3 IMAD R8, R15, R18, RZ ;  /* 0x000000120f08b224 */ /* 0x002fc600078e02ff */
[----:B------:R-:W-:Y:S01]  /*0380*/  ISETP.GT.U32.AND P1, PT, R9, R0, PT ;  /* 0x000000000900720c */ /* 0x000fe20003f24070 */
[----:B------:R-:W-:-:S12]  /*0390*/  @!P3 IMAD R15, R45, R19, R8 ;  /* 0x000000132d0fb224 */ /* 0x000fd800078e0208 */
        /* <DEDUP_REMOVED lines=8> */
[----:B------:R-:W-:Y:S02]  /*0420*/  @!P2 IADD3 R0, PT, PT, -R0, RZ, RZ ;  /* 0x000000ff0000a210 */ /* 0x000fe40007ffe1ff */
[----:B------:R-:W-:Y:S02]  /*0430*/  @P5 IADD3 R3, PT, PT, R3, 0x1, RZ ;  /* 0x0000000103035810 */ /* 0x000fe40007ffe0ff */
[----:B------:R-:W-:-:S02]  /*0440*/  SEL R0, R9, R0, !P0 ;  /* 0x0000000009007207 */ /* 0x000fc40004000000 */
[----:B------:R-:W-:Y:S02]  /*0450*/  ISETP.GE.U32.AND P2, PT, R11, UR12, PT ;  /* 0x0000000c0b007c0c */ /* 0x000fe4000bf46070 */
[----:B------:R-:W-:Y:S01]  /*0460*/  @!P4 IADD3 R3, PT, PT, -R3, RZ, RZ ;  /* 0x000000ff0303c210 */ /* 0x000fe20007ffe1ff */
[----:B------:R-:W-:Y:S01]  /*0470*/  IMAD R2, R0, 0x30, RZ ;  /* 0x0000003000027824 */ /* 0x000fe200078e02ff */
[----:B------:R-:W-:Y:S02]  /*0480*/  IADD3 R13, PT, PT, R45, 0x20, RZ ;  /* 0x000000202d0d7810 */ /* 0x000fe40007ffe0ff */
[----:B------:R-:W-:Y:S02]  /*0490*/  ISETP.GE.AND.EX P2, PT, R17, UR13, PT, P2 ;  /* 0x0000000d11007c0c */ /* 0x000fe4000bf46320 */
[----:B------:R-:W-:Y:S02]  /*04a0*/  SEL R3, R9, R3, !P0 ;  /* 0x0000000309037207 */ /* 0x000fe40004000000 */
[----:B------:R-:W-:-:S02]  /*04b0*/  ISETP.GE.U32.AND P1, PT, R13, UR12, PT ;  /* 0x0000000c0d007c0c */ /* 0x000fc4000bf26070 */
[----:B------:R-:W-:Y:S02]  /*04c0*/  SHF.R.S32.HI R9, RZ, 0x1f, R13 ;  /* 0x0000001fff097819 */ /* 0x000fe4000001140d */
[C---:B------:R-:W-:Y:S02]  /*04d0*/  IADD3 R118, P0, PT, R2.reuse, R5, RZ ;  /* 0x0000000502767210 */ /* 0x040fe40007f1e0ff */
[----:B------:R-:W-:Y:S02]  /*04e0*/  SHF.R.S32.HI R5, RZ, 0x1f, R3 ;  /* 0x0000001fff057819 */ /* 0x000fe40000011403 */
[----:B------:R-:W-:Y:S01]  /*04f0*/  ISETP.GE.AND.EX P1, PT, R9, UR13, PT, P1 ;  /* 0x0000000d09007c0c */ /* 0x000fe2000bf26310 */
[----:B------:R-:W1:Y:S01]  /*0500*/  @!P2 LDC.64 R26, c[0x0][0x3f8] ;  /* 0x0000fe00ff1aab82 */ /* 0x000e620000000a00 */
[----:B------:R-:W-:Y:S01]  /*0510*/  LEA.HI.X.SX32 R119, R2, RZ, 0x1, P0 ;  /* 0x000000ff02777211 */ /* 0x000fe200000f0eff */
[----:B------:R-:W-:Y:S01]  /*0520*/  IMAD R2, R5, UR14, RZ ;  /* 0x0000000e05027c24 */ /* 0x000fe2000f8e02ff */
[----:B------:R-:W-:-:S02]  /*0530*/  ISETP.GE.U32.AND P0, PT, R23, UR12, PT ;  /* 0x0000000c17007c0c */ /* 0x000fc4000bf06070 */
[----:B------:R-:W-:Y:S01]  /*0540*/  SHF.R.S32.HI R5, RZ, 0x1f, R23 ;  /* 0x0000001fff057819 */ /* 0x000fe20000011417 */
[C---:B------:R-:W-:Y:S01]  /*0550*/  IMAD R121, R3.reuse, UR15, R2 ;  /* 0x0000000f03797c24 */ /* 0x040fe2000f8e0202 */
[----:B--2---:R-:W-:Y:S01]  /*0560*/  ISETP.NE.AND P5, PT, RZ, UR4, PT ;  /* 0x00000004ff007c0c */ /* 0x004fe2000bfa5270 */
[----:B------:R-:W-:Y:S01]  /*0570*/  IMAD.WIDE.U32 R118, R3, UR14, R118 ;  /* 0x0000000e03767c25 */ /* 0x000fe2000f8e0076 */
[----:B------:R-:W-:Y:S01]  /*0580*/  ISETP.GE.AND.EX P0, PT, R5, UR13, PT, P0 ;  /* 0x0000000d05007c0c */ /* 0x000fe2000bf06300 */
[----:B------:R-:W2:Y:S03]  /*0590*/  @!P2 LDC.64 R28, c[0x0][0x3a0] ;  /* 0x0000e800ff1cab82 */ /* 0x000ea60000000a00 */
[----:B------:R-:W-:Y:S02]  /*05a0*/  IADD3 R121, PT, PT, R119, R121, RZ ;  /* 0x0000007977797210 */ /* 0x000fe40007ffe0ff */
[----:B------:R-:W-:-:S03]  /*05b0*/  @!P3 MOV R120, R118 ;  /* 0x000000760078b202 */ /* 0x000fc60000000f00 */
[----:B------:R-:W4:Y:S02]  /*05c0*/  @!P1 LDC.64 R32, c[0x0][0x3f8] ;  /* 0x0000fe00ff209b82 */ /* 0x000f240000000a00 */
[----:B------:R-:W-:-:S04]  /*05d0*/  @!P3 IMAD.WIDE.U32 R2, R45, R18, R120 ;  /* 0x000000122d02b225 */ /* 0x000fc800078e0078 */
[----:B-1----:R-:W-:Y:S01]  /*05e0*/  @!P2 IMAD R10, R17, R26, RZ ;  /* 0x0000001a110aa224 */ /* 0x002fe200078e02ff */
[----:B------:R-:W-:Y:S01]  /*05f0*/  @!P3 IADD3 R15, PT, PT, R3, R15, RZ ;  /* 0x0000000f030fb210 */ /* 0x000fe20007ffe0ff */
[----:B------:R-:W1:Y:S01]  /*0600*/  @!P2 LDC.64 R30, c[0x0][0x398] ;  /* 0x0000e600ff1eab82 */ /* 0x000e620000000a00 */
[C---:B------:R-:W-:Y:S01]  /*0610*/  @!P3 SHF.L.U32 R3, R2.reuse, 0x2, RZ ;  /* 0x000000020203b819 */ /* 0x040fe200000006ff */
[----:B------:R-:W-:Y:S01]  /*0620*/  @!P2 IMAD R19, R11, R27, R10 ;  /* 0x0000001b0b13a224 */ /* 0x000fe200078e020a */
[----:B------:R-:W-:Y:S02]  /*0630*/  @!P3 SHF.L.U64.HI R8, R2, 0x2, R15 ;  /* 0x000000020208b819 */ /* 0x000fe4000001020f */
[C---:B0-----:R-:W-:Y:S02]  /*0640*/  @!P3 IADD3 R14, P4, PT, R3.reuse, R20, RZ ;  /* 0x00000014030eb210 */ /* 0x041fe40007f9e0ff */
[----:B---3--:R-:W-:Y:S01]  /*0650*/  @!P3 IADD3 R16, P6, PT, R3, R24, RZ ;  /* 0x000000180310b210 */ /* 0x008fe20007fde0ff */
[----:B------:R-:W0:Y:S01]  /*0660*/  @!P0 LDC.64 R38, c[0x0][0x3f8] ;  /* 0x0000fe00ff268b82 */ /* 0x000e220000000a00 */
[----:B------:R-:W-:-:S02]  /*0670*/  @!P2 MOV R2, R118 ;  /* 0x000000760002a202 */ /* 0x000fc40000000f00 */
[----:B------:R-:W-:Y:S02]  /*0680*/  @!P2 MOV R3, R121 ;  /* 0x000000790003a202 */ /* 0x000fe40000000f00 */
[C---:B------:R-:W-:Y:S02]  /*0690*/  @!P3 IADD3.X R15, PT, PT, R8.reuse, R21, RZ, P4, !PT ;  /* 0x00000015080fb210 */ /* 0x040fe400027fe4ff */
[----:B------:R-:W-:Y:S01]  /*06a0*/  @!P3 IADD3.X R17, PT, PT, R8, R25, RZ, P6, !PT ;  /* 0x000000190811b210 */ /* 0x000fe200037fe4ff */
[----:B------:R-:W3:Y:S01]  /*06b0*/  @!P1 LDC.64 R34, c[0x0][0x3a0] ;  /* 0x0000e800ff229b82 */ /* 0x000ee20000000a00 */
[----:B------:R-:W-:Y:S01]  /*06c0*/  @!P2 IMAD.WIDE.U32 R2, R11, R26, R2 ;  /* 0x0000001a0b02a225 */ /* 0x000fe200078e0002 */
[----:B------:R-:W-:-:S03]  /*06d0*/  @!P1 MOV R8, R118 ;  /* 0x0000007600089202 */ /* 0x000fc60000000f00 */
[-C--:B----4-:R-:W-:Y:S01]  /*06e0*/  @!P1 IMAD R10, R9, R32.reuse, RZ ;  /* 0x00000020090a9224 */ /* 0x090fe200078e02ff */
[----:B------:R-:W-:Y:S02]  /*06f0*/  @!P1 MOV R9, R121 ;  /* 0x0000007900099202 */ /* 0x000fe40000000f00 */
[----:B------:R-:W-:Y:S01]  /*0700*/  @!P2 IADD3 R3, PT, PT, R3, R19, RZ ;  /* 0x000000130303a210 */ /* 0x000fe20007ffe0ff */
[C---:B------:R-:W-:Y:S01]  /*0710*/  @!P1 IMAD R11, R13.reuse, R33, R10 ;  /* 0x000000210d0b9224 */ /* 0x040fe200078e020a */
[C---:B------:R-:W-:Y:S01]  /*0720*/  @!P2 SHF.L.U32 R21, R2.reuse, 0x2, RZ ;  /* 0x000000020215a819 */ /* 0x040fe200000006ff */
[----:B------:R-:W-:Y:S01]  /*0730*/  @!P1 IMAD.WIDE.U32 R8, R13, R32, R8 ;  /* 0x000000200d089225 */ /* 0x000fe200078e0008 */
[----:B------:R-:W-:Y:S01]  /*0740*/  @!P2 SHF.L.U64.HI R2, R2, 0x2, R3 ;  /* 0x000000020202a819 */ /* 0x000fe20000010203 */
[----:B------:R-:W4:Y:S01]  /*0750*/  @!P1 LDC.64 R36, c[0x0][0x398] ;  /* 0x0000e600ff249b82 */ /* 0x000f220000000a00 */
[C---:B--2---:R-:W-:Y:S02]  /*0760*/  @!P2 IADD3 R18, P4, PT, R21.reuse, R28, RZ ;  /* 0x0000001c1512a210 */ /* 0x044fe40007f9e0ff */
[----:B-1----:R-:W-:-:S02]  /*0770*/  @!P2 IADD3 R20, P6, PT, R21, R30, RZ ;  /* 0x0000001e1514a210 */ /* 0x002fc40007fde0ff */
[C---:B------:R-:W-:Y:S02]  /*0780*/  @!P2 IADD3.X R19, PT, PT, R2.reuse, R29, RZ, P4, !PT ;  /* 0x0000001d0213a210 */ /* 0x040fe400027fe4ff */
[----:B------:R-:W-:Y:S01]  /*0790*/  @!P2 IADD3.X R21, PT, PT, R2, R31, RZ, P6, !PT ;  /* 0x0000001f0215a210 */ /* 0x000fe200037fe4ff */
[----:B0-----:R-:W-:Y:S01]  /*07a0*/  @!P0 IMAD R2, R5, R38, RZ ;  /* 0x0000002605028224 */ /* 0x001fe200078e02ff */
[----:B------:R-:W-:Y:S01]  /*07b0*/  @!P1 IADD3 R3, PT, PT, R9, R11, RZ ;  /* 0x0000000b09039210 */ /* 0x000fe20007ffe0ff */
[----:B------:R-:W0:Y:S01]  /*07c0*/  @P5 LDC.64 R12, c[0x0][0x3b0] ;  /* 0x0000ec00ff0c5b82 */ /* 0x000e220000000a00 */
[C---:B------:R-:W-:Y:S01]  /*07d0*/  @!P1 SHF.L.U32 R25, R8.reuse, 0x2, RZ ;  /* 0x0000000208199819 */ /* 0x040fe200000006ff */
[----:B------:R-:W-:Y:S01]  /*07e0*/  @!P0 IMAD R11, R23, R39, R2 ;  /* 0x00000027170b8224 */ /* 0x000fe200078e0202 */
[----:B------:R-:W-:Y:S02]  /*07f0*/  @!P1 SHF.L.U64.HI R8, R8, 0x2, R3 ;  /* 0x0000000208089819 */ /* 0x000fe40000010203 */
[----:B------:R-:W-:-:S02]  /*0800*/  @!P0 MOV R2, R118 ;  /* 0x0000007600028202 */ /* 0x000fc40000000f00 */
[----:B------:R-:W-:Y:S01]  /*0810*/  @!P0 MOV R3, R121 ;  /* 0x0000007900038202 */ /* 0x000fe20000000f00 */
[----:B------:R-:W1:Y:S01]  /*0820*/  @!P0 LDC.64 R28, c[0x0][0x3a0] ;  /* 0x0000e800ff1c8b82 */ /* 0x000e620000000a00 */
[----:B---3--:R-:W-:Y:S02]  /*0830*/  @!P1 IADD3 R26, P4, PT, R25, R34, RZ ;  /* 0x00000022191a9210 */ /* 0x008fe40007f9e0ff */
[----:B------:R-:W-:Y:S01]  /*0840*/  LOP3.LUT R5, R7, 0xffff, RZ, 0xc0, !PT ;  /* 0x0000ffff07057812 */ /* 0x000fe200078ec0ff */
[----:B------:R-:W-:Y:S01]  /*0850*/  @!P0 IMAD.WIDE.U32 R2, R23, R38, R2 ;  /* 0x0000002617028225 */ /* 0x000fe200078e0002 */
[----:B------:R-:W-:Y:S02]  /*0860*/  IADD3 R23, PT, PT, R45, 0x40, RZ ;  /* 0x000000402d177810 */ /* 0x000fe40007ffe0ff */
[----:B------:R-:W-:Y:S01]  /*0870*/  @!P1 IADD3.X R27, PT, PT, R8, R35, RZ, P4, !PT ;  /* 0x00000023081b9210 */ /* 0x000fe200027fe4ff */
[----:B------:R-:W-:Y:S01]  /*0880*/  IMAD R48, R0, 0x30, R5 ;  /* 0x0000003000307824 */ /* 0x000fe200078e0205 */
[----:B------:R-:W-:Y:S01]  /*0890*/  ISETP.GE.U32.AND P4, PT, R23, UR12, PT ;  /* 0x0000000c17007c0c */ /* 0x000fe2000bf86070 */
[----:B------:R-:W2:Y:S01]  /*08a0*/  @!P0 LDC.64 R50, c[0x0][0x398] ;  /* 0x0000e600ff328b82 */ /* 0x000ea20000000a00 */
[----:B------:R-:W-:-:S02]  /*08b0*/  SHF.R.S32.HI R31, RZ, 0x1f, R23 ;  /* 0x0000001fff1f7819 */ /* 0x000fc40000011417 */
[----:B----4-:R-:W-:Y:S02]  /*08c0*/  @!P1 IADD3 R24, P6, PT, R25, R36, RZ ;  /* 0x0000002419189210 */ /* 0x010fe40007fde0ff */
[----:B------:R-:W-:Y:S01]  /*08d0*/  ISETP.GE.AND.EX P4, PT, R31, UR13, PT, P4 ;  /* 0x0000000d1f007c0c */ /* 0x000fe2000bf86340 */
[----:B0-----:R-:W-:Y:S01]  /*08e0*/  @P5 IMAD.WIDE R12, R48, 0x4, R12 ;  /* 0x00000004300c5825 */ /* 0x001fe200078e020c */
[----:B------:R-:W-:Y:S02]  /*08f0*/  @!P1 IADD3.X R25, PT, PT, R8, R37, RZ, P6, !PT ;  /* 0x0000002508199210 */ /* 0x000fe400037fe4ff */
[----:B------:R-:W-:Y:S02]  /*0900*/  CS2R R8, SRZ ;  /* 0x0000000000087805 */ /* 0x000fe4000001ff00 */
[----:B------:R-:W-:Y:S02]  /*0910*/  IADD3 R33, PT, PT, R45, 0x50, RZ ;  /* 0x000000502d217810 */ /* 0x000fe40007ffe0ff */
[----:B------:R-:W-:-:S02]  /*0920*/  @!P0 IADD3 R3, PT, PT, R3, R11, RZ ;  /* 0x0000000b03038210 */ /* 0x000fc40007ffe0ff */
[----:B------:R-:W-:Y:S01]  /*0930*/  SHF.R.S32.HI R35, RZ, 0x1f, R33 ;  /* 0x0000001fff237819 */ /* 0x000fe20000011421 */
[----:B------:R0:W5:Y:S01]  /*0940*/  @P5 LDG.E.64 R8, desc[UR8][R12.64] ;  /* 0x000000080c085981 */ /* 0x000162000c1e1b00 */
[----:B------:R-:W-:Y:S02]  /*0950*/  ISETP.GE.U32.AND P5, PT, R33, UR12, PT ;  /* 0x0000000c21007c0c */ /* 0x000fe4000bfa6070 */
[C---:B------:R-:W-:Y:S01]  /*0960*/  @!P0 SHF.L.U32 R47, R2.reuse, 0x2, RZ ;  /* 0x00000002022f8819 */ /* 0x040fe200000006ff */
[----:B------:R-:W3:Y:S01]  /*0970*/  @!P4 LDC.64 R52, c[0x0][0x3f8] ;  /* 0x0000fe00ff34cb82 */ /* 0x000ee20000000a00 */
[----:B------:R-:W-:Y:S02]  /*0980*/  ISETP.GE.AND.EX P5, PT, R35, UR13, PT, P5 ;  /* 0x0000000d23007c0c */ /* 0x000fe4000bfa6350 */
[----:B------:R-:W-:Y:S02]  /*0990*/  CS2R R10, SRZ ;  /* 0x00000000000a7805 */ /* 0x000fe4000001ff00 */
[----:B------:R-:W-:-:S02]  /*09a0*/  @!P0 SHF.L.U64.HI R22, R2, 0x2, R3 ;  /* 0x0000000202168819 */ /* 0x000fc40000010203 */
[----:B------:R-:W-:Y:S02]  /*09b0*/  MOV R3, RZ ;  /* 0x000000ff00037202 */ /* 0x000fe40000000f00 */
[----:B------:R-:W-:Y:S01]  /*09c0*/  MOV R2, RZ ;  /* 0x000000ff00027202 */ /* 0x000fe20000000f00 */
[----:B------:R-:W5:Y:S01]  /*09d0*/  @!P3 LDG.E.64 R10, desc[UR8][R14.64] ;  /* 0x000000080e0ab981 */ /* 0x000f62000c1e1b00 */
[----:B------:R-:W-:Y:S01]  /*09e0*/  IADD3 R37, PT, PT, R45, 0x60, RZ ;  /* 0x000000602d257810 */ /* 0x000fe20007ffe0ff */
[----:B------:R-:W4:Y:S03]  /*09f0*/  @!P4 LDC.64 R54, c[0x0][0x3a0] ;  /* 0x0000e800ff36cb82 */ /* 0x000f260000000a00 */
[----:B------:R3:W5:Y:S01]  /*0a00*/  @!P3 LDG.E.64 R2, desc[UR8][R16.64] ;  /* 0x000000081002b981 */ /* 0x000762000c1e1b00 */
[----:B------:R-:W-:Y:S02]  /*0a10*/  ISETP.GE.U32.AND P3, PT, R37, UR12, PT ;  /* 0x0000000c25007c0c */ /* 0x000fe4000bf66070 */
[----:B------:R-:W-:-:S02]  /*0a20*/  SHF.R.S32.HI R41, RZ, 0x1f, R37 ;  /* 0x0000001fff297819 */ /* 0x000fc40000011425 */
[----:B------:R-:W4:Y:S01]  /*0a30*/  @!P5 LDC.64 R58, c[0x0][0x3f8] ;  /* 0x0000fe00ff3adb82 */ /* 0x000f220000000a00 */
[----:B0-----:R-:W-:Y:S02]  /*0a40*/  CS2R R12, SRZ ;  /* 0x00000000000c7805 */ /* 0x001fe4000001ff00 */
[----:B------:R-:W-:Y:S01]  /*0a50*/  ISETP.GE.AND.EX P3, PT, R41, UR13, PT, P3 ;  /* 0x0000000d29007c0c */ /* 0x000fe2000bf66330 */
[----:B---3--:R-:W-:-:S03]  /*0a60*/  @!P4 IMAD R16, R31, R52, RZ ;  /* 0x000000341f10c224 */ /* 0x008fc600078e02ff */
[----:B------:R0:W5:Y:S01]  /*0a70*/  @!P2 LDG.E.64 R12, desc[UR8][R18.64] ;  /* 0x00000008120ca981 */ /* 0x000162000c1e1b00 */
[----:B------:R-:W3:Y:S01]  /*0a80*/  @!P4 LDC.64 R56, c[0x0][0x398] ;  /* 0x0000e600ff38cb82 */ /* 0x000ee20000000a00 */
[----:B------:R-:W-:Y:S02]  /*0a90*/  @!P4 MOV R17, R121 ;  /* 0x000000790011c202 */ /* 0x000fe40000000f00 */
[----:B------:R-:W-:Y:S02]  /*0aa0*/  CS2R R14, SRZ ;  /* 0x00000000000e7805 */ /* 0x000fe4000001ff00 */
[----:B-1----:R-:W-:-:S03]  /*0ab0*/  @!P0 IADD3 R28, P6, PT, R47, R28, RZ ;  /* 0x0000001c2f1c8210 */ /* 0x002fc60007fde0ff */
[----:B------:R-:W1:Y:S01]  /*0ac0*/  @!P3 LDC.64 R60, c[0x0][0x3f8] ;  /* 0x0000fe00ff3cbb82 */ /* 0x000e620000000a00 */
[C---:B0-----:R-:W-:Y:S01]  /*0ad0*/  @!P4 IMAD R19, R23.reuse, R53, R16 ;  /* 0x000000351713c224 */ /* 0x041fe200078e0210 */
[----:B------:R-:W-:Y:S01]  /*0ae0*/  @!P4 MOV R16, R118 ;  /* 0x000000760010c202 */ /* 0x000fe20000000f00 */
[----:B------:R4:W5:Y:S04]  /*0af0*/  @!P2 LDG.E.64 R14, desc[UR8][R20.64] ;  /* 0x00000008140ea981 */ /* 0x000968000c1e1b00 */
[----:B------:R-:W-:Y:S01]  /*0b00*/  @!P4 IMAD.WIDE.U32 R16, R23, R52, R16 ;  /* 0x000000341710c225 */ /* 0x000fe200078e0010 */
[----:B------:R-:W-:Y:S02]  /*0b10*/  @!P0 IADD3.X R29, PT, PT, R22, R29, RZ, P6, !PT ;  /* 0x0000001d161d8210 */ /* 0x000fe400037fe4ff */
[----:B--2---:R-:W-:-:S02]  /*0b20*/  @!P0 IADD3 R30, P6, PT, R47, R50, RZ ;  /* 0x000000322f1e8210 */ /* 0x004fc40007fde0ff */
[----:B------:R-:W-:Y:S01]  /*0b30*/  @!P4 IADD3 R17, PT, PT, R17, R19, RZ ;  /* 0x000000131111c210 */ /* 0x000fe20007ffe0ff */
[----:B------:R-:W0:Y:S01]  /*0b40*/  @!P5 LDC.64 R46, c[0x0][0x3a0] ;  /* 0x0000e800ff2edb82 */ /* 0x000e220000000a00 */
[----:B------:R-:W-:Y:S01]  /*0b50*/  IADD3 R39, PT, PT, R45, 0x70, RZ ;  /* 0x000000702d277810 */ /* 0x000fe20007ffe0ff */
[----:B----4-:R-:W-:Y:S01]  /*0b60*/  @!P5 IMAD R20, R35, R58, RZ ;  /* 0x0000003a2314d224 */ /* 0x010fe200078e02ff */
[C---:B------:R-:W-:Y:S02]  /*0b70*/  @!P4 SHF.L.U32 R35, R16.reuse, 0x2, RZ ;  /* 0x000000021023c819 */ /* 0x040fe400000006ff */
[----:B------:R-:W-:Y:S02]  /*0b80*/  @!P4 SHF.L.U64.HI R18, R16, 0x2, R17 ;  /* 0x000000021012c819 */ /* 0x000fe40000010211 */
[----:B------:R-:W-:Y:S02]  /*0b90*/  @!P0 IADD3.X R31, PT, PT, R22, R51, RZ, P6, !PT ;  /* 0x00000033161f8210 */ /* 0x000fe400037fe4ff */
[----:B------:R-:W-:Y:S01]  /*0ba0*/  @!P5 MOV R16, R118 ;  /* 0x000000760010d202 */ /* 0x000fe20000000f00 */
[----:B------:R-:W2:Y:S01]  /*0bb0*/  @!P5 LDC.64 R22, c[0x0][0x398] ;  /* 0x0000e600ff16db82 */ /* 0x000ea20000000a00 */
[----:B------:R-:W-:-:S02]  /*0bc0*/  @!P5 MOV R17, R121 ;  /* 0x000000790011d202 */ /* 0x000fc40000000f00 */
[----:B------:R-:W-:Y:S02]  /*0bd0*/  ISETP.GE.U32.AND P2, PT, R39, UR12, PT ;  /* 0x0000000c27007c0c */ /* 0x000fe4000bf46070 */
[----:B------:R-:W-:Y:S01]  /*0be0*/  SHF.R.S32.HI R43, RZ, 0x1f, R39 ;  /* 0x0000001fff2b7819 */ /* 0x000fe20000011427 */
[----:B------:R-:W-:Y:S01]  /*0bf0*/  @!P5 IMAD R19, R33, R59, R20 ;  /* 0x0000003b2113d224 */ /* 0x000fe200078e0214 */
[----:B------:R-:W-:Y:S01]  /*0c00*/  @!P4 IADD3 R32, P6, PT, R35, R54, RZ ;  /* 0x000000362320c210 */ /* 0x000fe20007fde0ff */
[----:B------:R-:W-:Y:S01]  /*0c10*/  @!P5 IMAD.WIDE.U32 R16, R33, R58, R16 ;  /* 0x0000003a2110d225 */ /* 0x000fe200078e0010 */
[----:B------:R-:W-:Y:S01]  /*0c20*/  ISETP.GE.AND.EX P2, PT, R43, UR13, PT, P2 ;  /* 0x0000000d2b007c0c */ /* 0x000fe2000bf46320 */
[----:B------:R-:W4:Y:S01]  /*0c30*/  @!P3 LDC.64 R58, c[0x0][0x398] ;  /* 0x0000e600ff3abb82 */ /* 0x000f220000000a00 */
[----:B------:R-:W-:Y:S02]  /*0c40*/  @!P4 IADD3.X R33, PT, PT, R18, R55, RZ, P6, !PT ;  /* 0x000000371221c210 */ /* 0x000fe400037fe4ff */
[----:B---3--:R-:W-:-:S02]  /*0c50*/  @!P4 IADD3 R34, P6, PT, R35, R56, RZ ;  /* 0x000000382322c210 */ /* 0x008fc40007fde0ff */
[----:B------:R-:W-:Y:S01]  /*0c60*/  @!P5 IADD3 R17, PT, PT, R17, R19, RZ ;  /* 0x000000131111d210 */ /* 0x000fe20007ffe0ff */
[----:B-1----:R-:W-:Y:S01]  /*0c70*/  @!P3 IMAD R20, R41, R60, RZ ;  /* 0x0000003c2914b224 */ /* 0x002fe200078e02ff */
[----:B------:R-:W-:Y:S02]  /*0c80*/  @!P4 IADD3.X R35, PT, PT, R18, R57, RZ, P6, !PT ;  /* 0x000000391223c210 */ /* 0x000fe400037fe4ff */
[C---:B------:R-:W-:Y:S02]  /*0c90*/  @!P5 SHF.L.U32 R41, R16.reuse, 0x2, RZ ;  /* 0x000000021029d819 */ /* 0x040fe400000006ff */
[----:B------:R-:W-:Y:S01]  /*0ca0*/  @!P5 SHF.L.U64.HI R18, R16, 0x2, R17 ;  /* 0x000000021012d819 */ /* 0x000fe20000010211 */
[----:B------:R-:W1:Y:S01]  /*0cb0*/  @!P2 LDC.64 R52, c[0x0][0x3f8] ;  /* 0x0000fe00ff34ab82 */ /* 0x000e620000000a00 */
[----:B------:R-:W-:Y:S02]  /*0cc0*/  @!P3 MOV R16, R118 ;  /* 0x000000760010b202 */ /* 0x000fe40000000f00 */
[----:B------:R-:W-:Y:S01]  /*0cd0*/  @!P3 MOV R17, R121 ;  /* 0x000000790011b202 */ /* 0x000fe20000000f00 */
[----:B------:R-:W-:Y:S01]  /*0ce0*/  @!P3 IMAD R19, R37, R61, R20 ;  /* 0x0000003d2513b224 */ /* 0x000fe200078e0214 */
[----:B0-----:R-:W-:Y:S01]  /*0cf0*/  @!P5 IADD3 R36, P6, PT, R41, R46, RZ ;  /* 0x0000002e2924d210 */ /* 0x001fe20007fde0ff */
[----:B------:R-:W-:-:S03]  /*0d00*/  @!P3 IMAD.WIDE.U32 R16, R37, R60, R16 ;  /* 0x0000003c2510b225 */ /* 0x000fc600078e0010 */
[C---:B------:R-:W-:Y:S01]  /*0d10*/  @!P5 IADD3.X R37, PT, PT, R18.reuse, R47, RZ, P6, !PT ;  /* 0x0000002f1225d210 */ /* 0x040fe200037fe4ff */
[----:B------:R-:W0:Y:S01]  /*0d20*/  @!P2 LDC.64 R60, c[0x0][0x3a0] ;  /* 0x0000e800ff3cab82 */ /* 0x000e220000000a00 */
[----:B--2---:R-:W-:Y:S02]  /*0d30*/  @!P5 IADD3 R40, P6, PT, R41, R22, RZ ;  /* 0x000000162928d210 */ /* 0x004fe40007fde0ff */
[----:B------:R-:W-:Y:S02]  /*0d40*/  @!P3 IADD3 R17, PT, PT, R17, R19, RZ ;  /* 0x000000131111b210 */ /* 0x000fe40007ffe0ff */
[----:B------:R-:W-:Y:S02]  /*0d50*/  @!P5 IADD3.X R41, PT, PT, R18, R23, RZ, P6, !PT ;  /* 0x000000171229d210 */ /* 0x000fe400037fe4ff */
[----:B------:R-:W-:Y:S02]  /*0d60*/  CS2R R18, SRZ ;  /* 0x0000000000127805 */ /* 0x000fe4000001ff00 */
[C---:B------:R-:W-:Y:S01]  /*0d70*/  @!P3 SHF.L.U32 R47, R16.reuse, 0x2, RZ ;  /* 0x00000002102fb819 */ /* 0x040fe200000006ff */
[----:B------:R-:W2:Y:S01]  /*0d80*/  @!P2 LDC.64 R62, c[0x0][0x398] ;  /* 0x0000e600ff3eab82 */ /* 0x000ea20000000a00 */
[----:B------:R-:W-:-:S02]  /*0d90*/  @!P3 SHF.L.U64.HI R38, R16, 0x2, R17 ;  /* 0x000000021026b819 */ /* 0x000fc40000010211 */
[----:B------:R-:W-:Y:S02]  /*0da0*/  CS2R R16, SRZ ;  /* 0x0000000000107805 */ /* 0x000fe4000001ff00 */
[----:B------:R-:W-:Y:S01]  /*0db0*/  IADD3 R49, PT, PT, R45, 0x80, RZ ;  /* 0x000000802d317810 */ /* 0x000fe20007ffe0ff */
[----:B------:R3:W5:Y:S03]  /*0dc0*/  @!P1 LDG.E.64 R18, desc[UR8][R24.64] ;  /* 0x0000000818129981 */ /* 0x000766000c1e1b00 */
[----:B------:R-:W-:Y:S01]  /*0dd0*/  SHF.R.S32.HI R51, RZ, 0x1f, R49 ;  /* 0x0000001fff337819 */ /* 0x000fe20000011431 */
[----:B------:R4:W5:Y:S01]  /*0de0*/  @!P1 LDG.E.64 R16, desc[UR8][R26.64] ;  /* 0x000000081a109981 */ /* 0x000962000c1e1b00 */
[----:B------:R-:W-:Y:S01]  /*0df0*/  ISETP.GE.U32.AND P1, PT, R49, UR12, PT ;  /* 0x0000000c31007c0c */ /* 0x000fe2000bf26070 */
[----:B-1----:R-:W-:Y:S02]  /*0e00*/  @!P2 IMAD R20, R43, R52, RZ ;  /* 0x000000342b14a224 */ /* 0x002fe400078e02ff */
[----:B------:R-:W1:Y:S01]  /*0e10*/  @!P3 LDC.64 R42, c[0x0][0x3a0] ;  /* 0x0000e800ff2abb82 */ /* 0x000e620000000a00 */
[----:B------:R-:W-:Y:S01]  /*0e20*/  ISETP.GE.AND.EX P1, PT, R51, UR13, PT, P1 ;  /* 0x0000000d33007c0c */ /* 0x000fe2000bf26310 */
[----:B------:R-:W-:Y:S01]  /*0e30*/  @!P2 IMAD R53, R39, R53, R20 ;  /* 0x000000352735a224 */ /* 0x000fe200078e0214 */
[----:B------:R-:W-:-:S02]  /*0e40*/  CS2R R20, SRZ ;  /* 0x0000000000147805 */ /* 0x000fc4000001ff00 */
[----:B------:R-:W-:Y:S02]  /*0e50*/  CS2R R22, SRZ ;  /* 0x0000000000167805 */ /* 0x000fe4000001ff00 */
[----:B------:R-:W-:Y:S02]  /*0e60*/  IADD3 R55, PT, PT, R45, 0x90, RZ ;  /* 0x000000902d377810 */ /* 0x000fe40007ffe0ff */
[----:B------:R-:W5:Y:S02]  /*0e70*/  @!P0 LDG.E.64 R20, desc[UR8][R28.64] ;  /* 0x000000081c148981 */ /* 0x000f64000c1e1b00 */
[----:B------:R-:W-:Y:S02]  /*0e80*/  SHF.R.S32.HI R57, RZ, 0x1f, R55 ;  /* 0x0000001fff397819 */ /* 0x000fe40000011437 */
[----:B------:R0:W5:Y:S01]  /*0e90*/  @!P0 LDG.E.64 R22, desc[UR8][R30.64] ;  /* 0x000000081e168981 */ /* 0x000162000c1e1b00 */
[----:B------:R-:W2:Y:S01]  /*0ea0*/  @!P1 LDC.64 R64, c[0x0][0x3f8] ;  /* 0x0000fe00ff409b82 */ /* 0x000ea20000000a00 */
[----:B------:R-:W-:-:S02]  /*0eb0*/  ISETP.GE.U32.AND P0, PT, R55, UR12, PT ;  /* 0x0000000c37007c0c */ /* 0x000fc4000bf06070 */
[----:B---3--:R-:W-:Y:S02]  /*0ec0*/  @!P2 MOV R24, R118 ;  /* 0x000000760018a202 */ /* 0x008fe40000000f00 */
[----:B------:R-:W-:Y:S02]  /*0ed0*/  ISETP.GE.AND.EX P0, PT, R57, UR13, PT, P0 ;  /* 0x0000000d39007c0c */ /* 0x000fe4000bf06300 */
[----:B------:R-:W-:Y:S02]  /*0ee0*/  @!P2 MOV R25, R121 ;  /* 0x000000790019a202 */ /* 0x000fe40000000f00 */
[----:B----4-:R-:W-:Y:S01]  /*0ef0*/  CS2R R26, SRZ ;  /* 0x00000000001a7805 */ /* 0x010fe2000001ff00 */
[----:B------:R-:W3:Y:S01]  /*0f00*/  @!P1 LDC.64 R66, c[0x0][0x398] ;  /* 0x0000e600ff429b82 */ /* 0x000ee20000000a00 */
[----:B------:R-:W-:Y:S01]  /*0f10*/  @!P2 IMAD.WIDE.U32 R24, R39, R52, R24 ;  /* 0x000000342718a225 */ /* 0x000fe200078e0018 */
[----:B-1----:R-:W-:-:S03]  /*0f20*/  @!P3 IADD3 R42, P6, PT, R47, R42, RZ ;  /* 0x0000002a2f2ab210 */ /* 0x002fc60007fde0ff */
[----:B------:R1:W5:Y:S01]  /*0f30*/  @!P4 LDG.E.64 R26, desc[UR8][R34.64] ;  /* 0x00000008221ac981 */ /* 0x000362000c1e1b00 */
[----:B------:R-:W-:Y:S02]  /*0f40*/  @!P2 IADD3 R25, PT, PT, R25, R53, RZ ;  /* 0x000000351919a210 */ /* 0x000fe40007ffe0ff */
[----:B------:R-:W4:Y:S01]  /*0f50*/  @!P0 LDC.64 R68, c[0x0][0x3f8] ;  /* 0x0000fe00ff448b82 */ /* 0x000f220000000a00 */
[----:B------:R-:W-:Y:S02]  /*0f60*/  @!P3 IADD3.X R43, PT, PT, R38, R43, RZ, P6, !PT ;  /* 0x0000002b262bb210 */ /* 0x000fe400037fe4ff */
[----:B------:R-:W-:Y:S02]  /*0f70*/  @!P3 IADD3 R46, P6, PT, R47, R58, RZ ;  /* 0x0000003a2f2eb210 */ /* 0x000fe40007fde0ff */
[C---:B------:R-:W-:Y:S02]  /*0f80*/  @!P2 SHF.L.U32 R53, R24.reuse, 0x2, RZ ;  /* 0x000000021835a819 */ /* 0x040fe400000006ff */
[----:B0-----:R-:W-:-:S02]  /*0f90*/  @!P2 SHF.L.U64.HI R30, R24, 0x2, R25 ;  /* 0x00000002181ea819 */ /* 0x001fc40000010219 */
[----:B------:R-:W-:Y:S02]  /*0fa0*/  CS2R R24, SRZ ;  /* 0x0000000000187805 */ /* 0x000fe4000001ff00 */
[----:B------:R-:W-:Y:S01]  /*0fb0*/  @!P3 IADD3.X R47, PT, PT, R38, R59, RZ, P6, !PT ;  /* 0x0000003b262fb210 */ /* 0x000fe200037fe4ff */
[----:B--2---:R-:W-:Y:S01]  /*0fc0*/  @!P1 IMAD R28, R51, R64, RZ ;  /* 0x00000040331c9224 */ /* 0x004fe200078e02ff */
[----:B------:R-:W-:Y:S01]  /*0fd0*/  IADD3 R31, PT, PT, R45, 0xa0, RZ ;  /* 0x000000a02d1f7810 */ /* 0x000fe20007ffe0ff */
[----:B------:R-:W0:Y:S01]  /*0fe0*/  @!P1 LDC.64 R58, c[0x0][0x3a0] ;  /* 0x0000e800ff3a9b82 */ /* 0x000e220000000a00 */
[----:B------:R2:W5:Y:S02]  /*0ff0*/  @!P4 LDG.E.64 R24, desc[UR8][R32.64] ;  /* 0x000000082018c981 */ /* 0x000564000c1e1b00 */
[----:B------:R-:W-:Y:S02]  /*1000*/  ISETP.GE.U32.AND P4, PT, R31, UR12, PT ;  /* 0x0000000c1f007c0c */ /* 0x000fe4000bf86070 */
[----:B------:R-:W-:-:S02]  /*1010*/  SHF.R.S32.HI R39, RZ, 0x1f, R31 ;  /* 0x0000001fff277819 */ /* 0x000fc4000001141f */
[----:B------:R-:W-:Y:S01]  /*1020*/  @!P1 MOV R29, R121 ;  /* 0x00000079001d9202 */ /* 0x000fe20000000f00 */
[----:B-1----:R-:W1:Y:S01]  /*1030*/  @!P0 LDC.64 R34, c[0x0][0x3a0] ;  /* 0x0000e800ff228b82 */ /* 0x002e620000000a00 */
[----:B--2---:R-:W-:Y:S01]  /*1040*/  @!P1 IMAD R33, R49, R65, R28 ;  /* 0x0000004131219224 */ /* 0x004fe200078e021c */
[----:B------:R-:W-:Y:S02]  /*1050*/  @!P1 MOV R28, R118 ;  /* 0x00000076001c9202 */ /* 0x000fe40000000f00 */
[----:B------:R-:W-:Y:S02]  /*1060*/  ISETP.GE.AND.EX P4, PT, R39, UR13, PT, P4 ;  /* 0x0000000d27007c0c */ /* 0x000fe4000bf86340 */
[----:B------:R-:W-:Y:S01]  /*1070*/  @!P2 IADD3 R50, P6, PT, R53, R60, RZ ;  /* 0x0000003c3532a210 */ /* 0x000fe20007fde0ff */
[----:B------:R-:W-:-:S03]  /*1080*/  @!P1 IMAD.WIDE.U32 R28, R49, R64, R28 ;  /* 0x00000040311c9225 */ /* 0x000fc600078e001c */
[C---:B------:R-:W-:Y:S02]  /*1090*/  @!P2 IADD3.X R51, PT, PT, R30.reuse, R61, RZ, P6, !PT ;  /* 0x0000003d1e33a210 */ /* 0x040fe400037fe4ff */
[----:B------:R-:W-:Y:S01]  /*10a0*/  @!P2 IADD3 R52, P6, PT, R53, R62, RZ ;  /* 0x0000003e3534a210 */ /* 0x000fe20007fde0ff */
[----:B------:R-:W2:Y:S01]  /*10b0*/  @!P0 LDC.64 R60, c[0x0][0x398] ;  /* 0x0000e600ff3c8b82 */ /* 0x000ea20000000a00 */
[----:B------:R-:W-:Y:S01]  /*10c0*/  @!P1 IADD3 R29, PT, PT, R29, R33, RZ ;  /* 0x000000211d1d9210 */ /* 0x000fe20007ffe0ff */
[----:B----4-:R-:W-:Y:S01]  /*10d0*/  @!P0 IMAD R32, R57, R68, RZ ;  /* 0x0000004439208224 */ /* 0x010fe200078e02ff */
[----:B------:R-:W-:Y:S02]  /*10e0*/  @!P2 IADD3.X R53, PT, PT, R30, R63, RZ, P6, !PT ;  /* 0x0000003f1e35a210 */ /* 0x000fe400037fe4ff */
[C---:B------:R-:W-:Y:S02]  /*10f0*/  @!P1 SHF.L.U32 R57, R28.reuse, 0x2, RZ ;  /* 0x000000021c399819 */ /* 0x040fe400000006ff */
[----:B------:R-:W-:Y:S01]  /*1100*/  @!P1 SHF.L.U64.HI R30, R28, 0x2, R29 ;  /* 0x000000021c1e9819 */ /* 0x000fe2000001021d */
[----:B------:R-:W4:Y:S01]  /*1110*/  @!P4 LDC.64 R78, c[0x0][0x3f8] ;  /* 0x0000fe00ff4ecb82 */ /* 0x000f220000000a00 */
[----:B------:R-:W-:-:S02]  /*1120*/  @!P0 MOV R28, R118 ;  /* 0x00000076001c8202 */ /* 0x000fc40000000f00 */
[----:B------:R-:W-:Y:S01]  /*1130*/  @!P0 MOV R29, R121 ;  /* 0x00000079001d8202 */ /* 0x000fe20000000f00 */
[----:B------:R-:W-:Y:S01]  /*1140*/  @!P0 IMAD R33, R55, R69, R32 ;  /* 0x0000004537218224 */ /* 0x000fe200078e0220 */
[----:B0-----:R-:W-:Y:S01]  /*1150*/  @!P1 IADD3 R54, P6, PT, R57, R58, RZ ;  /* 0x0000003a39369210 */ /* 0x001fe20007fde0ff */
[----:B------:R-:W-:-:S03]  /*1160*/  @!P0 IMAD.WIDE.U32 R28, R55, R68, R28 ;  /* 0x00000044371c8225 */ /* 0x000fc600078e001c */
[----:B------:R-:W-:Y:S01]  /*1170*/  @!P1 IADD3.X R55, PT, PT, R30, R59, RZ, P6, !PT ;  /* 0x0000003b1e379210 */ /* 0x000fe200037fe4ff */
[----:B------:R-:W0:Y:S01]  /*1180*/  @!P4 LDC.64 R80, c[0x0][0x3a0] ;  /* 0x0000e800ff50cb82 */ /* 0x000e220000000a00 */
[----:B---3--:R-:W-:Y:S02]  /*1190*/  @!P1 IADD3 R56, P6, PT, R57, R66, RZ ;  /* 0x0000004239389210 */ /* 0x008fe40007fde0ff */
[----:B------:R-:W-:Y:S02]  /*11a0*/  @!P0 IADD3 R29, PT, PT, R29, R33, RZ ;  /* 0x000000211d1d8210 */ /* 0x000fe40007ffe0ff */
[----:B------:R-:W-:Y:S02]  /*11b0*/  @!P0 SHF.L.U32 R65, R28, 0x2, RZ ;  /* 0x000000021c418819 */ /* 0x000fe400000006ff */
[----:B------:R-:W-:Y:S01]  /*11c0*/  @!P1 IADD3.X R57, PT, PT, R30, R67, RZ, P6, !PT ;  /* 0x000000431e399210 */ /* 0x000fe200037fe4ff */
[----:B------:R-:W3:Y:S01]  /*11d0*/  @!P4 LDC.64 R82, c[0x0][0x398] ;  /* 0x0000e600ff52cb82 */ /* 0x000ee20000000a00 */
[----:B------:R-:W-:-:S02]  /*11e0*/  @!P0 SHF.L.U64.HI R28, R28, 0x2, R29 ;  /* 0x000000021c1c8819 */ /* 0x000fc4000001021d */
[----:B-1----:R-:W-:-:S04]  /*11f0*/  @!P0 IADD3 R58, P6, PT, R65, R34, RZ ;  /* 0x00000022413a8210 */ /* 0x002fc80007fde0ff */
[C---:B------:R-:W-:Y:S02]  /*1200*/  @!P0 IADD3.X R59, PT, PT, R28.reuse, R35, RZ, P6, !PT ;  /* 0x000000231c3b8210 */ /* 0x040fe400037fe4ff */
[----:B--2---:R-:W-:Y:S01]  /*1210*/  @!P0 IADD3 R64, P6, PT, R65, R60, RZ ;  /* 0x0000003c41408210 */ /* 0x004fe20007fde0ff */
[----:B----4-:R-:W-:Y:S01]  /*1220*/  @!P4 IMAD R30, R39, R78, RZ ;  /* 0x0000004e271ec224 */ /* 0x010fe200078e02ff */
[----:B------:R-:W-:Y:S02]  /*1230*/  @!P4 MOV R60, R118 ;  /* 0x00000076003cc202 */ /* 0x000fe40000000f00 */
[----:B------:R-:W-:Y:S02]  /*1240*/  @!P0 IADD3.X R65, PT, PT, R28, R61, RZ, P6, !PT ;  /* 0x0000003d1c418210 */ /* 0x000fe400037fe4ff */
[----:B------:R-:W-:Y:S01]  /*1250*/  @!P4 MOV R61, R121 ;  /* 0x00000079003dc202 */ /* 0x000fe20000000f00 */
[C---:B------:R-:W-:Y:S01]  /*1260*/  @!P4 IMAD R79, R31.reuse, R79, R30 ;  /* 0x0000004f1f4fc224 */ /* 0x040fe200078e021e */
[----:B------:R-:W-:Y:S01]  /*1270*/  CS2R R28, SRZ ;  /* 0x00000000001c7805 */ /* 0x000fe2000001ff00 */
[----:B------:R-:W-:Y:S01]  /*1280*/  @!P4 IMAD.WIDE.U32 R60, R31, R78, R60 ;  /* 0x0000004e1f3cc225 */ /* 0x000fe200078e003c */
[----:B------:R-:W-:-:S02]  /*1290*/  CS2R R30, SRZ ;  /* 0x00000000001e7805 */ /* 0x000fc4000001ff00 */
[----:B------:R-:W-:Y:S02]  /*12a0*/  IADD3 R63, PT, PT, R45, 0xb0, RZ ;  /* 0x000000b02d3f7810 */ /* 0x000fe40007ffe0ff */
[----:B------:R1:W5:Y:S02]  /*12b0*/  @!P5 LDG.E.64 R28, desc[UR8][R36.64] ;  /* 0x00000008241cd981 */ /* 0x000364000c1e1b00 */
[----:B------:R-:W-:Y:S02]  /*12c0*/  SHF.R.S32.HI R71, RZ, 0x1f, R63 ;  /* 0x0000001fff477819 */ /* 0x000fe4000001143f */
[----:B------:R-:W5:Y:S01]  /*12d0*/  @!P5 LDG.E.64 R30, desc[UR8][R40.64] ;  /* 0x00000008281ed981 */ /* 0x000f62000c1e1b00 */
[----:B------:R-:W-:-:S04]  /*12e0*/  ISETP.GE.U32.AND P5, PT, R63, UR12, PT ;  /* 0x0000000c3f007c0c */ /* 0x000fc8000bfa6070 */
[----:B------:R-:W-:Y:S02]  /*12f0*/  ISETP.GE.AND.EX P5, PT, R71, UR13, PT, P5 ;  /* 0x0000000d47007c0c */ /* 0x000fe4000bfa6350 */
[----:B-1----:R-:W-:Y:S02]  /*1300*/  CS2R R36, SRZ ;  /* 0x0000000000247805 */ /* 0x002fe4000001ff00 */
[----:B------:R-:W-:Y:S02]  /*1310*/  CS2R R38, SRZ ;  /* 0x0000000000267805 */ /* 0x000fe4000001ff00 */
[----:B------:R-:W-:Y:S02]  /*1320*/  IADD3 R67, PT, PT, R45, 0xc0, RZ ;  /* 0x000000c02d437810 */ /* 0x000fe40007ffe0ff */
[----:B------:R-:W5:Y:S05]  /*1330*/  @!P2 LDG.E.64 R36, desc[UR8][R50.64] ;  /* 0x000000083224a981 */ /* 0x000f6a000c1e1b00 */
[----:B------:R-:W1:Y:S01]  /*1340*/  @!P5 LDC.64 R84, c[0x0][0x3f8] ;  /* 0x0000fe00ff54db82 */ /* 0x000e620000000a00 */
[----:B------:R2:W5:Y:S01]  /*1350*/  @!P2 LDG.E.64 R38, desc[UR8][R52.64] ;  /* 0x000000083426a981 */ /* 0x000562000c1e1b00 */
[----:B------:R-:W-:-:S02]  /*1360*/  ISETP.GE.U32.AND P2, PT, R67, UR12, PT ;  /* 0x0000000c43007c0c */ /* 0x000fc4000bf46070 */
[----:B------:R-:W-:-:S04]  /*1370*/  SHF.R.S32.HI R73, RZ, 0x1f, R67 ;  /* 0x0000001fff497819 */ /* 0x000fc80000011443 */
[----:B------:R-:W-:Y:S02]  /*1380*/  ISETP.GE.AND.EX P2, PT, R73, UR13, PT, P2 ;  /* 0x0000000d49007c0c */ /* 0x000fe4000bf46320 */
[----:B------:R-:W-:Y:S02]  /*1390*/  CS2R R32, SRZ ;  /* 0x0000000000207805 */ /* 0x000fe4000001ff00 */
[----:B------:R-:W-:Y:S02]  /*13a0*/  CS2R R34, SRZ ;  /* 0x0000000000227805 */ /* 0x000fe4000001ff00 */
[C---:B------:R-:W-:Y:S02]  /*13b0*/  IADD3 R69, PT, PT, R45.reuse, 0xd0, RZ ;  /* 0x000000d02d457810 */ /* 0x040fe40007ffe0ff */
[C---:B------:R-:W-:Y:S02]  /*13c0*/  IADD3 R75, PT, PT, R45.reuse, 0xe0, RZ ;  /* 0x000000e02d4b7810 */ /* 0x040fe40007ffe0ff */
[----:B------:R-:W-:Y:S01]  /*13d0*/  IADD3 R49, PT, PT, R45, 0xf0, RZ ;  /* 0x000000f02d317810 */ /* 0x000fe20007ffe0ff */
[----:B------:R4:W5:Y:S01]  /*13e0*/  @!P3 LDG.E.64 R32, desc[UR8][R42.64] ;  /* 0x000000082a20b981 */ /* 0x000962000c1e1b00 */
[----:B--2---:R-:W-:-:S02]  /*13f0*/  SHF.R.S32.HI R53, RZ, 0x1f, R69 ;  /* 0x0000001fff357819 */ /* 0x004fc40000011445 */
[----:B------:R-:W-:Y:S01]  /*1400*/  CS2R R40, SRZ ;  /* 0x0000000000287805 */ /* 0x000fe2000001ff00 */
[----:B------:R-:W2:Y:S01]  /*1410*/  @!P5 LDC.64 R86, c[0x0][0x398] ;  /* 0x0000e600ff56db82 */ /* 0x000ea20000000a00 */
[----:B------:R0:W5:Y:S01]  /*1420*/  @!P3 LDG.E.64 R34, desc[UR8][R46.64] ;  /* 0x000000082e22b981 */ /* 0x000162000c1e1b00 */
[----:B------:R-:W-:Y:S02]  /*1430*/  ISETP.GE.U32.AND P3, PT, R69, UR12, PT ;  /* 0x0000000c45007c0c */ /* 0x000fe4000bf66070 */
[----:B------:R-:W-:Y:S01]  /*1440*/  @!P4 IADD3 R45, PT, PT, R61, R79, RZ ;  /* 0x0000004f3d2dc210 */ /* 0x000fe20007ffe0ff */
[----:B-1----:R-:W-:Y:S01]  /*1450*/  @!P5 IMAD R44, R71, R84, RZ ;  /* 0x00000054472cd224 */ /* 0x002fe200078e02ff */
[----:B------:R-:W-:Y:S02]  /*1460*/  ISETP.GE.AND.EX P3, PT, R53, UR13, PT, P3 ;  /* 0x0000000d35007c0c */ /* 0x000fe4000bf66330 */
[----:B----4-:R-:W-:Y:S01]  /*1470*/  CS2R R42, SRZ ;  /* 0x00000000002a7805 */ /* 0x010fe2000001ff00 */
[----:B------:R-:W1:Y:S01]  /*1480*/  @!P2 LDC.64 R88, c[0x0][0x3f8] ;  /* 0x0000fe00ff58ab82 */ /* 0x000e620000000a00 */
[----:B------:R-:W-:Y:S01]  /*1490*/  @!P4 SHF.L.U64.HI R52, R60, 0x2, R45 ;  /* 0x000000023c34c819 */ /* 0x000fe2000001022d */
[----:B------:R-:W-:Y:S01]  /*14a0*/  @!P5 IMAD R71, R63, R85, R44 ;  /* 0x000000553f47d224 */ /* 0x000fe200078e022c */
[----:B------:R-:W-:-:S02]  /*14b0*/  CS2R R44, SRZ ;  /* 0x00000000002c7805 */ /* 0x000fc4000001ff00 */
[----:B0-----:R-:W-:Y:S01]  /*14c0*/  CS2R R46, SRZ ;  /* 0x00000000002e7805 */ /* 0x001fe2000001ff00 */
[----:B------:R0:W5:Y:S02]  /*14d0*/  @!P1 LDG.E.64 R42, desc[UR8][R56.64] ;  /* 0x00000008382a9981 */ /* 0x000164000c1e1b00 */
[----:B------:R-:W4:Y:S01]  /*14e0*/  @!P5 LDC.64 R78, c[0x0][0x3a0] ;  /* 0x0000e800ff4edb82 */ /* 0x000f220000000a00 */
[----:B------:R-:W-:Y:S01]  /*14f0*/  @!P5 MOV R50, R118 ;  /* 0x000000760032d202 */ /* 0x000fe20000000f00 */
[----:B------:R-:W5:Y:S01]  /*1500*/  @!P0 LDG.E.64 R44, desc[UR8][R58.64] ;  /* 0x000000083a2c8981 */ /* 0x000f62000c1e1b00 */
[----:B------:R-:W-:-:S03]  /*1510*/  @!P5 MOV R51, R121 ;  /* 0x000000790033d202 */ /* 0x000fc60000000f00 */
[----:B------:R-:W5:Y:S01]  /*1520*/  @!P0 LDG.E.64 R46, desc[UR8][R64.64] ;  /* 0x00000008402e8981 */ /* 0x000f62000c1e1b00 */
[----:B0-----:R-:W-:Y:S01]  /*1530*/  @!P4 SHF.L.U32 R57, R60, 0x2, RZ ;  /* 0x000000023c39c819 */ /* 0x001fe200000006ff */
[----:B------:R-:W-:Y:S01]  /*1540*/  @!P5 IMAD.WIDE.U32 R50, R63, R84, R50 ;  /* 0x000000543f32d225 */ /* 0x000fe200078e0032 */
[----:B------:R-:W-:Y:S01]  /*1550*/  ISETP.GE.U32.AND P6, PT, R75, UR12, PT ;  /* 0x0000000c4b007c0c */ /* 0x000fe2000bfc6070 */
[----:B------:R0:W5:Y:S01]  /*1560*/  @!P1 LDG.E.64 R40, desc[UR8][R54.64] ;  /* 0x0000000836289981 */ /* 0x000162000c1e1b00 */
[----:B------:R-:W-:Y:S01]  /*1570*/  @!P4 IADD3 R60, P0, PT, R57, R80, RZ ;  /* 0x00000050393cc210 */ /* 0x000fe20007f1e0ff */
[----:B------:R-:W2:Y:S01]  /*1580*/  @!P3 LDC.64 R90, c[0x0][0x3f8] ;  /* 0x0000fe00ff5abb82 */ /* 0x000ea20000000a00 */
[----:B------:R-:W-:Y:S02]  /*1590*/  @!P5 IADD3 R51, PT, PT, R51, R71, RZ ;  /* 0x000000473333d210 */ /* 0x000fe40007ffe0ff */
[----:B------:R-:W-:Y:S02]  /*15a0*/  @!P4 IADD3.X R61, PT, PT, R52, R81, RZ, P0, !PT ;  /* 0x00000051343dc210 */ /* 0x000fe400007fe4ff */
[----:B0-----:R-:W-:-:S03]  /*15b0*/  SHF.R.S32.HI R55, RZ, 0x1f, R75 ;  /* 0x0000001fff377819 */ /* 0x001fc6000001144b */
[----:B------:R-:W0:Y:S01]  /*15c0*/  @!P2 LDC.64 R84, c[0x0][0x3a0] ;  /* 0x0000e800ff54ab82 */ /* 0x000e220000000a00 */
[----:B---3--:R-:W-:Y:S02]  /*15d0*/  @!P4 IADD3 R62, P0, PT, R57, R82, RZ ;  /* 0x00000052393ec210 */ /* 0x008fe40007f1e0ff */
[----:B------:R-:W-:Y:S02]  /*15e0*/  ISETP.GE.AND.EX P6, PT, R55, UR13, PT, P6 ;  /* 0x0000000d37007c0c */ /* 0x000fe4000bfc6360 */
[----:B------:R-:W-:Y:S02]  /*15f0*/  @!P4 IADD3.X R63, PT, PT, R52, R83, RZ, P0, !PT ;  /* 0x00000053343fc210 */ /* 0x000fe400007fe4ff */
[C---:B------:R-:W-:Y:S01]  /*1600*/  @!P5 SHF.L.U32 R57, R50.reuse, 0x2, RZ ;  /* 0x000000023239d819 */ /* 0x040fe200000006ff */
[----:B------:R-:W3:Y:S01]  /*1610*/  @!P2 LDC.64 R80, c[0x0][0x398] ;  /* 0x0000e600ff50ab82 */ /* 0x000ee20000000a00 */
[----:B------:R-:W-:Y:S01]  /*1620*/  @!P5 SHF.L.U64.HI R52, R50, 0x2, R51 ;  /* 0x000000023234d819 */ /* 0x000fe20000010233 */
[----:B-1----:R-:W-:Y:S01]  /*1630*/  @!P2 IMAD R54, R73, R88, RZ ;  /* 0x000000584936a224 */ /* 0x002fe200078e02ff */
[----:B------:R-:W-:-:S02]  /*1640*/  @!P2 MOV R50, R118 ;  /* 0x000000760032a202 */ /* 0x000fc40000000f00 */
[----:B------:R-:W-:Y:S01]  /*1650*/  @!P2 MOV R51, R121 ;  /* 0x000000790033a202 */ /* 0x000fe20000000f00 */
[----:B------:R-:W-:Y:S01]  /*1660*/  @!P2 IMAD R59, R67, R89, R54 ;  /* 0x00000059433ba224 */ /* 0x000fe200078e0236 */
[----:B----4-:R-:W-:Y:S01]  /*1670*/  @!P5 IADD3 R64, P0, PT, R57, R78, RZ ;  /* 0x0000004e3940d210 */ /* 0x010fe20007f1e0ff */
[----:B------:R-:W1:Y:S01]  /*1680*/  @!P3 LDC.64 R72, c[0x0][0x3a0] ;  /* 0x0000e800ff48bb82 */ /* 0x000e620000000a00 */
[----:B------:R-:W-:Y:S02]  /*1690*/  @!P2 IMAD.WIDE.U32 R50, R67, R88, R50 ;  /* 0x000000584332a225 */ /* 0x000fe400078e0032 */
[----:B------:R-:W-:Y:S02]  /*16a0*/  @!P5 IADD3.X R65, PT, PT, R52, R79, RZ, P0, !PT ;  /* 0x0000004f3441d210 */ /* 0x000fe400007fe4ff */
[----:B--2---:R-:W-:-:S03]  /*16b0*/  @!P5 IADD3 R66, P0, PT, R57, R86, RZ ;  /* 0x000000563942d210 */ /* 0x004fc60007f1e0ff */
[----:B------:R-:W2:Y:S01]  /*16c0*/  @!P6 LDC.64 R82, c[0x0][0x3f8] ;  /* 0x0000fe00ff52eb82 */ /* 0x000ea20000000a00 */
[----:B------:R-:W-:Y:S02]  /*16d0*/  @!P2 IADD3 R51, PT, PT, R51, R59, RZ ;  /* 0x0000003b3333a210 */ /* 0x000fe40007ffe0ff */
[----:B------:R-:W-:Y:S02]  /*16e0*/  ISETP.GE.U32.AND P1, PT, R49, UR12, PT ;  /* 0x0000000c31007c0c */ /* 0x000fe4000bf26070 */
[----:B------:R-:W-:Y:S01]  /*16f0*/  SHF.R.S32.HI R77, RZ, 0x1f, R49 ;  /* 0x0000001fff4d7819 */ /* 0x000fe20000011431 */
[----:B------:R-:W-:Y:S02]  /*1700*/  IMAD.WIDE R112, R6, 0x8, R112 ;  /* 0x0000000806707825 */ /* 0x000fe400078e0270 */
[----:B------:R-:W4:Y:S01]  /*1710*/  @!P3 LDC.64 R56, c[0x0][0x398] ;  /* 0x0000e600ff38bb82 */ /* 0x000f220000000a00 */
[----:B------:R-:W-:Y:S02]  /*1720*/  @!P5 IADD3.X R67, PT, PT, R52, R87, RZ, P0, !PT ;  /* 0x000000573443d210 */ /* 0x000fe400007fe4ff */
[C---:B------:R-:W-:Y:S01]  /*1730*/  @!P2 SHF.L.U32 R71, R50.reuse, 0x2, RZ ;  /* 0x000000023247a819 */ /* 0x040fe200000006ff */
[----:B------:R-:W-:Y:S01]  /*1740*/  @!P3 IMAD R54, R53, R90, RZ ;  /* 0x0000005a3536b224 */ /* 0x000fe200078e02ff */
[----:B------:R-:W-:Y:S01]  /*1750*/  @!P2 SHF.L.U64.HI R52, R50, 0x2, R51 ;  /* 0x000000023234a819 */ /* 0x000fe20000010233 */
[----:B------:R-:W4:Y:S01]  /*1760*/  LDG.E.64 R112, desc[UR8][R112.64] ;  /* 0x0000000870707981 */ /* 0x000f22000c1e1b00 */
[----:B------:R-:W-:Y:S01]  /*1770*/  ISETP.GE.AND.EX P1, PT, R77, UR13, PT, P1 ;  /* 0x0000000d4d007c0c */ /* 0x000fe2000bf26310 */
[----:B------:R-:W4:Y:S01]  /*1780*/  @!P6 LDC.64 R58, c[0x0][0x3a0] ;  /* 0x0000e800ff3aeb82 */ /* 0x000f220000000a00 */
[----:B------:R-:W-:-:S02]  /*1790*/  @!P3 MOV R50, R118 ;  /* 0x000000760032b202 */ /* 0x000fc40000000f00 */
[----:B------:R-:W-:Y:S01]  /*17a0*/  @!P3 MOV R51, R121 ;  /* 0x000000790033b202 */ /* 0x000fe20000000f00 */
[----:B------:R-:W-:Y:S01]  /*17b0*/  @!P3 IMAD R53, R69, R91, R54 ;  /* 0x0000005b4535b224 */ /* 0x000fe200078e0236 */
[----:B0-----:R-:W-:Y:S01]  /*17c0*/  @!P2 IADD3 R68, P0, PT, R71, R84, RZ ;  /* 0x000000544744a210 */ /* 0x001fe20007f1e0ff */
[----:B------:R-:W-:-:S03]  /*17d0*/  @!P3 IMAD.WIDE.U32 R50, R69, R90, R50 ;  /* 0x0000005a4532b225 */ /* 0x000fc600078e0032 */
[----:B------:R-:W-:Y:S02]  /*17e0*/  @!P2 IADD3.X R69, PT, PT, R52, R85, RZ, P0, !PT ;  /* 0x000000553445a210 */ /* 0x000fe400007fe4ff */
[----:B---3--:R-:W-:Y:S01]  /*17f0*/  @!P2 IADD3 R70, P0, PT, R71, R80, RZ ;  /* 0x000000504746a210 */ /* 0x008fe20007f1e0ff */
[----:B------:R-:W0:Y:S01]  /*1800*/  @!P1 LDC.64 R86, c[0x0][0x3f8] ;  /* 0x0000fe00ff569b82 */ /* 0x000e220000000a00 */
[----:B------:R-:W-:Y:S02]  /*1810*/  @!P3 IADD3 R53, PT, PT, R51, R53, RZ ;  /* 0x000000353335b210 */ /* 0x000fe40007ffe0ff */
[----:B------:R-:W-:Y:S02]  /*1820*/  @!P3 SHF.L.U32 R51, R50, 0x2, RZ ;  /* 0x000000023233b819 */ /* 0x000fe400000006ff */
[----:B------:R-:W-:Y:S02]  /*1830*/  @!P2 IADD3.X R71, PT, PT, R52, R81, RZ, P0, !PT ;  /* 0x000000513447a210 */ /* 0x000fe400007fe4ff */
[----:B------:R-:W-:Y:S01]  /*1840*/  @!P3 SHF.L.U64.HI R52, R50, 0x2, R53 ;  /* 0x000000023234b819 */ /* 0x000fe20000010235 */
[----:B--2---:R-:W-:Y:S01]  /*1850*/  @!P6 IMAD R50, R55, R82, RZ ;  /* 0x000000523732e224 */ /* 0x004fe200078e02ff */
[----:B-1----:R-:W-:Y:S01]  /*1860*/  @!P3 IADD3 R72, P0, PT, R51, R72, RZ ;  /* 0x000000483348b210 */ /* 0x002fe20007f1e0ff */
[----:B------:R-:W1:Y:S02]  /*1870*/  @!P6 LDC.64 R80, c[0x0][0x398] ;  /* 0x0000e600ff50eb82 */ /* 0x000e640000000a00 */
[----:B------:R-:W-:Y:S01]  /*1880*/  @!P6 IMAD R53, R75, R83, R50 ;  /* 0x000000534b35e224 */ /* 0x000fe200078e0232 */
[----:B------:R-:W-:-:S02]  /*1890*/  @!P3 IADD3.X R73, PT, PT, R52, R73, RZ, P0, !PT ;  /* 0x000000493449b210 */ /* 0x000fc400007fe4ff */
[----:B----4-:R-:W-:Y:S02]  /*18a0*/  @!P3 IADD3 R74, P0, PT, R51, R56, RZ ;  /* 0x00000038334ab210 */ /* 0x010fe40007f1e0ff */
[----:B------:R-:W-:Y:S01]  /*18b0*/  @!P6 MOV R50, R118 ;  /* 0x000000760032e202 */ /* 0x000fe20000000f00 */
[----:B------:R-:W2:Y:S01]  /*18c0*/  @!P1 LDC.64 R84, c[0x0][0x3a0] ;  /* 0x0000e800ff549b82 */ /* 0x000ea20000000a00 */
[----:B------:R-:W-:-:S03]  /*18d0*/  @!P6 MOV R51, R121 ;  /* 0x000000790033e202 */ /* 0x000fc60000000f00 */
[----:B------:R-:W-:Y:S01]  /*18e0*/  @!P6 IMAD.WIDE.U32 R50, R75, R82, R50 ;  /* 0x000000524b32e225 */ /* 0x000fe200078e0032 */
[----:B------:R-:W-:-:S03]  /*18f0*/  @!P3 IADD3.X R75, PT, PT, R52, R57, RZ, P0, !PT ;  /* 0x00000039344bb210 */ /* 0x000fc600007fe4ff */
[----:B------:R-:W3:Y:S01]  /*1900*/  @!P1 LDC.64 R56, c[0x0][0x398] ;  /* 0x0000e600ff389b82 */ /* 0x000ee20000000a00 */
[----:B------:R-:W-:Y:S02]  /*1910*/  @!P6 IADD3 R51, PT, PT, R51, R53, RZ ;  /* 0x000000353333e210 */ /* 0x000fe40007ffe0ff */
[C---:B------:R-:W-:Y:S02]  /*1920*/  @!P6 SHF.L.U32 R79, R50.reuse, 0x2, RZ ;  /* 0x00000002324fe819 */ /* 0x040fe400000006ff */
[----:B------:R-:W-:Y:S01]  /*1930*/  @!P6 SHF.L.U64.HI R52, R50, 0x2, R51 ;  /* 0x000000023234e819 */ /* 0x000fe20000010233 */
[----:B0-----:R-:W-:Y:S01]  /*1940*/  @!P1 IMAD R54, R77, R86, RZ ;  /* 0x000000564d369224 */ /* 0x001fe200078e02ff */
[----:B------:R-:W-:Y:S02]  /*1950*/  @!P1 MOV R50, R118 ;  /* 0x0000007600329202 */ /* 0x000fe40000000f00 */
[----:B------:R-:W-:Y:S01]  /*1960*/  @!P1 MOV R51, R121 ;  /* 0x0000007900339202 */ /* 0x000fe20000000f00 */
[----:B------:R-:W-:Y:S01]  /*1970*/  @!P1 IMAD R53, R49, R87, R54 ;  /* 0x0000005731359224 */ /* 0x000fe200078e0236 */
[----:B------:R-:W-:Y:S01]  /*1980*/  @!P6 IADD3 R76, P0, PT, R79, R58, RZ ;  /* 0x0000003a4f4ce210 */ /* 0x000fe20007f1e0ff */
[----:B------:R-:W-:-:S03]  /*1990*/  @!P1 IMAD.WIDE.U32 R50, R49, R86, R50 ;  /* 0x0000005631329225 */ /* 0x000fc600078e0032 */
[----:B------:R-:W-:Y:S02]  /*19a0*/  @!P6 IADD3.X R77, PT, PT, R52, R59, RZ, P0, !PT ;  /* 0x0000003b344de210 */ /* 0x000fe400007fe4ff */
[----:B-1----:R-:W-:Y:S02]  /*19b0*/  @!P6 IADD3 R78, P0, PT, R79, R80, RZ ;  /* 0x000000504f4ee210 */ /* 0x002fe40007f1e0ff */
[----:B------:R-:W-:Y:S02]  /*19c0*/  @!P1 IADD3 R49, PT, PT, R51, R53, RZ ;  /* 0x0000003533319210 */ /* 0x000fe40007ffe0ff */
[----:B------:R-:W-:Y:S02]  /*19d0*/  @!P1 SHF.L.U32 R83, R50, 0x2, RZ ;  /* 0x0000000232539819 */ /* 0x000fe400000006ff */
[----:B------:R-:W-:Y:S02]  /*19e0*/  @!P6 IADD3.X R79, PT, PT, R52, R81, RZ, P0, !PT ;  /* 0x00000051344fe210 */ /* 0x000fe400007fe4ff */
[----:B------:R-:W-:-:S02]  /*19f0*/  @!P1 SHF.L.U64.HI R50, R50, 0x2, R49 ;  /* 0x0000000232329819 */ /* 0x000fc40000010231 */
[----:B--2---:R-:W-:-:S04]  /*1a00*/  @!P1 IADD3 R80, P0, PT, R83, R84, RZ ;  /* 0x0000005453509210 */ /* 0x004fc80007f1e0ff */
[----:B------:R-:W-:Y:S02]  /*1a10*/  @!P1 IADD3.X R81, PT, PT, R50, R85, RZ, P0, !PT ;  /* 0x0000005532519210 */ /* 0x000fe400007fe4ff */
[----:B---3--:R-:W-:Y:S01]  /*1a20*/  @!P1 IADD3 R82, P0, PT, R83, R56, RZ ;  /* 0x0000003853529210 */ /* 0x008fe20007f1e0ff */
[----:B------:R-:W-:Y:S01]  /*1a30*/  IMAD.WIDE R108, R48, 0x4, R108 ;  /* 0x00000004306c7825 */ /* 0x000fe200078e026c */
[----:B------:R-:W-:Y:S02]  /*1a40*/  CS2R R52, SRZ ;  /* 0x0000000000347805 */ /* 0x000fe4000001ff00 */
[----:B------:R-:W-:Y:S02]  /*1a50*/  CS2R R54, SRZ ;  /* 0x0000000000367805 */ /* 0x000fe4000001ff00 */
[----:B------:R-:W-:Y:S02]  /*1a60*/  @!P1 IADD3.X R83, PT, PT, R50, R57, RZ, P0, !PT ;  /* 0x0000003932539210 */ /* 0x000fe400007fe4ff */
[----:B------:R-:W-:-:S02]  /*1a70*/  CS2R R50, SRZ ;  /* 0x0000000000327805 */ /* 0x000fc4000001ff00 */
[----:B------:R-:W-:Y:S02]  /*1a80*/  CS2R R56, SRZ ;  /* 0x0000000000387805 */ /* 0x000fe4000001ff00 */
[----:B------:R-:W-:Y:S02]  /*1a90*/  CS2R R58, SRZ ;  /* 0x00000000003a7805 */ /* 0x000fe4000001ff00 */
[----:B------:R-:W-:Y:S02]  /*1aa0*/  CS2R R96, SRZ ;  /* 0x0000000000607805 */ /* 0x000fe4000001ff00 */
[----:B------:R-:W-:Y:S02]  /*1ab0*/  CS2R R98, SRZ ;  /* 0x0000000000627805 */ /* 0x000fe4000001ff00 */
[----:B------:R-:W-:Y:S02]  /*1ac0*/  CS2R R100, SRZ ;  /* 0x0000000000647805 */ /* 0x000fe4000001ff00 */
[----:B------:R-:W-:-:S02]  /*1ad0*/  CS2R R102, SRZ ;  /* 0x0000000000667805 */ /* 0x000fc4000001ff00 */
[----:B------:R-:W-:Y:S02]  /*1ae0*/  CS2R R104, SRZ ;  /* 0x0000000000687805 */ /* 0x000fe4000001ff00 */
[----:B------:R-:W-:Y:S01]  /*1af0*/  CS2R R106, SRZ ;  /* 0x00000000006a7805 */ /* 0x000fe2000001ff00 */
[----:B------:R-:W5:Y:S04]  /*1b00*/  @!P4 LDG.E.64 R50, desc[UR8][R62.64] ;  /* 0x000000083e32c981 */ /* 0x000f68000c1e1b00 */
        /* <DEDUP_REMOVED lines=10> */
[----:B------:R-:W5:Y:S01]  /*1bb0*/  LDG.E.64 R108, desc[UR8][R108.64] ;  /* 0x000000086c6c7981 */ /* 0x000f62000c1e1b00 */
[----:B------:R-:W-:-:S06]  /*1bc0*/  CS2R R48, SRZ ;  /* 0x0000000000307805 */ /* 0x000fcc000001ff00 */
[----:B------:R0:W5:Y:S01]  /*1bd0*/  @!P4 LDG.E.64 R48, desc[UR8][R60.64] ;  /* 0x000000083c30c981 */ /* 0x000162000c1e1b00 */
[----:B------:R-:W-:Y:S01]  /*1be0*/  MOV R116, 0x3f800000 ;  /* 0x3f80000000747802 */ /* 0x000fe20000000f00 */
[----:B------:R-:W-:Y:S01]  /*1bf0*/  UISETP.NE.AND UP0, UPT, UR4, URZ, UPT ;  /* 0x000000ff0400728c */ /* 0x000fe2000bf05270 */
[----:B------:R-:W-:-:S05]  /*1c00*/  FFMA.FTZ R113, -R112, R112, R113 ;  /* 0x0000007070717223 */ /* 0x000fca0000010171 */
[----:B------:R-:W-:-:S13]  /*1c10*/  FSETP.GTU.FTZ.AND P0, PT, R113, RZ, PT ;  /* 0x000000ff7100720b */ /* 0x000fda0003f1c000 */
[----:B0-----:R-:W0:Y:S02]  /*1c20*/  @P0 LDC R60, c[0x0][0x3c0] ;  /* 0x0000f000ff3c0b82 */ /* 0x001e240000000800 */
[----:B0-----:R-:W-:-:S04]  /*1c30*/  @P0 FADD.FTZ R60, R113, R60 ;  /* 0x0000003c713c0221 */ /* 0x001fc80000010000 */
[----:B------:R0:W1:Y:S01]  /*1c40*/  @P0 MUFU.RSQ R116, R60 ;  /* 0x0000003c00740308 */ /* 0x0000620000001400 */
[----:B------:R-:W-:Y:S05]  /*1c50*/  BRA.U UP0, `(.L_x_1338) ;  /* 0x0000000d00847547 */ /* 0x000fea000b800000 */
[C---:B-----5:R-:W-:Y:S01]  /*1c60*/  FADD.FTZ R61, -R112.reuse, R10 ;  /* 0x0000000a703d7221 */ /* 0x060fe20000010100 */
[----:B------:R-:W-:Y:S01]  /*1c70*/  FADD.FTZ R63, -R112, R11 ;  /* 0x0000000b703f7221 */ /* 0x000fe20000010100 */
[----:B------:R-:W-:Y:S01]  /*1c80*/  FMUL.FTZ R62, R2, R108 ;  /* 0x0000006c023e7220 */ /* 0x000fe20000410000 */
[----:B------:R-:W-:Y:S01]  /*1c90*/  FMUL.FTZ R65, R3, R109 ;  /* 0x0000006d03417220 */ /* 0x000fe20000410000 */
[-C--:B-1----:R-:W-:Y:S01]  /*1ca0*/  FMUL.FTZ R61, R61, R116.reuse ;  /* 0x000000743d3d7220 */ /* 0x082fe20000410000 */
[----:B0-----:R-:W-:Y:S01]  /*1cb0*/  FMUL.FTZ R60, R63, R116 ;  /* 0x000000743f3c7220 */ /* 0x001fe20000410000 */
[----:B------:R-:W-:Y:S01]  /*1cc0*/  FADD.FTZ R64, RZ, R62 ;  /* 0x0000003eff407221 */ /* 0x000fe20000010000 */
[----:B------:R-:W-:Y:S01]  /*1cd0*/  FADD.FTZ R67, -R112, R12 ;  /* 0x0000000c70437221 */ /* 0x000fe20000010100 */
[----:B------:R-:W-:Y:S01]  /*1ce0*/  FFMA.FTZ R63, R61, R62, RZ ;  /* 0x0000003e3d3f7223 */ /* 0x000fe200000100ff */
[----:B------:R-:W-:Y:S01]  /*1cf0*/  FMUL.FTZ R69, R14, R108 ;  /* 0x0000006c0e457220 */ /* 0x000fe20000410000 */
[----:B------:R-:W-:Y:S01]  /*1d00*/  FADD.FTZ R64, R65, R64 ;  /* 0x0000004041407221 */ /* 0x000fe20000010000 */
[-C--:B------:R-:W-:Y:S01]  /*1d10*/  FMUL.FTZ R62, R67, R116.reuse ;  /* 0x00000074433e7220 */ /* 0x080fe20000410000 */
[----:B------:R-:W-:Y:S01]  /*1d20*/  FFMA.FTZ R63, R60, R65, R63 ;  /* 0x000000413c3f7223 */ /* 0x000fe2000001003f */
[----:B------:R-:W-:Y:S01]  /*1d30*/  FADD.FTZ R65, -R112, R13 ;  /* 0x0000000d70417221 */ /* 0x000fe20000010100 */
[----:B------:R-:W-:Y:S01]  /*1d40*/  FFMA.FTZ R61, R2, R61, RZ ;  /* 0x0000003d023d7223 */ /* 0x000fe200000100ff */
[----:B------:R-:W-:Y:S01]  /*1d50*/  FMUL.FTZ R67, R15, R109 ;  /* 0x0000006d0f437220 */ /* 0x000fe20000410000 */
[----:B------:R-:W-:Y:S01]  /*1d60*/  FADD.FTZ R64, R64, R69 ;  /* 0x0000004540407221 */ /* 0x000fe20000010000 */
[----:B------:R-:W-:Y:S01]  /*1d70*/  FMUL.FTZ R66, R65, R116 ;  /* 0x0000007441427220 */ /* 0x000fe20000410000 */
[----:B------:R-:W-:Y:S01]  /*1d80*/  FADD.FTZ R65, -R112, R16 ;  /* 0x0000001070417221 */ /* 0x000fe20000010100 */
[----:B------:R-:W-:Y:S01]  /*1d90*/  FFMA.FTZ R63, R62, R69, R63 ;  /* 0x000000453e3f7223 */ /* 0x000fe2000001003f */
[----:B------:R-:W-:Y:S01]  /*1da0*/  FFMA.FTZ R61, R14, R62, R61 ;  /* 0x0000003e0e3d7223 */ /* 0x000fe2000001003d */
[----:B------:R-:W-:Y:S01]  /*1db0*/  FFMA.FTZ R60, R3, R60, RZ ;  /* 0x0000003c033c7223 */ /* 0x000fe200000100ff */
[----:B------:R-:W-:Y:S01]  /*1dc0*/  FMUL.FTZ R62, R65, R116 ;  /* 0x00000074413e7220 */ /* 0x000fe20000410000 */
[----:B------:R-:W-:Y:S01]  /*1dd0*/  FADD.FTZ R64, R67, R64 ;  /* 0x0000004043407221 */ /* 0x000fe20000010000 */
[----:B------:R-:W-:Y:S01]  /*1de0*/  FFMA.FTZ R63, R66, R67, R63 ;  /* 0x00000043423f7223 */ /* 0x000fe2000001003f */
[----:B------:R-:W-:Y:S01]  /*1df0*/  FMUL.FTZ R65, R18, R108 ;  /* 0x0000006c12417220 */ /* 0x000fe20000410000 */
[----:B------:R-:W-:Y:S01]  /*1e00*/  FADD.FTZ R67, -R112, R17 ;  /* 0x0000001170437221 */ /* 0x000fe20000010100 */
[----:B------:R-:W-:Y:S01]  /*1e10*/  FFMA.FTZ R61, R18, R62, R61 ;  /* 0x0000003e123d7223 */ /* 0x000fe2000001003d */
[----:B------:R-:W-:Y:S01]  /*1e20*/  FFMA.FTZ R60, R15, R66, R60 ;  /* 0x000000420f3c7223 */ /* 0x000fe2000001003c */
[----:B------:R-:W-:Y:S01]  /*1e30*/  FFMA.FTZ R62, R62, R65, R63 ;  /* 0x000000413e3e7223 */ /* 0x000fe2000001003f */
[----:B------:R-:W-:Y:S01]  /*1e40*/  FMUL.FTZ R66, R19, R109 ;  /* 0x0000006d13427220 */ /* 0x000fe20000410000 */
[----:B------:R-:W-:Y:S01]  /*1e50*/  FMUL.FTZ R67, R67, R116 ;  /* 0x0000007443437220 */ /* 0x000fe20000410000 */
[----:B------:R-:W-:Y:S01]  /*1e60*/  FADD.FTZ R63, -R112, R20 ;  /* 0x00000014703f7221 */ /* 0x000fe20000010100 */
[----:B------:R-:W-:Y:S01]  /*1e70*/  FADD.FTZ R69, R64, R65 ;  /* 0x0000004140457221 */ /* 0x000fe20000010000 */
[----:B------:R-:W-:Y:S01]  /*1e80*/  FADD.FTZ R65, -R112, R21 ;  /* 0x0000001570417221 */ /* 0x000fe20000010100 */
[----:B------:R-:W-:Y:S01]  /*1e90*/  FFMA.FTZ R62, R67, R66, R62 ;  /* 0x00000042433e7223 */ /* 0x000fe2000001003e */
[----:B------:R-:W-:Y:S01]  /*1ea0*/  FMUL.FTZ R63, R63, R116 ;  /* 0x000000743f3f7220 */ /* 0x000fe20000410000 */
[----:B------:R-:W-:Y:S01]  /*1eb0*/  FMUL.FTZ R64, R22, R108 ;  /* 0x0000006c16407220 */ /* 0x000fe20000410000 */
[----:B------:R-:W-:Y:S01]  /*1ec0*/  FADD.FTZ R69, R66, R69 ;  /* 0x0000004542457221 */ /* 0x000fe20000010000 */
[----:B------:R-:W-:Y:S01]  /*1ed0*/  FFMA.FTZ R60, R19, R67, R60 ;  /* 0x00000043133c7223 */ /* 0x000fe2000001003c */
[----:B------:R-:W-:Y:S01]  /*1ee0*/  FMUL.FTZ R66, R23, R109 ;  /* 0x0000006d17427220 */ /* 0x000fe20000410000 */
[----:B------:R-:W-:Y:S01]  /*1ef0*/  FMUL.FTZ R65, R65, R116 ;  /* 0x0000007441417220 */ /* 0x000fe20000410000 */
[----:B------:R-:W-:Y:S01]  /*1f00*/  FFMA.FTZ R61, R22, R63, R61 ;  /* 0x0000003f163d7223 */ /* 0x000fe2000001003d */
[----:B------:R-:W-:Y:S01]  /*1f10*/  FFMA.FTZ R62, R63, R64, R62 ;  /* 0x000000403f3e7223 */ /* 0x000fe2000001003e */
[C---:B------:R-:W-:Y:S01]  /*1f20*/  FADD.FTZ R63, -R112.reuse, R24 ;  /* 0x00000018703f7221 */ /* 0x040fe20000010100 */
[----:B------:R-:W-:Y:S01]  /*1f30*/  FADD.FTZ R69, R69, R64 ;  /* 0x0000004045457221 */ /* 0x000fe20000010000 */
[----:B------:R-:W-:Y:S01]  /*1f40*/  FFMA.FTZ R60, R23, R65, R60 ;  /* 0x00000041173c7223 */ /* 0x000fe2000001003c */
[----:B------:R-:W-:Y:S01]  /*1f50*/  FFMA.FTZ R62, R65, R66, R62 ;  /* 0x00000042413e7223 */ /* 0x000fe2000001003e */
[----:B------:R-:W-:Y:S01]  /*1f60*/  FADD.FTZ R65, -R112, R25 ;  /* 0x0000001970417221 */ /* 0x000fe20000010100 */
[----:B------:R-:W-:Y:S01]  /*1f70*/  FMUL.FTZ R63, R63, R116 ;  /* 0x000000743f3f7220 */ /* 0x000fe20000410000 */
[----:B------:R-:W-:Y:S01]  /*1f80*/  FMUL.FTZ R64, R26, R108 ;  /* 0x0000006c1a407220 */ /* 0x000fe20000410000 */
[----:B------:R-:W-:Y:S01]  /*1f90*/  FADD.FTZ R69, R66, R69 ;  /* 0x0000004542457221 */ /* 0x000fe20000010000 */
        /* <DEDUP_REMOVED lines=88> */
[----:B------:R-:W-:Y:S01]  /*2520*/  FADD.FTZ R69, R69, R64 ;  /* 0x0000004045457221 */ /* 0x000fe20000010000 */
[C---:B------:R-:W-:Y:S01]  /*2530*/  FADD.FTZ R63, -R112.reuse, R56 ;  /* 0x00000038703f7221 */ /* 0x040fe20000010100 */
[----:B------:R-:W-:Y:S01]  /*2540*/  FFMA.FTZ R60, R55, R65, R60 ;  /* 0x00000041373c7223 */ /* 0x000fe2000001003c */
[----:B------:R-:W-:Y:S01]  /*2550*/  FFMA.FTZ R62, R65, R66, R62 ;  /* 0x00000042413e7223 */ /* 0x000fe2000001003e */
[----:B------:R-:W-:Y:S01]  /*2560*/  FADD.FTZ R65, -R112, R57 ;  /* 0x0000003970417221 */ /* 0x000fe20000010100 */
[----:B------:R-:W-:Y:S01]  /*2570*/  FADD.FTZ R69, R66, R69 ;  /* 0x0000004542457221 */ /* 0x000fe20000010000 */
[C---:B------:R-:W-:Y:S01]  /*2580*/  FMUL.FTZ R64, R58.reuse, R108 ;  /* 0x0000006c3a407220 */ /* 0x040fe20000410000 */
[-C--:B------:R-:W-:Y:S01]  /*2590*/  FMUL.FTZ R63, R63, R116.reuse ;  /* 0x000000743f3f7220 */ /* 0x080fe20000410000 */
[----:B------:R-:W-:Y:S01]  /*25a0*/  FMUL.FTZ R65, R65, R116 ;  /* 0x0000007441417220 */ /* 0x000fe20000410000 */
[----:B------:R-:W-:Y:S01]  /*25b0*/  FMUL.FTZ R66, R59, R109 ;  /* 0x0000006d3b427220 */ /* 0x000fe20000410000 */
[----:B------:R-:W-:Y:S01]  /*25c0*/  FADD.FTZ R69, R69, R64 ;  /* 0x0000004045457221 */ /* 0x000fe20000010000 */
[----:B------:R-:W-:Y:S01]  /*25d0*/  FFMA.FTZ R64, R63, R64, R62 ;  /* 0x000000403f407223 */ /* 0x000fe2000001003e */
[----:B------:R-:W-:Y:S01]  /*25e0*/  FFMA.FTZ R63, R58, R63, R61 ;  /* 0x0000003f3a3f7223 */ /* 0x000fe2000001003d */
[----:B------:R-:W-:Y:S01]  /*25f0*/  FFMA.FTZ R62, R59, R65, R60 ;  /* 0x000000413b3e7223 */ /* 0x000fe2000001003c */
[----:B------:R-:W-:Y:S01]  /*2600*/  FADD.FTZ R61, RZ, R2 ;  /* 0x00000002ff3d7221 */ /* 0x000fe20000010000 */
[----:B------:R-:W-:Y:S01]  /*2610*/  FADD.FTZ R60, RZ, R3 ;  /* 0x00000003ff3c7221 */ /* 0x000fe20000010000 */
[----:B------:R-:W-:Y:S01]  /*2620*/  FFMA.FTZ R64, R65, R66, R64 ;  /* 0x0000004241407223 */ /* 0x000fe20000010040 */
[----:B------:R-:W-:Y:S01]  /*2630*/  FADD.FTZ R65, -R112, R96 ;  /* 0x0000006070417221 */ /* 0x000fe20000010100 */
[----:B------:R-:W-:Y:S01]  /*2640*/  FADD.FTZ R61, R14, R61 ;  /* 0x0000003d0e3d7221 */ /* 0x000fe20000010000 */
[----:B------:R-:W-:Y:S01]  /*2650*/  FADD.FTZ R60, R15, R60 ;  /* 0x0000003c0f3c7221 */ /* 0x000fe20000010000 */
[----:B------:R-:W-:Y:S01]  /*2660*/  FADD.FTZ R69, R66, R69 ;  /* 0x0000004542457221 */ /* 0x000fe20000010000 */
[----:B------:R-:W-:Y:S01]  /*2670*/  FMUL.FTZ R66, R98, R108 ;  /* 0x0000006c62427220 */ /* 0x000fe20000410000 */
[----:B------:R-:W-:Y:S01]  /*2680*/  FADD.FTZ R61, R18, R61 ;  /* 0x0000003d123d7221 */ /* 0x000fe20000010000 */
[----:B------:R-:W-:Y:S01]  /*2690*/  FADD.FTZ R60, R19, R60 ;  /* 0x0000003c133c7221 */ /* 0x000fe20000010000 */
[----:B------:R-:W-:Y:S01]  /*26a0*/  FMUL.FTZ R67, R65, R116 ;  /* 0x0000007441437220 */ /* 0x000fe20000410000 */
[----:B------:R-:W-:Y:S01]  /*26b0*/  FADD.FTZ R65, -R112, R97 ;  /* 0x0000006170417221 */ /* 0x000fe20000010100 */
[----:B------:R-:W-:Y:S01]  /*26c0*/  FADD.FTZ R61, R22, R61 ;  /* 0x0000003d163d7221 */ /* 0x000fe20000010000 */
[----:B------:R-:W-:Y:S01]  /*26d0*/  FADD.FTZ R60, R23, R60 ;  /* 0x0000003c173c7221 */ /* 0x000fe20000010000 */
        /* <DEDUP_REMOVED lines=10> */
[----:B------:R-:W-:Y:S01]  /*2780*/  FADD.FTZ R61, R34, R61 ;  /* 0x0000003d223d7221 */ /* 0x000fe20000010000 */
[----:B------:R-:W-:Y:S01]  /*2790*/  FADD.FTZ R60, R35, R60 ;  /* 0x0000003c233c7221 */ /* 0x000fe20000010000 */
[----:B------:R-:W-:Y:S01]  /*27a0*/  FADD.FTZ R65, -R112, R100 ;  /* 0x0000006470417221 */ /* 0x000fe20000010100 */
[----:B------:R-:W-:Y:S01]  /*27b0*/  FFMA.FTZ R63, R98, R67, R63 ;  /* 0x00000043623f7223 */ /* 0x000fe2000001003f */
        /* <DEDUP_REMOVED lines=23> */
[----:B------:R-:W-:Y:S01]  /*2930*/  FFMA.FTZ R63, R102, R67, R63 ;  /* 0x00000043663f7223 */ /* 0x000fe2000001003f */
[----:B------:R-:W-:Y:S01]  /*2940*/  FADD.FTZ R69, R64, R69 ;  /* 0x0000004540457221 */ /* 0x000fe20000010000 */
[----:B------:R-:W-:Y:S01]  /*2950*/  FMUL.FTZ R64, R106, R108 ;  /* 0x0000006c6a407220 */ /* 0x000fe20000410000 */
        /* <DEDUP_REMOVED lines=12> */
[C---:B------:R-:W-:Y:S01]  /*2a20*/  FFMA.FTZ R92, R106.reuse, R67, R63 ;  /* 0x000000436a5c7223 */ /* 0x040fe2000001003f */
[C---:B------:R-:W-:Y:S01]  /*2a30*/  FFMA.FTZ R93, R107.reuse, R65, R62 ;  /* 0x000000416b5d7223 */ /* 0x040fe2000001003e */
[----:B------:R-:W-:Y:S01]  /*2a40*/  FADD.FTZ R94, R106, R61 ;  /* 0x0000003d6a5e7221 */ /* 0x000fe20000010000 */
[----:B------:R-:W-:Y:S01]  /*2a50*/  FADD.FTZ R95, R107, R60 ;  /* 0x0000003c6b5f7221 */ /* 0x000fe20000010000 */
[----:B------:R-:W-:Y:S06]  /*2a60*/  BRA `(.L_x_1339) ;  /* 0x0000002000007947 */ /* 0x000fec0003800000 */
.L_x_1338:
[C---:B-----5:R-:W-:Y:S01]  /*2a70*/  FADD.FTZ R61, -R112.reuse, R10 ;  /* 0x0000000a703d7221 */ /* 0x060fe20000010100 */
[C---:B------:R-:W-:Y:S01]  /*2a80*/  FADD.FTZ R65, -R112.reuse, R11 ;  /* 0x0000000b70417221 */ /* 0x040fe20000010100 */
[C---:B------:R-:W-:Y:S01]  /*2a90*/  FADD.FTZ R73, -R112.reuse, R12 ;  /* 0x0000000c70497221 */ /* 0x040fe20000010100 */
[----:B------:R-:W-:Y:S01]  /*2aa0*/  FADD.FTZ R67, -R112, R13 ;  /* 0x0000000d70437221 */ /* 0x000fe20000010100 */
[-C--:B-1----:R-:W-:Y:S01]  /*2ab0*/  FMUL.FTZ R61, R61, R116.reuse ;  /* 0x000000743d3d7220 */ /* 0x082fe20000410000 */
[-C--:B0-----:R-:W-:Y:S01]  /*2ac0*/  FMUL.FTZ R60, R65, R116.reuse ;  /* 0x00000074413c7220 */ /* 0x081fe20000410000 */
[-C--:B------:R-:W-:Y:S01]  /*2ad0*/  FMUL.FTZ R73, R73, R116.reuse ;  /* 0x0000007449497220 */ /* 0x080fe20000410000 */
[----:B------:R-:W-:Y:S01]  /*2ae0*/  FMUL.FTZ R72, R67, R116 ;  /* 0x0000007443487220 */ /* 0x000fe20000410000 */
[--C-:B------:R-:W-:Y:S01]  /*2af0*/  FFMA.FTZ R62, R108, R61, R8.reuse ;  /* 0x0000003d6c3e7223 */ /* 0x100fe20000010008 */
[C---:B------:R-:W-:Y:S01]  /*2b00*/  FFMA.FTZ R64, R109.reuse, R60, R9 ;  /* 0x0000003c6d407223 */ /* 0x040fe20000010009 */
[----:B------:R-:W-:Y:S01]  /*2b10*/  FADD.FTZ R69, -R112, R17 ;  /* 0x0000001170457221 */ /* 0x000fe20000010100 */
[----:B------:R-:W-:Y:S01]  /*2b20*/  FFMA.FTZ R88, R108, R73, R8 ;  /* 0x000000496c587223 */ /* 0x000fe20000010008 */
[----:B------:R-:W-:Y:S01]  /*2b30*/  FMUL.FTZ R63, R62, -1.4426950216293334961 ;  /* 0xbfb8aa3b3e3f7820 */ /* 0x000fe20000410000 */
[----:B------:R-:W-:Y:S01]  /*2b40*/  FFMA.FTZ R86, R109, R72, R9 ;  /* 0x000000486d567223 */ /* 0x000fe20000010009 */
[----:B------:R-:W-:Y:S01]  /*2b50*/  FMUL.FTZ R70, R69, R116 ;  /* 0x0000007445467220 */ /* 0x000fe20000410000 */
[----:B------:R-:W-:Y:S01]  /*2b60*/  FMUL.FTZ R66, R88, -1.4426950216293334961 ;  /* 0xbfb8aa3b58427820 */ /* 0x000fe20000410000 */
[----:B------:R-:W-:Y:S01]  /*2b70*/  FADD.FTZ R77, -R112, R21 ;  /* 0x00000015704d7221 */ /* 0x000fe20000010100 */
[----:B------:R-:W-:Y:S01]  /*2b80*/  FMUL.FTZ R74, R86, -1.4426950216293334961 ;  /* 0xbfb8aa3b564a7820 */ /* 0x000fe20000410000 */
[----:B------:R-:W0:Y:S01]  /*2b90*/  MUFU.EX2 R63, R63 ;  /* 0x0000003f003f7308 */ /* 0x000e220000000800 */
[----:B------:R-:W-:Y:S01]  /*2ba0*/  FFMA.FTZ R83, R109, R70, R9 ;  /* 0x000000466d537223 */ /* 0x000fe20000010009 */
[C---:B------:R-:W-:Y:S01]  /*2bb0*/  FADD.FTZ R81, -R112.reuse, R25 ;  /* 0x0000001970517221 */ /* 0x040fe20000010100 */
[C---:B------:R-:W-:Y:S01]  /*2bc0*/  FADD.FTZ R71, -R112.reuse, R16 ;  /* 0x0000001070477221 */ /* 0x040fe20000010100 */
[----:B------:R1:W-:Y:S01]  /*2bd0*/  MUFU.EX2 R84, R66 ;  /* 0x0000004200547308 */ /* 0x0003e20000000800 */
[-C--:B------:R-:W-:Y:S01]  /*2be0*/  FMUL.FTZ R68, R77, R116.reuse ;  /* 0x000000744d447220 */ /* 0x080fe20000410000 */
[----:B------:R-:W-:Y:S01]  /*2bf0*/  FMUL.FTZ R77, R83, -1.4426950216293334961 ;  /* 0xbfb8aa3b534d7820 */ /* 0x000fe20000410000 */
[----:B------:R-:W-:Y:S01]  /*2c00*/  FMUL.FTZ R71, R71, R116 ;  /* 0x0000007447477220 */ /* 0x000fe20000410000 */
[----:B------:R-:W2:Y:S01]  /*2c10*/  MUFU.EX2 R92, R74 ;  /* 0x0000004a005c7308 */ /* 0x000ea20000000800 */
[----:B------:R-:W-:Y:S01]  /*2c20*/  FADD.FTZ R75, -R112, R20 ;  /* 0x00000014704b7221 */ /* 0x000fe20000010100 */
[----:B------:R-:W-:Y:S01]  /*2c30*/  FFMA.FTZ R76, R109, R68, R9 ;  /* 0x000000446d4c7223 */ /* 0x000fe20000010009 */
[----:B------:R-:W-:Y:S01]  /*2c40*/  FFMA.FTZ R85, R108, R71, R8 ;  /* 0x000000476c557223 */ /* 0x000fe20000010008 */
[----:B------:R3:W4:Y:S01]  /*2c50*/  MUFU.EX2 R95, R77 ;  /* 0x0000004d005f7308 */ /* 0x0007220000000800 */
[-C--:B-1----:R-:W-:Y:S01]  /*2c60*/  FMUL.FTZ R66, R81, R116.reuse ;  /* 0x0000007451427220 */ /* 0x082fe20000410000 */
[----:B0-----:R-:W-:Y:S01]  /*2c70*/  FADD.FTZ R65, R63, 1 ;  /* 0x3f8000003f417421 */ /* 0x001fe20000010000 */
[----:B------:R-:W-:Y:S01]  /*2c80*/  FMUL.FTZ R63, R64, -1.4426950216293334961 ;  /* 0xbfb8aa3b403f7820 */ /* 0x000fe20000410000 */
[----:B------:R-:W-:Y:S01]  /*2c90*/  FMUL.FTZ R69, R75, R116 ;  /* 0x000000744b457220 */ /* 0x000fe20000410000 */
[----:B------:R-:W-:Y:S01]  /*2ca0*/  FMUL.FTZ R75, R85, -1.4426950216293334961 ;  /* 0xbfb8aa3b554b7820 */ /* 0x000fe20000410000 */
[C---:B------:R-:W-:Y:S01]  /*2cb0*/  FADD.FTZ R89, -R112.reuse, R29 ;  /* 0x0000001d70597221 */ /* 0x040fe20000010100 */
[----:B------:R-:W-:Y:S01]  /*2cc0*/  FADD.FTZ R87, -R112, R28 ;  /* 0x0000001c70577221 */ /* 0x000fe20000010100 */
[----:B------:R-:W0:Y:S01]  /*2cd0*/  MUFU.RCP R65, R65 ;  /* 0x0000004100417308 */ /* 0x000e220000001000 */
[----:B---3--:R-:W-:Y:S01]  /*2ce0*/  FFMA.FTZ R77, R109, R66, R9 ;  /* 0x000000426d4d7223 */ /* 0x008fe20000010009 */
[----:B--2---:R-:W-:Y:S01]  /*2cf0*/  FADD.FTZ R92, R92, 1 ;  /* 0x3f8000005c5c7421 */ /* 0x004fe20000010000 */
[----:B------:R-:W-:Y:S01]  /*2d00*/  FFMA.FTZ R78, R108, R69, R8 ;  /* 0x000000456c4e7223 */ /* 0x000fe20000010008 */
[----:B------:R-:W-:Y:S01]  /*2d10*/  FADD.FTZ R125, -R112, R33 ;  /* 0x00000021707d7221 */ /* 0x000fe20000010100 */
[----:B------:R-:W-:Y:S01]  /*2d20*/  FMUL.FTZ R91, R77, -1.4426950216293334961 ;  /* 0xbfb8aa3b4d5b7820 */ /* 0x000fe20000410000 */
[----:B----4-:R-:W-:Y:S01]  /*2d30*/  FADD.FTZ R95, R95, 1 ;  /* 0x3f8000005f5f7421 */ /* 0x010fe20000010000 */
[----:B------:R-:W-:Y:S01]  /*2d40*/  FMUL.FTZ R79, R78, -1.4426950216293334961 ;  /* 0xbfb8aa3b4e4f7820 */ /* 0x000fe20000410000 */
[----:B------:R-:W1:Y:S04]  /*2d50*/  MUFU.EX2 R63, R63 ;  /* 0x0000003f003f7308 */ /* 0x000e680000000800 */
[----:B------:R2:W3:Y:S04]  /*2d60*/  MUFU.EX2 R93, R75 ;  /* 0x0000004b005d7308 */ /* 0x0004e80000000800 */
[----:B------:R-:W4:Y:S01]  /*2d70*/  MUFU.EX2 R117, R91 ;  /* 0x0000005b00757308 */ /* 0x000f220000000800 */
[----:B0-----:R-:W-:-:S03]  /*2d80*/  FADD.FTZ R67, -R65, 1 ;  /* 0x3f80000041437421 */ /* 0x001fc60000010100 */
[----:B------:R-:W-:Y:S01]  /*2d90*/  MUFU.RCP R92, R92 ;  /* 0x0000005c005c7308 */ /* 0x000fe20000001000 */
[----:B--2---:R-:W-:Y:S01]  /*2da0*/  FMUL.FTZ R75, R2, R65 ;  /* 0x00000041024b7220 */ /* 0x004fe20000410000 */
[----:B------:R-:W-:Y:S01]  /*2db0*/  FFMA.FTZ R82, R62, R67, 1 ;  /* 0x3f8000003e527423 */ /* 0x000fe20000010043 */
[----:B------:R-:W-:Y:S01]  /*2dc0*/  FADD.FTZ R67, -R112, R24 ;  /* 0x0000001870437221 */ /* 0x000fe20000010100 */
[----:B-1----:R-:W-:Y:S01]  /*2dd0*/  FADD.FTZ R74, R63, 1 ;  /* 0x3f8000003f4a7421 */ /* 0x002fe20000010000 */
[----:B------:R-:W-:Y:S01]  /*2de0*/  FMUL.FTZ R62, R76, -1.4426950216293334961 ;  /* 0xbfb8aa3b4c3e7820 */ /* 0x000fe20000410000 */
[-C--:B------:R-:W-:Y:S01]  /*2df0*/  FMUL.FTZ R63, R87, R116.reuse ;  /* 0x00000074573f7220 */ /* 0x080fe20000410000 */
[----:B------:R-:W-:Y:S01]  /*2e00*/  FMUL.FTZ R67, R67, R116 ;  /* 0x0000007443437220 */ /* 0x000fe20000410000 */
[----:B------:R0:W1:Y:S01]  /*2e10*/  MUFU.EX2 R110, R79 ;  /* 0x0000004f006e7308 */ /* 0x0000620000000800 */
[----:B---3--:R-:W-:Y:S01]  /*2e20*/  FADD.FTZ R93, R93, 1 ;  /* 0x3f8000005d5d7421 */ /* 0x008fe20000010000 */
[----:B------:R-:W-:Y:S01]  /*2e30*/  FADD.FTZ R65, -R112, R32 ;  /* 0x0000002070417221 */ /* 0x000fe20000010100 */
[--C-:B------:R-:W-:Y:S01]  /*2e40*/  FFMA.FTZ R80, R108, R67, R8.reuse ;  /* 0x000000436c507223 */ /* 0x100fe20000010008 */
[----:B------:R-:W2:Y:S01]  /*2e50*/  MUFU.RCP R74, R74 ;  /* 0x0000004a004a7308 */ /* 0x000ea20000001000 */
[----:B------:R-:W-:Y:S01]  /*2e60*/  FMUL.FTZ R75, R75, R82 ;  /* 0x000000524b4b7220 */ /* 0x000fe20000410000 */
[----:B------:R-:W-:Y:S01]  /*2e70*/  FMUL.FTZ R65, R65, R116 ;  /* 0x0000007441417220 */ /* 0x000fe20000410000 */
[----:B------:R-:W-:Y:S01]  /*2e80*/  FMUL.FTZ R90, R80, -1.4426950216293334961 ;  /* 0xbfb8aa3b505a7820 */ /* 0x000fe20000410000 */
[----:B----4-:R-:W-:Y:S01]  /*2e90*/  FADD.FTZ R117, R117, 1 ;  /* 0x3f80000075757421 */ /* 0x010fe20000010000 */
[C-C-:B0-----:R-:W-:Y:S01]  /*2ea0*/  FFMA.FTZ R79, R108.reuse, R63, R8.reuse ;  /* 0x0000003f6c4f7223 */ /* 0x141fe20000010008 */
[----:B------:R-:W-:-:S02]  /*2eb0*/  FFMA.FTZ R82, R108, R65, R8 ;  /* 0x000000416c527223 */ /* 0x000fc40000010008 */
[----:B------:R0:W-:Y:S01]  /*2ec0*/  MUFU.EX2 R113, R90 ;  /* 0x0000005a00717308 */ /* 0x0001e20000000800 */
[----:B------:R-:W-:Y:S01]  /*2ed0*/  FMUL.FTZ R94, R79, -1.4426950216293334961 ;  /* 0xbfb8aa3b4f5e7820 */ /* 0x000fe20000410000 */
[----:B-1----:R-:W-:Y:S01]  /*2ee0*/  FADD.FTZ R110, R110, 1 ;  /* 0x3f8000006e6e7421 */ /* 0x002fe20000010000 */
[----:B------:R-:W-:Y:S01]  /*2ef0*/  FMUL.FTZ R123, R82, -1.4426950216293334961 ;  /* 0xbfb8aa3b527b7820 */ /* 0x000fe20000410000 */
[----:B------:R1:W3:Y:S04]  /*2f00*/  MUFU.EX2 R111, R62 ;  /* 0x0000003e006f7308 */ /* 0x0002e80000000800 */
[----:B------:R-:W4:Y:S01]  /*2f10*/  MUFU.RCP R93, R93 ;  /* 0x0000005d005d7308 */ /* 0x000f220000001000 */
[----:B0-----:R-:W-:Y:S01]  /*2f20*/  FADD.FTZ R90, R84, 1 ;  /* 0x3f800000545a7421 */ /* 0x001fe20000010000 */
[----:B-1----:R-:W-:Y:S01]  /*2f30*/  FMUL.FTZ R62, R89, R116 ;  /* 0x00000074593e7220 */ /* 0x002fe20000410000 */
[----:B--2---:R-:W-:Y:S01]  /*2f40*/  FADD.FTZ R89, -R74, 1 ;  /* 0x3f8000004a597421 */ /* 0x004fe20000010100 */
[----:B------:R-:W-:-:S04]  /*2f50*/  FMUL.FTZ R74, R3, R74 ;  /* 0x0000004a034a7220 */ /* 0x000fc80000410000 */
[----:B------:R4:W0:Y:S01]  /*2f60*/  MUFU.RCP R91, R90 ;  /* 0x0000005a005b7308 */ /* 0x0008220000001000 */
[--C-:B------:R-:W-:Y:S01]  /*2f70*/  FFMA.FTZ R81, R109, R62, R9.reuse ;  /* 0x0000003e6d517223 */ /* 0x100fe20000010009 */
[----:B------:R-:W-:Y:S01]  /*2f80*/  FFMA.FTZ R89, R64, R89, 1 ;  /* 0x3f80000040597423 */ /* 0x000fe20000010059 */
[----:B---3--:R-:W-:Y:S01]  /*2f90*/  FADD.FTZ R111, R111, 1 ;  /* 0x3f8000006f6f7421 */ /* 0x008fe20000010000 */
[----:B------:R-:W-:Y:S01]  /*2fa0*/  FADD.FTZ R113, R113, 1 ;  /* 0x3f80000071717421 */ /* 0x000fe20000010000 */
[----:B------:R-:W-:Y:S01]  /*2fb0*/  FMUL.FTZ R87, R81, -1.4426950216293334961 ;  /* 0xbfb8aa3b51577820 */ /* 0x000fe20000410000 */
[----:B------:R-:W-:Y:S01]  /*2fc0*/  FMUL.FTZ R74, R74, R89 ;  /* 0x000000594a4a7220 */ /* 0x000fe20000410000 */
[----:B------:R-:W-:Y:S01]  /*2fd0*/  FMUL.FTZ R64, R125, R116 ;  /* 0x000000747d407220 */ /* 0x000fe20000410000 */
[----:B------:R1:W2:Y:S01]  /*2fe0*/  MUFU.EX2 R122, R94 ;  /* 0x0000005e007a7308 */ /* 0x0002a20000000800 */
[----:B----4-:R-:W-:Y:S02]  /*2ff0*/  FMUL.FTZ R90, R18, R93 ;  /* 0x0000005d125a7220 */ /* 0x010fe40000410000 */
[----:B------:R-:W-:Y:S01]  /*3000*/  FFMA.FTZ R84, R109, R64, R9 ;  /* 0x000000406d547223 */ /* 0x000fe20000010009 */
[----:B------:R-:W3:Y:S03]  /*3010*/  MUFU.EX2 R123, R123 ;  /* 0x0000007b007b7308 */ /* 0x000ee60000000800 */
[----:B------:R-:W-:Y:S01]  /*3020*/  FMUL.FTZ R124, R84, -1.4426950216293334961 ;  /* 0xbfb8aa3b547c7820 */ /* 0x000fe20000410000 */
[----:B------:R-:W4:Y:S01]  /*3030*/  MUFU.EX2 R87, R87 ;  /* 0x0000005700577308 */ /* 0x000f220000000800 */
[----:B0-----:R-:W-:Y:S01]  /*3040*/  FADD.FTZ R89, -R91, 1 ;  /* 0x3f8000005b597421 */ /* 0x001fe20000010100 */
[----:B-1----:R-:W-:Y:S01]  /*3050*/  FMUL.FTZ R94, R14, R91 ;  /* 0x0000005b0e5e7220 */ /* 0x002fe20000410000 */
[----:B------:R-:W-:Y:S01]  /*3060*/  FMUL.FTZ R91, R15, R92 ;  /* 0x0000005c0f5b7220 */ /* 0x000fe20000410000 */
[----:B------:R-:W-:Y:S01]  /*3070*/  MUFU.RCP R113, R113 ;  /* 0x0000007100717308 */ /* 0x000fe20000001000 */
[----:B------:R-:W-:Y:S01]  /*3080*/  FFMA.FTZ R89, R88, R89, 1 ;  /* 0x3f80000058597423 */ /* 0x000fe20000010059 */
[----:B--2---:R-:W-:-:S03]  /*3090*/  FADD.FTZ R122, R122, 1 ;  /* 0x3f8000007a7a7421 */ /* 0x004fc60000010000 */
[----:B------:R-:W-:Y:S01]  /*30a0*/  FMUL.FTZ R94, R94, R89 ;  /* 0x000000595e5e7220 */ /* 0x000fe20000410000 */
[----:B------:R-:W-:Y:S01]  /*30b0*/  FADD.FTZ R89, -R92, 1 ;  /* 0x3f8000005c597421 */ /* 0x000fe20000010100 */
[----:B---3--:R-:W-:Y:S01]  /*30c0*/  FADD.FTZ R123, R123, 1 ;  /* 0x3f8000007b7b7421 */ /* 0x008fe20000010000 */
[----:B------:R-:W0:Y:S01]  /*30d0*/  MUFU.RCP R88, R95 ;  /* 0x0000005f00587308 */ /* 0x000e220000001000 */
[----:B----4-:R-:W-:Y:S01]  /*30e0*/  FADD.FTZ R87, R87, 1 ;  /* 0x3f80000057577421 */ /* 0x010fe20000010000 */
[----:B------:R-:W-:-:S04]  /*30f0*/  FFMA.FTZ R86, R86, R89, 1 ;  /* 0x3f80000056567423 */ /* 0x000fc80000010059 */
[----:B------:R-:W-:Y:S01]  /*3100*/  FMUL.FTZ R91, R91, R86 ;  /* 0x000000565b5b7220 */ /* 0x000fe20000410000 */
[----:B------:R-:W-:Y:S01]  /*3110*/  FADD.FTZ R86, -R93, 1 ;  /* 0x3f8000005d567421 */ /* 0x000fe20000010100 */
[----:B------:R-:W1:Y:S03]  /*3120*/  MUFU.RCP R89, R110 ;  /* 0x0000006e00597308 */ /* 0x000e660000001000 */
[----:B------:R-:W-:-:S04]  /*3130*/  FFMA.FTZ R85, R85, R86, 1 ;  /* 0x3f80000055557423 */ /* 0x000fc80000010056 */
[----:B------:R-:W-:Y:S01]  /*3140*/  FMUL.FTZ R90, R90, R85 ;  /* 0x000000555a5a7220 */ /* 0x000fe20000410000 */
[----:B------:R-:W2:Y:S01]  /*3150*/  MUFU.RCP R92, R111 ;  /* 0x0000006f005c7308 */ /* 0x000ea20000001000 */
[----:B0-----:R-:W-:Y:S01]  /*3160*/  FADD.FTZ R86, -R88, 1 ;  /* 0x3f80000058567421 */ /* 0x001fe20000010100 */
[----:B------:R-:W-:-:S03]  /*3170*/  FMUL.FTZ R88, R19, R88 ;  /* 0x0000005813587220 */ /* 0x000fc60000410000 */
[----:B------:R-:W-:-:S03]  /*3180*/  FFMA.FTZ R83, R83, R86, 1 ;  /* 0x3f80000053537423 */ /* 0x000fc60000010056 */
[----:B------:R-:W0:Y:S01]  /*3190*/  MUFU.RCP R86, R117 ;  /* 0x0000007500567308 */ /* 0x000e220000001000 */
[----:B------:R-:W-:Y:S01]  /*31a0*/  FMUL.FTZ R88, R88, R83 ;  /* 0x0000005358587220 */ /* 0x000fe20000410000 */
[----:B-1----:R-:W-:Y:S01]  /*31b0*/  FADD.FTZ R83, -R89, 1 ;  /* 0x3f80000059537421 */ /* 0x002fe20000010100 */
[----:B------:R-:W-:-:S03]  /*31c0*/  FMUL.FTZ R89, R22, R89 ;  /* 0x0000005916597220 */ /* 0x000fc60000410000 */
[----:B------:R-:W-:Y:S02]  /*31d0*/  FFMA.FTZ R78, R78, R83, 1 ;  /* 0x3f8000004e4e7423 */ /* 0x000fe40000010053 */
[----:B------:R-:W1:Y:S01]  /*31e0*/  MUFU.RCP R85, R122 ;  /* 0x0000007a00557308 */ /* 0x000e620000001000 */
[----:B--2---:R-:W-:Y:S01]  /*31f0*/  FADD.FTZ R83, -R92, 1 ;  /* 0x3f8000005c537421 */ /* 0x004fe20000010100 */
[----:B------:R-:W-:Y:S01]  /*3200*/  FMUL.FTZ R89, R89, R78 ;  /* 0x0000004e59597220 */ /* 0x000fe20000410000 */
[----:B------:R-:W-:Y:S01]  /*3210*/  FMUL.FTZ R95, R23, R92 ;  /* 0x0000005c175f7220 */ /* 0x000fe20000410000 */
[----:B------:R-:W-:Y:S01]  /*3220*/  FMUL.FTZ R92, R26, R113 ;  /* 0x000000711a5c7220 */ /* 0x000fe20000410000 */
[----:B------:R-:W-:Y:S01]  /*3230*/  FFMA.FTZ R76, R76, R83, 1 ;  /* 0x3f8000004c4c7423 */ /* 0x000fe20000010053 */
[----:B------:R-:W-:Y:S02]  /*3240*/  FADD.FTZ R83, -R113, 1 ;  /* 0x3f80000071537421 */ /* 0x000fe40000010100 */
[----:B------:R-:W2:Y:S01]  /*3250*/  MUFU.RCP R78, R87 ;  /* 0x00000057004e7308 */ /* 0x000ea20000001000 */
[----:B------:R-:W-:Y:S01]  /*3260*/  FMUL.FTZ R95, R95, R76 ;  /* 0x0000004c5f5f7220 */ /* 0x000fe20000410000 */
[----:B------:R-:W-:Y:S01]  /*3270*/  FFMA.FTZ R83, R80, R83, 1 ;  /* 0x3f80000050537423 */ /* 0x000fe20000010053 */
[----:B0-----:R-:W-:Y:S01]  /*3280*/  FADD.FTZ R76, -R86, 1 ;  /* 0x3f800000564c7421 */ /* 0x001fe20000010100 */
[----:B------:R-:W-:-:S02]  /*3290*/  FMUL.FTZ R110, R27, R86 ;  /* 0x000000561b6e7220 */ /* 0x000fc40000410000 */
[----:B------:R-:W-:Y:S02]  /*32a0*/  FMUL.FTZ R92, R92, R83 ;  /* 0x000000535c5c7220 */ /* 0x000fe40000410000 */
[----:B------:R-:W0:Y:S01]  /*32b0*/  MUFU.RCP R123, R123 ;  /* 0x0000007b007b7308 */ /* 0x000e220000001000 */
[----:B------:R-:W-:Y:S01]  /*32c0*/  FFMA.FTZ R77, R77, R76, 1 ;  /* 0x3f8000004d4d7423 */ /* 0x000fe2000001004c */
[----:B-1----:R-:W-:Y:S01]  /*32d0*/  FADD.FTZ R80, -R85, 1 ;  /* 0x3f80000055507421 */ /* 0x002fe20000010100 */
[----:B------:R-:W-:Y:S01]  /*32e0*/  FMUL.FTZ R93, R30, R85 ;  /* 0x000000551e5d7220 */ /* 0x000fe20000410000 */
[----:B------:R-:W-:Y:S01]  /*32f0*/  FADD.FTZ R85, -R112, R36 ;  /* 0x0000002470557221 */ /* 0x000fe20000010100 */
[----:B------:R-:W-:Y:S01]  /*3300*/  FMUL.FTZ R110, R110, R77 ;  /* 0x0000004d6e6e7220 */ /* 0x000fe20000410000 */
[----:B------:R-:W-:Y:S01]  /*3310*/  FFMA.FTZ R80, R79, R80, 1 ;  /* 0x3f8000004f507423 */ /* 0x000fe20000010050 */
[----:B------:R-:W-:Y:S01]  /*3320*/  FADD.FTZ R77, -R112, R37 ;  /* 0x00000025704d7221 */ /* 0x000fe20000010100 */
[----:B------:R-:W1:Y:S01]  /*3330*/  MUFU.EX2 R124, R124 ;  /* 0x0000007c007c7308 */ /* 0x000e620000000800 */
[----:B------:R-:W-:Y:S01]  /*3340*/  FMUL.FTZ R85, R85, R116 ;  /* 0x0000007455557220 */ /* 0x000fe20000410000 */
[----:B--2---:R-:W-:Y:S01]  /*3350*/  FADD.FTZ R76, -R78, 1 ;  /* 0x3f8000004e4c7421 */ /* 0x004fe20000010100 */
[----:B------:R-:W-:Y:S01]  /*3360*/  FMUL.FTZ R87, R31, R78 ;  /* 0x0000004e1f577220 */ /* 0x000fe20000410000 */
[----:B------:R-:W-:Y:S01]  /*3370*/  FADD.FTZ R83, -R112, R40 ;  /* 0x0000002870537221 */ /* 0x000fe20000010100 */
[----:B------:R-:W-:Y:S01]  /*3380*/  FMUL.FTZ R93, R93, R80 ;  /* 0x000000505d5d7220 */ /* 0x000fe20000410000 */
[----:B------:R-:W-:Y:S01]  /*3390*/  FFMA.FTZ R76, R81, R76, 1 ;  /* 0x3f800000514c7423 */ /* 0x000fe2000001004c */
[----:B0-----:R-:W-:Y:S01]  /*33a0*/  FADD.FTZ R79, -R123, 1 ;  /* 0x3f8000007b4f7421 */ /* 0x001fe20000010100 */
[----:B------:R-:W-:-:S02]  /*33b0*/  FMUL.FTZ R86, R34, R123 ;  /* 0x0000007b22567220 */ /* 0x000fc40000410000 */
[----:B------:R-:W-:Y:S01]  /*33c0*/  FMUL.FTZ R87, R87, R76 ;  /* 0x0000004c57577220 */ /* 0x000fe20000410000 */
[--C-:B------:R-:W-:Y:S01]  /*33d0*/  FFMA.FTZ R76, R108, R85, R8.reuse ;  /* 0x000000556c4c7223 */ /* 0x100fe20000010008 */
[----:B------:R-:W-:Y:S01]  /*33e0*/  FFMA.FTZ R79, R82, R79, 1 ;  /* 0x3f800000524f7423 */ /* 0x000fe2000001004f */
[-C--:B------:R-:W-:Y:S01]  /*33f0*/  FMUL.FTZ R82, R77, R116.reuse ;  /* 0x000000744d527220 */ /* 0x080fe20000410000 */
[----:B-1----:R-:W-:Y:S01]  /*3400*/  FADD.FTZ R124, R124, 1 ;  /* 0x3f8000007c7c7421 */ /* 0x002fe20000010000 */
[----:B------:R-:W-:Y:S01]  /*3410*/  FMUL.FTZ R80, R76, -1.4426950216293334961 ;  /* 0xbfb8aa3b4c507820 */ /* 0x000fe20000410000 */
[----:B------:R-:W-:Y:S01]  /*3420*/  FMUL.FTZ R86, R86, R79 ;  /* 0x0000004f56567220 */ /* 0x000fe20000410000 */
[----:B------:R-:W-:Y:S01]  /*3430*/  FMUL.FTZ R79, R83, R116 ;  /* 0x00000074534f7220 */ /* 0x000fe20000410000 */
[----:B------:R-:W-:Y:S01]  /*3440*/  FADD.FTZ R83, -R112, R41 ;  /* 0x0000002970537221 */ /* 0x000fe20000010100 */
[----:B------:R-:W-:Y:S01]  /*3450*/  FFMA.FTZ R77, R109, R82, R9 ;  /* 0x000000526d4d7223 */ /* 0x000fe20000010009 */
[----:B------:R-:W0:Y:S01]  /*3460*/  MUFU.RCP R124, R124 ;  /* 0x0000007c007c7308 */ /* 0x000e220000001000 */
[----:B------:R-:W-:Y:S01]  /*3470*/  FFMA.FTZ R113, R108, R79, R8 ;  /* 0x0000004f6c717223 */ /* 0x000fe20000010008 */
[----:B------:R-:W-:Y:S01]  /*3480*/  FMUL.FTZ R78, R83, R116 ;  /* 0x00000074534e7220 */ /* 0x000fe20000410000 */
[----:B------:R-:W-:-:S02]  /*3490*/  FMUL.FTZ R111, R77, -1.4426950216293334961 ;  /* 0xbfb8aa3b4d6f7820 */ /* 0x000fc40000410000 */
[----:B------:R-:W-:Y:S01]  /*34a0*/  FMUL.FTZ R122, R113, -1.4426950216293334961 ;  /* 0xbfb8aa3b717a7820 */ /* 0x000fe20000410000 */
[----:B------:R-:W-:Y:S02]  /*34b0*/  FFMA.FTZ R117, R109, R78, R9 ;  /* 0x0000004e6d757223 */ /* 0x000fe40000010009 */
[----:B------:R-:W1:Y:S02]  /*34c0*/  MUFU.EX2 R80, R80 ;  /* 0x0000005000507308 */ /* 0x000e640000000800 */
[----:B------:R-:W-:Y:S02]  /*34d0*/  FMUL.FTZ R123, R117, -1.4426950216293334961 ;  /* 0xbfb8aa3b757b7820 */ /* 0x000fe40000410000 */
[----:B------:R-:W2:Y:S04]  /*34e0*/  MUFU.EX2 R111, R111 ;  /* 0x0000006f006f7308 */ /* 0x000ea80000000800 */
[----:B------:R-:W3:Y:S01]  /*34f0*/  MUFU.EX2 R122, R122 ;  /* 0x0000007a007a7308 */ /* 0x000ee20000000800 */
[----:B0-----:R-:W-:-:S03]  /*3500*/  FADD.FTZ R81, -R124, 1 ;  /* 0x3f8000007c517421 */ /* 0x001fc60000010100 */
[----:B------:R-:W0:Y:S01]  /*3510*/  MUFU.EX2 R123, R123 ;  /* 0x0000007b007b7308 */ /* 0x000e220000000800 */
[----:B-1----:R-:W-:Y:S01]  /*3520*/  FADD.FTZ R83, R80, 1 ;  /* 0x3f80000050537421 */ /* 0x002fe20000010000 */
[----:B------:R-:W-:Y:S01]  /*3530*/  FFMA.FTZ R81, R84, R81, 1 ;  /* 0x3f80000054517423 */ /* 0x000fe20000010051 */
[----:B------:R-:W-:Y:S01]  /*3540*/  FMUL.FTZ R84, R35, R124 ;  /* 0x0000007c23547220 */ /* 0x000fe20000410000 */
[----:B--2---:R-:W-:-:S03]  /*3550*/  FADD.FTZ R80, R111, 1 ;  /* 0x3f8000006f507421 */ /* 0x004fc60000010000 */
[----:B------:R-:W1:Y:S01]  /*3560*/  MUFU.RCP R83, R83 ;  /* 0x0000005300537308 */ /* 0x000e620000001000 */
[----:B------:R-:W-:Y:S01]  /*3570*/  FMUL.FTZ R84, R84, R81 ;  /* 0x0000005154547220 */ /* 0x000fe20000410000 */
[----:B---3--:R-:W-:Y:S01]  /*3580*/  FADD.FTZ R111, R122, 1 ;  /* 0x3f8000007a6f7421 */ /* 0x008fe20000010000 */
[----:B0-----:R-:W-:-:S05]  /*3590*/  FADD.FTZ R124, R123, 1 ;  /* 0x3f8000007b7c7421 */ /* 0x001fca0000010000 */
[----:B------:R-:W0:Y:S08]  /*35a0*/  MUFU.RCP R80, R80 ;  /* 0x0000005000507308 */ /* 0x000e300000001000 */
[----:B------:R-:W2:Y:S01]  /*35b0*/  MUFU.RCP R111, R111 ;  /* 0x0000006f006f7308 */ /* 0x000ea20000001000 */
[----:B-1----:R-:W-:Y:S01]  /*35c0*/  FADD.FTZ R81, -R83, 1 ;  /* 0x3f80000053517421 */ /* 0x002fe20000010100 */
[----:B------:R-:W-:-:S03]  /*35d0*/  FMUL.FTZ R83, R38, R83 ;  /* 0x0000005326537220 */ /* 0x000fc60000410000 */
[----:B------:R-:W-:Y:S01]  /*35e0*/  FFMA.FTZ R76, R76, R81, 1 ;  /* 0x3f8000004c4c7423 */ /* 0x000fe20000010051 */
[----:B------:R-:W-:Y:S02]  /*35f0*/  FADD.FTZ R81, -R112, R44 ;  /* 0x0000002c70517221 */ /* 0x000fe40000010100 */
[----:B------:R-:W1:Y:S01]  /*3600*/  MUFU.RCP R124, R124 ;  /* 0x0000007c007c7308 */ /* 0x000e620000001000 */
[----:B0-----:R-:W-:Y:S01]  /*3610*/  FADD.FTZ R122, -R80, 1 ;  /* 0x3f800000507a7421 */ /* 0x001fe20000010100 */
[----:B------:R-:W-:Y:S01]  /*3620*/  FMUL.FTZ R80, R39, R80 ;  /* 0x0000005027507220 */ /* 0x000fe20000410000 */
[----:B------:R-:W-:Y:S01]  /*3630*/  FMUL.FTZ R83, R83, R76 ;  /* 0x0000004c53537220 */ /* 0x000fe20000410000 */
[----:B------:R-:W-:Y:S01]  /*3640*/  FMUL.FTZ R81, R81, R116 ;  /* 0x0000007451517220 */ /* 0x000fe20000410000 */
[----:B------:R-:W-:Y:S01]  /*3650*/  FFMA.FTZ R77, R77, R122, 1 ;  /* 0x3f8000004d4d7423 */ /* 0x000fe2000001007a */
[----:B--2---:R-:W-:-:S03]  /*3660*/  FADD.FTZ R76, -R111, 1 ;  /* 0x3f8000006f4c7421 */ /* 0x004fc60000010100 */
[----:B------:R-:W-:Y:S01]  /*3670*/  FMUL.FTZ R80, R80, R77 ;  /* 0x0000004d50507220 */ /* 0x000fe20000410000 */
[----:B------:R-:W-:Y:S01]  /*3680*/  FMUL.FTZ R77, R42, R111 ;  /* 0x0000006f2a4d7220 */ /* 0x000fe20000410000 */
[----:B------:R-:W-:Y:S01]  /*3690*/  FMUL.FTZ R111, R109, R74 ;  /* 0x0000004a6d6f7220 */ /* 0x000fe20000410000 */
[----:B------:R-:W-:Y:S01]  /*36a0*/  FFMA.FTZ R76, R113, R76, 1 ;  /* 0x3f800000714c7423 */ /* 0x000fe2000001004c */
[----:B-1----:R-:W-:Y:S01]  /*36b0*/  FADD.FTZ R122, -R124, 1 ;  /* 0x3f8000007c7a7421 */ /* 0x002fe20000010100 */
[----:B------:R-:W-:Y:S02]  /*36c0*/  FMUL.FTZ R124, R43, R124 ;  /* 0x0000007c2b7c7220 */ /* 0x000fe40000410000 */
[----:B------:R-:W-:Y:S01]  /*36d0*/  FMUL.FTZ R77, R77, R76 ;  /* 0x0000004c4d4d7220 */ /* 0x000fe20000410000 */
[----:B------:R-:W-:Y:S01]  /*36e0*/  FFMA.FTZ R117, R117, R122, 1 ;  /* 0x3f80000075757423 */ /* 0x000fe2000001007a */
[----:B------:R-:W-:-:S03]  /*36f0*/  FMUL.FTZ R122, R108, R75 ;  /* 0x0000004b6c7a7220 */ /* 0x000fc60000410000 */
[----:B------:R-:W-:Y:S01]  /*3700*/  FMUL.FTZ R76, R124, R117 ;  /* 0x000000757c4c7220 */ /* 0x000fe20000410000 */
[----:B------:R-:W-:Y:S01]  /*3710*/  FFMA.FTZ R117, R108, R81, R8 ;  /* 0x000000516c757223 */ /* 0x000fe20000010008 */
[----:B------:R-:W-:Y:S01]  /*3720*/  FFMA.FTZ R113, R61, R122, RZ ;  /* 0x0000007a3d717223 */ /* 0x000fe200000100ff */
[----:B------:R-:W-:Y:S02]  /*3730*/  FADD.FTZ R122, RZ, R122 ;  /* 0x0000007aff7a7221 */ /* 0x000fe40000010000 */
[----:B------:R-:W-:Y:S01]  /*3740*/  FMUL.FTZ R123, R117, -1.4426950216293334961 ;  /* 0xbfb8aa3b757b7820 */ /* 0x000fe20000410000 */
[----:B------:R-:W-:Y:S01]  /*3750*/  FFMA.FTZ R124, R60, R111, R113 ;  /* 0x0000006f3c7c7223 */ /* 0x000fe20000010071 */
[----:B------:R-:W-:Y:S01]  /*3760*/  FADD.FTZ R111, R111, R122 ;  /* 0x0000007a6f6f7221 */ /* 0x000fe20000010000 */
[----:B------:R-:W-:Y:S01]  /*3770*/  FFMA.FTZ R122, R61, R75, RZ ;  /* 0x0000004b3d7a7223 */ /* 0x000fe200000100ff */
[----:B------:R-:W-:Y:S01]  /*3780*/  FADD.FTZ R75, RZ, R75 ;  /* 0x0000004bff4b7221 */ /* 0x000fe20000010000 */
[-C--:B------:R-:W-:Y:S01]  /*3790*/  FMUL.FTZ R113, R108, R94.reuse ;  /* 0x0000005e6c717220 */ /* 0x080fe20000410000 */
[----:B------:R-:W0:Y:S01]  /*37a0*/  MUFU.EX2 R123, R123 ;  /* 0x0000007b007b7308 */ /* 0x000e220000000800 */
[----:B------:R-:W-:Y:S01]  /*37b0*/  FFMA.FTZ R122, R73, R94, R122 ;  /* 0x0000005e497a7223 */ /* 0x000fe2000001007a */
[----:B------:R-:W-:Y:S01]  /*37c0*/  FADD.FTZ R75, R75, R94 ;  /* 0x0000005e4b4b7221 */ /* 0x000fe20000010000 */
[----:B------:R-:W-:Y:S01]  /*37d0*/  FFMA.FTZ R124, R73, R113, R124 ;  /* 0x00000071497c7223 */ /* 0x000fe2000001007c */
[----:B------:R-:W-:Y:S01]  /*37e0*/  FADD.FTZ R73, -R112, R45 ;  /* 0x0000002d70497221 */ /* 0x000fe20000010100 */
[----:B------:R-:W-:Y:S01]  /*37f0*/  FADD.FTZ R126, R111, R113 ;  /* 0x000000716f7e7221 */ /* 0x000fe20000010000 */
[----:B------:R-:W-:-:S04]  /*3800*/  FFMA.FTZ R122, R71, R90, R122 ;  /* 0x0000005a477a7223 */ /* 0x000fc8000001007a */
[----:B------:R-:W-:Y:S01]  /*3810*/  FFMA.FTZ R122, R69, R89, R122 ;  /* 0x00000059457a7223 */ /* 0x000fe2000001007a */
[----:B0-----:R-:W-:-:S03]  /*3820*/  FADD.FTZ R125, R123, 1 ;  /* 0x3f8000007b7d7421 */ /* 0x001fc60000010000 */
[----:B------:R-:W-:-:S04]  /*3830*/  FFMA.FTZ R122, R67, R92, R122 ;  /* 0x0000005c437a7223 */ /* 0x000fc8000001007a */
[----:B------:R-:W-:Y:S01]  /*3840*/  FFMA.FTZ R122, R63, R93, R122 ;  /* 0x0000005d3f7a7223 */ /* 0x000fe2000001007a */
[----:B------:R-:W0:Y:S03]  /*3850*/  MUFU.RCP R125, R125 ;  /* 0x0000007d007d7308 */ /* 0x000e260000001000 */
[----:B------:R-:W-:-:S04]  /*3860*/  FFMA.FTZ R122, R65, R86, R122 ;  /* 0x00000056417a7223 */ /* 0x000fc8000001007a */
[----:B------:R-:W-:-:S04]  /*3870*/  FFMA.FTZ R122, R85, R83, R122 ;  /* 0x00000053557a7223 */ /* 0x000fc8000001007a */
[----:B------:R-:W-:Y:S01]  /*3880*/  FFMA.FTZ R122, R79, R77, R122 ;  /* 0x0000004d4f7a7223 */ /* 0x000fe2000001007a */
[----:B0-----:R-:W-:Y:S01]  /*3890*/  FADD.FTZ R94, -R125, 1 ;  /* 0x3f8000007d5e7421 */ /* 0x001fe20000010100 */
[----:B------:R-:W-:-:S03]  /*38a0*/  FMUL.FTZ R61, R46, R125 ;  /* 0x0000007d2e3d7220 */ /* 0x000fc60000410000 */
[----:B------:R-:W-:-:S04]  /*38b0*/  FFMA.FTZ R94, R117, R94, 1 ;  /* 0x3f800000755e7423 */ /* 0x000fc8000001005e */
[----:B------:R-:W-:Y:S01]  /*38c0*/  FMUL.FTZ R61, R61, R94 ;  /* 0x0000005e3d3d7220 */ /* 0x000fe20000410000 */
[----:B------:R-:W-:Y:S01]  /*38d0*/  FMUL.FTZ R94, R73, R116 ;  /* 0x00000074495e7220 */ /* 0x000fe20000410000 */
[----:B------:R-:W-:Y:S01]  /*38e0*/  FFMA.FTZ R73, R60, R74, RZ ;  /* 0x0000004a3c497223 */ /* 0x000fe200000100ff */
[----:B------:R-:W-:Y:S01]  /*38f0*/  FADD.FTZ R74, RZ, R74 ;  /* 0x0000004aff4a7221 */ /* 0x000fe20000010000 */
[----:B------:R-:W-:Y:S01]  /*3900*/  FFMA.FTZ R122, R81, R61, R122 ;  /* 0x0000003d517a7223 */ /* 0x000fe2000001007a */
[----:B------:R-:W-:Y:S01]  /*3910*/  FFMA.FTZ R117, R109, R94, R9 ;  /* 0x0000005e6d757223 */ /* 0x000fe20000010009 */
[-C--:B------:R-:W-:Y:S01]  /*3920*/  FFMA.FTZ R113, R72, R91.reuse, R73 ;  /* 0x0000005b48717223 */ /* 0x080fe20000010049 */
[----:B------:R-:W-:Y:S01]  /*3930*/  FADD.FTZ R73, -R112, R48 ;  /* 0x0000003070497221 */ /* 0x000fe20000010100 */
[----:B------:R-:W-:Y:S01]  /*3940*/  FADD.FTZ R111, R74, R91 ;  /* 0x0000005b4a6f7221 */ /* 0x000fe20000010000 */
[----:B------:R-:W-:Y:S01]  /*3950*/  FMUL.FTZ R123, R117, -1.4426950216293334961 ;  /* 0xbfb8aa3b757b7820 */ /* 0x000fe20000410000 */
[----:B------:R-:W-:Y:S01]  /*3960*/  FMUL.FTZ R91, R109, R91 ;  /* 0x0000005b6d5b7220 */ /* 0x000fe20000410000 */
[----:B------:R-:W-:Y:S01]  /*3970*/  FMUL.FTZ R73, R73, R116 ;  /* 0x0000007449497220 */ /* 0x000fe20000410000 */
[----:B------:R-:W-:Y:S01]  /*3980*/  FADD.FTZ R74, R75, R90 ;  /* 0x0000005a4b4a7221 */ /* 0x000fe20000010000 */
[----:B------:R-:W-:Y:S01]  /*3990*/  FMUL.FTZ R75, R108, R90 ;  /* 0x0000005a6c4b7220 */ /* 0x000fe20000410000 */
[----:B------:R-:W-:Y:S01]  /*39a0*/  FFMA.FTZ R124, R72, R91, R124 ;  /* 0x0000005b487c7223 */ /* 0x000fe2000001007c */
[----:B------:R-:W0:Y:S01]  /*39b0*/  MUFU.EX2 R123, R123 ;  /* 0x0000007b007b7308 */ /* 0x000e220000000800 */
[----:B------:R-:W-:Y:S01]  /*39c0*/  FFMA.FTZ R72, R108, R73, R8 ;  /* 0x000000496c487223 */ /* 0x000fe20000010008 */
[----:B------:R-:W-:Y:S01]  /*39d0*/  FADD.FTZ R126, R91, R126 ;  /* 0x0000007e5b7e7221 */ /* 0x000fe20000010000 */
[----:B------:R-:W-:Y:S01]  /*39e0*/  FFMA.FTZ R124, R71, R75, R124 ;  /* 0x0000004b477c7223 */ /* 0x000fe2000001007c */
[----:B------:R-:W-:Y:S01]  /*39f0*/  FFMA.FTZ R113, R70, R88, R113 ;  /* 0x0000005846717223 */ /* 0x000fe20000010071 */
[----:B------:R-:W-:Y:S01]  /*3a00*/  FMUL.FTZ R91, R72, -1.4426950216293334961 ;  /* 0xbfb8aa3b485b7820 */ /* 0x000fe20000410000 */
[----:B------:R-:W-:Y:S01]  /*3a10*/  FADD.FTZ R126, R126, R75 ;  /* 0x0000004b7e7e7221 */ /* 0x000fe20000010000 */
[----:B------:R-:W-:Y:S01]  /*3a20*/  FADD.FTZ R90, R111, R88 ;  /* 0x000000586f5a7221 */ /* 0x000fe20000010000 */
[----:B------:R-:W-:-:S03]  /*3a30*/  FFMA.FTZ R113, R68, R95, R113 ;  /* 0x0000005f44717223 */ /* 0x000fc60000010071 */
[----:B------:R-:W1:Y:S01]  /*3a40*/  MUFU.EX2 R91, R91 ;  /* 0x0000005b005b7308 */ /* 0x000e620000000800 */
[----:B------:R-:W-:Y:S01]  /*3a50*/  FFMA.FTZ R113, R66, R110, R113 ;  /* 0x0000006e42717223 */ /* 0x000fe20000010071 */
[----:B0-----:R-:W-:-:S03]  /*3a60*/  FADD.FTZ R125, R123, 1 ;  /* 0x3f8000007b7d7421 */ /* 0x001fc60000010000 */
[----:B------:R-:W-:Y:S01]  /*3a70*/  FFMA.FTZ R113, R62, R87, R113 ;  /* 0x000000573e717223 */ /* 0x000fe20000010071 */
[----:B------:R-:W0:Y:S03]  /*3a80*/  MUFU.RCP R128, R125 ;  /* 0x0000007d00807308 */ /* 0x000e260000001000 */
[----:B------:R-:W-:-:S04]  /*3a90*/  FFMA.FTZ R113, R64, R84, R113 ;  /* 0x0000005440717223 */ /* 0x000fc80000010071 */
[----:B------:R-:W-:-:S04]  /*3aa0*/  FFMA.FTZ R113, R82, R80, R113 ;  /* 0x0000005052717223 */ /* 0x000fc80000010071 */
[----:B------:R-:W-:Y:S01]  /*3ab0*/  FFMA.FTZ R113, R78, R76, R113 ;  /* 0x0000004c4e717223 */ /* 0x000fe20000010071 */
[----:B0-----:R-:W-:-:S04]  /*3ac0*/  FADD.FTZ R60, -R128, 1 ;  /* 0x3f800000803c7421 */ /* 0x001fc80000010100 */
[----:B------:R-:W-:Y:S01]  /*3ad0*/  FFMA.FTZ R117, R117, R60, 1 ;  /* 0x3f80000075757423 */ /* 0x000fe2000001003c */
[----:B------:R-:W-:-:S04]  /*3ae0*/  FMUL.FTZ R60, R47, R128 ;  /* 0x000000802f3c7220 */ /* 0x000fc80000410000 */
[----:B------:R-:W-:Y:S01]  /*3af0*/  FMUL.FTZ R60, R60, R117 ;  /* 0x000000753c3c7220 */ /* 0x000fe20000410000 */
[----:B-1----:R-:W-:Y:S01]  /*3b00*/  FADD.FTZ R117, R91, 1 ;  /* 0x3f8000005b757421 */ /* 0x002fe20000010000 */
[----:B------:R-:W-:Y:S02]  /*3b10*/  FADD.FTZ R91, -R112, R49 ;  /* 0x00000031705b7221 */ /* 0x000fe40000010100 */
[----:B------:R-:W-:-:S03]  /*3b20*/  FFMA.FTZ R113, R94, R60, R113 ;  /* 0x0000003c5e717223 */ /* 0x000fc60000010071 */
[----:B------:R-:W0:Y:S02]  /*3b30*/  MUFU.RCP R117, R117 ;  /* 0x0000007500757308 */ /* 0x000e240000001000 */
[----:B0-----:R-:W-:-:S04]  /*3b40*/  FADD.FTZ R71, -R117, 1 ;  /* 0x3f80000075477421 */ /* 0x001fc80000010100 */
[----:B------:R-:W-:Y:S01]  /*3b50*/  FFMA.FTZ R72, R72, R71, 1 ;  /* 0x3f80000048487423 */ /* 0x000fe20000010047 */
[----:B------:R-:W-:-:S04]  /*3b60*/  FMUL.FTZ R71, R50, R117 ;  /* 0x0000007532477220 */ /* 0x000fc80000410000 */
[----:B------:R-:W-:Y:S01]  /*3b70*/  FMUL.FTZ R71, R71, R72 ;  /* 0x0000004847477220 */ /* 0x000fe20000410000 */
[----:B------:R-:W-:Y:S01]  /*3b80*/  FMUL.FTZ R72, R91, R116 ;  /* 0x000000745b487220 */ /* 0x000fe20000410000 */
[----:B------:R-:W-:Y:S02]  /*3b90*/  FMUL.FTZ R91, R109, R88 ;  /* 0x000000586d5b7220 */ /* 0x000fe40000410000 */
[----:B------:R-:W-:Y:S01]  /*3ba0*/  FFMA.FTZ R122, R73, R71, R122 ;  /* 0x00000047497a7223 */ /* 0x000fe2000001007a */
[----:B------:R-:W-:Y:S01]  /*3bb0*/  FFMA.FTZ R75, R109, R72, R9 ;  /* 0x000000486d4b7223 */ /* 0x000fe20000010009 */
[----:B------:R-:W-:Y:S01]  /*3bc0*/  FFMA.FTZ R124, R70, R91, R124 ;  /* 0x0000005b467c7223 */ /* 0x000fe2000001007c */
[----:B------:R-:W-:Y:S01]  /*3bd0*/  FADD.FTZ R126, R91, R126 ;  /* 0x0000007e5b7e7221 */ /* 0x000fe20000010000 */
[----:B------:R-:W-:Y:S01]  /*3be0*/  FADD.FTZ R91, R74, R89 ;  /* 0x000000594a5b7221 */ /* 0x000fe20000010000 */
[----:B------:R-:W-:Y:S01]  /*3bf0*/  FMUL.FTZ R117, R75, -1.4426950216293334961 ;  /* 0xbfb8aa3b4b757820 */ /* 0x000fe20000410000 */
[----:B------:R-:W-:-:S04]  /*3c00*/  FMUL.FTZ R89, R108, R89 ;  /* 0x000000596c597220 */ /* 0x000fc80000410000 */
[----:B------:R-:W-:Y:S01]  /*3c10*/  FFMA.FTZ R124, R69, R89, R124 ;  /* 0x00000059457c7223 */ /* 0x000fe2000001007c */
[----:B------:R-:W0:Y:S01]  /*3c20*/  MUFU.EX2 R117, R117 ;  /* 0x0000007500757308 */ /* 0x000e220000000800 */
[----:B------:R-:W-:Y:S01]  /*3c30*/  FADD.FTZ R126, R126, R89 ;  /* 0x000000597e7e7221 */ /* 0x000fe20000010000 */
[----:B0-----:R-:W-:-:S04]  /*3c40*/  FADD.FTZ R123, R117, 1 ;  /* 0x3f800000757b7421 */ /* 0x001fc80000010000 */
[----:B------:R-:W0:Y:S02]  /*3c50*/  MUFU.RCP R128, R123 ;  /* 0x0000007b00807308 */ /* 0x000e240000001000 */
[----:B0-----:R-:W-:-:S04]  /*3c60*/  FADD.FTZ R70, -R128, 1 ;  /* 0x3f80000080467421 */ /* 0x001fc80000010100 */
        /* <DEDUP_REMOVED lines=9> */
[----:B0-----:R-:W-:Y:S01]  /*3d00*/  FADD.FTZ R117, R111, 1 ;  /* 0x3f8000006f757421 */ /* 0x001fe20000010000 */
[----:B------:R-:W-:-:S04]  /*3d10*/  FADD.FTZ R111, -R112, R53 ;  /* 0x00000035706f7221 */ /* 0x000fc80000010100 */
[----:B------:R-:W-:Y:S01]  /*3d20*/  FMUL.FTZ R74, R111, R116 ;  /* 0x000000746f4a7220 */ /* 0x000fe20000410000 */
[----:B------:R-:W0:Y:S01]  /*3d30*/  MUFU.RCP R117, R117 ;  /* 0x0000007500757308 */ /* 0x000e220000001000 */
[----:B------:R-:W-:Y:S01]  /*3d40*/  FADD.FTZ R111, R90, R95 ;  /* 0x0000005f5a6f7221 */ /* 0x000fe20000010000 */
[----:B------:R-:W-:Y:S01]  /*3d50*/  FMUL.FTZ R95, R109, R95 ;  /* 0x0000005f6d5f7220 */ /* 0x000fe20000410000 */
[----:B------:R-:W-:Y:S01]  /*3d60*/  FADD.FTZ R90, R91, R92 ;  /* 0x0000005c5b5a7221 */ /* 0x000fe20000010000 */
[----:B------:R-:W-:Y:S01]  /*3d70*/  FMUL.FTZ R91, R108, R92 ;  /* 0x0000005c6c5b7220 */ /* 0x000fe20000410000 */
[----:B------:R-:W-:Y:S01]  /*3d80*/  FADD.FTZ R92, R111, R110 ;  /* 0x0000006e6f5c7221 */ /* 0x000fe20000010000 */
[----:B------:R-:W-:Y:S01]  /*3d90*/  FFMA.FTZ R124, R68, R95, R124 ;  /* 0x0000005f447c7223 */ /* 0x000fe2000001007c */
[----:B------:R-:W-:-:S03]  /*3da0*/  FADD.FTZ R126, R95, R126 ;  /* 0x0000007e5f7e7221 */ /* 0x000fc60000010000 */
[----:B------:R-:W-:Y:S01]  /*3db0*/  FFMA.FTZ R124, R67, R91, R124 ;  /* 0x0000005b437c7223 */ /* 0x000fe2000001007c */
[----:B------:R-:W-:Y:S01]  /*3dc0*/  FADD.FTZ R126, R126, R91 ;  /* 0x0000005b7e7e7221 */ /* 0x000fe20000010000 */
[----:B0-----:R-:W-:-:S04]  /*3dd0*/  FADD.FTZ R69, -R117, 1 ;  /* 0x3f80000075457421 */ /* 0x001fc80000010100 */
[----:B------:R-:W-:Y:S01]  /*3de0*/  FFMA.FTZ R88, R88, R69, 1 ;  /* 0x3f80000058587423 */ /* 0x000fe20000010045 */
[----:B------:R-:W-:-:S04]  /*3df0*/  FMUL.FTZ R69, R54, R117 ;  /* 0x0000007536457220 */ /* 0x000fc80000410000 */
[----:B------:R-:W-:Y:S01]  /*3e00*/  FMUL.FTZ R69, R69, R88 ;  /* 0x0000005845457220 */ /* 0x000fe20000410000 */
[----:B------:R-:W-:-:S03]  /*3e10*/  FFMA.FTZ R88, R109, R74, R9 ;  /* 0x0000004a6d587223 */ /* 0x000fc60000010009 */
[----:B------:R-:W-:Y:S01]  /*3e20*/  FFMA.FTZ R122, R75, R69, R122 ;  /* 0x000000454b7a7223 */ /* 0x000fe2000001007a */
[----:B------:R-:W-:-:S06]  /*3e30*/  FMUL.FTZ R89, R88, -1.4426950216293334961 ;  /* 0xbfb8aa3b58597820 */ /* 0x000fcc0000410000 */
[----:B------:R-:W0:Y:S02]  /*3e40*/  MUFU.EX2 R89, R89 ;  /* 0x0000005900597308 */ /* 0x000e240000000800 */
[----:B0-----:R-:W-:Y:S01]  /*3e50*/  FADD.FTZ R117, R89, 1 ;  /* 0x3f80000059757421 */ /* 0x001fe20000010000 */
[----:B------:R-:W-:-:S03]  /*3e60*/  FADD.FTZ R89, -R112, R56 ;  /* 0x0000003870597221 */ /* 0x000fc60000010100 */
[----:B------:R-:W0:Y:S01]  /*3e70*/  MUFU.RCP R128, R117 ;  /* 0x0000007500807308 */ /* 0x000e220000001000 */
[----:B------:R-:W-:Y:S01]  /*3e80*/  FMUL.FTZ R89, R89, R116 ;  /* 0x0000007459597220 */ /* 0x000fe20000410000 */
[----:B0-----:R-:W-:Y:S01]  /*3e90*/  FADD.FTZ R123, -R128, 1 ;  /* 0x3f800000807b7421 */ /* 0x001fe20000010100 */
[----:B------:R-:W-:-:S03]  /*3ea0*/  FMUL.FTZ R68, R55, R128 ;  /* 0x0000008037447220 */ /* 0x000fc60000410000 */
[----:B------:R-:W-:Y:S01]  /*3eb0*/  FFMA.FTZ R123, R88, R123, 1 ;  /* 0x3f800000587b7423 */ /* 0x000fe2000001007b */
[----:B------:R-:W-:-:S03]  /*3ec0*/  FFMA.FTZ R88, R108, R89, R8 ;  /* 0x000000596c587223 */ /* 0x000fc60000010008 */
[----:B------:R-:W-:Y:S01]  /*3ed0*/  FMUL.FTZ R68, R68, R123 ;  /* 0x0000007b44447220 */ /* 0x000fe20000410000 */
[----:B------:R-:W-:-:S03]  /*3ee0*/  FMUL.FTZ R95, R88, -1.4426950216293334961 ;  /* 0xbfb8aa3b585f7820 */ /* 0x000fc60000410000 */
[----:B------:R-:W-:-:S03]  /*3ef0*/  FFMA.FTZ R113, R74, R68, R113 ;  /* 0x000000444a717223 */ /* 0x000fc60000010071 */
[----:B------:R-:W0:Y:S02]  /*3f00*/  MUFU.EX2 R95, R95 ;  /* 0x0000005f005f7308 */ /* 0x000e240000000800 */
[----:B0-----:R-:W-:Y:S01]  /*3f10*/  FADD.FTZ R117, R95, 1 ;  /* 0x3f8000005f757421 */ /* 0x001fe20000010000 */
[----:B------:R-:W-:-:S05]  /*3f20*/  FADD.FTZ R95, -R112, R57 ;  /* 0x00000039705f7221 */ /* 0x000fca0000010100 */
        /* <DEDUP_REMOVED lines=17> */
[----:B------:R-:W-:Y:S01]  /*4040*/  FADD.FTZ R93, R92, R87 ;  /* 0x000000575c5d7221 */ /* 0x000fe20000010000 */
[----:B------:R-:W-:Y:S01]  /*4050*/  FADD.FTZ R92, R95, R86 ;  /* 0x000000565f5c7221 */ /* 0x000fe20000010000 */
[----:B------:R-:W-:-:S03]  /*4060*/  FMUL.FTZ R95, R108, R86 ;  /* 0x000000566c5f7220 */ /* 0x000fc60000410000 */
[----:B------:R-:W-:-:S04]  /*4070*/  FADD.FTZ R92, R92, R83 ;  /* 0x000000535c5c7221 */ /* 0x000fc80000010000 */
[----:B------:R-:W-:Y:S01]  /*4080*/  FADD.FTZ R92, R92, R77 ;  /* 0x0000004d5c5c7221 */ /* 0x000fe20000010000 */
[----:B------:R-:W-:Y:S01]  /*4090*/  FMUL.FTZ R77, R108, R77 ;  /* 0x0000004d6c4d7220 */ /* 0x000fe20000410000 */
[----:B0-----:R-:W-:Y:S02]  /*40a0*/  FADD.FTZ R123, R117, 1 ;  /* 0x3f800000757b7421 */ /* 0x001fe40000010000 */
[----:B------:R-:W-:Y:S01]  /*40b0*/  FADD.FTZ R92, R92, R61 ;  /* 0x0000003d5c5c7221 */ /* 0x000fe20000010000 */
[----:B------:R-:W-:Y:S01]  /*40c0*/  FMUL.FTZ R61, R108, R61 ;  /* 0x0000003d6c3d7220 */ /* 0x000fe20000410000 */
[----:B------:R-:W0:Y:S02]  /*40d0*/  MUFU.RCP R128, R123 ;  /* 0x0000007b00807308 */ /* 0x000e240000001000 */
[----:B------:R-:W-:-:S04]  /*40e0*/  FADD.FTZ R92, R92, R71 ;  /* 0x000000475c5c7221 */ /* 0x000fc80000010000 */
[----:B------:R-:W-:-:S04]  /*40f0*/  FADD.FTZ R92, R92, R69 ;  /* 0x000000455c5c7221 */ /* 0x000fc80000010000 */
[----:B------:R-:W-:Y:S01]  /*4100*/  FADD.FTZ R92, R92, R67 ;  /* 0x000000435c5c7221 */ /* 0x000fe20000010000 */
        /* <DEDUP_REMOVED lines=14> */
[----:B------:R-:W-:-:S04]  /*41f0*/  FMUL.FTZ R111, R109, R87 ;  /* 0x000000576d6f7220 */ /* 0x000fc80000410000 */
[----:B------:R-:W-:Y:S01]  /*4200*/  FFMA.FTZ R124, R62, R111, R124 ;  /* 0x0000006f3e7c7223 */ /* 0x000fe2000001007c */
[----:B------:R-:W-:-:S03]  /*4210*/  FADD.FTZ R126, R111, R126 ;  /* 0x0000007e6f7e7221 */ /* 0x000fc60000010000 */
[----:B------:R-:W-:Y:S01]  /*4220*/  FFMA.FTZ R124, R65, R95, R124 ;  /* 0x0000005f417c7223 */ /* 0x000fe2000001007c */
[----:B------:R-:W-:Y:S01]  /*4230*/  FADD.FTZ R126, R126, R95 ;  /* 0x0000005f7e7e7221 */ /* 0x000fe20000010000 */
[----:B------:R-:W-:Y:S01]  /*4240*/  FADD.FTZ R95, R93, R84 ;  /* 0x000000545d5f7221 */ /* 0x000fe20000010000 */
[----:B0-----:R-:W-:-:S04]  /*4250*/  FADD.FTZ R63, -R117, 1 ;  /* 0x3f800000753f7421 */ /* 0x001fc80000010100 */
[----:B------:R-:W-:Y:S01]  /*4260*/  FFMA.FTZ R110, R110, R63, 1 ;  /* 0x3f8000006e6e7423 */ /* 0x000fe2000001003f */
[----:B------:R-:W-:-:S04]  /*4270*/  FMUL.FTZ R63, R98, R117 ;  /* 0x00000075623f7220 */ /* 0x000fc80000410000 */
[----:B------:R-:W-:Y:S01]  /*4280*/  FMUL.FTZ R63, R63, R110 ;  /* 0x0000006e3f3f7220 */ /* 0x000fe20000410000 */
[----:B------:R-:W-:-:S03]  /*4290*/  FFMA.FTZ R110, R109, R90, R9 ;  /* 0x0000005a6d6e7223 */ /* 0x000fc60000010009 */
[----:B------:R-:W-:Y:S01]  /*42a0*/  FFMA.FTZ R122, R91, R63, R122 ;  /* 0x0000003f5b7a7223 */ /* 0x000fe2000001007a */
[----:B------:R-:W-:Y:S01]  /*42b0*/  FMUL.FTZ R117, R110, -1.4426950216293334961 ;  /* 0xbfb8aa3b6e757820 */ /* 0x000fe20000410000 */
[----:B------:R-:W-:-:S05]  /*42c0*/  FADD.FTZ R92, R92, R63 ;  /* 0x0000003f5c5c7221 */ /* 0x000fca0000010000 */
[----:B------:R-:W0:Y:S02]  /*42d0*/  MUFU.EX2 R117, R117 ;  /* 0x0000007500757308 */ /* 0x000e240000000800 */
[----:B0-----:R-:W-:-:S04]  /*42e0*/  FADD.FTZ R123, R117, 1 ;  /* 0x3f800000757b7421 */ /* 0x001fc80000010000 */
[----:B------:R-:W0:Y:S02]  /*42f0*/  MUFU.RCP R128, R123 ;  /* 0x0000007b00807308 */ /* 0x000e240000001000 */
[----:B0-----:R-:W-:Y:S01]  /*4300*/  FADD.FTZ R87, -R128, 1 ;  /* 0x3f80000080577421 */ /* 0x001fe20000010100 */
[----:B------:R-:W-:-:S03]  /*4310*/  FMUL.FTZ R62, R99, R128 ;  /* 0x00000080633e7220 */ /* 0x000fc60000410000 */
[----:B------:R-:W-:-:S04]  /*4320*/  FFMA.FTZ R87, R110, R87, 1 ;  /* 0x3f8000006e577423 */ /* 0x000fc80000010057 */
        /* <DEDUP_REMOVED lines=13> */
[----:B------:R-:W-:Y:S01]  /*4400*/  FADD.FTZ R126, R111, R126 ;  /* 0x0000007e6f7e7221 */ /* 0x000fe20000010000 */
[----:B------:R-:W-:-:S04]  /*4410*/  FMUL.FTZ R111, R108, R83 ;  /* 0x000000536c6f7220 */ /* 0x000fc80000410000 */
[----:B------:R-:W-:Y:S01]  /*4420*/  FFMA.FTZ R124, R85, R111, R124 ;  /* 0x0000006f557c7223 */ /* 0x000fe2000001007c */
[----:B------:R-:W-:Y:S01]  /*4430*/  FADD.FTZ R85, -R112, R105 ;  /* 0x0000006970557221 */ /* 0x000fe20000010100 */
[----:B------:R-:W-:Y:S01]  /*4440*/  FADD.FTZ R126, R126, R111 ;  /* 0x0000006f7e7e7221 */ /* 0x000fe20000010000 */
[----:B------:R-:W-:Y:S01]  /*4450*/  FMUL.FTZ R111, R109, R80 ;  /* 0x000000506d6f7220 */ /* 0x000fe20000410000 */
[----:B0-----:R-:W-:-:S03]  /*4460*/  FADD.FTZ R65, -R117, 1 ;  /* 0x3f80000075417421 */ /* 0x001fc60000010100 */
[----:B------:R-:W-:Y:S01]  /*4470*/  FFMA.FTZ R124, R82, R111, R124 ;  /* 0x0000006f527c7223 */ /* 0x000fe2000001007c */
[----:B------:R-:W-:Y:S01]  /*4480*/  FADD.FTZ R126, R111, R126 ;  /* 0x0000007e6f7e7221 */ /* 0x000fe20000010000 */
[----:B------:R-:W-:Y:S01]  /*4490*/  FFMA.FTZ R110, R110, R65, 1 ;  /* 0x3f8000006e6e7423 */ /* 0x000fe20000010041 */
[----:B------:R-:W-:Y:S01]  /*44a0*/  FMUL.FTZ R65, R102, R117 ;  /* 0x0000007566417220 */ /* 0x000fe20000410000 */
        /* <DEDUP_REMOVED lines=8> */
[----:B------:R-:W-:Y:S01]  /*4530*/  FMUL.FTZ R117, R110, -1.4426950216293334961 ;  /* 0xbfb8aa3b6e757820 */ /* 0x000fe20000410000 */
[----:B------:R-:W-:Y:S01]  /*4540*/  FFMA.FTZ R124, R81, R61, R124 ;  /* 0x0000003d517c7223 */ /* 0x000fe2000001007c */
[----:B------:R-:W-:Y:S01]  /*4550*/  FADD.FTZ R126, R126, R61 ;  /* 0x0000003d7e7e7221 */ /* 0x000fe20000010000 */
[----:B------:R-:W-:Y:S01]  /*4560*/  FMUL.FTZ R61, R108, R71 ;  /* 0x000000476c3d7220 */ /* 0x000fe20000410000 */
[----:B------:R-:W-:Y:S01]  /*4570*/  FMUL.FTZ R71, R109, R68 ;  /* 0x000000446d477220 */ /* 0x000fe20000410000 */
[----:B------:R-:W-:Y:S01]  /*4580*/  FFMA.FTZ R124, R94, R77, R124 ;  /* 0x0000004d5e7c7223 */ /* 0x000fe2000001007c */
[----:B------:R-:W0:Y:S01]  /*4590*/  MUFU.EX2 R117, R117 ;  /* 0x0000007500757308 */ /* 0x000e220000000800 */
[----:B------:R-:W-:Y:S01]  /*45a0*/  FADD.FTZ R126, R77, R126 ;  /* 0x0000007e4d7e7221 */ /* 0x000fe20000010000 */
[----:B------:R-:W-:Y:S01]  /*45b0*/  FFMA.FTZ R122, R87, R65, R122 ;  /* 0x00000041577a7223 */ /* 0x000fe2000001007a */
[----:B------:R-:W-:Y:S01]  /*45c0*/  FFMA.FTZ R124, R73, R61, R124 ;  /* 0x0000003d497c7223 */ /* 0x000fe2000001007c */
[C---:B------:R-:W-:Y:S01]  /*45d0*/  FMUL.FTZ R73, R109.reuse, R70 ;  /* 0x000000466d497220 */ /* 0x040fe20000410000 */
[----:B------:R-:W-:Y:S01]  /*45e0*/  FADD.FTZ R126, R126, R61 ;  /* 0x0000003d7e7e7221 */ /* 0x000fe20000010000 */
[----:B------:R-:W-:Y:S01]  /*45f0*/  FMUL.FTZ R61, R108, R69 ;  /* 0x000000456c3d7220 */ /* 0x000fe20000410000 */
[----:B------:R-:W-:Y:S01]  /*4600*/  FMUL.FTZ R69, R109, R66 ;  /* 0x000000426d457220 */ /* 0x000fe20000410000 */
[----:B------:R-:W-:Y:S01]  /*4610*/  FFMA.FTZ R124, R72, R73, R124 ;  /* 0x00000049487c7223 */ /* 0x000fe2000001007c */
[----:B------:R-:W-:Y:S01]  /*4620*/  FADD.FTZ R126, R73, R126 ;  /* 0x0000007e497e7221 */ /* 0x000fe20000010000 */
[----:B------:R-:W-:-:S02]  /*4630*/  FADD.FTZ R94, R92, R65 ;  /* 0x000000415c5e7221 */ /* 0x000fc40000010000 */
[----:B------:R-:W-:Y:S01]  /*4640*/  FFMA.FTZ R124, R75, R61, R124 ;  /* 0x0000003d4b7c7223 */ /* 0x000fe2000001007c */
[----:B------:R-:W-:Y:S01]  /*4650*/  FADD.FTZ R126, R126, R61 ;  /* 0x0000003d7e7e7221 */ /* 0x000fe20000010000 */
[----:B0-----:R-:W-:Y:S01]  /*4660*/  FADD.FTZ R123, R117, 1 ;  /* 0x3f800000757b7421 */ /* 0x001fe20000010000 */
[----:B------:R-:W-:Y:S01]  /*4670*/  FMUL.FTZ R61, R108, R67 ;  /* 0x000000436c3d7220 */ /* 0x000fe20000410000 */
[----:B------:R-:W-:Y:S01]  /*4680*/  FFMA.FTZ R124, R74, R71, R124 ;  /* 0x000000474a7c7223 */ /* 0x000fe2000001007c */
[----:B------:R-:W-:Y:S01]  /*4690*/  FADD.FTZ R126, R71, R126 ;  /* 0x0000007e477e7221 */ /* 0x000fe20000010000 */
[----:B------:R-:W0:Y:S01]  /*46a0*/  MUFU.RCP R128, R123 ;  /* 0x0000007b00807308 */ /* 0x000e220000001000 */
        /* <DEDUP_REMOVED lines=11> */
[----:B0-----:R-:W-:Y:S01]  /*4760*/  FADD.FTZ R93, -R128, 1 ;  /* 0x3f800000805d7421 */ /* 0x001fe20000010100 */
[----:B------:R-:W-:Y:S01]  /*4770*/  FMUL.FTZ R64, R103, R128 ;  /* 0x0000008067407220 */ /* 0x000fe20000410000 */
[----:B------:R-:W-:Y:S01]  /*4780*/  FFMA.FTZ R67, R87, R61, R124 ;  /* 0x0000003d57437223 */ /* 0x000fe2000001007c */
[----:B------:R-:W-:Y:S01]  /*4790*/  FADD.FTZ R126, R126, R61 ;  /* 0x0000003d7e7e7221 */ /* 0x000fe20000010000 */
[----:B------:R-:W-:-:S04]  /*47a0*/  FFMA.FTZ R93, R110, R93, 1 ;  /* 0x3f8000006e5d7423 */ /* 0x000fc8000001005d */
[----:B------:R-:W-:Y:S01]  /*47b0*/  FMUL.FTZ R64, R64, R93 ;  /* 0x0000005d40407220 */ /* 0x000fe20000410000 */
[----:B------:R-:W-:-:S03]  /*47c0*/  FADD.FTZ R93, -R112, R104 ;  /* 0x00000068705d7221 */ /* 0x000fc60000010100 */
[----:B------:R-:W-:Y:S01]  /*47d0*/  FMUL.FTZ R63, R109, R64 ;  /* 0x000000406d3f7220 */ /* 0x000fe20000410000 */
[----:B------:R-:W-:Y:S01]  /*47e0*/  FMUL.FTZ R93, R93, R116 ;  /* 0x000000745d5d7220 */ /* 0x000fe20000410000 */
[----:B------:R-:W-:Y:S02]  /*47f0*/  FFMA.FTZ R113, R86, R64, R113 ;  /* 0x0000004056717223 */ /* 0x000fe40000010071 */
[----:B------:R-:W-:Y:S01]  /*4800*/  FADD.FTZ R126, R63, R126 ;  /* 0x0000007e3f7e7221 */ /* 0x000fe20000010000 */
        /* <DEDUP_REMOVED lines=9> */
[----:B------:R-:W-:Y:S01]  /*48a0*/  FMUL.FTZ R84, R85, R116 ;  /* 0x0000007455547220 */ /* 0x000fe20000410000 */
[----:B------:R-:W-:Y:S02]  /*48b0*/  FADD.FTZ R85, R95, R80 ;  /* 0x000000505f557221 */ /* 0x000fe40000010000 */
[-C--:B------:R-:W-:Y:S01]  /*48c0*/  FMUL.FTZ R61, R108, R83.reuse ;  /* 0x000000536c3d7220 */ /* 0x080fe20000410000 */
[----:B------:R-:W-:Y:S01]  /*48d0*/  FFMA.FTZ R110, R109, R84, R9 ;  /* 0x000000546d6e7223 */ /* 0x000fe20000010009 */
[----:B------:R-:W-:Y:S01]  /*48e0*/  FADD.FTZ R85, R85, R76 ;  /* 0x0000004c55557221 */ /* 0x000fe20000010000 */
[----:B------:R-:W-:Y:S01]  /*48f0*/  FFMA.FTZ R92, R93, R83, R122 ;  /* 0x000000535d5c7223 */ /* 0x000fe2000001007a */
[----:B------:R-:W-:Y:S01]  /*4900*/  FADD.FTZ R126, R126, R61 ;  /* 0x0000003d7e7e7221 */ /* 0x000fe20000010000 */
[----:B------:R-:W-:Y:S01]  /*4910*/  FMUL.FTZ R117, R110, -1.4426950216293334961 ;  /* 0xbfb8aa3b6e757820 */ /* 0x000fe20000410000 */
[----:B------:R-:W-:Y:S01]  /*4920*/  FADD.FTZ R85, R85, R60 ;  /* 0x0000003c55557221 */ /* 0x000fe20000010000 */
[----:B------:R-:W-:Y:S01]  /*4930*/  FFMA.FTZ R60, R86, R63, R67 ;  /* 0x0000003f563c7223 */ /* 0x000fe20000010043 */
[----:B------:R-:W-:-:S02]  /*4940*/  FADD.FTZ R94, R94, R83 ;  /* 0x000000535e5e7221 */ /* 0x000fc40000010000 */
[----:B------:R-:W-:Y:S01]  /*4950*/  FADD.FTZ R85, R85, R70 ;  /* 0x0000004655557221 */ /* 0x000fe20000010000 */
[----:B------:R-:W0:Y:S01]  /*4960*/  MUFU.EX2 R117, R117 ;  /* 0x0000007500757308 */ /* 0x000e220000000800 */
[----:B------:R-:W-:Y:S02]  /*4970*/  FFMA.FTZ R63, R93, R61, R60 ;  /* 0x0000003d5d3f7223 */ /* 0x000fe4000001003c */
[----:B------:R-:W-:-:S04]  /*4980*/  FADD.FTZ R85, R85, R68 ;  /* 0x0000004455557221 */ /* 0x000fc80000010000 */
[----:B------:R-:W-:-:S04]  /*4990*/  FADD.FTZ R85, R85, R66 ;  /* 0x0000004255557221 */ /* 0x000fc80000010000 */
[----:B------:R-:W-:Y:S01]  /*49a0*/  FADD.FTZ R85, R85, R62 ;  /* 0x0000003e55557221 */ /* 0x000fe20000010000 */
[----:B0-----:R-:W-:-:S03]  /*49b0*/  FADD.FTZ R123, R117, 1 ;  /* 0x3f800000757b7421 */ /* 0x001fc60000010000 */
[----:B------:R-:W-:Y:S01]  /*49c0*/  FADD.FTZ R60, R85, R64 ;  /* 0x00000040553c7221 */ /* 0x000fe20000010000 */
[----:B------:R-:W0:Y:S02]  /*49d0*/  MUFU.RCP R128, R123 ;  /* 0x0000007b00807308 */ /* 0x000e240000001000 */
[----:B0-----:R-:W-:-:S04]  /*49e0*/  FADD.FTZ R95, -R128, 1 ;  /* 0x3f800000805f7421 */ /* 0x001fc80000010100 */
[----:B------:R-:W-:Y:S01]  /*49f0*/  FFMA.FTZ R110, R110, R95, 1 ;  /* 0x3f8000006e6e7423 */ /* 0x000fe2000001005f */
[----:B------:R-:W-:-:S04]  /*4a00*/  FMUL.FTZ R95, R107, R128 ;  /* 0x000000806b5f7220 */ /* 0x000fc80000410000 */
[----:B------:R-:W-:-:S04]  /*4a10*/  FMUL.FTZ R95, R95, R110 ;  /* 0x0000006e5f5f7220 */ /* 0x000fc80000410000 */
[-C--:B------:R-:W-:Y:S01]  /*4a20*/  FMUL.FTZ R69, R109, R95.reuse ;  /* 0x0000005f6d457220 */ /* 0x080fe20000410000 */
[----:B------:R-:W-:Y:S01]  /*4a30*/  FFMA.FTZ R93, R84, R95, R113 ;  /* 0x0000005f545d7223 */ /* 0x000fe20000010071 */
[----:B------:R-:W-:Y:S02]  /*4a40*/  FADD.FTZ R95, R60, R95 ;  /* 0x0000005f3c5f7221 */ /* 0x000fe40000010000 */
[----:B------:R-:W-:Y:S01]  /*4a50*/  FFMA.FTZ R64, R84, R69, R63 ;  /* 0x0000004554407223 */ /* 0x000fe2000001003f */
[----:B------:R-:W-:-:S07]  /*4a60*/  FADD.FTZ R69, R69, R126 ;  /* 0x0000007e45457221 */ /* 0x000fce0000010000 */
.L_x_1339:
[----:B------:R-:W0:Y:S01]  /*4a70*/  SHFL.DOWN PT, R60, R64, 0x1, 0x1f ;  /* 0x08201f00403c7f89 */ /* 0x000e2200000e0000 */
[C---:B------:R-:W-:Y:S01]  /*4a80*/  ISETP.GT.AND P0, PT, R114.reuse, 0x1e, PT ;  /* 0x0000001e7200780c */ /* 0x040fe20003f04270 */
[----:B------:R-:W1:Y:S01]  /*4a90*/  S2UR UR7, SR_CgaCtaId ;  /* 0x00000000000779c3 */ /* 0x000e620000008800 */
[----:B------:R-:W-:Y:S01]  /*4aa0*/  UMOV UR5, 0x400 ;  /* 0x0000040000057882 */ /* 0x000fe20000000000 */
[----:B------:R-:W2:Y:S01]  /*4ab0*/  SHFL.DOWN PT, R61, R69, 0x1, 0x1f ;  /* 0x08201f00453d7f89 */ /* 0x000ea200000e0000 */
[----:B------:R-:W-:Y:S01]  /*4ac0*/  UIADD3 UR4, UPT, UPT, UR5, 0x80, URZ ;  /* 0x0000008005047890 */ /* 0x000fe2000fffe0ff */
[C---:B------:R-:W-:Y:S01]  /*4ad0*/  ISETP.GT.AND P2, PT, R114.reuse, 0xf, PT ;  /* 0x0000000f7200780c */ /* 0x040fe20003f44270 */
[----:B------:R-:W-:Y:S01]  /*4ae0*/  BSSY.RECONVERGENT B0, `(.L_x_1340) ;  /* 0x0000025000007945 */ /* 0x000fe20003800200 */
[----:B------:R-:W3:Y:S01]  /*4af0*/  S2R R113, SR_TID.X ;  /* 0x0000000000717919 */ /* 0x000ee20000002100 */
[----:B------:R-:W-:-:S05]  /*4b00*/  ISETP.GT.AND P1, PT, R114, 0x17, PT ;  /* 0x000000177200780c */ /* 0x000fca0003f24270 */
[----:B0-----:R-:W-:Y:S01]  /*4b10*/  @!P0 FADD.FTZ R64, R60, R64 ;  /* 0x000000403c408221 */ /* 0x001fe20000010000 */
[----:B-1----:R-:W-:Y:S01]  /*4b20*/  ULEA UR4, UR7, UR4, 0x18 ;  /* 0x0000000407047291 */ /* 0x002fe2000f8ec0ff */
[----:B--2---:R-:W-:-:S03]  /*4b30*/  @!P0 FADD.FTZ R69, R61, R69 ;  /* 0x000000453d458221 */ /* 0x004fc60000010000 */
[----:B------:R-:W0:Y:S01]  /*4b40*/  SHFL.DOWN PT, R60, R64, 0x2, 0x1f ;  /* 0x08401f00403c7f89 */ /* 0x000e2200000e0000 */
[----:B------:R-:W-:-:S03]  /*4b50*/  ISETP.GT.AND P0, PT, R114, 0x1d, PT ;  /* 0x0000001d7200780c */ /* 0x000fc60003f04270 */
[----:B------:R-:W1:Y:S01]  /*4b60*/  SHFL.DOWN PT, R61, R69, 0x2, 0x1f ;  /* 0x08401f00453d7f89 */ /* 0x000e6200000e0000 */
[C---:B---3--:R-:W-:Y:S02]  /*4b70*/  LEA R117, R113.reuse, UR4, 0x4 ;  /* 0x0000000471757c11 */ /* 0x048fe4000f8e20ff */
[----:B------:R-:W-:-:S03]  /*4b80*/  ISETP.GT.U32.AND P3, PT, R113, 0x17, PT ;  /* 0x000000177100780c */ /* 0x000fc60003f64070 */
        /* <DEDUP_REMOVED lines=26> */
.L_x_1341:
[----:B------:R-:W-:Y:S05]  /*4d30*/  BSYNC.RECONVERGENT B0 ;  /* 0x0000000000007941 */ /* 0x000fea0003800200 */
.L_x_1340:
[----:B------:R-:W-:Y:S06]  /*4d40*/  BAR.SYNC.DEFER_BLOCKING 0x0 ;  /* 0x0000000000007b1d */ /* 0x000fec0000010000 */
[----:B------:R-:W-:Y:S04]  /*4d50*/  BSSY.RECONVERGENT B0, `(.L_x_1342) ;  /* 0x000001f000007945 */ /* 0x000fe80003800200 */
[----:B------:R-:W-:Y:S05]  /*4d60*/  @P0 BRA `(.L_x_1343) ;  /* 0x0000000000740947 */ /* 0x000fea0003800000 */
[----:B------:R-:W-:-:S09]  /*4d70*/  ULEA UR4, UR7, UR5, 0x18 ;  /* 0x0000000507047291 */ /* 0x000fd2000f8ec0ff */
[----:B------:R-:W4:Y:S04]  /*4d80*/  LDS.64 R80, [UR4+0x18] ;  /* 0x00001804ff507984 */ /* 0x000f280008000a00 */
[----:B--23--:R-:W2:Y:S04]  /*4d90*/  LDS.128 R60, [UR4+0x20] ;  /* 0x00002004ff3c7984 */ /* 0x00cea80008000c00 */
[----:B-1----:R-:W1:Y:S04]  /*4da0*/  LDS.128 R64, [UR4+0x30] ;  /* 0x00003004ff407984 */ /* 0x002e680008000c00 */
[----:B------:R-:W3:Y:S04]  /*4db0*/  LDS.128 R68, [UR4+0x40] ;  /* 0x00004004ff447984 */ /* 0x000ee80008000c00 */
[----:B------:R-:W5:Y:S04]  /*4dc0*/  LDS.128 R72, [UR4+0x50] ;  /* 0x00005004ff487984 */ /* 0x000f680008000c00 */
[----:B------:R-:W0:Y:S01]  /*4dd0*/  LDS.128 R76, [UR4+0x60] ;  /* 0x00006004ff4c7984 */ /* 0x000e220008000c00 */
[----:B----4-:R-:W-:Y:S01]  /*4de0*/  FADD.FTZ R83, R110, R80 ;  /* 0x000000506e537221 */ /* 0x010fe20000010000 */
[----:B------:R-:W-:-:S03]  /*4df0*/  FADD.FTZ R80, R111, R81 ;  /* 0x000000516f507221 */ /* 0x000fc60000010000 */
[----:B--2---:R-:W-:Y:S01]  /*4e00*/  FADD.FTZ R83, R83, R60 ;  /* 0x0000003c53537221 */ /* 0x004fe20000010000 */
[----:B------:R-:W-:-:S03]  /*4e10*/  FADD.FTZ R80, R80, R61 ;  /* 0x0000003d50507221 */ /* 0x000fc60000010000 */
[----:B------:R-:W-:Y:S01]  /*4e20*/  FADD.FTZ R83, R83, R62 ;  /* 0x0000003e53537221 */ /* 0x000fe20000010000 */
[----:B------:R-:W-:-:S03]  /*4e30*/  FADD.FTZ R80, R80, R63 ;  /* 0x0000003f50507221 */ /* 0x000fc60000010000 */
[----:B-1----:R-:W-:Y:S01]  /*4e40*/  FADD.FTZ R83, R83, R64 ;  /* 0x0000004053537221 */ /* 0x002fe20000010000 */
        /* <DEDUP_REMOVED lines=15> */
.L_x_1343:
[----:B------:R-:W-:Y:S05]  /*4f40*/  BSYNC.RECONVERGENT B0 ;  /* 0x0000000000007941 */ /* 0x000fea0003800200 */
.L_x_1342:
[----:B------:R-:W-:Y:S06]  /*4f50*/  BAR.SYNC.DEFER_BLOCKING 0x0 ;  /* 0x0000000000007b1d */ /* 0x000fec0000010000 */
[----:B------:R-:W-:Y:S04]  /*4f60*/  BSSY.RECONVERGENT B0, `(.L_x_1344) ;  /* 0x000004d000007945 */ /* 0x000fe80003800200 */
[----:B------:R-:W-:Y:S05]  /*4f70*/  @P3 BRA `(.L_x_1345) ;  /* 0x00000004002c3947 */ /* 0x000fea0003800000 */
[----:B-1----:R-:W1:Y:S04]  /*4f80*/  LDS.128 R64, [R117+0x180] ;  /* 0x0001800075407984 */ /* 0x002e680000000c00 */
[----:B------:R-:W4:Y:S04]  /*4f90*/  LDS.128 R80, [R117+0x300] ;  /* 0x0003000075507984 */ /* 0x000f280000000c00 */
[----:B------:R-:W5:Y:S04]  /*4fa0*/  LDS.128 R68, [R117+0x480] ;  /* 0x0004800075447984 */ /* 0x000f680000000c00 */
[----:B------:R-:W0:Y:S04]  /*4fb0*/  LDS.128 R72, [R117+0x600] ;  /* 0x0006000075487984 */ /* 0x000e280000000c00 */
[----:B------:R-:W0:Y:S04]  /*4fc0*/  LDS.128 R76, [R117+0x780] ;  /* 0x00078000754c7984 */ /* 0x000e280000000c00 */
[----:B------:R-:W0:Y:S04]  /*4fd0*/  LDS.128 R84, [R117+0x900] ;  /* 0x0009000075547984 */ /* 0x000e280000000c00 */
[----:B--23--:R-:W2:Y:S01]  /*4fe0*/  LDS.128 R60, [R117+0xa80] ;  /* 0x000a8000753c7984 */ /* 0x00cea20000000c00 */
        /* <DEDUP_REMOVED lines=12> */
[----:B------:R-:W1:Y:S01]  /*50b0*/  LDS.128 R64, [R117+0xc00] ;  /* 0x000c000075407984 */ /* 0x000e620000000c00 */
[----:B0-----:R-:W-:Y:S01]  /*50c0*/  FADD.FTZ R82, R68, R73 ;  /* 0x0000004944527221 */ /* 0x001fe20000010000 */
[----:B------:R-:W-:Y:S01]  /*50d0*/  FADD.FTZ R89, R89, R72 ;  /* 0x0000004859597221 */ /* 0x000fe20000010000 */
[----:B------:R-:W-:Y:S01]  /*50e0*/  FADD.FTZ R81, R81, R74 ;  /* 0x0000004a51517221 */ /* 0x000fe20000010000 */
[----:B------:R-:W0:Y:S01]  /*50f0*/  LDS.128 R68, [R117+0xd80] ;  /* 0x000d800075447984 */ /* 0x000e220000000c00 */
[----:B------:R-:W-:Y:S01]  /*5100*/  FADD.FTZ R80, R80, R75 ;  /* 0x0000004b50507221 */ /* 0x000fe20000010000 */
        /* <DEDUP_REMOVED lines=8> */
[----:B------:R-:W-:Y:S01]  /*5190*/  FADD.FTZ R123, R81, R86 ;  /* 0x00000056517b7221 */ /* 0x000fe20000010000 */
[----:B--2---:R-:W-:Y:S01]  /*51a0*/  FADD.FTZ R125, R89, R60 ;  /* 0x0000003c597d7221 */ /* 0x004fe20000010000 */
[----:B------:R-:W2:Y:S01]  /*51b0*/  LDS.128 R80, [R117+0x1200] ;  /* 0x0012000075507984 */ /* 0x000ea20000000c00 */
[----:B------:R-:W-:Y:S01]  /*51c0*/  FADD.FTZ R122, R88, R87 ;  /* 0x00000057587a7221 */ /* 0x000fe20000010000 */
[----:B------:R-:W-:Y:S01]  /*51d0*/  FADD.FTZ R60, R84, R61 ;  /* 0x0000003d543c7221 */ /* 0x000fe20000010000 */
[----:B------:R-:W-:Y:S01]  /*51e0*/  FADD.FTZ R123, R123, R62 ;  /* 0x0000003e7b7b7221 */ /* 0x000fe20000010000 */
[----:B------:R-:W5:Y:S01]  /*51f0*/  LDS.128 R84, [R117+0x1380] ;  /* 0x0013800075547984 */ /* 0x000f620000000c00 */
[----:B------:R-:W-:-:S03]  /*5200*/  FADD.FTZ R122, R122, R63 ;  /* 0x0000003f7a7a7221 */ /* 0x000fc60000010000 */
[----:B------:R-:W5:Y:S04]  /*5210*/  LDS.128 R88, [R117+0x1500] ;  /* 0x0015000075587984 */ /* 0x000f680000000c00 */
[----:B------:R-:W5:Y:S01]  /*5220*/  LDS.128 R92, [R117+0x1680] ;  /* 0x00168000755c7984 */ /* 0x000f620000000c00 */
[----:B-1----:R-:W-:Y:S01]  /*5230*/  FADD.FTZ R125, R125, R64 ;  /* 0x000000407d7d7221 */ /* 0x002fe20000010000 */
[----:B------:R-:W-:Y:S01]  /*5240*/  FADD.FTZ R60, R60, R65 ;  /* 0x000000413c3c7221 */ /* 0x000fe20000010000 */
[----:B------:R-:W-:Y:S01]  /*5250*/  FADD.FTZ R123, R123, R66 ;  /* 0x000000427b7b7221 */ /* 0x000fe20000010000 */
[----:B------:R-:W-:Y:S01]  /*5260*/  FADD.FTZ R122, R122, R67 ;  /* 0x000000437a7a7221 */ /* 0x000fe20000010000 */
[----:B0-----:R-:W-:Y:S01]  /*5270*/  FADD.FTZ R125, R125, R68 ;  /* 0x000000447d7d7221 */ /* 0x001fe20000010000 */
        /* <DEDUP_REMOVED lines=11> */
[----:B--2---:R-:W-:Y:S01]  /*5330*/  FADD.FTZ R125, R125, R80 ;  /* 0x000000507d7d7221 */ /* 0x004fe20000010000 */
        /* <DEDUP_REMOVED lines=15> */
.L_x_1345:
[----:B------:R-:W-:Y:S05]  /*5430*/  BSYNC.RECONVERGENT B0 ;  /* 0x0000000000007941 */ /* 0x000fea0003800200 */
.L_x_1344:
[----:B------:R-:W-:Y:S04]  /*5440*/  BSSY.RECONVERGENT B0, `(.L_x_1346) ;  /* 0x000001d000007945 */ /* 0x000fe80003800200 */
[----:B------:R-:W-:Y:S05]  /*5450*/  @P3 BRA `(.L_x_1347) ;  /* 0x00000000006c3947 */ /* 0x000fea0003800000 */
[----:B------:R-:W4:Y:S01]  /*5460*/  LDC.64 R72, c[0x0][0x3f8] ;  /* 0x0000fe00ff487b82 */ /* 0x000f220000000a00 */
[----:B------:R-:W-:-:S07]  /*5470*/  IMAD R67, R0, 0x18, R113 ;  /* 0x0000001800437824 */ /* 0x000fce00078e0271 */
[----:B--23--:R-:W2:Y:S01]  /*5480*/  LDC.64 R60, c[0x0][0x3d8] ;  /* 0x0000f600ff3c7b82 */ /* 0x00cea20000000a00 */
[----:B----4-:R-:W-:Y:S01]  /*5490*/  IMAD.WIDE.U32 R62, R72, 0x3, RZ ;  /* 0x00000003483e7825 */ /* 0x010fe200078e00ff */
[C---:B------:R-:W-:Y:S02]  /*54a0*/  LEA R65, R73.reuse, R73, 0x1 ;  /* 0x0000004949417211 */ /* 0x040fe400078e08ff */
[----:B------:R-:W-:Y:S02]  /*54b0*/  LEA.HI R71, P1, R73, R72, RZ, 0x1 ;  /* 0x0000004849477211 */ /* 0x000fe400078308ff */
[----:B------:R-:W-:Y:S02]  /*54c0*/  IADD3 R65, PT, PT, R63, R65, RZ ;  /* 0x000000413f417210 */ /* 0x000fe40007ffe0ff */
[----:B------:R-:W-:Y:S01]  /*54d0*/  IADD3.X R0, PT, PT, RZ, R73, RZ, P1, !PT ;  /* 0x00000049ff007210 */ /* 0x000fe20000ffe4ff */
[----:B--2---:R-:W-:Y:S01]  /*54e0*/  IMAD.WIDE R60, R67, 0x4, R60 ;  /* 0x00000004433c7825 */ /* 0x004fe200078e023c */
[----:B------:R-:W-:-:S02]  /*54f0*/  LEA.HI R63, P1, R65, R62, RZ, 0x1 ;  /* 0x0000003e413f7211 */ /* 0x000fc400078308ff */
[----:B------:R-:W-:Y:S02]  /*5500*/  SHF.L.U32 R69, R71, 0x1, RZ ;  /* 0x0000000147457819 */ /* 0x000fe400000006ff */
[----:B------:R-:W-:Y:S01]  /*5510*/  SHF.L.U32 R67, R63, 0x1, RZ ;  /* 0x000000013f437819 */ /* 0x000fe200000006ff */
[----:B------:R4:W-:Y:S01]  /*5520*/  REDG.E.ADD.F32.FTZ.RN.STRONG.GPU desc[UR8][R60.64], R92 ;  /* 0x0000005c3c0079a6 */ /* 0x0009e2000c12f308 */
[----:B------:R-:W-:Y:S02]  /*5530*/  LOP3.LUT R69, R69, 0xfffffffc, RZ, 0xc0, !PT ;  /* 0xfffffffc45457812 */ /* 0x000fe400078ec0ff */
[----:B------:R-:W-:Y:S02]  /*5540*/  SHF.L.U64.HI R71, R71, 0x1, R0 ;  /* 0x0000000147477819 */ /* 0x000fe40000010200 */
[----:B-1----:R-:W-:Y:S02]  /*5550*/  LEA R64, P2, R72, R60, 0x2 ;  /* 0x0000003c48407211 */ /* 0x002fe400078410ff */
        /* <DEDUP_REMOVED lines=11> */
.L_x_1347:
[----:B------:R-:W-:Y:S05]  /*5610*/  BSYNC.RECONVERGENT B0 ;  /* 0x0000000000007941 */ /* 0x000fea0003800200 */
.L_x_1346:
[----:B------:R-:W5:Y:S02]  /*5620*/  LDCU UR4, c[0x0][0x370] ;  /* 0x00006e00ff0477ac */ /* 0x000f640008000800 */
[----:B-----5:R-:W-:-:S09]  /*5630*/  UISETP.GE.U32.AND UP0, UPT, UR4, 0x2, UPT ;  /* 0x000000020400788c */ /* 0x020fd2000bf06070 */
[----:B------:R-:W-:Y:S05]  /*5640*/  BRA.U !UP0, `(.L_x_1348) ;  /* 0x0000001508487547 */ /* 0x000fea000b800000 */
[----:B------:R-:W-:Y:S05]  /*5650*/  @P0 BRA `(.L_x_1349) ;  /* 0x00000000008c0947 */ /* 0x000fea0003800000 */
[----:B----4-:R-:W4:Y:S01]  /*5660*/  LDC R67, c[0x0][0x374] ;  /* 0x0000dd00ff437b82 */ /* 0x010f220000000800 */
[----:B------:R-:W5:Y:S01]  /*5670*/  S2R R73, SR_CTAID.Y ;  /* 0x0000000000497919 */ /* 0x000f620000002600 */
[C---:B------:R-:W-:Y:S02]  /*5680*/  LOP3.LUT R0, R4.reuse, 0x1, RZ, 0xc0, !PT ;  /* 0x0000000104007812 */ /* 0x040fe400078ec0ff */
[----:B------:R-:W-:-:S04]  /*5690*/  LOP3.LUT P0, R66, R4, 0x2, RZ, 0xc0, !PT ;  /* 0x0000000204427812 */ /* 0x000fc8000780c0ff */
[----:B------:R-:W0:Y:S01]  /*56a0*/  LDC R71, c[0x0][0x370] ;  /* 0x0000dc00ff477b82 */ /* 0x000e220000000800 */
[----:B------:R-:W-:-:S07]  /*56b0*/  IADD3 R69, PT, PT, -R66, 0x1, RZ ;  /* 0x0000000142457810 */ /* 0x000fce0007ffe1ff */
[----:B--23--:R-:W2:Y:S08]  /*56c0*/  LDC.64 R60, c[0x0][0x3d0] ;  /* 0x0000f400ff3c7b82 */ /* 0x00ceb00000000a00 */
[----:B-1----:R-:W1:Y:S01]  /*56d0*/  LDC.64 R64, c[0x0][0x3c8] ;  /* 0x0000f200ff407b82 */ /* 0x002e620000000a00 */
[----:B----4-:R-:W-:-:S04]  /*56e0*/  IMAD R62, R0, R67, RZ ;  /* 0x00000043003e7224 */ /* 0x010fc800078e02ff */
[----:B0-----:R-:W-:Y:S01]  /*56f0*/  IMAD R63, R62, R71, RZ ;  /* 0x000000473e3f7224 */ /* 0x001fe200078e02ff */
[----:B------:R-:W-:-:S04]  /*5700*/  SEL R66, R71, RZ, !P0 ;  /* 0x000000ff47427207 */ /* 0x000fc80004000000 */
[----:B------:R-:W-:Y:S02]  /*5710*/  SHF.L.U32 R63, R63, 0x1, RZ ;  /* 0x000000013f3f7819 */ /* 0x000fe400000006ff */
[----:B------:R-:W-:-:S03]  /*5720*/  ISETP.NE.AND P0, PT, R66, -0x1, PT ;  /* 0xffffffff4200780c */ /* 0x000fc60003f05270 */
[----:B--2---:R-:W-:-:S04]  /*5730*/  IMAD.WIDE R60, R63, 0x4, R60 ;  /* 0x000000043f3c7825 */ /* 0x004fc800078e023c */
[----:B-----5:R-:W-:Y:S01]  /*5740*/  IMAD R63, R67, UR6, R73 ;  /* 0x00000006433f7c24 */ /* 0x020fe2000f8e0249 */
[----:B------:R-:W-:-:S03]  /*5750*/  IADD3 R67, PT, PT, R62, R73, RZ ;  /* 0x000000493e437210 */ /* 0x000fc60007ffe0ff */
[----:B------:R-:W-:-:S04]  /*5760*/  IMAD.WIDE.U32 R62, R63, 0x8, R60 ;  /* 0x000000083f3e7825 */ /* 0x000fc800078e003c */
[----:B-1----:R-:W-:Y:S01]  /*5770*/  IMAD.WIDE.U32 R60, R67, 0x4, R64 ;  /* 0x00000004433c7825 */ /* 0x002fe200078e0040 */
[----:B------:R0:W-:Y:S01]  /*5780*/  STG.E.64 desc[UR8][R62.64], R110 ;  /* 0x0000006e3e007986 */ /* 0x0001e2000c101b08 */
[----:B------:R-:W-:Y:S06]  /*5790*/  MEMBAR.ALL.GPU ;  /* 0x0000000000007992 */ /* 0x000fec000000a000 */
[----:B------:R-:W-:-:S00]  /*57a0*/  ERRBAR ;  /* 0x00000000000079ab */ /* 0x000fc00000000000 */
[----:B------:R-:W-:Y:S06]  /*57b0*/  CGAERRBAR ;  /* 0x00000000000075ab */ /* 0x000fec0000000000 */
[----:B------:R0:W-:Y:S01]  /*57c0*/  REDG.E.ADD.S32.STRONG.GPU desc[UR8][R60.64], R69 ;  /* 0x000000453c00798e */ /* 0x0001e2000c12e308 */
[----:B------:R-:W-:Y:S05]  /*57d0*/  @!P0 BRA `(.L_x_1349) ;  /* 0x00000000002c8947 */ /* 0x000fea0003800000 */
[----:B------:R-:W-:-:S13]  /*57e0*/  LOP3.LUT P1, RZ, R4, 0x2, RZ, 0xc0, !PT ;  /* 0x0000000204ff7812 */ /* 0x000fda000782c0ff */
.L_x_1350:
[----:B------:R-:W-:Y:S05]  /*57f0*/  YIELD ;  /* 0x0000000000007946 */ /* 0x000fea0003800000 */
[----:B------:R-:W0:Y:S02]  /*5800*/  LDCU UR4, c[0x0][0x374] ;  /* 0x00006e80ff0477ac */ /* 0x000e240008000800 */
[----:B0-----:R-:W-:-:S04]  /*5810*/  IMAD R61, R0, UR4, R73 ;  /* 0x00000004003d7c24 */ /* 0x001fc8000f8e0249 */
[----:B------:R-:W-:-:S06]  /*5820*/  IMAD.WIDE.U32 R60, R61, 0x4, R64 ;  /* 0x000000043d3c7825 */ /* 0x000fcc00078e0040 */
[----:B------:R-:W2:Y:S04]  /*5830*/  LDG.E.STRONG.GPU R60, desc[UR8][R60.64] ;  /* 0x000000083c3c7981 */ /* 0x000ea8000c1ef900 */
[----:B--2---:R-:W-:Y:S01]  /*5840*/  CCTL.IVALL ;  /* 0x00000000ff00798f */ /* 0x004fe20002000000 */
[----:B------:R-:W0:Y:S02]  /*5850*/  LDC R63, c[0x0][0x370] ;  /* 0x0000dc00ff3f7b82 */ /* 0x000e240000000800 */
[----:B0-----:R-:W-:-:S04]  /*5860*/  SEL R63, R63, RZ, !P1 ;  /* 0x000000ff3f3f7207 */ /* 0x001fc80004800000 */
[----:B------:R-:W-:-:S13]  /*5870*/  ISETP.NE.AND P0, PT, R60, R63, PT ;  /* 0x0000003f3c00720c */ /* 0x000fda0003f05270 */
[----:B------:R-:W-:Y:S05]  /*5880*/  @P0 BRA `(.L_x_1350) ;  /* 0xfffffffc00d80947 */ /* 0x000fea000383ffff */
.L_x_1349:
[----:B------:R-:W5:Y:S01]  /*5890*/  LDC R0, c[0x0][0x370] ;  /* 0x0000dc00ff007b82 */ /* 0x000f620000000800 */
[----:B------:R-:W-:Y:S05]  /*58a0*/  WARPSYNC.ALL ;  /* 0x0000000000007948 */ /* 0x000fea0003800000 */
[----:B-----5:R-:W-:Y:S02]  /*58b0*/  ISETP.GE.U32.AND P0, PT, R0, 0x8, PT ;  /* 0x000000080000780c */ /* 0x020fe40003f06070 */
[----:B------:R-:W-:Y:S01]  /*58c0*/  BAR.SYNC.DEFER_BLOCKING 0x0 ;  /* 0x0000000000007b1d */ /* 0x000fe20000010000 */
[----:B------:R-:W-:-:S10]  /*58d0*/  MOV R0, RZ ;  /* 0x000000ff00007202 */ /* 0x000fd40000000f00 */
[----:B------:R-:W-:Y:S05]  /*58e0*/  @!P0 BRA `(.L_x_1351) ;  /* 0x0000000800748947 */ /* 0x000fea0003800000 */
[----:B------:R-:W5:Y:S01]  /*58f0*/  S2UR UR15, SR_CTAID.Y ;  /* 0x00000000000f79c3 */ /* 0x000f620000002600 */
[----:B------:R-:W5:Y:S01]  /*5900*/  LDCU UR4, c[0x0][0x374] ;  /* 0x00006e80ff0477ac */ /* 0x000f620008000800 */
[----:B------:R-:W1:Y:S01]  /*5910*/  S2R R0, SR_TID.X ;  /* 0x0000000000007919 */ /* 0x000e620000002100 */
[----:B------:R-:W-:Y:S01]  /*5920*/  HFMA2 R68, -RZ, RZ, 0, 0 ;  /* 0x00000000ff447431 */ /* 0x000fe200000001ff */
[----:B------:R-:W-:-:S04]  /*5930*/  UIADD3 UR5, UPT, UPT, -UR6, URZ, URZ ;  /* 0x000000ff06057290 */ /* 0x000fc8000fffe1ff */
[----:B------:R-:W1:Y:S01]  /*5940*/  S2UR UR6, SR_CTAID.X ;  /* 0x00000000000679c3 */ /* 0x000e620000002500 */
[----:B-----5:R-:W-:Y:S02]  /*5950*/  ULEA UR7, UR4, UR15, 0x2 ;  /* 0x0000000f04077291 */ /* 0x020fe4000f8e10ff */
[----:B0--34-:R-:W-:Y:S01]  /*5960*/  MOV R60, UR15 ;  /* 0x0000000f003c7c02 */ /* 0x019fe20008000f00 */
[----:B------:R-:W-:Y:S02]  /*5970*/  UIMAD UR10, UR4, 0x3, UR15 ;  /* 0x00000003040a78a4 */ /* 0x000fe4000f8e020f */
[----:B------:R-:W-:Y:S02]  /*5980*/  UIMAD UR11, UR4, 0x6, UR15 ;  /* 0x00000006040b78a4 */ /* 0x000fe4000f8e020f */
[----:B------:R-:W-:Y:S01]  /*5990*/  UIMAD UR12, UR4, 0x7, UR15 ;  /* 0x00000007040c78a4 */ /* 0x000fe2000f8e020f */
[----:B------:R-:W-:Y:S01]  /*59a0*/  MOV R62, UR7 ;  /* 0x00000007003e7c02 */ /* 0x000fe20008000f00 */
[----:B------:R-:W-:Y:S01]  /*59b0*/  UIMAD UR13, UR4, 0x5, UR15 ;  /* 0x00000005040d78a4 */ /* 0x000fe2000f8e020f */
[----:B------:R-:W-:Y:S01]  /*59c0*/  MOV R65, UR10 ;  /* 0x0000000a00417c02 */ /* 0x000fe20008000f00 */
[----:B------:R-:W-:Y:S01]  /*59d0*/  ULEA UR14, UR4, UR15, 0x1 ;  /* 0x0000000f040e7291 */ /* 0x000fe2000f8e08ff */
[----:B-1----:R-:W-:Y:S01]  /*59e0*/  MOV R64, UR11 ;  /* 0x0000000b00407c02 */ /* 0x002fe20008000f00 */
[----:B------:R-:W-:Y:S01]  /*59f0*/  UIADD3 UR4, UPT, UPT, UR15, UR4, URZ ;  /* 0x000000040f047290 */ /* 0x000fe2000fffe0ff */
[----:B------:R-:W-:-:S02]  /*5a00*/  MOV R63, UR12 ;  /* 0x0000000c003f7c02 */ /* 0x000fc40008000f00 */
[----:B--2---:R-:W-:Y:S02]  /*5a10*/  MOV R61, UR13 ;  /* 0x0000000d003d7c02 */ /* 0x004fe40008000f00 */
[----:B------:R-:W-:Y:S02]  /*5a20*/  MOV R66, UR14 ;  /* 0x0000000e00427c02 */ /* 0x000fe40008000f00 */
[----:B------:R-:W-:-:S07]  /*5a30*/  MOV R67, UR4 ;  /* 0x0000000400437c02 */ /* 0x000fce0008000f00 */
.L_x_1352:
[----:B------:R-:W-:-:S04]  /*5a40*/  ISETP.NE.AND P1, PT, RZ, UR5, PT ;  /* 0x00000005ff007c0c */ /* 0x000fc8000bf25270 */
[----:B------:R-:W-:-:S13]  /*5a50*/  ISETP.NE.OR P1, PT, R113, RZ, !P1 ;  /* 0x000000ff7100720c */ /* 0x000fda0004f25670 */
[----:B------:R-:W0:Y:S01]  /*5a60*/  @!P1 LDC R69, c[0x0][0x374] ;  /* 0x0000dd00ff459b82 */ /* 0x000e220000000800 */
[----:B------:R-:W-:-:S07]  /*5a70*/  @!P1 LOP3.LUT R74, R4, 0x1, RZ, 0xc0, !PT ;  /* 0x00000001044a9812 */ /* 0x000fce00078ec0ff */
[----:B------:R-:W1:Y:S08]  /*5a80*/  @!P1 LDC R72, c[0x0][0x370] ;  /* 0x0000dc00ff489b82 */ /* 0x000e700000000800 */
[----:B------:R-:W2:Y:S01]  /*5a90*/  @!P1 LDC.64 R70, c[0x0][0x3d0] ;  /* 0x0000f400ff469b82 */ /* 0x000ea20000000a00 */
[----:B0-----:R-:W-:-:S04]  /*5aa0*/  @!P1 IMAD R69, R74, R69, RZ ;  /* 0x000000454a459224 */ /* 0x001fc800078e02ff */
[----:B-1----:R-:W-:-:S05]  /*5ab0*/  @!P1 IMAD R69, R69, R72, RZ ;  /* 0x0000004845459224 */ /* 0x002fca00078e02ff */
[----:B------:R-:W-:-:S05]  /*5ac0*/  @!P1 SHF.L.U32 R69, R69, 0x1, RZ ;  /* 0x0000000145459819 */ /* 0x000fca00000006ff */
[----:B--2---:R-:W-:-:S04]  /*5ad0*/  @!P1 IMAD.WIDE R70, R69, 0x4, R70 ;  /* 0x0000000445469825 */ /* 0x004fc800078e0246 */
[----:B------:R-:W-:-:S06]  /*5ae0*/  @!P1 IMAD.WIDE.U32 R70, R60, 0x8, R70 ;  /* 0x000000083c469825 */ /* 0x000fcc00078e0046 */
[----:B------:R-:W2:Y:S01]  /*5af0*/  @!P1 LDG.E.64 R70, desc[UR8][R70.64] ;  /* 0x0000000846469981 */ /* 0x000ea2000c1e1b00 */
[C---:B------:R-:W-:Y:S02]  /*5b00*/  IADD3 R69, PT, PT, R68.reuse, 0x1, RZ ;  /* 0x0000000144457810 */ /* 0x040fe40007ffe0ff */
[C---:B------:R-:W-:Y:S02]  /*5b10*/  IADD3 R72, PT, PT, R68.reuse, 0x2, RZ ;  /* 0x0000000244487810 */ /* 0x040fe40007ffe0ff */
[----:B------:R-:W-:Y:S02]  /*5b20*/  ISETP.NE.AND P0, PT, R69, UR6, PT ;  /* 0x0000000645007c0c */ /* 0x000fe4000bf05270 */
[----:B------:R-:W-:Y:S02]  /*5b30*/  IADD3 R69, PT, PT, R68, 0x3, RZ ;  /* 0x0000000344457810 */ /* 0x000fe40007ffe0ff */
[----:B------:R-:W-:Y:S02]  /*5b40*/  MOV R113, R0 ;  /* 0x0000000000717202 */ /* 0x000fe40000000f00 */
[----:B------:R-:W-:-:S02]  /*5b50*/  ISETP.NE.AND P4, PT, R72, UR6, PT ;  /* 0x0000000648007c0c */ /* 0x000fc4000bf85270 */
[----:B------:R-:W-:Y:S02]  /*5b60*/  ISETP.NE.AND P3, PT, R69, UR6, PT ;  /* 0x0000000645007c0c */ /* 0x000fe4000bf65270 */
[C---:B------:R-:W-:Y:S02]  /*5b70*/  ISETP.NE.OR P0, PT, R113.reuse, RZ, !P0 ;  /* 0x000000ff7100720c */ /* 0x040fe40004705670 */
[----:B------:R-:W-:Y:S02]  /*5b80*/  IADD3 R69, PT, PT, R68, 0x4, RZ ;  /* 0x0000000444457810 */ /* 0x000fe40007ffe0ff */
[C---:B------:R-:W-:Y:S02]  /*5b90*/  ISETP.NE.OR P4, PT, R113.reuse, RZ, !P4 ;  /* 0x000000ff7100720c */ /* 0x040fe40006785670 */
[----:B------:R-:W-:Y:S02]  /*5ba0*/  ISETP.NE.OR P3, PT, R113, RZ, !P3 ;  /* 0x000000ff7100720c */ /* 0x000fe40005f65670 */
[----:B------:R-:W-:-:S02]  /*5bb0*/  ISETP.NE.AND P2, PT, R69, UR6, PT ;  /* 0x0000000645007c0c */ /* 0x000fc4000bf45270 */
[C---:B------:R-:W-:Y:S02]  /*5bc0*/  IADD3 R69, PT, PT, R68.reuse, 0x5, RZ ;  /* 0x0000000544457810 */ /* 0x040fe40007ffe0ff */
[----:B------:R-:W-:Y:S01]  /*5bd0*/  IADD3 R72, PT, PT, R68, 0x6, RZ ;  /* 0x0000000644487810 */ /* 0x000fe20007ffe0ff */
[----:B------:R-:W0:Y:S01]  /*5be0*/  @!P0 LDC.64 R80, c[0x0][0x3d0] ;  /* 0x0000f400ff508b82 */ /* 0x000e220000000a00 */
[----:B------:R-:W-:Y:S02]  /*5bf0*/  ISETP.NE.AND P5, PT, R69, UR6, PT ;  /* 0x0000000645007c0c */ /* 0x000fe4000bfa5270 */
[----:B------:R-:W-:Y:S02]  /*5c00*/  ISETP.NE.AND P6, PT, R72, UR6, PT ;  /* 0x0000000648007c0c */ /* 0x000fe4000bfc5270 */
[C---:B------:R-:W-:Y:S02]  /*5c10*/  ISETP.NE.OR P2, PT, R113.reuse, RZ, !P2 ;  /* 0x000000ff7100720c */ /* 0x040fe40005745670 */
[C---:B------:R-:W-:Y:S01]  /*5c20*/  ISETP.NE.OR P5, PT, R113.reuse, RZ, !P5 ;  /* 0x000000ff7100720c */ /* 0x040fe20006fa5670 */
[----:B------:R-:W1:Y:S01]  /*5c30*/  @!P0 LDC R69, c[0x0][0x374] ;  /* 0x0000dd00ff458b82 */ /* 0x000e620000000800 */
[----:B------:R-:W-:-:S02]  /*5c40*/  ISETP.NE.OR P6, PT, R113, RZ, !P6 ;  /* 0x000000ff7100720c */ /* 0x000fc400077c5670 */
[----:B------:R-:W-:-:S05]  /*5c50*/  IADD3 R75, PT, PT, R68, 0x7, RZ ;  /* 0x00000007444b7810 */ /* 0x000fca0007ffe0ff */
[----:B------:R-:W3:Y:S06]  /*5c60*/  @!P0 LDC R82, c[0x0][0x370] ;  /* 0x0000dc00ff528b82 */ /* 0x000eec0000000800 */
[----:B------:R-:W-:Y:S02]  /*5c70*/  @!P6 LOP3.LUT R92, R4, 0x1, RZ, 0xc0, !PT ;  /* 0x00000001045ce812 */ /* 0x000fe400078ec0ff */
[----:B------:R-:W4:Y:S08]  /*5c80*/  @!P4 LDC R72, c[0x0][0x374] ;  /* 0x0000dd00ff48cb82 */ /* 0x000f300000000800 */
[----:B------:R-:W5:Y:S08]  /*5c90*/  @!P4 LDC R73, c[0x0][0x370] ;  /* 0x0000dc00ff49cb82 */ /* 0x000f700000000800 */
[----:B------:R-:W0:Y:S08]  /*5ca0*/  @!P3 LDC R74, c[0x0][0x374] ;  /* 0x0000dd00ff4abb82 */ /* 0x000e300000000800 */
[----:B------:R-:W5:Y:S08]  /*5cb0*/  @!P3 LDC R84, c[0x0][0x370] ;  /* 0x0000dc00ff54bb82 */ /* 0x000f700000000800 */
[----:B------:R-:W5:Y:S08]  /*5cc0*/  @!P2 LDC R83, c[0x0][0x374] ;  /* 0x0000dd00ff53ab82 */ /* 0x000f700000000800 */
[----:B------:R-:W5:Y:S08]  /*5cd0*/  @!P2 LDC R85, c[0x0][0x370] ;  /* 0x0000dc00ff55ab82 */ /* 0x000f700000000800 */
[----:B------:R-:W5:Y:S08]  /*5ce0*/  @!P5 LDC R86, c[0x0][0x374] ;  /* 0x0000dd00ff56db82 */ /* 0x000f700000000800 */
[----:B------:R-:W5:Y:S08]  /*5cf0*/  @!P5 LDC R89, c[0x0][0x370] ;  /* 0x0000dc00ff59db82 */ /* 0x000f700000000800 */
[----:B------:R-:W1:Y:S08]  /*5d00*/  @!P6 LDC R87, c[0x0][0x374] ;  /* 0x0000dd00ff57eb82 */ /* 0x000e700000000800 */
[----:B------:R-:W5:Y:S08]  /*5d10*/  @!P4 LDC.64 R78, c[0x0][0x3d0] ;  /* 0x0000f400ff4ecb82 */ /* 0x000f700000000a00 */
[----:B------:R-:W5:Y:S08]  /*5d20*/  @!P3 LDC.64 R76, c[0x0][0x3d0] ;  /* 0x0000f400ff4cbb82 */ /* 0x000f700000000a00 */
[----:B------:R-:W3:Y:S01]  /*5d30*/  @!P6 LDC R88, c[0x0][0x370] ;  /* 0x0000dc00ff58eb82 */ /* 0x000ee20000000800 */
[----:B-1----:R-:W-:-:S04]  /*5d40*/  @!P6 IMAD R87, R92, R87, RZ ;  /* 0x000000575c57e224 */ /* 0x002fc800078e02ff */
[----:B---3--:R-:W-:-:S05]  /*5d50*/  @!P6 IMAD R87, R87, R88, RZ ;  /* 0x000000585757e224 */ /* 0x008fca00078e02ff */
[----:B------:R-:W-:Y:S01]  /*5d60*/  @!P6 SHF.L.U32 R87, R87, 0x1, RZ ;  /* 0x000000015757e819 */ /* 0x000fe200000006ff */
[----:B--2---:R-:W-:Y:S01]  /*5d70*/  @!P1 FADD.FTZ R110, R110, R70 ;  /* 0x000000466e6e9221 */ /* 0x004fe20000010000 */
[----:B------:R-:W-:Y:S01]  /*5d80*/  @!P1 FADD.FTZ R111, R111, R71 ;  /* 0x000000476f6f9221 */ /* 0x000fe20000010000 */
[C---:B------:R-:W-:Y:S02]  /*5d90*/  @!P0 LOP3.LUT R70, R4.reuse, 0x1, RZ, 0xc0, !PT ;  /* 0x0000000104468812 */ /* 0x040fe400078ec0ff */
[----:B------:R-:W-:Y:S02]  /*5da0*/  ISETP.NE.AND P1, PT, R75, UR6, PT ;  /* 0x000000064b007c0c */ /* 0x000fe4000bf25270 */
[----:B------:R-:W-:Y:S01]  /*5db0*/  @!P4 LOP3.LUT R71, R4, 0x1, RZ, 0xc0, !PT ;  /* 0x000000010447c812 */ /* 0x000fe200078ec0ff */
[----:B------:R-:W-:Y:S01]  /*5dc0*/  @!P0 IMAD R69, R70, R69, RZ ;  /* 0x0000004546458224 */ /* 0x000fe200078e02ff */
[C---:B------:R-:W-:Y:S02]  /*5dd0*/  @!P3 LOP3.LUT R75, R4.reuse, 0x1, RZ, 0xc0, !PT ;  /* 0x00000001044bb812 */ /* 0x040fe400078ec0ff */
[----:B------:R-:W-:Y:S01]  /*5de0*/  ISETP.NE.OR P1, PT, R113, RZ, !P1 ;  /* 0x000000ff7100720c */ /* 0x000fe20004f25670 */
[----:B----4-:R-:W-:Y:S01]  /*5df0*/  @!P4 IMAD R70, R71, R72, RZ ;  /* 0x000000484746c224 */ /* 0x010fe200078e02ff */
[----:B------:R-:W-:Y:S01]  /*5e00*/  @!P2 LOP3.LUT R72, R4, 0x1, RZ, 0xc0, !PT ;  /* 0x000000010448a812 */ /* 0x000fe200078ec0ff */
[----:B0-----:R-:W-:-:S02]  /*5e10*/  @!P3 IMAD R71, R75, R74, RZ ;  /* 0x0000004a4b47b224 */ /* 0x001fc400078e02ff */
[----:B------:R-:W0:Y:S01]  /*5e20*/  @!P2 LDC.64 R74, c[0x0][0x3d0] ;  /* 0x0000f400ff4aab82 */ /* 0x000e220000000a00 */
[----:B------:R-:W-:Y:S02]  /*5e30*/  @!P0 IMAD R69, R69, R82, RZ ;  /* 0x0000005245458224 */ /* 0x000fe400078e02ff */
[----:B-----5:R-:W-:Y:S02]  /*5e40*/  @!P2 IMAD R72, R72, R83, RZ ;  /* 0x000000534848a224 */ /* 0x020fe400078e02ff */
[----:B------:R-:W-:Y:S01]  /*5e50*/  @!P3 IMAD R82, R71, R84, RZ ;  /* 0x000000544752b224 */ /* 0x000fe200078e02ff */
[----:B------:R-:W-:Y:S01]  /*5e60*/  @!P0 SHF.L.U32 R69, R69, 0x1, RZ ;  /* 0x0000000145458819 */ /* 0x000fe200000006ff */
[----:B------:R-:W-:Y:S01]  /*5e70*/  @!P2 IMAD R84, R72, R85, RZ ;  /* 0x000000554854a224 */ /* 0x000fe200078e02ff */
[----:B------:R-:W1:Y:S01]  /*5e80*/  @!P1 LDC R90, c[0x0][0x374] ;  /* 0x0000dd00ff5a9b82 */ /* 0x000e620000000800 */
[----:B------:R-:W-:Y:S01]  /*5e90*/  @!P4 IMAD R70, R70, R73, RZ ;  /* 0x000000494646c224 */ /* 0x000fe200078e02ff */
[----:B------:R-:W-:Y:S01]  /*5ea0*/  @!P5 LOP3.LUT R71, R4, 0x1, RZ, 0xc0, !PT ;  /* 0x000000010447d812 */ /* 0x000fe200078ec0ff */
[----:B------:R-:W-:Y:S01]  /*5eb0*/  @!P0 IMAD.WIDE R80, R69, 0x4, R80 ;  /* 0x0000000445508825 */ /* 0x000fe200078e0250 */
[----:B------:R-:W-:-:S02]  /*5ec0*/  @!P2 SHF.L.U32 R85, R84, 0x1, RZ ;  /* 0x000000015455a819 */ /* 0x000fc400000006ff */
[----:B------:R-:W-:Y:S01]  /*5ed0*/  @!P4 SHF.L.U32 R83, R70, 0x1, RZ ;  /* 0x000000014653c819 */ /* 0x000fe200000006ff */
[----:B------:R-:W-:Y:S01]  /*5ee0*/  @!P5 IMAD R86, R71, R86, RZ ;  /* 0x000000564756d224 */ /* 0x000fe200078e02ff */
[----:B------:R-:W2:Y:S01]  /*5ef0*/  @!P5 LDC.64 R72, c[0x0][0x3d0] ;  /* 0x0000f400ff48db82 */ /* 0x000ea20000000a00 */
[----:B------:R-:W-:-:S04]  /*5f00*/  @!P0 IMAD.WIDE.U32 R80, R67, 0x8, R80 ;  /* 0x0000000843508825 */ /* 0x000fc800078e0050 */
[----:B------:R-:W-:Y:S01]  /*5f10*/  @!P4 IMAD.WIDE R78, R83, 0x4, R78 ;  /* 0x00000004534ec825 */ /* 0x000fe200078e024e */
[----:B------:R-:W-:Y:S02]  /*5f20*/  @!P3 SHF.L.U32 R83, R82, 0x1, RZ ;  /* 0x000000015253b819 */ /* 0x000fe400000006ff */
[----:B------:R-:W3:Y:S01]  /*5f30*/  @!P1 LDC R92, c[0x0][0x370] ;  /* 0x0000dc00ff5c9b82 */ /* 0x000ee20000000800 */
[----:B0-----:R-:W-:Y:S02]  /*5f40*/  @!P2 IMAD.WIDE R84, R85, 0x4, R74 ;  /* 0x000000045554a825 */ /* 0x001fe400078e024a */
[----:B------:R-:W4:Y:S02]  /*5f50*/  @!P0 LDG.E.64 R74, desc[UR8][R80.64] ;  /* 0x00000008504a8981 */ /* 0x000f24000c1e1b00 */
[----:B------:R-:W-:-:S03]  /*5f60*/  @!P3 IMAD.WIDE R82, R83, 0x4, R76 ;  /* 0x000000045352b825 */ /* 0x000fc600078e024c */
[----:B------:R-:W0:Y:S01]  /*5f70*/  @!P6 LDC.64 R70, c[0x0][0x3d0] ;  /* 0x0000f400ff46eb82 */ /* 0x000e220000000a00 */
[----:B------:R-:W-:Y:S02]  /*5f80*/  @!P5 IMAD R86, R86, R89, RZ ;  /* 0x000000595656d224 */ /* 0x000fe400078e02ff */
[----:B------:R-:W-:-:S05]  /*5f90*/  @!P4 IMAD.WIDE.U32 R76, R66, 0x8, R78 ;  /* 0x00000008424cc825 */ /* 0x000fca00078e004e */
[----:B------:R-:W5:Y:S01]  /*5fa0*/  @!P1 LDC.64 R78, c[0x0][0x3d0] ;  /* 0x0000f400ff4e9b82 */ /* 0x000f620000000a00 */
[----:B------:R-:W-:Y:S01]  /*5fb0*/  @!P5 SHF.L.U32 R69, R86, 0x1, RZ ;  /* 0x000000015645d819 */ /* 0x000fe200000006ff */
[----:B------:R-:W-:Y:S01]  /*5fc0*/  @!P3 IMAD.WIDE.U32 R82, R65, 0x8, R82 ;  /* 0x000000084152b825 */ /* 0x000fe200078e0052 */
[----:B------:R-:W-:Y:S01]  /*5fd0*/  @!P1 LOP3.LUT R89, R4, 0x1, RZ, 0xc0, !PT ;  /* 0x0000000104599812 */ /* 0x000fe200078ec0ff */
[----:B------:R-:W4:Y:S02]  /*5fe0*/  @!P4 LDG.E.64 R76, desc[UR8][R76.64] ;  /* 0x000000084c4cc981 */ /* 0x000f24000c1e1b00 */
[----:B--2---:R-:W-:Y:S02]  /*5ff0*/  @!P5 IMAD.WIDE R72, R69, 0x4, R72 ;  /* 0x000000044548d825 */ /* 0x004fe400078e0248 */
[----:B------:R-:W2:Y:S02]  /*6000*/  @!P3 LDG.E.64 R82, desc[UR8][R82.64] ;  /* 0x000000085252b981 */ /* 0x000ea4000c1e1b00 */
[----:B-1----:R-:W-:-:S04]  /*6010*/  @!P1 IMAD R69, R89, R90, RZ ;  /* 0x0000005a59459224 */ /* 0x002fc800078e02ff */
[----:B---3--:R-:W-:Y:S02]  /*6020*/  @!P1 IMAD R69, R69, R92, RZ ;  /* 0x0000005c45459224 */ /* 0x008fe400078e02ff */
[----:B------:R-:W-:-:S03]  /*6030*/  @!P2 IMAD.WIDE.U32 R84, R62, 0x8, R84 ;  /* 0x000000083e54a825 */ /* 0x000fc600078e0054 */
[----:B------:R-:W-:Y:S01]  /*6040*/  @!P1 SHF.L.U32 R69, R69, 0x1, RZ ;  /* 0x0000000145459819 */ /* 0x000fe200000006ff */
[----:B0-----:R-:W-:Y:S02]  /*6050*/  @!P6 IMAD.WIDE R70, R87, 0x4, R70 ;  /* 0x000000045746e825 */ /* 0x001fe400078e0246 */
[----:B------:R-:W3:Y:S02]  /*6060*/  @!P2 LDG.E.64 R84, desc[UR8][R84.64] ;  /* 0x000000085454a981 */ /* 0x000ee4000c1e1b00 */
[----:B------:R-:W-:-:S04]  /*6070*/  @!P5 IMAD.WIDE.U32 R72, R61, 0x8, R72 ;  /* 0x000000083d48d825 */ /* 0x000fc800078e0048 */
[----:B-----5:R-:W-:Y:S02]  /*6080*/  @!P1 IMAD.WIDE R78, R69, 0x4, R78 ;  /* 0x00000004454e9825 */ /* 0x020fe400078e024e */
[----:B------:R-:W5:Y:S02]  /*6090*/  @!P5 LDG.E.64 R72, desc[UR8][R72.64] ;  /* 0x000000084848d981 */ /* 0x000f64000c1e1b00 */
[----:B------:R-:W-:-:S04]  /*60a0*/  @!P6 IMAD.WIDE.U32 R70, R64, 0x8, R70 ;  /* 0x000000084046e825 */ /* 0x000fc800078e0046 */
[----:B------:R-:W-:Y:S02]  /*60b0*/  @!P1 IMAD.WIDE.U32 R78, R63, 0x8, R78 ;  /* 0x000000083f4e9825 */ /* 0x000fe400078e004e */
[----:B------:R-:W5:Y:S04]  /*60c0*/  @!P6 LDG.E.64 R70, desc[UR8][R70.64] ;  /* 0x000000084646e981 */ /* 0x000f68000c1e1b00 */
[----:B------:R-:W5:Y:S01]  /*60d0*/  @!P1 LDG.E.64 R78, desc[UR8][R78.64] ;  /* 0x000000084e4e9981 */ /* 0x000f62000c1e1b00 */
[----:B------:R-:W-:Y:S01]  /*60e0*/  IADD3 R68, PT, PT, R68, 0x8, RZ ;  /* 0x0000000844447810 */ /* 0x000fe20007ffe0ff */
[----:B------:R-:W-:Y:S01]  /*60f0*/  UIADD3 UR5, UPT, UPT, UR5, 0x8, URZ ;  /* 0x0000000805057890 */ /* 0x000fe2000fffe0ff */
[----:B----4-:R-:W-:Y:S02]  /*6100*/  @!P0 FADD.FTZ R110, R110, R74 ;  /* 0x0000004a6e6e8221 */ /* 0x010fe40000010000 */
[----:B------:R-:W0:Y:S08]  /*6110*/  LDC R74, c[0x0][0x374] ;  /* 0x0000dd00ff4a7b82 */ /* 0x000e300000000800 */
[----:B------:R-:W1:Y:S01]  /*6120*/  LDC R69, c[0x0][0x370] ;  /* 0x0000dc00ff457b82 */ /* 0x000e620000000800 */
[----:B------:R-:W-:Y:S01]  /*6130*/  @!P0 FADD.FTZ R111, R111, R75 ;  /* 0x0000004b6f6f8221 */ /* 0x000fe20000010000 */
[----:B------:R-:W-:-:S03]  /*6140*/  @!P4 FADD.FTZ R110, R110, R76 ;  /* 0x0000004c6e6ec221 */ /* 0x000fc60000010000 */
[----:B------:R-:W-:Y:S01]  /*6150*/  @!P4 FADD.FTZ R111, R111, R77 ;  /* 0x0000004d6f6fc221 */ /* 0x000fe20000010000 */
[----:B--2---:R-:W-:-:S03]  /*6160*/  @!P3 FADD.FTZ R110, R110, R82 ;  /* 0x000000526e6eb221 */ /* 0x004fc60000010000 */
[----:B------:R-:W-:Y:S01]  /*6170*/  @!P3 FADD.FTZ R111, R111, R83 ;  /* 0x000000536f6fb221 */ /* 0x000fe20000010000 */
[----:B-1----:R-:W-:Y:S01]  /*6180*/  LOP3.LUT R69, R69, 0x7ffffff8, RZ, 0xc0, !PT ;  /* 0x7ffffff845457812 */ /* 0x002fe200078ec0ff */
[----:B---3--:R-:W-:-:S03]  /*6190*/  @!P2 FADD.FTZ R110, R110, R84 ;  /* 0x000000546e6ea221 */ /* 0x008fc60000010000 */
[----:B------:R-:W-:Y:S01]  /*61a0*/  ISETP.NE.AND P0, PT, R68, R69, PT ;  /* 0x000000454400720c */ /* 0x000fe20003f05270 */
[----:B------:R-:W-:Y:S01]  /*61b0*/  @!P2 FADD.FTZ R111, R111, R85 ;  /* 0x000000556f6fa221 */ /* 0x000fe20000010000 */
[----:B-----5:R-:W-:-:S03]  /*61c0*/  @!P5 FADD.FTZ R110, R110, R72 ;  /* 0x000000486e6ed221 */ /* 0x020fc60000010000 */
[----:B------:R-:W-:Y:S01]  /*61d0*/  @!P5 FADD.FTZ R111, R111, R73 ;  /* 0x000000496f6fd221 */ /* 0x000fe20000010000 */
[C---:B0-----:R-:W-:Y:S02]  /*61e0*/  LEA R60, R74.reuse, R60, 0x3 ;  /* 0x0000003c4a3c7211 */ /* 0x041fe400078e18ff */
[----:B------:R-:W-:Y:S01]  /*61f0*/  LEA R67, R74, R67, 0x3 ;  /* 0x000000434a437211 */ /* 0x000fe200078e18ff */
[----:B------:R-:W-:Y:S01]  /*6200*/  @!P6 FADD.FTZ R110, R110, R70 ;  /* 0x000000466e6ee221 */ /* 0x000fe20000010000 */
[----:B------:R-:W-:Y:S01]  /*6210*/  @!P6 FADD.FTZ R111, R111, R71 ;  /* 0x000000476f6fe221 */ /* 0x000fe20000010000 */
[C---:B------:R-:W-:Y:S02]  /*6220*/  LEA R66, R74.reuse, R66, 0x3 ;  /* 0x000000424a427211 */ /* 0x040fe400078e18ff */
[----:B------:R-:W-:Y:S01]  /*6230*/  LEA R65, R74, R65, 0x3 ;  /* 0x000000414a417211 */ /* 0x000fe200078e18ff */
[----:B------:R-:W-:Y:S01]  /*6240*/  @!P1 FADD.FTZ R110, R110, R78 ;  /* 0x0000004e6e6e9221 */ /* 0x000fe20000010000 */
[C---:B------:R-:W-:Y:S01]  /*6250*/  LEA R62, R74.reuse, R62, 0x3 ;  /* 0x0000003e4a3e7211 */ /* 0x040fe200078e18ff */
[----:B------:R-:W-:Y:S01]  /*6260*/  @!P1 FADD.FTZ R111, R111, R79 ;  /* 0x0000004f6f6f9221 */ /* 0x000fe20000010000 */
[----:B------:R-:W-:-:S02]  /*6270*/  LEA R61, R74, R61, 0x3 ;  /* 0x0000003d4a3d7211 */ /* 0x000fc400078e18ff */
[C---:B------:R-:W-:Y:S02]  /*6280*/  LEA R64, R74.reuse, R64, 0x3 ;  /* 0x000000404a407211 */ /* 0x040fe400078e18ff */
[----:B------:R-:W-:Y:S01]  /*6290*/  LEA R63, R74, R63, 0x3 ;  /* 0x0000003f4a3f7211 */ /* 0x000fe200078e18ff */
[----:B------:R-:W-:Y:S06]  /*62a0*/  @P0 BRA `(.L_x_1352) ;  /* 0xfffffff400e40947 */ /* 0x000fec000383ffff */
[----:B------:R-:W-:-:S07]  /*62b0*/  MOV R0, R69 ;  /* 0x0000004500007202 */ /* 0x000fce0000000f00 */
.L_x_1351:
[----:B------:R-:W5:Y:S02]  /*62c0*/  LDCU UR4, c[0x0][0x370] ;  /* 0x00006e00ff0477ac */ /* 0x000f640008000800 */
[----:B-----5:R-:W-:-:S09]  /*62d0*/  ULOP3.LUT UP0, URZ, UR4, 0x7, URZ, 0xc0, !UPT ;  /* 0x0000000704ff7892 */ /* 0x020fd2000f80c0ff */
[----:B------:R-:W-:Y:S05]  /*62e0*/  BRA.U !UP0, `(.L_x_1348) ;  /* 0x0000000908207547 */ /* 0x000fea000b800000 */
[----:B------:R-:W5:Y:S02]  /*62f0*/  LDCU UR4, c[0x0][0x370] ;  /* 0x00006e00ff0477ac */ /* 0x000f640008000800 */
[----:B-----5:R-:W-:-:S04]  /*6300*/  ULOP3.LUT UR4, UR4, 0x7, URZ, 0xc0, !UPT ;  /* 0x0000000704047892 */ /* 0x020fc8000f8ec0ff */
[----:B------:R-:W-:-:S04]  /*6310*/  UIADD3 UR4, UPT, UPT, UR4, -0x1, URZ ;  /* 0xffffffff04047890 */ /* 0x000fc8000fffe0ff */
[----:B------:R-:W-:-:S09]  /*6320*/  UISETP.GE.U32.AND UP0, UPT, UR4, 0x3, UPT ;  /* 0x000000030400788c */ /* 0x000fd2000bf06070 */
[----:B------:R-:W-:Y:S05]  /*6330*/  BRA.U !UP0, `(.L_x_1353) ;  /* 0x0000000508147547 */ /* 0x000fea000b800000 */
[C---:B------:R-:W-:Y:S02]  /*6340*/  ISETP.NE.AND P0, PT, R0.reuse, UR6, PT ;  /* 0x0000000600007c0c */ /* 0x040fe4000bf05270 */
[C---:B0--34-:R-:W-:Y:S02]  /*6350*/  IADD3 R60, PT, PT, R0.reuse, 0x1, RZ ;  /* 0x00000001003c7810 */ /* 0x059fe40007ffe0ff */
[----:B------:R-:W-:Y:S02]  /*6360*/  ISETP.NE.OR P0, PT, R113, RZ, !P0 ;  /* 0x000000ff7100720c */ /* 0x000fe40004705670 */
[----:B------:R-:W-:Y:S02]  /*6370*/  IADD3 R72, PT, PT, R0, 0x2, RZ ;  /* 0x0000000200487810 */ /* 0x000fe40007ffe0ff */
[----:B------:R-:W-:Y:S02]  /*6380*/  ISETP.NE.AND P1, PT, R60, UR6, PT ;  /* 0x000000063c007c0c */ /* 0x000fe4000bf25270 */
[----:B------:R-:W-:-:S02]  /*6390*/  ISETP.NE.AND P2, PT, R72, UR6, PT ;  /* 0x0000000648007c0c */ /* 0x000fc4000bf45270 */
[----:B------:R-:W-:Y:S02]  /*63a0*/  IADD3 R74, PT, PT, R0, 0x3, RZ ;  /* 0x00000003004a7810 */ /* 0x000fe40007ffe0ff */
[C---:B------:R-:W-:Y:S02]  /*63b0*/  ISETP.NE.OR P1, PT, R113.reuse, RZ, !P1 ;  /* 0x000000ff7100720c */ /* 0x040fe40004f25670 */
[C---:B------:R-:W-:Y:S01]  /*63c0*/  ISETP.NE.OR P2, PT, R113.reuse, RZ, !P2 ;  /* 0x000000ff7100720c */ /* 0x040fe20005745670 */
[----:B------:R-:W0:Y:S01]  /*63d0*/  @!P0 LDC R77, c[0x0][0x374] ;  /* 0x0000dd00ff4d8b82 */ /* 0x000e220000000800 */
[----:B------:R-:W-:Y:S01]  /*63e0*/  ISETP.NE.AND P3, PT, R74, UR6, PT ;  /* 0x000000064a007c0c */ /* 0x000fe2000bf65270 */
[----:B------:R-:W3:Y:S01]  /*63f0*/  @!P0 S2R R78, SR_CTAID.Y ;  /* 0x00000000004e8919 */ /* 0x000ee20000002600 */
[----:B------:R-:W-:Y:S02]  /*6400*/  @!P0 LOP3.LUT R60, R4, 0x1, RZ, 0xc0, !PT ;  /* 0x00000001043c8812 */ /* 0x000fe400078ec0ff */
[----:B------:R-:W-:-:S03]  /*6410*/  ISETP.NE.OR P3, PT, R113, RZ, !P3 ;  /* 0x000000ff7100720c */ /* 0x000fc60005f65670 */
[----:B--2---:R-:W2:Y:S02]  /*6420*/  @!P0 LDC R61, c[0x0][0x370] ;  /* 0x0000dc00ff3d8b82 */ /* 0x004ea40000000800 */
[----:B------:R-:W4:Y:S01]  /*6430*/  @!P1 S2R R85, SR_CTAID.Y ;  /* 0x0000000000559919 */ /* 0x000f220000002600 */
[C---:B------:R-:W-:Y:S02]  /*6440*/  @!P1 LOP3.LUT R70, R4.reuse, 0x1, RZ, 0xc0, !PT ;  /* 0x0000000104469812 */ /* 0x040fe400078ec0ff */
[----:B------:R-:W-:Y:S01]  /*6450*/  @!P2 LOP3.LUT R82, R4, 0x1, RZ, 0xc0, !PT ;  /* 0x000000010452a812 */ /* 0x000fe200078ec0ff */
[----:B------:R-:W5:Y:S02]  /*6460*/  @!P2 S2R R80, SR_CTAID.Y ;  /* 0x000000000050a919 */ /* 0x000f640000002600 */
[----:B------:R-:W1:Y:S02]  /*6470*/  @!P1 LDC R79, c[0x0][0x374] ;  /* 0x0000dd00ff4f9b82 */ /* 0x000e640000000800 */
[----:B------:R-:W4:Y:S06]  /*6480*/  @!P3 S2R R84, SR_CTAID.Y ;  /* 0x000000000054b919 */ /* 0x000f2c0000002600 */
[----:B------:R-:W3:Y:S01]  /*6490*/  @!P1 LDC R71, c[0x0][0x370] ;  /* 0x0000dc00ff479b82 */ /* 0x000ee20000000800 */
[----:B0-----:R-:W-:-:S07]  /*64a0*/  @!P0 IMAD R60, R60, R77, RZ ;  /* 0x0000004d3c3c8224 */ /* 0x001fce00078e02ff */
[----:B------:R-:W0:Y:S01]  /*64b0*/  @!P2 LDC R81, c[0x0][0x374] ;  /* 0x0000dd00ff51ab82 */ /* 0x000e220000000800 */
[----:B--2---:R-:W-:-:S05]  /*64c0*/  @!P0 IMAD R68, R60, R61, RZ ;  /* 0x0000003d3c448224 */ /* 0x004fca00078e02ff */
[----:B------:R-:W-:Y:S02]  /*64d0*/  @!P0 SHF.L.U32 R69, R68, 0x1, RZ ;  /* 0x0000000144458819 */ /* 0x000fe400000006ff */
[----:B------:R-:W2:Y:S01]  /*64e0*/  @!P2 LDC R73, c[0x0][0x370] ;  /* 0x0000dc00ff49ab82 */ /* 0x000ea20000000800 */
[----:B-1----:R-:W-:-:S07]  /*64f0*/  @!P1 IMAD R70, R70, R79, RZ ;  /* 0x0000004f46469224 */ /* 0x002fce00078e02ff */
[----:B------:R-:W1:Y:S01]  /*6500*/  @!P3 LDC R83, c[0x0][0x374] ;  /* 0x0000dd00ff53bb82 */ /* 0x000e620000000800 */
[----:B---3--:R-:W-:-:S05]  /*6510*/  @!P1 IMAD R70, R70, R71, RZ ;  /* 0x0000004746469224 */ /* 0x008fca00078e02ff */
[----:B------:R-:W-:Y:S02]  /*6520*/  @!P1 SHF.L.U32 R71, R70, 0x1, RZ ;  /* 0x0000000146479819 */ /* 0x000fe400000006ff */
[----:B------:R-:W3:Y:S01]  /*6530*/  @!P0 LDC.64 R66, c[0x0][0x3d0] ;  /* 0x0000f400ff428b82 */ /* 0x000ee20000000a00 */
[----:B0-----:R-:W-:Y:S01]  /*6540*/  @!P2 IMAD R68, R82, R81, RZ ;  /* 0x000000515244a224 */ /* 0x001fe200078e02ff */
[----:B------:R-:W-:-:S06]  /*6550*/  @!P3 LOP3.LUT R82, R4, 0x1, RZ, 0xc0, !PT ;  /* 0x000000010452b812 */ /* 0x000fcc00078ec0ff */
[----:B------:R-:W0:Y:S01]  /*6560*/  @!P3 LDC R76, c[0x0][0x370] ;  /* 0x0000dc00ff4cbb82 */ /* 0x000e220000000800 */
[----:B--2---:R-:W-:Y:S02]  /*6570*/  @!P2 IMAD R73, R68, R73, RZ ;  /* 0x000000494449a224 */ /* 0x004fe400078e02ff */
[----:B------:R-:W-:-:S03]  /*6580*/  @!P1 IMAD R68, R0, R79, R79 ;  /* 0x0000004f00449224 */ /* 0x000fc600078e024f */
[----:B------:R-:W-:Y:S02]  /*6590*/  @!P2 SHF.L.U32 R73, R73, 0x1, RZ ;  /* 0x000000014949a819 */ /* 0x000fe400000006ff */
[----:B------:R-:W2:Y:S01]  /*65a0*/  @!P1 LDC.64 R64, c[0x0][0x3d0] ;  /* 0x0000f400ff409b82 */ /* 0x000ea20000000a00 */
[----:B-1----:R-:W-:-:S07]  /*65b0*/  @!P3 IMAD R75, R82, R83, RZ ;  /* 0x00000053524bb224 */ /* 0x002fce00078e02ff */
[----:B------:R-:W1:Y:S01]  /*65c0*/  @!P2 LDC.64 R62, c[0x0][0x3d0] ;  /* 0x0000f400ff3eab82 */ /* 0x000e620000000a00 */
[----:B---3--:R-:W-:-:S04]  /*65d0*/  @!P0 IMAD.WIDE R66, R69, 0x4, R66 ;  /* 0x0000000445428825 */ /* 0x008fc800078e0242 */
[----:B------:R-:W-:-:S03]  /*65e0*/  @!P0 IMAD R69, R0, R77, R78 ;  /* 0x0000004d00458224 */ /* 0x000fc600078e024e */
[----:B------:R-:W3:Y:S01]  /*65f0*/  @!P3 LDC.64 R60, c[0x0][0x3d0] ;  /* 0x0000f400ff3cbb82 */ /* 0x000ee20000000a00 */
[----:B0-----:R-:W-:Y:S02]  /*6600*/  @!P3 IMAD R75, R75, R76, RZ ;  /* 0x0000004c4b4bb224 */ /* 0x001fe400078e02ff */
[----:B------:R-:W-:-:S03]  /*6610*/  @!P0 IMAD.WIDE.U32 R66, R69, 0x8, R66 ;  /* 0x0000000845428825 */ /* 0x000fc600078e0042 */
[----:B------:R-:W-:Y:S01]  /*6620*/  @!P3 SHF.L.U32 R75, R75, 0x1, RZ ;  /* 0x000000014b4bb819 */ /* 0x000fe200000006ff */
[----:B-----5:R-:W-:Y:S02]  /*6630*/  @!P2 IMAD R69, R72, R81, R80 ;  /* 0x000000514845a224 */ /* 0x020fe400078e0250 */
[----:B--2---:R-:W-:Y:S01]  /*6640*/  @!P1 IMAD.WIDE R64, R71, 0x4, R64 ;  /* 0x0000000447409825 */ /* 0x004fe200078e0240 */
[----:B----4-:R-:W-:Y:S01]  /*6650*/  @!P1 IADD3 R71, PT, PT, R68, R85, RZ ;  /* 0x0000005544479210 */ /* 0x010fe20007ffe0ff */
[----:B------:R-:W2:Y:S04]  /*6660*/  @!P0 LDG.E.64 R66, desc[UR8][R66.64] ;  /* 0x0000000842428981 */ /* 0x000ea8000c1e1b00 */
[----:B------:R-:W-:-:S04]  /*6670*/  @!P1 IMAD.WIDE.U32 R64, R71, 0x8, R64 ;  /* 0x0000000847409825 */ /* 0x000fc800078e0040 */
[----:B-1----:R-:W-:Y:S02]  /*6680*/  @!P2 IMAD.WIDE R62, R73, 0x4, R62 ;  /* 0x00000004493ea825 */ /* 0x002fe400078e023e */
[----:B------:R-:W4:Y:S02]  /*6690*/  @!P1 LDG.E.64 R64, desc[UR8][R64.64] ;  /* 0x0000000840409981 */ /* 0x000f24000c1e1b00 */
[----:B---3--:R-:W-:-:S04]  /*66a0*/  @!P3 IMAD.WIDE R60, R75, 0x4, R60 ;  /* 0x000000044b3cb825 */ /* 0x008fc800078e023c */
[----:B------:R-:W-:Y:S02]  /*66b0*/  @!P3 IMAD R71, R74, R83, R84 ;  /* 0x000000534a47b224 */ /* 0x000fe400078e0254 */
[----:B------:R-:W-:-:S04]  /*66c0*/  @!P2 IMAD.WIDE.U32 R62, R69, 0x8, R62 ;  /* 0x00000008453ea825 */ /* 0x000fc800078e003e */
[----:B------:R-:W-:Y:S02]  /*66d0*/  @!P3 IMAD.WIDE.U32 R60, R71, 0x8, R60 ;  /* 0x00000008473cb825 */ /* 0x000fe400078e003c */
[----:B------:R-:W3:Y:S04]  /*66e0*/  @!P2 LDG.E.64 R62, desc[UR8][R62.64] ;  /* 0x000000083e3ea981 */ /* 0x000ee8000c1e1b00 */
[----:B------:R-:W5:Y:S01]  /*66f0*/  @!P3 LDG.E.64 R60, desc[UR8][R60.64] ;  /* 0x000000083c3cb981 */ /* 0x000f62000c1e1b00 */
[----:B------:R-:W-:Y:S01]  /*6700*/  IADD3 R0, PT, PT, R0, 0x4, RZ ;  /* 0x0000000400007810 */ /* 0x000fe20007ffe0ff */
[----:B--2---:R-:W-:Y:S01]  /*6710*/  @!P0 FADD.FTZ R110, R110, R66 ;  /* 0x000000426e6e8221 */ /* 0x004fe20000010000 */
[----:B------:R-:W-:-:S03]  /*6720*/  @!P0 FADD.FTZ R111, R111, R67 ;  /* 0x000000436f6f8221 */ /* 0x000fc60000010000 */
[----:B----4-:R-:W-:Y:S01]  /*6730*/  @!P1 FADD.FTZ R110, R110, R64 ;  /* 0x000000406e6e9221 */ /* 0x010fe20000010000 */
[----:B------:R-:W-:-:S03]  /*6740*/  @!P1 FADD.FTZ R111, R111, R65 ;  /* 0x000000416f6f9221 */ /* 0x000fc60000010000 */
[----:B---3--:R-:W-:Y:S01]  /*6750*/  @!P2 FADD.FTZ R110, R110, R62 ;  /* 0x0000003e6e6ea221 */ /* 0x008fe20000010000 */
[----:B------:R-:W-:-:S03]  /*6760*/  @!P2 FADD.FTZ R111, R111, R63 ;  /* 0x0000003f6f6fa221 */ /* 0x000fc60000010000 */
[----:B-----5:R-:W-:Y:S01]  /*6770*/  @!P3 FADD.FTZ R110, R110, R60 ;  /* 0x0000003c6e6eb221 */ /* 0x020fe20000010000 */
[----:B------:R-:W-:-:S07]  /*6780*/  @!P3 FADD.FTZ R111, R111, R61 ;  /* 0x0000003d6f6fb221 */ /* 0x000fce0000010000 */
.L_x_1353:
[----:B------:R-:W5:Y:S02]  /*6790*/  LDCU UR4, c[0x0][0x370] ;  /* 0x00006e00ff0477ac */ /* 0x000f640008000800 */
[----:B-----5:R-:W-:-:S09]  /*67a0*/  ULOP3.LUT UP0, UR4, UR4, 0x3, URZ, 0xc0, !UPT ;  /* 0x0000000304047892 */ /* 0x020fd2000f80c0ff */
[----:B------:R-:W-:Y:S05]  /*67b0*/  BRA.U !UP0, `(.L_x_1348) ;  /* 0x0000000108ec7547 */ /* 0x000fea000b800000 */
[----:B------:R-:W-:-:S09]  /*67c0*/  UISETP.NE.AND UP0, UPT, UR4, 0x1, UPT ;  /* 0x000000010400788c */ /* 0x000fd2000bf05270 */
[----:B------:R-:W-:Y:S05]  /*67d0*/  BRA.U !UP0, `(.L_x_1354) ;  /* 0x00000001088c7547 */ /* 0x000fea000b800000 */
[C---:B------:R-:W-:Y:S02]  /*67e0*/  ISETP.NE.AND P0, PT, R0.reuse, UR6, PT ;  /* 0x0000000600007c0c */ /* 0x040fe4000bf05270 */
[----:B0--34-:R-:W-:Y:S02]  /*67f0*/  IADD3 R60, PT, PT, R0, 0x1, RZ ;  /* 0x00000001003c7810 */ /* 0x019fe40007ffe0ff */
[----:B------:R-:W-:Y:S02]  /*6800*/  ISETP.NE.OR P0, PT, R113, RZ, !P0 ;  /* 0x000000ff7100720c */ /* 0x000fe40004705670 */
[----:B------:R-:W-:-:S04]  /*6810*/  ISETP.NE.AND P1, PT, R60, UR6, PT ;  /* 0x000000063c007c0c */ /* 0x000fc8000bf25270 */
[----:B------:R-:W-:-:S07]  /*6820*/  ISETP.NE.OR P1, PT, R113, RZ, !P1 ;  /* 0x000000ff7100720c */ /* 0x000fce0004f25670 */
[----:B------:R-:W0:Y:S01]  /*6830*/  @!P0 LDC R69, c[0x0][0x374] ;  /* 0x0000dd00ff458b82 */ /* 0x000e220000000800 */
[----:B------:R-:W3:Y:S01]  /*6840*/  @!P0 S2R R68, SR_CTAID.Y ;  /* 0x0000000000448919 */ /* 0x000ee20000002600 */
[----:B-1----:R-:W-:-:S04]  /*6850*/  @!P0 LOP3.LUT R64, R4, 0x1, RZ, 0xc0, !PT ;  /* 0x0000000104408812 */ /* 0x002fc800078ec0ff */
[----:B------:R-:W1:Y:S01]  /*6860*/  @!P1 S2R R73, SR_CTAID.Y ;  /* 0x0000000000499919 */ /* 0x000e620000002600 */
[----:B------:R-:W-:Y:S01]  /*6870*/  @!P1 LOP3.LUT R66, R4, 0x1, RZ, 0xc0, !PT ;  /* 0x0000000104429812 */ /* 0x000fe200078ec0ff */
[----:B------:R-:W4:Y:S08]  /*6880*/  @!P0 LDC R65, c[0x0][0x370] ;  /* 0x0000dc00ff418b82 */ /* 0x000f300000000800 */
[----:B------:R-:W5:Y:S08]  /*6890*/  @!P1 LDC R71, c[0x0][0x374] ;  /* 0x0000dd00ff479b82 */ /* 0x000f700000000800 */
[----:B------:R-:W3:Y:S01]  /*68a0*/  @!P1 LDC R67, c[0x0][0x370] ;  /* 0x0000dc00ff439b82 */ /* 0x000ee20000000800 */
[----:B0-----:R-:W-:-:S07]  /*68b0*/  @!P0 IMAD R64, R64, R69, RZ ;  /* 0x0000004540408224 */ /* 0x001fce00078e02ff */
[----:B--2---:R-:W0:Y:S01]  /*68c0*/  @!P0 LDC.64 R60, c[0x0][0x3d0] ;  /* 0x0000f400ff3c8b82 */ /* 0x004e220000000a00 */
[----:B----4-:R-:W-:-:S05]  /*68d0*/  @!P0 IMAD R64, R64, R65, RZ ;  /* 0x0000004140408224 */ /* 0x010fca00078e02ff */
[----:B------:R-:W-:Y:S02]  /*68e0*/  @!P0 SHF.L.U32 R65, R64, 0x1, RZ ;  /* 0x0000000140418819 */ /* 0x000fe400000006ff */
[----:B------:R-:W2:Y:S01]  /*68f0*/  @!P1 LDC.64 R62, c[0x0][0x3d0] ;  /* 0x0000f400ff3e9b82 */ /* 0x000ea20000000a00 */
[-C--:B-----5:R-:W-:Y:S02]  /*6900*/  @!P1 IMAD R66, R66, R71.reuse, RZ ;  /* 0x0000004742429224 */ /* 0x0a0fe400078e02ff */
[----:B------:R-:W-:Y:S02]  /*6910*/  @!P1 IMAD R64, R0, R71, R71 ;  /* 0x0000004700409224 */ /* 0x000fe400078e0247 */
[----:B---3--:R-:W-:-:S05]  /*6920*/  @!P1 IMAD R66, R66, R67, RZ ;  /* 0x0000004342429224 */ /* 0x008fca00078e02ff */
[----:B------:R-:W-:Y:S01]  /*6930*/  @!P1 SHF.L.U32 R67, R66, 0x1, RZ ;  /* 0x0000000142439819 */ /* 0x000fe200000006ff */
[----:B0-----:R-:W-:-:S04]  /*6940*/  @!P0 IMAD.WIDE R60, R65, 0x4, R60 ;  /* 0x00000004413c8825 */ /* 0x001fc800078e023c */
[----:B------:R-:W-:Y:S02]  /*6950*/  @!P0 IMAD R65, R0, R69, R68 ;  /* 0x0000004500418224 */ /* 0x000fe400078e0244 */
[----:B--2---:R-:W-:Y:S01]  /*6960*/  @!P1 IMAD.WIDE R62, R67, 0x4, R62 ;  /* 0x00000004433e9825 */ /* 0x004fe200078e023e */
[----:B-1----:R-:W-:-:S03]  /*6970*/  @!P1 IADD3 R67, PT, PT, R64, R73, RZ ;  /* 0x0000004940439210 */ /* 0x002fc60007ffe0ff */
[----:B------:R-:W-:-:S04]  /*6980*/  @!P0 IMAD.WIDE.U32 R60, R65, 0x8, R60 ;  /* 0x00000008413c8825 */ /* 0x000fc800078e003c */
[----:B------:R-:W-:Y:S02]  /*6990*/  @!P1 IMAD.WIDE.U32 R62, R67, 0x8, R62 ;  /* 0x00000008433e9825 */ /* 0x000fe400078e003e */
[----:B------:R-:W2:Y:S04]  /*69a0*/  @!P0 LDG.E.64 R60, desc[UR8][R60.64] ;  /* 0x000000083c3c8981 */ /* 0x000ea8000c1e1b00 */
[----:B------:R-:W3:Y:S01]  /*69b0*/  @!P1 LDG.E.64 R62, desc[UR8][R62.64] ;  /* 0x000000083e3e9981 */ /* 0x000ee2000c1e1b00 */
[----:B------:R-:W-:Y:S01]  /*69c0*/  IADD3 R0, PT, PT, R0, 0x2, RZ ;  /* 0x0000000200007810 */ /* 0x000fe20007ffe0ff */
[----:B--2---:R-:W-:Y:S01]  /*69d0*/  @!P0 FADD.FTZ R110, R110, R60 ;  /* 0x0000003c6e6e8221 */ /* 0x004fe20000010000 */
[----:B------:R-:W-:-:S03]  /*69e0*/  @!P0 FADD.FTZ R111, R111, R61 ;  /* 0x0000003d6f6f8221 */ /* 0x000fc60000010000 */
[----:B---3--:R-:W-:Y:S01]  /*69f0*/  @!P1 FADD.FTZ R110, R110, R62 ;  /* 0x0000003e6e6e9221 */ /* 0x008fe20000010000 */
[----:B------:R-:W-:-:S07]  /*6a00*/  @!P1 FADD.FTZ R111, R111, R63 ;  /* 0x0000003f6f6f9221 */ /* 0x000fce0000010000 */
.L_x_1354:
[----:B0--34-:R-:W0:Y:S01]  /*6a10*/  LDC R60, c[0x0][0x370] ;  /* 0x0000dc00ff3c7b82 */ /* 0x019e220000000800 */
[----:B------:R-:W-:Y:S01]  /*6a20*/  ISETP.NE.AND P0, PT, R0, UR6, PT ;  /* 0x0000000600007c0c */ /* 0x000fe2000bf05270 */
[----:B------:R-:W-:Y:S03]  /*6a30*/  BSSY.RECONVERGENT B0, `(.L_x_1348) ;  /* 0x0000013000007945 */ /* 0x000fe60003800200 */
[----:B------:R-:W-:Y:S02]  /*6a40*/  ISETP.NE.OR P0, PT, R113, RZ, !P0 ;  /* 0x000000ff7100720c */ /* 0x000fe40004705670 */
[----:B0-----:R-:W-:-:S04]  /*6a50*/  LOP3.LUT R60, R60, 0x1, RZ, 0xc0, !PT ;  /* 0x000000013c3c7812 */ /* 0x001fc800078ec0ff */
[----:B------:R-:W-:-:S13]  /*6a60*/  ISETP.NE.U32.OR P0, PT, R60, 0x1, P0 ;  /* 0x000000013c00780c */ /* 0x000fda0000705470 */
[----:B------:R-:W-:Y:S05]  /*6a70*/  @P0 BRA `(.L_x_1355) ;  /* 0x0000000000380947 */ /* 0x000fea0003800000 */
[----:B------:R-:W0:Y:S01]  /*6a80*/  LDCU UR4, c[0x0][0x374] ;  /* 0x00006e80ff0477ac */ /* 0x000e220008000800 */
[----:B------:R-:W3:Y:S01]  /*6a90*/  LDC R63, c[0x0][0x370] ;  /* 0x0000dc00ff3f7b82 */ /* 0x000ee20000000800 */
[----:B------:R-:W4:Y:S01]  /*6aa0*/  S2R R65, SR_CTAID.Y ;  /* 0x0000000000417919 */ /* 0x000f220000002600 */
[----:B------:R-:W-:-:S06]  /*6ab0*/  LOP3.LUT R62, R4, 0x1, RZ, 0xc0, !PT ;  /* 0x00000001043e7812 */ /* 0x000fcc00078ec0ff */
[----:B--2---:R-:W2:Y:S01]  /*6ac0*/  LDC.64 R60, c[0x0][0x3d0] ;  /* 0x0000f400ff3c7b82 */ /* 0x004ea20000000a00 */
[----:B0-----:R-:W-:-:S04]  /*6ad0*/  IMAD R62, R62, UR4, RZ ;  /* 0x000000043e3e7c24 */ /* 0x001fc8000f8e02ff */
[----:B---3--:R-:W-:-:S05]  /*6ae0*/  IMAD R62, R62, R63, RZ ;  /* 0x0000003f3e3e7224 */ /* 0x008fca00078e02ff */
[----:B------:R-:W-:-:S05]  /*6af0*/  SHF.L.U32 R63, R62, 0x1, RZ ;  /* 0x000000013e3f7819 */ /* 0x000fca00000006ff */
[----:B--2---:R-:W-:-:S04]  /*6b00*/  IMAD.WIDE R60, R63, 0x4, R60 ;  /* 0x000000043f3c7825 */ /* 0x004fc800078e023c */
[----:B----4-:R-:W-:-:S04]  /*6b10*/  IMAD R63, R0, UR4, R65 ;  /* 0x00000004003f7c24 */ /* 0x010fc8000f8e0241 */
[----:B------:R-:W-:-:S06]  /*6b20*/  IMAD.WIDE.U32 R60, R63, 0x8, R60 ;  /* 0x000000083f3c7825 */ /* 0x000fcc00078e003c */
[----:B------:R-:W2:Y:S02]  /*6b30*/  LDG.E.64 R60, desc[UR8][R60.64] ;  /* 0x000000083c3c7981 */ /* 0x000ea4000c1e1b00 */
[----:B--2---:R-:W-:Y:S01]  /*6b40*/  FADD.FTZ R110, R110, R60 ;  /* 0x0000003c6e6e7221 */ /* 0x004fe20000010000 */
[----:B------:R-:W-:-:S07]  /*6b50*/  FADD.FTZ R111, R111, R61 ;  /* 0x0000003d6f6f7221 */ /* 0x000fce0000010000 */
.L_x_1355:
[----:B------:R-:W-:Y:S05]  /*6b60*/  BSYNC.RECONVERGENT B0 ;  /* 0x0000000000007941 */ /* 0x000fea0003800200 */
.L_x_1348:
[----:B------:R-:W5:Y:S01]  /*6b70*/  S2UR UR5, SR_CgaCtaId ;  /* 0x00000000000579c3 */ /* 0x000f620000008800 */
[----:B------:R-:W-:Y:S01]  /*6b80*/  ISETP.NE.AND P0, PT, R113, RZ, PT ;  /* 0x000000ff7100720c */ /* 0x000fe20003f05270 */
[----:B------:R-:W-:Y:S01]  /*6b90*/  UMOV UR4, 0x400 ;  /* 0x0000040000047882 */ /* 0x000fe20000000000 */
[----:B------:R-:W1:Y:S01]  /*6ba0*/  LDCU.64 UR10, c[0x0][0x400] ;  /* 0x00008000ff0a77ac */ /* 0x000e620008000a00 */
[C---:B0-2-4-:R-:W-:Y:S01]  /*6bb0*/  FADD.FTZ R61, -R112.reuse, R10 ;  /* 0x0000000a703d7221 */ /* 0x055fe20000010100 */
[----:B------:R-:W-:-:S03]  /*6bc0*/  FADD.FTZ R65, -R112, R11 ;  /* 0x0000000b70417221 */ /* 0x000fc60000010100 */
[----:B---3--:R-:W0:Y:S01]  /*6bd0*/  LDC R60, c[0x0][0x41c] ;  /* 0x00010700ff3c7b82 */ /* 0x008e220000000800 */
[-C--:B------:R-:W-:Y:S01]  /*6be0*/  FMUL.FTZ R61, R61, R116.reuse ;  /* 0x000000743d3d7220 */ /* 0x080fe20000410000 */
[----:B------:R-:W-:Y:S01]  /*6bf0*/  FMUL.FTZ R70, R65, R116 ;  /* 0x0000007441467220 */ /* 0x000fe20000410000 */
[----:B-----5:R-:W-:Y:S01]  /*6c00*/  ULEA UR4, UR5, UR4, 0x18 ;  /* 0x0000000405047291 */ /* 0x020fe2000f8ec0ff */
[----:B------:R-:W2:Y:S01]  /*6c10*/  LDCU.U8 UR5, c[0x0][0x414] ;  /* 0x00008280ff0577ac */ /* 0x000ea20008000000 */
[----:B0-----:R-:W-:-:S07]  /*6c20*/  IMAD R60, R60, UR6, R115 ;  /* 0x000000063c3c7c24 */ /* 0x001fce000f8e0273 */
[----:B------:R-:W-:Y:S01]  /*6c30*/  @!P0 STS.64 [UR4+0x78], R110 ;  /* 0x0000786eff008988 */ /* 0x000fe20008000a04 */
[----:B------:R-:W-:Y:S01]  /*6c40*/  BAR.SYNC.DEFER_BLOCKING 0x0 ;  /* 0x0000000000007b1d */ /* 0x000fe20000010000 */
[C---:B------:R-:W-:Y:S02]  /*6c50*/  IADD3 R73, PT, PT, R60.reuse, 0x10, RZ ;  /* 0x000000103c497810 */ /* 0x040fe40007ffe0ff */
[----:B-1----:R-:W-:Y:S02]  /*6c60*/  ISETP.GE.U32.AND P0, PT, R60, UR10, PT ;  /* 0x0000000a3c007c0c */ /* 0x002fe4000bf06070 */
[----:B------:R-:W-:Y:S01]  /*6c70*/  SHF.R.S32.HI R71, RZ, 0x1f, R60 ;  /* 0x0000001fff477819 */ /* 0x000fe2000001143c */
[----:B--2---:R-:W-:Y:S01]  /*6c80*/  UISETP.NE.AND UP0, UPT, UR5, URZ, UPT ;  /* 0x000000ff0500728c */ /* 0x004fe2000bf05270 */
[----:B------:R-:W-:Y:S02]  /*6c90*/  ISETP.GE.U32.AND P1, PT, R73, UR10, PT ;  /* 0x0000000a49007c0c */ /* 0x000fe4000bf26070 */
[----:B------:R-:W-:-:S02]  /*6ca0*/  SHF.R.S32.HI R72, RZ, 0x1f, R73 ;  /* 0x0000001fff487819 */ /* 0x000fc40000011449 */
[----:B------:R-:W-:Y:S02]  /*6cb0*/  ISETP.GE.AND.EX P0, PT, R71, UR11, PT, P0 ;  /* 0x0000000b47007c0c */ /* 0x000fe4000bf06300 */
[----:B------:R-:W-:Y:S01]  /*6cc0*/  ISETP.GE.AND.EX P1, PT, R72, UR11, PT, P1 ;  /* 0x0000000b48007c0c */ /* 0x000fe2000bf26310 */
[----:B------:R-:W0:Y:S01]  /*6cd0*/  LDS.64 R62, [UR4+0x78] ;  /* 0x00007804ff3e7984 */ /* 0x000e220008000a00 */
[----:B------:R-:W0:Y:S02]  /*6ce0*/  LDCU UR4, c[0x0][0x42c] ;  /* 0x00008580ff0477ac */ /* 0x000e240008000800 */
[----:B0-----:R-:W-:Y:S01]  /*6cf0*/  FMUL.FTZ R0, R62, UR4 ;  /* 0x000000043e007c20 */ /* 0x001fe20008410000 */
[----:B------:R-:W-:-:S04]  /*6d00*/  FMUL.FTZ R11, R63, UR4 ;  /* 0x000000043f0b7c20 */ /* 0x000fc80008410000 */
[----:B------:R-:W-:Y:S01]  /*6d10*/  FFMA.FTZ R69, R0, R61, R11 ;  /* 0x0000003d00457223 */ /* 0x000fe2000001000b */
        /* <DEDUP_REMOVED lines=19> */
.L_x_1356:
[----:B------:R-:W-:Y:S01]  /*6e50*/  FADD.FTZ R61, -R112, R12 ;  /* 0x0000000c703d7221 */ /* 0x000fe20000010100 */
[----:B------:R-:W-:Y:S01]  /*6e60*/  FFMA.FTZ R10, R0, R70, R11 ;  /* 0x00000046000a7223 */ /* 0x000fe2000001000b */
[----:B------:R-:W-:Y:S01]  /*6e70*/  BSSY.RECONVERGENT B0, `(.L_x_1357) ;  /* 0x0000013000007945 */ /* 0x000fe20003800200 */
[----:B------:R-:W-:Y:S01]  /*6e80*/  FFMA.FTZ R69, R108, R2, -R69 ;  /* 0x000000026c457223 */ /* 0x000fe20000010845 */
[----:B------:R-:W-:Y:S01]  /*6e90*/  FADD.FTZ R67, -R112, R13 ;  /* 0x0000000d70437221 */ /* 0x000fe20000010100 */
[----:B------:R-:W-:Y:S01]  /*6ea0*/  FMUL.FTZ R61, R61, R116 ;  /* 0x000000743d3d7220 */ /* 0x000fe20000410000 */
[----:B------:R-:W-:Y:S01]  /*6eb0*/  FFMA.FTZ R63, R109, R3, -R10 ;  /* 0x000000036d3f7223 */ /* 0x000fe2000001080a */
[----:B------:R-:W-:Y:S06]  /*6ec0*/  @P0 BRA `(.L_x_1358) ;  /* 0x0000000000340947 */ /* 0x000fec0003800000 */
        /* <DEDUP_REMOVED lines=13> */
.L_x_1358:
[----:B------:R-:W-:Y:S05]  /*6fa0*/  BSYNC.RECONVERGENT B0 ;  /* 0x0000000000007941 */ /* 0x000fea0003800200 */
.L_x_1357:
        /* <DEDUP_REMOVED lines=21> */
.L_x_1359:
[----:B0-----:R-:W-:Y:S01]  /*7100*/  FFMA.FTZ R2, R0, R66, R11 ;  /* 0x0000004200027223 */ /* 0x001fe2000001000b */
[----:B------:R-:W-:Y:S01]  /*7110*/  BSSY.RECONVERGENT B0, `(.L_x_1360) ;  /* 0x0000013000007945 */ /* 0x000fe20003800200 */
[----:B------:R-:W-:Y:S01]  /*7120*/  FFMA.FTZ R65, R108, R14, -R65 ;  /* 0x0000000e6c417223 */ /* 0x000fe20000010841 */
[C---:B------:R-:W-:Y:S01]  /*7130*/  FADD.FTZ R71, -R112.reuse, R16 ;  /* 0x0000001070477221 */ /* 0x040fe20000010100 */
[----:B------:R-:W-:Y:S01]  /*7140*/  FADD.FTZ R17, -R112, R17 ;  /* 0x0000001170117221 */ /* 0x000fe20000010100 */
        /* <DEDUP_REMOVED lines=15> */
.L_x_1361:
[----:B------:R-:W-:Y:S05]  /*7240*/  BSYNC.RECONVERGENT B0 ;  /* 0x0000000000007941 */ /* 0x000fea0003800200 */
.L_x_1360:
[C---:B------:R-:W-:Y:S01]  /*7250*/  FADD.FTZ R87, -R112.reuse, R24 ;  /* 0x0000001870577221 */ /* 0x040fe20000010100 */
[----:B------:R-:W-:Y:S01]  /*7260*/  FADD.FTZ R67, -R112, R32 ;  /* 0x0000002070437221 */ /* 0x000fe20000010100 */
[----:B------:R-:W-:Y:S01]  /*7270*/  IADD3 R79, PT, PT, R60, 0x20, RZ ;  /* 0x000000203c4f7810 */ /* 0x000fe20007ffe0ff */
        /* <DEDUP_REMOVED lines=8> */
[----:B0-----:R-:W-:Y:S01]  /*7300*/  FADD.FTZ R3, -R112, R44 ;  /* 0x0000002c70037221 */ /* 0x001fe20000010100 */
[C---:B------:R-:W-:Y:S01]  /*7310*/  IADD3 R12, PT, PT, R60.reuse, 0x70, RZ ;  /* 0x000000703c0c7810 */ /* 0x040fe20007ffe0ff */
[-C--:B------:R-:W-:Y:S01]  /*7320*/  FMUL.FTZ R71, R71, R116.reuse ;  /* 0x0000007447477220 */ /* 0x080fe20000410000 */
[----:B------:R-:W-:Y:S01]  /*7330*/  IADD3 R2, PT, PT, R60, 0x80, RZ ;  /* 0x000000803c027810 */ /* 0x000fe20007ffe0ff */
[----:B------:R-:W-:Y:S01]  /*7340*/  FMUL.FTZ R44, R17, R116 ;  /* 0x00000074112c7220 */ /* 0x000fe20000410000 */
[----:B------:R-:W-:Y:S01]  /*7350*/  ISETP.GE.U32.AND P2, PT, R79, UR10, PT ;  /* 0x0000000a4f007c0c */ /* 0x000fe2000bf46070 */
[C---:B------:R-:W-:Y:S01]  /*7360*/  FADD.FTZ R83, -R112.reuse, R21 ;  /* 0x0000001570537221 */ /* 0x040fe20000010100 */
[----:B------:R-:W-:Y:S01]  /*7370*/  ISETP.GE.U32.AND P1, PT, R85, UR10, PT ;  /* 0x0000000a55007c0c */ /* 0x000fe2000bf26070 */
[----:B------:R-:W-:Y:S01]  /*7380*/  FADD.FTZ R89, -R112, R25 ;  /* 0x0000001970597221 */ /* 0x000fe20000010100 */
        /* <DEDUP_REMOVED lines=26> */
[----:B------:R-:W-:Y:S01]  /*7530*/  FADD.FTZ R101, -R112, R101 ;  /* 0x0000006570657221 */ /* 0x000fe20000010100 */
[----:B------:R-:W-:Y:S01]  /*7540*/  ISETP.GE.AND.EX P2, PT, R66, UR11, PT, P2 ;  /* 0x0000000b42007c0c */ /* 0x000fe2000bf46320 */
[----:B------:R-:W-:Y:S01]  /*7550*/  FADD.FTZ R17, -R112, R104 ;  /* 0x0000006870117221 */ /* 0x000fe20000010100 */
[----:B------:R-:W-:Y:S01]  /*7560*/  ISETP.GE.AND.EX P1, PT, R68, UR11, PT, P1 ;  /* 0x0000000b44007c0c */ /* 0x000fe2000bf26310 */
[----:B------:R-:W-:Y:S01]  /*7570*/  FADD.FTZ R105, -R112, R105 ;  /* 0x0000006970697221 */ /* 0x000fe20000010100 */
[----:B------:R-:W-:Y:S01]  /*7580*/  ISETP.GE.AND.EX P0, PT, R36, UR11, PT, P0 ;  /* 0x0000000b24007c0c */ /* 0x000fe2000bf06300 */
[--C-:B------:R-:W-:Y:S01]  /*7590*/  FFMA.FTZ R77, R0, R71, R11.reuse ;  /* 0x00000047004d7223 */ /* 0x100fe2000001000b */
[----:B------:R-:W-:Y:S01]  /*75a0*/  ISETP.GE.AND.EX P6, PT, R28, UR11, PT, P6 ;  /* 0x0000000b1c007c0c */ /* 0x000fe2000bfc6360 */
[----:B------:R-:W-:Y:S01]  /*75b0*/  FFMA.FTZ R64, R0, R44, R11 ;  /* 0x0000002c00407223 */ /* 0x000fe2000001000b */
[----:B------:R-:W-:-:S02]  /*75c0*/  ISETP.GE.AND.EX P3, PT, R20, UR11, PT, P3 ;  /* 0x0000000b14007c0c */ /* 0x000fc4000bf66330 */
        /* <DEDUP_REMOVED lines=21> */
.L_x_1362:
        /* <DEDUP_REMOVED lines=17> */
.L_x_1364:
[----:B------:R-:W-:Y:S05]  /*7830*/  BSYNC.RECONVERGENT B0 ;  /* 0x0000000000007941 */ /* 0x000fea0003800200 */
.L_x_1363:
[-C--:B------:R-:W-:Y:S01]  /*7840*/  FMUL.FTZ R81, R81, R116.reuse ;  /* 0x0000007451517220 */ /* 0x080fe20000410000 */
        /* <DEDUP_REMOVED lines=20> */
.L_x_1365:
[C-C-:B0-----:R-:W-:Y:S01]  /*7990*/  FFMA.FTZ R19, R0.reuse, R81, R11.reuse ;  /* 0x0000005100137223 */ /* 0x141fe2000001000b */
        /* <DEDUP_REMOVED lines=22> */
.L_x_1367:
[----:B------:R-:W-:Y:S05]  /*7b00*/  BSYNC.RECONVERGENT B0 ;  /* 0x0000000000007941 */ /* 0x000fea0003800200 */
.L_x_1366:
[----:B------:R-:W-:Y:S05]  /*7b10*/  BRA.U !UP0, `(.L_x_1368) ;  /* 0x0000000108487547 */ /* 0x000fea000b800000 */
        /* <DEDUP_REMOVED lines=18> */
.L_x_1368:
[----:B------:R-:W-:Y:S01]  /*7c40*/  BSSY.RECONVERGENT B0, `(.L_x_1369) ;  /* 0x0000011000007945 */ /* 0x000fe20003800200 */
[----:B------:R-:W-:Y:S01]  /*7c50*/  FFMA.FTZ R73, R108, R26, -R73 ;  /* 0x0000001a6c497223 */ /* 0x000fe20000010849 */
[----:B------:R-:W-:Y:S02]  /*7c60*/  FFMA.FTZ R27, R109, R27, -R52 ;  /* 0x0000001b6d1b7223 */ /* 0x000fe40000010834 */
[----:B------:R-:W-:Y:S05]  /*7c70*/  @P0 BRA `(.L_x_1370) ;  /* 0x0000000000340947 */ /* 0x000fea0003800000 */
[----:B------:R-:W1:Y:S01]  /*7c80*/  LDCU.64 UR4, c[0x0][0x3f8] ;  /* 0x00007f00ff0477ac */ /* 0x000e620008000a00 */
[----:B0-----:R-:W-:Y:S01]  /*7c90*/  MOV R18, R118 ;  /* 0x0000007600127202 */ /* 0x001fe20000000f00 */
[-C--:B------:R-:W-:Y:S01]  /*7ca0*/  FMUL.FTZ R26, R73, R116.reuse ;  /* 0x00000074491a7220 */ /* 0x080fe20000410000 */
[----:B------:R-:W-:Y:S01]  /*7cb0*/  MOV R19, R121 ;  /* 0x0000007900137202 */ /* 0x000fe20000000f00 */
[----:B------:R-:W0:Y:S01]  /*7cc0*/  LDCU.64 UR6, c[0x0][0x380] ;  /* 0x00007000ff0677ac */ /* 0x000e220008000a00 */
        /* <DEDUP_REMOVED lines=8> */
.L_x_1370:
[----:B------:R-:W-:Y:S05]  /*7d50*/  BSYNC.RECONVERGENT B0 ;  /* 0x0000000000007941 */ /* 0x000fea0003800200 */
.L_x_1369:
[-C--:B0-----:R-:W-:Y:S01]  /*7d60*/  FMUL.FTZ R71, R63, R116.reuse ;  /* 0x000000743f477220 */ /* 0x081fe20000410000 */
[----:B------:R-:W-:Y:S01]  /*7d70*/  FMUL.FTZ R40, R65, R116 ;  /* 0x0000007441287220 */ /* 0x000fe20000410000 */
[----:B------:R-:W-:Y:S06]  /*7d80*/  BRA.U !UP0, `(.L_x_1371) ;  /* 0x0000000108487547 */ /* 0x000fec000b800000 */
[----:B-1----:R-:W-:Y:S01]  /*7d90*/  FFMA.FTZ R18, R108, R71, R8 ;  /* 0x000000476c127223 */ /* 0x002fe20000010008 */
        /* <DEDUP_REMOVED lines=17> */
.L_x_1371:
[C-C-:B-1----:R-:W-:Y:S01]  /*7eb0*/  FFMA.FTZ R19, R0.reuse, R71, R11.reuse ;  /* 0x0000004700137223 */ /* 0x142fe2000001000b */
        /* <DEDUP_REMOVED lines=22> */
.L_x_1373:
[----:B------:R-:W-:Y:S05]  /*8020*/  BSYNC.RECONVERGENT B0 ;  /* 0x0000000000007941 */ /* 0x000fea0003800200 */
.L_x_1372:
        /* <DEDUP_REMOVED lines=19> */
.L_x_1374:
        /* <DEDUP_REMOVED lines=17> */
.L_x_1376:
[----:B------:R-:W-:Y:S05]  /*8270*/  BSYNC.RECONVERGENT B0 ;  /* 0x0000000000007941 */ /* 0x000fea0003800200 */
.L_x_1375:
[-C--:B------:R-:W-:Y:S01]  /*8280*/  FMUL.FTZ R33, R33, R116.reuse ;  /* 0x0000007421217220 */ /* 0x080fe20000410000 */
[----:B0-----:R-:W-:Y:S01]  /*8290*/  FMUL.FTZ R26, R37, R116 ;  /* 0x00000074251a7220 */ /* 0x001fe20000410000 */
        /* <DEDUP_REMOVED lines=19> */
.L_x_1377:
[C-C-:B------:R-:W-:Y:S01]  /*83d0*/  FFMA.FTZ R19, R0.reuse, R33, R11.reuse ;  /* 0x0000002100137223 */ /* 0x140fe2000001000b */
        /* <DEDUP_REMOVED lines=22> */
.L_x_1379:
[----:B------:R-:W-:Y:S05]  /*8540*/  BSYNC.RECONVERGENT B0 ;  /* 0x0000000000007941 */ /* 0x000fea0003800200 */
.L_x_1378:
[----:B------:R-:W-:Y:S05]  /*8550*/  BRA.U !UP0, `(.L_x_1380) ;  /* 0x0000000108487547 */ /* 0x000fea000b800000 */
[----:B------:R-:W-:Y:S01]  /*8560*/  FFMA.FTZ R14, R109, R20, R9 ;  /* 0x000000146d0e7223 */ /* 0x000fe20000010009 */
[----:B------:R-:W-:-:S03]  /*8570*/  FFMA.FTZ R12, R108, R61, R8 ;  /* 0x0000003d6c0c7223 */ /* 0x000fc60000010008 */
[----:B------:R-:W-:Y:S01]  /*8580*/  FMUL.FTZ R20, R14, -1.4426950216293334961 ;  /* 0xbfb8aa3b0e147820 */ /* 0x000fe20000410000 */
        /* <DEDUP_REMOVED lines=15> */
.L_x_1380:
        /* <DEDUP_REMOVED lines=17> */
.L_x_1382:
[----:B------:R-:W-:Y:S05]  /*8790*/  BSYNC.RECONVERGENT B0 ;  /* 0x0000000000007941 */ /* 0x000fea0003800200 */
.L_x_1381:
[-C--:B------:R-:W-:Y:S01]  /*87a0*/  FMUL.FTZ R30, R45, R116.reuse ;  /* 0x000000742d1e7220 */ /* 0x080fe20000410000 */
[-C--:B------:R-:W-:Y:S01]  /*87b0*/  FMUL.FTZ R56, R49, R116.reuse ;  /* 0x0000007431387220 */ /* 0x080fe20000410000 */
        /* <DEDUP_REMOVED lines=31> */
[C---:B0-----:R-:W-:Y:S01]  /*89b0*/  FFMA.FTZ R27, R0.reuse, R29, R11 ;  /* 0x0000001d001b7223 */ /* 0x041fe2000001000b */
        /* <DEDUP_REMOVED lines=11> */
[--C-:B------:R-:W-:Y:S01]  /*8a70*/  FFMA.FTZ R3, R0, R17, R11.reuse ;  /* 0x0000001100037223 */ /* 0x100fe2000001000b */
[----:B------:R-:W-:Y:S01]  /*8a80*/  ISETP.GE.U32.AND P3, PT, R60, UR10, PT ;  /* 0x0000000a3c007c0c */ /* 0x000fe2000bf66070 */
[----:B------:R-:W-:Y:S01]  /*8a90*/  FFMA.FTZ R0, R0, R2, R11 ;  /* 0x0000000200007223 */ /* 0x000fe2000001000b */
[----:B------:R-:W-:-:S02]  /*8aa0*/  ISETP.GE.AND.EX P2, PT, R48, UR11, PT, P2 ;  /* 0x0000000b30007c0c */ /* 0x000fc4000bf46320 */
[----:B------:R-:W-:Y:S02]  /*8ab0*/  ISETP.GE.AND.EX P1, PT, R53, UR11, PT, P1 ;  /* 0x0000000b35007c0c */ /* 0x000fe4000bf26310 */
[----:B------:R-:W-:Y:S02]  /*8ac0*/  ISETP.GE.AND.EX P0, PT, R63, UR11, PT, P0 ;  /* 0x0000000b3f007c0c */ /* 0x000fe4000bf06300 */
        /* <DEDUP_REMOVED lines=22> */
.L_x_1383:
        /* <DEDUP_REMOVED lines=17> */
.L_x_1385:
[----:B------:R-:W-:Y:S05]  /*8d40*/  BSYNC.RECONVERGENT B0 ;  /* 0x0000000000007941 */ /* 0x000fea0003800200 */
.L_x_1384:
[----:B------:R-:W-:Y:S05]  /*8d50*/  BRA.U !UP0, `(.L_x_1386) ;  /* 0x0000000108487547 */ /* 0x000fea000b800000 */
[----:B------:R-:W-:Y:S01]  /*8d60*/  FFMA.FTZ R11, R108, R52, R8 ;  /* 0x000000346c0b7223 */ /* 0x000fe20000010008 */
[----:B0-----:R-:W-:-:S03]  /*8d70*/  FFMA.FTZ R30, R109, R56, R9 ;  /* 0x000000386d1e7223 */ /* 0x001fc60000010009 */
        /* <DEDUP_REMOVED lines=16> */
.L_x_1386:
[----:B------:R-:W-:Y:S01]  /*8e80*/  BSSY.RECONVERGENT B0, `(.L_x_1387) ;  /* 0x0000011000007945 */ /* 0x000fe20003800200 */
[----:B------:R-:W-:Y:S01]  /*8e90*/  FFMA.FTZ R41, R108, R50, -R41 ;  /* 0x000000326c297223 */ /* 0x000fe20000010829 */
[----:B0-----:R-:W-:Y:S02]  /*8ea0*/  FFMA.FTZ R35, R109, R51, -R42 ;  /* 0x000000336d237223 */ /* 0x001fe4000001082a */
        /* <DEDUP_REMOVED lines=9> */
[----:B-1----:R-:W-:Y:S01]  /*8f40*/  LEA R30, P1, R32, UR6, 0x2 ;  /* 0x00000006201e7c11 */ /* 0x002fe2000f8210ff */
[----:B------:R-:W-:-:S03]  /*8f50*/  FMUL.FTZ R34, R41, R116 ;  /* 0x0000007429227220 */ /* 0x000fc60000410000 */
[----:B------:R-:W-:-:S04]  /*8f60*/  IADD3 R49, PT, PT, R33, R49, RZ ;  /* 0x0000003121317210 */ /* 0x000fc80007ffe0ff */
[----:B------:R-:W-:-:S05]  /*8f70*/  LEA.HI.X R31, R32, UR7, R49, 0x2, P1 ;  /* 0x00000007201f7c11 */ /* 0x000fca00088f1431 */
[----:B------:R0:W-:Y:S02]  /*8f80*/  STG.E.64 desc[UR8][R30.64], R34 ;  /* 0x000000221e007986 */ /* 0x0001e4000c101b08 */
.L_x_1388:
[----:B------:R-:W-:Y:S05]  /*8f90*/  BSYNC.RECONVERGENT B0 ;  /* 0x0000000000007941 */ /* 0x000fea0003800200 */
.L_x_1387:
        /* <DEDUP_REMOVED lines=19> */
.L_x_1389:
        /* <DEDUP_REMOVED lines=17> */
.L_x_1391:
[----:B------:R-:W-:Y:S05]  /*91e0*/  BSYNC.RECONVERGENT B0 ;  /* 0x0000000000007941 */ /* 0x000fea0003800200 */
.L_x_1390:
        /* <DEDUP_REMOVED lines=19> */
.L_x_1392:
        /* <DEDUP_REMOVED lines=17> */
.L_x_1394:
[----:B------:R-:W-:Y:S05]  /*9430*/  BSYNC.RECONVERGENT B0 ;  /* 0x0000000000007941 */ /* 0x000fea0003800200 */
.L_x_1393:
        /* <DEDUP_REMOVED lines=19> */
.L_x_1395:
[----:B------:R-:W-:Y:S01]  /*9570*/  BSSY.RECONVERGENT B0, `(.L_x_1396) ;  /* 0x0000011000007945 */ /* 0x000fe20003800200 */
[----:B------:R-:W-:Y:S01]  /*9580*/  FFMA.FTZ R11, R108, R98, -R19 ;  /* 0x000000626c0b7223 */ /* 0x000fe20000010813 */
[----:B------:R-:W-:Y:S02]  /*9590*/  FFMA.FTZ R25, R109, R99, -R20 ;  /* 0x000000636d197223 */ /* 0x000fe40000010814 */
[----:B------:R-:W-:Y:S05]  /*95a0*/  @P4 BRA `(.L_x_1397) ;  /* 0x0000000000344947 */ /* 0x000fea0003800000 */
[----:B------:R-:W0:Y:S01]  /*95b0*/  LDCU.64 UR4, c[0x0][0x3f8] ;  /* 0x00007f00ff0477ac */ /* 0x000e220008000a00 */
[----:B------:R-:W-:Y:S01]  /*95c0*/  MOV R19, R121 ;  /* 0x0000007900137202 */ /* 0x000fe20000000f00 */
[-C--:B------:R-:W-:Y:S01]  /*95d0*/  FMUL.FTZ R24, R11, R116.reuse ;  /* 0x000000740b187220 */ /* 0x080fe20000410000 */
[----:B------:R-:W-:Y:S01]  /*95e0*/  FMUL.FTZ R25, R25, R116 ;  /* 0x0000007419197220 */ /* 0x000fe20000410000 */
[----:B------:R-:W1:Y:S01]  /*95f0*/  LDCU.64 UR6, c[0x0][0x380] ;  /* 0x00007000ff0677ac */ /* 0x000e620008000a00 */
[----:B0-----:R-:W-:Y:S01]  /*9600*/  IMAD R27, R18, UR4, RZ ;  /* 0x00000004121b7c24 */ /* 0x001fe2000f8e02ff */
[----:B------:R-:W-:-:S03]  /*9610*/  MOV R18, R118 ;  /* 0x0000007600127202 */ /* 0x000fc60000000f00 */
[C---:B------:R-:W-:Y:S02]  /*9620*/  IMAD R27, R16.reuse, UR5, R27 ;  /* 0x00000005101b7c24 */ /* 0x040fe4000f8e021b */
[----:B------:R-:W-:-:S03]  /*9630*/  IMAD.WIDE.U32 R22, R16, UR4, R18 ;  /* 0x0000000410167c25 */ /* 0x000fc6000f8e0012 */
[----:B-1----:R-:W-:Y:S02]  /*9640*/  LEA R18, P0, R22, UR6, 0x2 ;  /* 0x0000000616127c11 */ /* 0x002fe4000f8010ff */
[----:B------:R-:W-:-:S04]  /*9650*/  IADD3 R27, PT, PT, R23, R27, RZ ;  /* 0x0000001b171b7210 */ /* 0x000fc80007ffe0ff */
[----:B------:R-:W-:-:S05]  /*9660*/  LEA.HI.X R19, R22, UR7, R27, 0x2, P0 ;  /* 0x0000000716137c11 */ /* 0x000fca00080f141b */
[----:B------:R1:W-:Y:S02]  /*9670*/  STG.E.64 desc[UR8][R18.64], R24 ;  /* 0x0000001812007986 */ /* 0x0003e4000c101b08 */
.L_x_1397:
[----:B------:R-:W-:Y:S05]  /*9680*/  BSYNC.RECONVERGENT B0 ;  /* 0x0000000000007941 */ /* 0x000fea0003800200 */
.L_x_1396:
[----:B------:R-:W-:Y:S05]  /*9690*/  BRA.U !UP0, `(.L_x_1398) ;  /* 0x0000000108487547 */ /* 0x000fea000b800000 */
[----:B------:R-:W-:Y:S01]  /*96a0*/  FFMA.FTZ R12, R109, R12, R9 ;  /* 0x0000000c6d0c7223 */ /* 0x000fe20000010009 */
[----:B------:R-:W-:-:S03]  /*96b0*/  FFMA.FTZ R21, R108, R21, R8 ;  /* 0x000000156c157223 */ /* 0x000fc60000010008 */
[----:B-1----:R-:W-:Y:S01]  /*96c0*/  FMUL.FTZ R18, R12, -1.4426950216293334961 ;  /* 0xbfb8aa3b0c127820 */ /* 0x002fe20000410000 */
        /* <DEDUP_REMOVED lines=15> */
.L_x_1398:
[----:B------:R-:W-:Y:S01]  /*97c0*/  BSSY.RECONVERGENT B0, `(.L_x_1399) ;  /* 0x0000012000007945 */ /* 0x000fe20003800200 */
[----:B------:R-:W-:Y:S01]  /*97d0*/  FFMA.FTZ R15, R108, R102, -R15 ;  /* 0x000000666c0f7223 */ /* 0x000fe2000001080f */
[----:B------:R-:W-:Y:S01]  /*97e0*/  SHF.R.S32.HI R16, RZ, 0x1f, R60 ;  /* 0x0000001fff107819 */ /* 0x000fe2000001143c */
[----:B------:R-:W-:Y:S01]  /*97f0*/  FFMA.FTZ R103, R109, R103, -R14 ;  /* 0x000000676d677223 */ /* 0x000fe2000001080e */
[----:B------:R-:W-:Y:S06]  /*9800*/  @P5 BRA `(.L_x_1400) ;  /* 0x0000000000345947 */ /* 0x000fec0003800000 */
[----:B------:R-:W2:Y:S01]  /*9810*/  LDCU.64 UR4, c[0x0][0x3f8] ;  /* 0x00007f00ff0477ac */ /* 0x000ea20008000a00 */
[----:B------:R-:W-:Y:S01]  /*9820*/  MOV R12, R118 ;  /* 0x00000076000c7202 */ /* 0x000fe20000000f00 */
[-C--:B------:R-:W-:Y:S01]  /*9830*/  FMUL.FTZ R14, R15, R116.reuse ;  /* 0x000000740f0e7220 */ /* 0x080fe20000410000 */
[----:B------:R-:W-:Y:S01]  /*9840*/  FMUL.FTZ R15, R103, R116 ;  /* 0x00000074670f7220 */ /* 0x000fe20000410000 */
[----:B------:R-:W3:Y:S01]  /*9850*/  LDCU.64 UR6, c[0x0][0x380] ;  /* 0x00007000ff0677ac */ /* 0x000ee20008000a00 */
[----:B--2---:R-:W-:Y:S01]  /*9860*/  IMAD R11, R13, UR4, RZ ;  /* 0x000000040d0b7c24 */ /* 0x004fe2000f8e02ff */
[----:B------:R-:W-:-:S03]  /*9870*/  MOV R13, R121 ;  /* 0x00000079000d7202 */ /* 0x000fc60000000f00 */
[C---:B------:R-:W-:Y:S02]  /*9880*/  IMAD R11, R10.reuse, UR5, R11 ;  /* 0x000000050a0b7c24 */ /* 0x040fe4000f8e020b */
[----:B------:R-:W-:-:S03]  /*9890*/  IMAD.WIDE.U32 R12, R10, UR4, R12 ;  /* 0x000000040a0c7c25 */ /* 0x000fc6000f8e000c */
[----:B---3--:R-:W-:Y:S02]  /*98a0*/  LEA R10, P0, R12, UR6, 0x2 ;  /* 0x000000060c0a7c11 */ /* 0x008fe4000f8010ff */
[----:B------:R-:W-:-:S04]  /*98b0*/  IADD3 R11, PT, PT, R13, R11, RZ ;  /* 0x0000000b0d0b7210 */ /* 0x000fc80007ffe0ff */
[----:B------:R-:W-:-:S05]  /*98c0*/  LEA.HI.X R11, R12, UR7, R11, 0x2, P0 ;  /* 0x000000070c0b7c11 */ /* 0x000fca00080f140b */
[----:B------:R2:W-:Y:S02]  /*98d0*/  STG.E.64 desc[UR8][R10.64], R14 ;  /* 0x0000000e0a007986 */ /* 0x0005e4000c101b08 */
.L_x_1400:
[----:B------:R-:W-:Y:S05]  /*98e0*/  BSYNC.RECONVERGENT B0 ;  /* 0x0000000000007941 */ /* 0x000fea0003800200 */
.L_x_1399:
[----:B------:R-:W-:Y:S05]  /*98f0*/  BRA.U !UP0, `(.L_x_1401) ;  /* 0x0000000108487547 */ /* 0x000fea000b800000 */
[----:B------:R-:W-:Y:S01]  /*9900*/  FFMA.FTZ R8, R108, R17, R8 ;  /* 0x000000116c087223 */ /* 0x000fe20000010008 */
[----:B------:R-:W-:-:S03]  /*9910*/  FFMA.FTZ R2, R109, R2, R9 ;  /* 0x000000026d027223 */ /* 0x000fc60000010009 */
[----:B--2---:R-:W-:Y:S01]  /*9920*/  FMUL.FTZ R10, R8, -1.4426950216293334961 ;  /* 0xbfb8aa3b080a7820 */ /* 0x004fe20000410000 */
[----:B------:R-:W-:-:S05]  /*9930*/  FMUL.FTZ R11, R2, -1.4426950216293334961 ;  /* 0xbfb8aa3b020b7820 */ /* 0x000fca0000410000 */
[----:B------:R-:W2:Y:S04]  /*9940*/  MUFU.EX2 R10, R10 ;  /* 0x0000000a000a7308 */ /* 0x000ea80000000800 */
[----:B------:R-:W3:Y:S01]  /*9950*/  MUFU.EX2 R11, R11 ;  /* 0x0000000b000b7308 */ /* 0x000ee20000000800 */
[----:B--2---:R-:W-:Y:S01]  /*9960*/  FADD.FTZ R9, R10, 1 ;  /* 0x3f8000000a097421 */ /* 0x004fe20000010000 */
[----:B---3--:R-:W-:-:S05]  /*9970*/  FADD.FTZ R12, R11, 1 ;  /* 0x3f8000000b0c7421 */ /* 0x008fca0000010000 */
[----:B------:R-:W2:Y:S08]  /*9980*/  MUFU.RCP R9, R9 ;  /* 0x0000000900097308 */ /* 0x000eb00000001000 */
[----:B------:R-:W3:Y:S01]  /*9990*/  MUFU.RCP R12, R12 ;  /* 0x0000000c000c7308 */ /* 0x000ee20000001000 */
[----:B--2---:R-:W-:Y:S01]  /*99a0*/  FADD.FTZ R13, -R9, 1 ;  /* 0x3f800000090d7421 */ /* 0x004fe20000010100 */
[----:B------:R-:W-:-:S03]  /*99b0*/  FMUL.FTZ R106, R106, R9 ;  /* 0x000000096a6a7220 */ /* 0x000fc60000410000 */
[----:B------:R-:W-:Y:S01]  /*99c0*/  FFMA.FTZ R13, R8, R13, 1 ;  /* 0x3f800000080d7423 */ /* 0x000fe2000001000d */
[----:B---3--:R-:W-:Y:S01]  /*99d0*/  FADD.FTZ R15, -R12, 1 ;  /* 0x3f8000000c0f7421 */ /* 0x008fe20000010100 */
[----:B------:R-:W-:Y:S02]  /*99e0*/  FMUL.FTZ R107, R107, R12 ;  /* 0x0000000c6b6b7220 */ /* 0x000fe40000410000 */
[----:B------:R-:W-:Y:S01]  /*99f0*/  FMUL.FTZ R106, R106, R13 ;  /* 0x0000000d6a6a7220 */ /* 0x000fe20000410000 */
[----:B------:R-:W-:-:S04]  /*9a00*/  FFMA.FTZ R2, R2, R15, 1 ;  /* 0x3f80000002027423 */ /* 0x000fc8000001000f */
[----:B------:R-:W-:-:S07]  /*9a10*/  FMUL.FTZ R107, R107, R2 ;  /* 0x000000026b6b7220 */ /* 0x000fce0000410000 */
.L_x_1401:
[----:B------:R-:W-:Y:S01]  /*9a20*/  ISETP.GE.AND.EX P3, PT, R16, UR11, PT, P3 ;  /* 0x0000000b10007c0c */ /* 0x000fe2000bf66330 */
[----:B------:R-:W-:Y:S01]  /*9a30*/  FFMA.FTZ R3, R108, R106, -R3 ;  /* 0x0000006a6c037223 */ /* 0x000fe20000010803 */
[----:B------:R-:W-:Y:S01]  /*9a40*/  FFMA.FTZ R107, R109, R107, -R0 ;  /* 0x0000006b6d6b7223 */ /* 0x000fe20000010800 */
[----:B------:R-:W-:Y:S02]  /*9a50*/  BSSY.RECONVERGENT B0, `(.L_x_1402) ;  /* 0x000000e000007945 */ /* 0x000fe40003800200 */
[-C--:B------:R-:W-:Y:S01]  /*9a60*/  FMUL.FTZ R106, R3, R116.reuse ;  /* 0x00000074036a7220 */ /* 0x080fe20000410000 */
[----:B------:R-:W-:-:S07]  /*9a70*/  FMUL.FTZ R107, R107, R116 ;  /* 0x000000746b6b7220 */ /* 0x000fce0000410000 */
[----:B------:R-:W-:Y:S05]  /*9a80*/  @P3 BRA `(.L_x_1403) ;  /* 0x0000000000283947 */ /* 0x000fea0003800000 */
[----:B------:R-:W3:Y:S01]  /*9a90*/  LDCU.64 UR4, c[0x0][0x3f8] ;  /* 0x00007f00ff0477ac */ /* 0x000ee20008000a00 */
[----:B------:R-:W-:Y:S01]  /*9aa0*/  MOV R119, R121 ;  /* 0x0000007900777202 */ /* 0x000fe20000000f00 */
[----:B------:R-:W4:Y:S01]  /*9ab0*/  LDCU.64 UR6, c[0x0][0x380] ;  /* 0x00007000ff0677ac */ /* 0x000f220008000a00 */
[----:B---3--:R-:W-:Y:S02]  /*9ac0*/  IMAD R3, R16, UR4, RZ ;  /* 0x0000000410037c24 */ /* 0x008fe4000f8e02ff */
[----:B------:R-:W-:-:S04]  /*9ad0*/  IMAD.WIDE.U32 R118, R60, UR4, R118 ;  /* 0x000000043c767c25 */ /* 0x000fc8000f8e0076 */
[----:B------:R-:W-:Y:S01]  /*9ae0*/  IMAD R3, R60, UR5, R3 ;  /* 0x000000053c037c24 */ /* 0x000fe2000f8e0203 */
[----:B----4-:R-:W-:-:S04]  /*9af0*/  LEA R2, P0, R118, UR6, 0x2 ;  /* 0x0000000676027c11 */ /* 0x010fc8000f8010ff */
[----:B------:R-:W-:-:S04]  /*9b00*/  IADD3 R3, PT, PT, R119, R3, RZ ;  /* 0x0000000377037210 */ /* 0x000fc80007ffe0ff */
[----:B------:R-:W-:-:S05]  /*9b10*/  LEA.HI.X R3, R118, UR7, R3, 0x2, P0 ;  /* 0x0000000776037c11 */ /* 0x000fca00080f1403 */
[----:B------:R3:W-:Y:S02]  /*9b20*/  STG.E.64 desc[UR8][R2.64], R106 ;  /* 0x0000006a02007986 */ /* 0x0007e4000c101b08 */
.L_x_1403:
[----:B------:R-:W-:Y:S05]  /*9b30*/  BSYNC.RECONVERGENT B0 ;  /* 0x0000000000007941 */ /* 0x000fea0003800200 */
.L_x_1402:
[----:B---3--:R-:W3:Y:S01]  /*9b40*/  LDC R3, c[0x0][0x374] ;  /* 0x0000dd00ff037b82 */ /* 0x008ee20000000800 */
[----:B------:R-:W4:Y:S01]  /*9b50*/  LDCU UR4, c[0x0][0x410] ;  /* 0x00008200ff0477ac */ /* 0x000f220008000800 */
[----:B------:R-:W-:Y:S01]  /*9b60*/  IADD3 R4, PT, PT, R4, 0x1, RZ ;  /* 0x0000000104047810 */ /* 0x000fe20007ffe0ff */
[----:B------:R-:W4:Y:S02]  /*9b70*/  LDCU UR5, c[0x0][0x3e0] ;  /* 0x00007c00ff0577ac */ /* 0x000f240008000800 */
[----:B----4-:R-:W-:Y:S01]  /*9b80*/  UIMAD UR4, UR4, UR5, URZ ;  /* 0x00000005040472a4 */ /* 0x010fe2000f8e02ff */
[----:B---3--:R-:W-:-:S05]  /*9b90*/  IADD3 R6, PT, PT, R3, R6, RZ ;  /* 0x0000000603067210 */ /* 0x008fca0007ffe0ff */
[----:B------:R-:W-:-:S13]  /*9ba0*/  ISETP.GE.AND P0, PT, R6, UR4, PT ;  /* 0x0000000406007c0c */ /* 0x000fda000bf06270 */
[----:B------:R-:W-:Y:S05]  /*9bb0*/  @!P0 BRA `(.L_x_1404) ;  /* 0xffffff6400688947 */ /* 0x000fea000383ffff */
.L_x_1337:
[----:B------:R-:W3:Y:S01]  /*9bc0*/  LDC R4, c[0x0][0x370] ;  /* 0x0000dc00ff047b82 */ /* 0x000ee20000000800 */
[----:B------:R-:W-:Y:S01]  /*9bd0*/  ISETP.NE.AND P1, PT, R113, RZ, PT ;  /* 0x000000ff7100720c */ /* 0x000fe20003f25270 */
[----:B------:R-:W-:Y:S06]  /*9be0*/  BSSY.RECONVERGENT B0, `(.L_x_1405) ;  /* 0x000000d000007945 */ /* 0x000fec0003800200 */
[----:B------:R-:W4:Y:S08]  /*9bf0*/  LDC R7, c[0x0][0x374] ;  /* 0x0000dd00ff077b82 */ /* 0x000f300000000800 */
[----:B------:R-:W5:Y:S01]  /*9c00*/  LDC.64 R2, c[0x0][0x3c8] ;  /* 0x0000f200ff027b82 */ /* 0x000f620000000a00 */
[----:B---3--:R-:W-:-:S02]  /*9c10*/  ISETP.NE.AND P0, PT, R4, 0x1, PT ;  /* 0x000000010400780c */ /* 0x008fc40003f05270 */
[----:B----4-:R-:W-:-:S04]  /*9c20*/  SHF.L.U32 R0, R7, 0x1, RZ ;  /* 0x0000000107007819 */ /* 0x010fc800000006ff */
[----:B------:R-:W-:-:S05]  /*9c30*/  SEL R5, R0, RZ, P0 ;  /* 0x000000ff00057207 */ /* 0x000fca0000000000 */
[----:B-----5:R-:W-:Y:S01]  /*9c40*/  IMAD.WIDE.U32 R2, R5, 0x4, R2 ;  /* 0x0000000405027825 */ /* 0x020fe200078e0002 */
[----:B------:R-:W-:Y:S06]  /*9c50*/  @P1 BRA `(.L_x_1406) ;  /* 0x0000000000141947 */ /* 0x000fec0003800000 */
[----:B------:R-:W-:Y:S01]  /*9c60*/  HFMA2 R5, -RZ, RZ, 0, 5.9604644775390625e-08 ;  /* 0x00000001ff057431 */ /* 0x000fe200000001ff */
[----:B------:R-:W-:Y:S06]  /*9c70*/  MEMBAR.ALL.GPU ;  /* 0x0000000000007992 */ /* 0x000fec000000a000 */
[----:B------:R-:W-:-:S00]  /*9c80*/  ERRBAR ;  /* 0x00000000000079ab */ /* 0x000fc00000000000 */
[----:B------:R-:W-:Y:S06]  /*9c90*/  CGAERRBAR ;  /* 0x00000000000075ab */ /* 0x000fec0000000000 */
[----:B------:R3:W-:Y:S02]  /*9ca0*/  REDG.E.ADD.S32.STRONG.GPU desc[UR8][R2.64], R5 ;  /* 0x000000050200798e */ /* 0x0007e4000c12e308 */
.L_x_1406:
[----:B------:R-:W-:Y:S05]  /*9cb0*/  BSYNC.RECONVERGENT B0 ;  /* 0x0000000000007941 */ /* 0x000fea0003800200 */
.L_x_1405:
[----:B------:R-:W4:Y:S01]  /*9cc0*/  S2UR UR5, SR_CTAID.Y ;  /* 0x00000000000579c3 */ /* 0x000f220000002600 */
[----:B---3--:R-:W-:Y:S02]  /*9cd0*/  IADD3 R5, PT, PT, R7, -0x1, RZ ;  /* 0xffffffff07057810 */ /* 0x008fe40007ffe0ff */
[----:B------:R-:W-:-:S05]  /*9ce0*/  IADD3 R0, PT, PT, R4, -0x1, RZ ;  /* 0xffffffff04007810 */ /* 0x000fca0007ffe0ff */
[----:B------:R-:W3:Y:S01]  /*9cf0*/  S2UR UR4, SR_CTAID.X ;  /* 0x00000000000479c3 */ /* 0x000ee20000002500 */
[----:B----4-:R-:W-:-:S04]  /*9d00*/  ISETP.NE.AND P0, PT, R5, UR5, PT ;  /* 0x0000000505007c0c */ /* 0x010fc8000bf05270 */
[----:B---3--:R-:W-:-:S13]  /*9d10*/  ISETP.NE.OR P0, PT, R0, UR4, P0 ;  /* 0x0000000400007c0c */ /* 0x008fda0008705670 */
[----:B------:R-:W-:Y:S05]  /*9d20*/  @P0 EXIT ;  /* 0x000000000000094d */ /* 0x000fea0003800000 */
[----:B------:R-:W-:Y:S05]  /*9d30*/  @P1 BRA `(.L_x_1407) ;  /* 0x0000000000201947 */ /* 0x000fea0003800000 */
[----:B------:R-:W-:-:S05]  /*9d40*/  IMAD R0, R4, R7, RZ ;  /* 0x0000000704007224 */ /* 0x000fca00078e02ff */
[----:B------:R-:W-:-:S13]  /*9d50*/  ISETP.NE.AND P0, PT, R0, -0x1, PT ;  /* 0xffffffff0000780c */ /* 0x000fda0003f05270 */
[----:B------:R-:W-:Y:S05]  /*9d60*/  @!P0 BRA `(.L_x_1407) ;  /* 0x0000000000148947 */ /* 0x000fea0003800000 */
.L_x_1408:
[----:B------:R-:W3:Y:S04]  /*9d70*/  LDG.E.STRONG.GPU R5, desc[UR8][R2.64] ;  /* 0x0000000802057981 */ /* 0x000ee8000c1ef900 */
[----:B---3--:R-:W-:Y:S01]  /*9d80*/  CCTL.IVALL ;  /* 0x00000000ff00798f */ /* 0x008fe20002000000 */
[----:B------:R-:W-:Y:S05]  /*9d90*/  YIELD ;  /* 0x0000000000007946 */ /* 0x000fea0003800000 */
[----:B------:R-:W-:-:S13]  /*9da0*/  ISETP.NE.AND P0, PT, R5, R0, PT ;  /* 0x000000000500720c */ /* 0x000fda0003f05270 */
[----:B------:R-:W-:Y:S05]  /*9db0*/  @P0 BRA `(.L_x_1408) ;  /* 0xfffffffc00ec0947 */ /* 0x000fea000383ffff */
.L_x_1407:
[----:B------:R-:W-:Y:S05]  /*9dc0*/  WARPSYNC.ALL ;  /* 0x0000000000007948 */ /* 0x000fea0003800000 */
[----:B------:R-:W3:Y:S08]  /*9dd0*/  LDC.64 R32, c[0x0][0x3f8] ;  /* 0x0000fe00ff207b82 */ /* 0x000ef00000000a00 */
[----:B------:R-:W-:Y:S01]  /*9de0*/  BAR.SYNC.DEFER_BLOCKING 0x0 ;  /* 0x0000000000007b1d */ /* 0x000fe20000010000 */
[----:B---3--:R-:W-:-:S04]  /*9df0*/  LEA.HI R28, P0, R33, R32, RZ, 0x1 ;  /* 0x00000020211c7211 */ /* 0x008fc800078108ff */
[----:B------:R-:W-:-:S04]  /*9e00*/  IADD3.X R3, PT, PT, RZ, R33, RZ, P0, !PT ;  /* 0x00000021ff037210 */ /* 0x000fc800007fe4ff */
[--C-:B------:R-:W-:Y:S02]  /*9e10*/  SHF.R.S64 R28, R28, 0x1, R3.reuse ;  /* 0x000000011c1c7819 */ /* 0x100fe40000001003 */
[----:B0-----:R-:W-:Y:S02]  /*9e20*/  SHF.R.S32.HI R30, RZ, 0x1, R3 ;  /* 0x00000001ff1e7819 */ /* 0x001fe40000011403 */
        /* <DEDUP_REMOVED lines=15> */
[----:B--2---:R-:W-:-:S04]  /*9f20*/  SEL R11, RZ, 0x1, !P0 ;  /* 0x00000001ff0b7807 */ /* 0x004fc80004000000 */
        /* <DEDUP_REMOVED lines=14> */
[----:B-1----:R-:W-:Y:S02]  /*a010*/  LEA.HI R24, P2, R7, R4, RZ, 0x1 ;  /* 0x0000000407187211 */ /* 0x002fe400078508ff */
        /* <DEDUP_REMOVED lines=36> */
.L_x_1411:
        /* <DEDUP_REMOVED lines=29> */
.L_x_1410:
[----:B------:R-:W-:Y:S05]  /*a430*/  BSYNC.RECONVERGENT B0 ;  /* 0x0000000000007941 */ /* 0x000fea0003800200 */
.L_x_1409:
        /* <DEDUP_REMOVED lines=10> */
.L_x_1412:
        /* <DEDUP_REMOVED lines=82> */
.L_x_1413:
        /* <DEDUP_REMOVED lines=16> */
.L_x_4519:


//--------------------- .text._Z35group_norm_nhwc_bwd_one_pass_kernelI11Fp32IOFp32WLi512ELi48ELi384EEv26Group_norm_nhwc_bwd_params --------------------------
	.section	.text._Z35group_norm_nhwc_bwd_one_pass_kernelI11Fp32IOFp32WLi512ELi48ELi384EEv26Group_norm_nhwc_bwd_params,"ax",@progbits
	.align	128
        .global         _Z35group_norm_nhwc_bwd_one_pass_kernelI11Fp32IOFp32WLi512ELi48ELi384EEv26Group_norm_nhwc_bwd_params
        .type           _Z35group_norm_nhwc_bwd_one_pass_kernelI11Fp32IOFp32WLi512ELi48ELi384EEv26Group_norm_nhwc_bwd_params,@function
        .size           _Z35group_norm_nhwc_bwd_one_pass_kernelI11Fp32IOFp32WLi512ELi48ELi384EEv26Group_norm_nhwc_bwd_params,(.L_x_4520 - _Z35group_norm_nhwc_bwd_one_pass_kernelI11Fp32IOFp32WLi512ELi48ELi384EEv26Group_norm_nhwc_bwd_params)
        .other          _Z35group_norm_nhwc_bwd_one_pass_kernelI11Fp32IOFp32WLi512ELi48ELi384EEv26Group_norm_nhwc_bwd_params,@"STO_CUDA_ENTRY STV_DEFAULT"
_Z35group_norm_nhwc_bwd_one_pass_kernelI11Fp32IOFp32WLi512ELi48ELi384EEv26Group_norm_nhwc_bwd_params:
.text._Z35group_norm_nhwc_bwd_one_pass_kernelI11Fp32IOFp32WLi512ELi48ELi384EEv26Group_norm_nhwc_bwd_params:
[----:B------:R-:W0:Y:S08]  /*0000*/  LDC R1, c[0x0][0x37c] ;  /* 0x0000df00ff017b82 */ /* 0x000e300000000800 */
[----:B------:R-:W1:Y:S01]  /*0010*/  S2UR UR5, SR_CTAID.Y ;  /* 0x00000000000579c3 */ /* 0x000e620000002600 */
[----:B------:R-:W2:Y:S01]  /*0020*/  LDCU UR8, c[0x0][0x410] ;  /* 0x00008200ff0877ac */ /* 0x000ea20008000800 */
[----:B------:R-:W3:Y:S01]  /*0030*/  S2R R82, SR_TID.X ;  /* 0x0000000000527919 */ /* 0x000ee20000002100 */
[----:B0-----:R-:W-:Y:S01]  /*0040*/  IADD3 R1, PT, PT, R1, -0x210, RZ ;  /* 0xfffffdf001017810 */ /* 0x001fe20007ffe0ff */
[----:B------:R-:W2:Y:S03]  /*0050*/  LDCU UR4, c[0x0][0x3e0] ;  /* 0x00007c00ff0477ac */ /* 0x000ea60008000800 */
[----:B------:R-:W-:Y:S01]  /*0060*/  R2UR UR19, R1 ;  /* 0x00000000011372ca */ /* 0x000fe200000e0000 */
[----:B------:R-:W0:Y:S01]  /*0070*/  S2UR UR18, SR_CTAID.X ;  /* 0x00000000001279c3 */ /* 0x000e220000002500 */
[----:B------:R-:W4:Y:S01]  /*0080*/  LDCU.64 UR16, c[0x0][0x358] ;  /* 0x00006b00ff1077ac */ /* 0x000f220008000a00 */
[----:B--2---:R-:W-:-:S04]  /*0090*/  UIMAD UR8, UR8, UR4, URZ ;  /* 0x00000004080872a4 */ /* 0x004fc8000f8e02ff */
[----:B-1----:R-:W-:-:S09]  /*00a0*/  UISETP.GE.AND UP0, UPT, UR5, UR8, UPT ;  /* 0x000000080500728c */ /* 0x002fd2000bf06270 */
[----:B0--34-:R-:W-:Y:S05]  /*00b0*/  BRA.U UP0, `(.L_x_1414) ;  /* 0x000000c500547547 */ /* 0x019fea000b800000 */
[----:B------:R-:W-:Y:S01]  /*00c0*/  LOP3.LUT R0, R82, 0xffff, RZ, 0xc0, !PT ;  /* 0x0000ffff52007812 */ /* 0x000fe200078ec0ff */
[----:B------:R-:W0:Y:S01]  /*00d0*/  LDC R2, c[0x0][0x41c] ;  /* 0x00010700ff027b82 */ /* 0x000e220000000800 */
[----:B------:R-:W1:Y:S01]  /*00e0*/  S2R R164, SR_LANEID ;  /* 0x0000000000a47919 */ /* 0x000e620000000000 */
[----:B------:R-:W2:Y:S02]  /*00f0*/  LDCU UR21, c[0x0][0x374] ;  /* 0x00006e80ff1577ac */ /* 0x000ea40008000800 */
[----:B------:R-:W-:Y:S01]  /*0100*/  IMAD R0, R0, 0xaab, RZ ;  /* 0x00000aab00007824 */ /* 0x000fe200078e02ff */
[----:B------:R-:W3:Y:S03]  /*0110*/  LDCU UR20, c[0x0][0x370] ;  /* 0x00006e00ff1477ac */ /* 0x000ee60008000800 */
[----:B------:R-:W4:Y:S01]  /*0120*/  S2UR UR6, SR_CgaCtaId ;  /* 0x00000000000679c3 */ /* 0x000f220000008800 */
[----:B------:R-:W-:Y:S01]  /*0130*/  SHF.R.U32.HI R83, RZ, 0x10, R0 ;  /* 0x00000010ff537819 */ /* 0x000fe20000011600 */
[----:B------:R-:W-:Y:S01]  /*0140*/  UMOV UR4, 0x400 ;  /* 0x0000040000047882 */ /* 0x000fe20000000000 */
[----:B------:R-:W0:Y:S02]  /*0150*/  LDCU.U8 UR22, c[0x0][0x414] ;  /* 0x00008280ff1677ac */ /* 0x000e240008000000 */
[----:B------:R-:W-:Y:S01]  /*0160*/  PRMT R0, R83, 0x9910, RZ ;  /* 0x0000991053007816 */ /* 0x000fe200000000ff */
[----:B------:R-:W-:Y:S01]  /*0170*/  UIADD3 UR4, UPT, UPT, UR4, 0x80, URZ ;  /* 0x0000008004047890 */ /* 0x000fe2000fffe0ff */
[----:B------:R-:W-:-:S03]  /*0180*/  UMOV UR9, UR5 ;  /* 0x0000000500097c82 */ /* 0x000fc60008000000 */
[----:B------:R-:W-:-:S05]  /*0190*/  IMAD R0, R0, 0x18, RZ ;  /* 0x0000001800007824 */ /* 0x000fca00078e02ff */
[----:B------:R-:W-:Y:S01]  /*01a0*/  IADD3 R0, PT, PT, RZ, -R0, RZ ;  /* 0x80000000ff007210 */ /* 0x000fe20007ffe0ff */
[----:B0-----:R-:W-:Y:S01]  /*01b0*/  IMAD R83, R2, UR18, R83 ;  /* 0x0000001202537c24 */ /* 0x001fe2000f8e0253 */
[----:B---3--:R-:W-:Y:S02]  /*01c0*/  ULOP3.LUT UR23, UR20, 0x7, URZ, 0xc0, !UPT ;  /* 0x0000000714177892 */ /* 0x008fe4000f8ec0ff */
[----:B------:R-:W-:Y:S02]  /*01d0*/  PRMT R3, R0, 0x7710, RZ ;  /* 0x0000771000037816 */ /* 0x000fe400000000ff */
[C---:B------:R-:W-:Y:S02]  /*01e0*/  IADD3 R162, PT, PT, R83.reuse, 0x20, RZ ;  /* 0x0000002053a27810 */ /* 0x040fe40007ffe0ff */
[----:B------:R-:W-:Y:S01]  /*01f0*/  IADD3 R161, PT, PT, R83, 0x140, RZ ;  /* 0x0000014053a17810 */ /* 0x000fe20007ffe0ff */
[----:B----4-:R-:W-:Y:S01]  /*0200*/  ULEA UR4, UR6, UR4, 0x18 ;  /* 0x0000000406047291 */ /* 0x010fe2000f8ec0ff */
[----:B------:R-:W-:-:S02]  /*0210*/  IADD3 R160, PT, PT, R3, R82, RZ ;  /* 0x0000005203a07210 */ /* 0x000fc40007ffe0ff */
[----:B------:R-:W-:Y:S02]  /*0220*/  SHF.R.S32.HI R0, RZ, 0x1f, R162 ;  /* 0x0000001fff007819 */ /* 0x000fe400000114a2 */
[----:B------:R-:W-:Y:S02]  /*0230*/  SHF.R.S32.HI R165, RZ, 0x1f, R161 ;  /* 0x0000001fffa57819 */ /* 0x000fe400000114a1 */
[----:B------:R-:W-:Y:S02]  /*0240*/  SHF.L.U32 R160, R160, 0x1, RZ ;  /* 0x00000001a0a07819 */ /* 0x000fe400000006ff */
[----:B------:R-:W-:Y:S01]  /*0250*/  LEA R84, R82, UR4, 0x4 ;  /* 0x0000000452547c11 */ /* 0x000fe2000f8e20ff */
[----:B-12---:R-:W-:-:S06]  /*0260*/  UMOV UR4, URZ ;  /* 0x000000ff00047c82 */ /* 0x006fcc0008000000 */
.L_x_1440:
[----:B0-----:R-:W0:Y:S01]  /*0270*/  LDC R8, c[0x0][0x410] ;  /* 0x00010400ff087b82 */ /* 0x001e220000000800 */
[----:B-1----:R-:W1:Y:S01]  /*0280*/  LDCU.128 UR12, c[0x0][0x400] ;  /* 0x00008000ff0c77ac */ /* 0x002e620008000c00 */
[----:B------:R-:W-:Y:S02]  /*0290*/  SHF.R.S32.HI R9, RZ, 0x1f, R83 ;  /* 0x0000001fff097819 */ /* 0x000fe40000011453 */
[----:B------:R-:W-:Y:S02]  /*02a0*/  LOP3.LUT R0, R0, 0xfffbffff, RZ, 0xc0, !PT ;  /* 0xfffbffff00007812 */ /* 0x000fe400078ec0ff */
[----:B------:R-:W-:Y:S02]  /*02b0*/  ISETP.LE.AND P1, PT, RZ, UR9, PT ;  /* 0x00000009ff007c0c */ /* 0x000fe4000bf23270 */
[----:B------:R-:W-:Y:S02]  /*02c0*/  LOP3.LUT R163, R160, 0xffff, RZ, 0xc0, !PT ;  /* 0x0000ffffa0a37812 */ /* 0x000fe400078ec0ff */
[----:B------:R-:W-:-:S02]  /*02d0*/  SHF.R.S32.HI R10, RZ, 0x1f, R162 ;  /* 0x0000001fff0a7819 */ /* 0x000fc400000114a2 */
[----:B------:R-:W-:Y:S02]  /*02e0*/  CS2R R106, SRZ ;  /* 0x00000000006a7805 */ /* 0x000fe4000001ff00 */
[----:B------:R-:W-:Y:S02]  /*02f0*/  CS2R R114, SRZ ;  /* 0x0000000000727805 */ /* 0x000fe4000001ff00 */
[----:B------:R-:W-:Y:S02]  /*0300*/  CS2R R156, SRZ ;  /* 0x00000000009c7805 */ /* 0x000fe4000001ff00 */
[----:B------:R-:W-:Y:S01]  /*0310*/  CS2R R86, SRZ ;  /* 0x0000000000567805 */ /* 0x000fe2000001ff00 */
[----:B------:R-:W-:Y:S01]  /*0320*/  HFMA2 R85, -RZ, RZ, 0, 0 ;  /* 0x00000000ff557431 */ /* 0x000fe200000001ff */
[----:B------:R-:W-:Y:S02]  /*0330*/  CS2R R118, SRZ ;  /* 0x0000000000767805 */ /* 0x000fe4000001ff00 */
[----:B------:R-:W-:-:S02]  /*0340*/  CS2R R154, SRZ ;  /* 0x00000000009a7805 */ /* 0x000fc4000001ff00 */
[----:B------:R-:W-:Y:S02]  /*0350*/  CS2R R152, SRZ ;  /* 0x0000000000987805 */ /* 0x000fe4000001ff00 */
[----:B-1----:R-:W-:Y:S02]  /*0360*/  ISETP.GE.U32.AND P0, PT, R83, UR12, PT ;  /* 0x0000000c53007c0c */ /* 0x002fe4000bf06070 */
[----:B------:R-:W-:Y:S02]  /*0370*/  CS2R R150, SRZ ;  /* 0x0000000000967805 */ /* 0x000fe4000001ff00 */
[----:B------:R-:W-:Y:S02]  /*0380*/  CS2R R148, SRZ ;  /* 0x0000000000947805 */ /* 0x000fe4000001ff00 */
[----:B------:R-:W-:Y:S02]  /*0390*/  CS2R R146, SRZ ;  /* 0x0000000000927805 */ /* 0x000fe4000001ff00 */
[----:B------:R-:W-:-:S02]  /*03a0*/  ISETP.GE.AND.EX P0, PT, R9, UR13, PT, P0 ;  /* 0x0000000d09007c0c */ /* 0x000fc4000bf06300 */
[----:B------:R-:W-:Y:S02]  /*03b0*/  CS2R R96, SRZ ;  /* 0x0000000000607805 */ /* 0x000fe4000001ff00 */
[----:B0-----:R-:W-:Y:S02]  /*03c0*/  IABS R5, R8 ;  /* 0x0000000800057213 */ /* 0x001fe40000000000 */
[----:B------:R-:W-:Y:S02]  /*03d0*/  CS2R R144, SRZ ;  /* 0x0000000000907805 */ /* 0x000fe4000001ff00 */
[----:B------:R-:W-:Y:S02]  /*03e0*/  CS2R R98, SRZ ;  /* 0x0000000000627805 */ /* 0x000fe4000001ff00 */
[----:B------:R-:W-:Y:S01]  /*03f0*/  CS2R R102, SRZ ;  /* 0x0000000000667805 */ /* 0x000fe2000001ff00 */
[----:B------:R-:W0:Y:S01]  /*0400*/  I2F.RP R4, R5 ;  /* 0x0000000500047306 */ /* 0x000e220000209400 */
[----:B------:R-:W-:-:S02]  /*0410*/  CS2R R138, SRZ ;  /* 0x00000000008a7805 */ /* 0x000fc4000001ff00 */
[----:B------:R-:W-:Y:S02]  /*0420*/  CS2R R104, SRZ ;  /* 0x0000000000687805 */ /* 0x000fe4000001ff00 */
[----:B------:R-:W-:Y:S02]  /*0430*/  CS2R R140, SRZ ;  /* 0x00000000008c7805 */ /* 0x000fe4000001ff00 */
[----:B------:R-:W-:Y:S02]  /*0440*/  CS2R R142, SRZ ;  /* 0x00000000008e7805 */ /* 0x000fe4000001ff00 */
[----:B------:R-:W-:Y:S01]  /*0450*/  CS2R R136, SRZ ;  /* 0x0000000000887805 */ /* 0x000fe2000001ff00 */
[----:B------:R-:W1:Y:S01]  /*0460*/  LDCU.64 UR6, c[0x0][0x3b8] ;  /* 0x00007700ff0677ac */ /* 0x000e620008000a00 */
[----:B------:R-:W-:Y:S01]  /*0470*/  @P0 LOP3.LUT R0, R0, 0x40000, RZ, 0xfc, !PT ;  /* 0x0004000000000812 */ /* 0x000fe200078efcff */
[----:B0-----:R-:W0:Y:S02]  /*0480*/  MUFU.RCP R4, R4 ;  /* 0x0000000400047308 */ /* 0x001e240000001000 */
[----:B0-----:R-:W-:-:S06]  /*0490*/  IADD3 R2, PT, PT, R4, 0xffffffe, RZ ;  /* 0x0ffffffe04027810 */ /* 0x001fcc0007ffe0ff */
[----:B------:R0:W2:Y:S02]  /*04a0*/  F2I.FTZ.U32.TRUNC.NTZ R3, R2 ;  /* 0x0000000200037305 */ /* 0x0000a4000021f000 */
[----:B0-----:R-:W-:Y:S01]  /*04b0*/  HFMA2 R2, -RZ, RZ, 0, 0 ;  /* 0x00000000ff027431 */ /* 0x001fe200000001ff */
[----:B--2---:R-:W-:-:S05]  /*04c0*/  IADD3 R6, PT, PT, RZ, -R3, RZ ;  /* 0x80000003ff067210 */ /* 0x004fca0007ffe0ff */
[----:B------:R-:W-:Y:S01]  /*04d0*/  IMAD R7, R6, R5, RZ ;  /* 0x0000000506077224 */ /* 0x000fe200078e02ff */
[----:B------:R-:W-:-:S03]  /*04e0*/  IABS R6, UR9 ;  /* 0x0000000900067c13 */ /* 0x000fc60008000000 */
[----:B------:R-:W-:Y:S01]  /*04f0*/  IMAD.HI.U32 R3, R3, R7, R2 ;  /* 0x0000000703037227 */ /* 0x000fe200078e0002 */
[----:B------:R-:W-:Y:S02]  /*0500*/  LOP3.LUT R2, R8, UR9, RZ, 0x3c, !PT ;  /* 0x0000000908027c12 */ /* 0x000fe4000f8e3cff */
        /* <DEDUP_REMOVED lines=9> */
[-C--:B------:R-:W-:Y:S02]  /*05a0*/  ISETP.GE.U32.AND P3, PT, R4, R5.reuse, PT ;  /* 0x000000050400720c */ /* 0x080fe40003f66070 */
[----:B------:R-:W-:Y:S02]  /*05b0*/  LOP3.LUT P4, RZ, R0, 0x40000, RZ, 0xc0, !PT ;  /* 0x0004000000ff7812 */ /* 0x000fe4000788c0ff */
[----:B------:R-:W-:Y:S02]  /*05c0*/  ISETP.GT.U32.AND P0, PT, R5, R4, PT ;  /* 0x000000040500720c */ /* 0x000fe40003f04070 */
[----:B------:R-:W-:-:S02]  /*05d0*/  IADD3 R5, PT, PT, R4, -R5, RZ ;  /* 0x8000000504057210 */ /* 0x000fc40007ffe0ff */
[----:B------:R-:W-:Y:S02]  /*05e0*/  LOP3.LUT R0, R0, 0xfffdffff, RZ, 0xc0, !PT ;  /* 0xfffdffff00007812 */ /* 0x000fe400078ec0ff */
[----:B------:R-:W-:Y:S02]  /*05f0*/  SEL R4, R5, R4, !P0 ;  /* 0x0000000405047207 */ /* 0x000fe40004000000 */
[----:B------:R-:W-:Y:S02]  /*0600*/  ISETP.NE.AND P0, PT, R8, RZ, PT ;  /* 0x000000ff0800720c */ /* 0x000fe40003f05270 */
[----:B------:R-:W-:Y:S01]  /*0610*/  LOP3.LUT R5, RZ, R8, RZ, 0x33, !PT ;  /* 0x00000008ff057212 */ /* 0x000fe200078e33ff */
[----:B------:R-:W0:Y:S01]  /*0620*/  @!P4 LDC.64 R12, c[0x0][0x3f8] ;  /* 0x0000fe00ff0ccb82 */ /* 0x000e220000000a00 */
[----:B------:R-:W-:Y:S02]  /*0630*/  @!P1 IADD3 R4, PT, PT, -R4, RZ, RZ ;  /* 0x000000ff04049210 */ /* 0x000fe40007ffe1ff */
[----:B------:R-:W-:-:S02]  /*0640*/  @P3 IADD3 R3, PT, PT, R3, 0x1, RZ ;  /* 0x0000000103033810 */ /* 0x000fc40007ffe0ff */
[----:B------:R-:W-:Y:S02]  /*0650*/  SEL R158, R5, R4, !P0 ;  /* 0x00000004059e7207 */ /* 0x000fe40004000000 */
[----:B------:R-:W-:Y:S01]  /*0660*/  @!P2 IADD3 R3, PT, PT, -R3, RZ, RZ ;  /* 0x000000ff0303a210 */ /* 0x000fe20007ffe1ff */
[----:B------:R-:W2:Y:S02]  /*0670*/  @!P4 LDC.64 R14, c[0x0][0x398] ;  /* 0x0000e600ff0ecb82 */ /* 0x000ea40000000a00 */
[----:B------:R-:W-:Y:S01]  /*0680*/  IMAD R159, R158, 0x30, RZ ;  /* 0x000000309e9f7824 */ /* 0x000fe200078e02ff */
[----:B------:R-:W-:Y:S02]  /*0690*/  SEL R3, R5, R3, !P0 ;  /* 0x0000000305037207 */ /* 0x000fe40004000000 */
[----:B------:R-:W-:Y:S02]  /*06a0*/  ISETP.GE.U32.AND P0, PT, R7, UR12, PT ;  /* 0x0000000c07007c0c */ /* 0x000fe4000bf06070 */
[----:B------:R-:W-:Y:S01]  /*06b0*/  SHF.R.S32.HI R2, RZ, 0x1f, R3 ;  /* 0x0000001fff027819 */ /* 0x000fe20000011403 */
[----:B------:R-:W3:Y:S01]  /*06c0*/  @!P4 LDC.64 R48, c[0x0][0x3a0] ;  /* 0x0000e800ff30cb82 */ /* 0x000ee20000000a00 */
[----:B------:R-:W-:-:S02]  /*06d0*/  IADD3 R72, P1, PT, R159, R163, RZ ;  /* 0x000000a39f487210 */ /* 0x000fc40007f3e0ff */
[----:B------:R-:W-:Y:S01]  /*06e0*/  ISETP.GE.AND.EX P3, PT, R11, UR13, PT, P0 ;  /* 0x0000000d0b007c0c */ /* 0x000fe2000bf66300 */
[----:B------:R-:W-:Y:S01]  /*06f0*/  IMAD R2, R2, UR14, RZ ;  /* 0x0000000e02027c24 */ /* 0x000fe2000f8e02ff */
[----:B------:R-:W-:Y:S02]  /*0700*/  LEA.HI.X.SX32 R73, R159, RZ, 0x1, P1 ;  /* 0x000000ff9f497211 */ /* 0x000fe400008f0eff */
[----:B------:R-:W-:Y:S01]  /*0710*/  ISETP.GE.U32.AND P0, PT, R162, UR12, PT ;  /* 0x0000000ca2007c0c */ /* 0x000fe2000bf06070 */
[----:B------:R-:W-:Y:S01]  /*0720*/  IMAD R75, R3, UR15, R2 ;  /* 0x0000000f034b7c24 */ /* 0x000fe2000f8e0202 */
[----:B------:R-:W-:Y:S01]  /*0730*/  IADD3 R5, PT, PT, R83, 0x30, RZ ;  /* 0x0000003053057810 */ /* 0x000fe20007ffe0ff */
[----:B------:R-:W-:Y:S01]  /*0740*/  IMAD.WIDE.U32 R72, R3, UR14, R72 ;  /* 0x0000000e03487c25 */ /* 0x000fe2000f8e0048 */
[----:B------:R-:W-:Y:S02]  /*0750*/  ISETP.GE.AND.EX P6, PT, R10, UR13, PT, P0 ;  /* 0x0000000d0a007c0c */ /* 0x000fe4000bfc6300 */
[----:B------:R-:W-:Y:S01]  /*0760*/  ISETP.GE.U32.AND P0, PT, R5, UR12, PT ;  /* 0x0000000c05007c0c */ /* 0x000fe2000bf06070 */
[----:B0-----:R-:W-:Y:S01]  /*0770*/  @!P4 IMAD R2, R9, R12, RZ ;  /* 0x0000000c0902c224 */ /* 0x001fe200078e02ff */
[----:B------:R-:W-:Y:S01]  /*0780*/  IADD3 R75, PT, PT, R73, R75, RZ ;  /* 0x0000004b494b7210 */ /* 0x000fe20007ffe0ff */
[----:B------:R-:W0:Y:S01]  /*0790*/  @!P3 LDC.64 R16, c[0x0][0x3f8] ;  /* 0x0000fe00ff10bb82 */ /* 0x000e220000000a00 */
[----:B------:R-:W-:Y:S01]  /*07a0*/  @!P4 MOV R74, R72 ;  /* 0x00000048004ac202 */ /* 0x000fe20000000f00 */
[----:B------:R-:W-:Y:S01]  /*07b0*/  @!P4 IMAD R9, R83, R13, R2 ;  /* 0x0000000d5309c224 */ /* 0x000fe200078e0202 */
[----:B------:R-:W-:-:S02]  /*07c0*/  @P3 LOP3.LUT R0, R0, 0x20000, RZ, 0xfc, !PT ;  /* 0x0002000000003812 */ /* 0x000fc400078efcff */
[----:B------:R-:W-:Y:S01]  /*07d0*/  SHF.R.S32.HI R13, RZ, 0x1f, R5 ;  /* 0x0000001fff0d7819 */ /* 0x000fe20000011405 */
[----:B------:R-:W-:Y:S01]  /*07e0*/  @!P4 IMAD.WIDE.U32 R2, R83, R12, R74 ;  /* 0x0000000c5302c225 */ /* 0x000fe200078e004a */
[----:B------:R-:W-:Y:S01]  /*07f0*/  LOP3.LUT R0, R0, 0xfffeffff, RZ, 0xc0, !PT ;  /* 0xfffeffff00007812 */ /* 0x000fe200078ec0ff */
[----:B------:R-:W4:Y:S01]  /*0800*/  @!P6 LDC.64 R20, c[0x0][0x3f8] ;  /* 0x0000fe00ff14eb82 */ /* 0x000f220000000a00 */
[----:B------:R-:W-:Y:S02]  /*0810*/  ISETP.GE.AND.EX P5, PT, R13, UR13, PT, P0 ;  /* 0x0000000d0d007c0c */ /* 0x000fe4000bfa6300 */
[----:B------:R-:W-:Y:S02]  /*0820*/  @!P4 IADD3 R3, PT, PT, R3, R9, RZ ;  /* 0x000000090303c210 */ /* 0x000fe40007ffe0ff */
[C---:B------:R-:W-:Y:S02]  /*0830*/  @!P4 SHF.L.U32 R89, R2.reuse, 0x2, RZ ;  /* 0x000000020259c819 */ /* 0x040fe400000006ff */
[----:B------:R-:W-:Y:S01]  /*0840*/  @!P4 SHF.L.U64.HI R2, R2, 0x2, R3 ;  /* 0x000000020202c819 */ /* 0x000fe20000010203 */
[----:B------:R-:W1:Y:S01]  /*0850*/  @!P3 LDC.64 R90, c[0x0][0x3a0] ;  /* 0x0000e800ff5abb82 */ /* 0x000e620000000a00 */
[----:B--2---:R-:W-:-:S02]  /*0860*/  @!P4 IADD3 R88, P2, PT, R89, R14, RZ ;  /* 0x0000000e5958c210 */ /* 0x004fc40007f5e0ff */
[----:B------:R-:W-:Y:S02]  /*0870*/  @P6 LOP3.LUT R0, R0, 0x10000, RZ, 0xfc, !PT ;  /* 0x0001000000006812 */ /* 0x000fe400078efcff */
[----:B---3--:R-:W-:Y:S02]  /*0880*/  @!P4 IADD3 R48, P1, PT, R89, R48, RZ ;  /* 0x000000305930c210 */ /* 0x008fe40007f3e0ff */
[----:B------:R-:W-:Y:S01]  /*0890*/  @!P4 IADD3.X R89, PT, PT, R2, R15, RZ, P2, !PT ;  /* 0x0000000f0259c210 */ /* 0x000fe200017fe4ff */
[----:B0-----:R-:W-:Y:S01]  /*08a0*/  @!P3 IMAD R4, R11, R16, RZ ;  /* 0x000000100b04b224 */ /* 0x001fe200078e02ff */
[----:B------:R-:W-:Y:S01]  /*08b0*/  LOP3.LUT P2, RZ, R0, 0x20000, RZ, 0xc0, !PT ;  /* 0x0002000000ff7812 */ /* 0x000fe2000784c0ff */
[----:B------:R-:W0:Y:S01]  /*08c0*/  @!P5 LDC.64 R24, c[0x0][0x3f8] ;  /* 0x0000fe00ff18db82 */ /* 0x000e220000000a00 */
[----:B------:R-:W-:Y:S02]  /*08d0*/  @!P4 IADD3.X R49, PT, PT, R2, R49, RZ, P1, !PT ;  /* 0x000000310231c210 */ /* 0x000fe40000ffe4ff */
[----:B------:R-:W-:-:S02]  /*08e0*/  IADD3 R9, PT, PT, R83, 0x40, RZ ;  /* 0x0000004053097810 */ /* 0x000fc40007ffe0ff */
[----:B------:R-:W-:Y:S01]  /*08f0*/  LOP3.LUT R0, R0, 0xffff7fff, RZ, 0xc0, !PT ;  /* 0xffff7fff00007812 */ /* 0x000fe200078ec0ff */
[----:B----4-:R-:W-:Y:S01]  /*0900*/  @!P6 IMAD R6, R10, R20, RZ ;  /* 0x000000140a06e224 */ /* 0x010fe200078e02ff */
[----:B------:R-:W-:Y:S01]  /*0910*/  ISETP.GE.U32.AND P0, PT, R9, UR12, PT ;  /* 0x0000000c09007c0c */ /* 0x000fe2000bf06070 */
[----:B------:R-:W2:Y:S01]  /*0920*/  @!P6 LDC.64 R52, c[0x0][0x3a0] ;  /* 0x0000e800ff34eb82 */ /* 0x000ea20000000a00 */
[----:B------:R-:W-:Y:S02]  /*0930*/  SHF.R.S32.HI R11, RZ, 0x1f, R9 ;  /* 0x0000001fff0b7819 */ /* 0x000fe40000011409 */
[----:B------:R-:W-:Y:S01]  /*0940*/  @P5 LOP3.LUT R0, R0, 0x8000, RZ, 0xfc, !PT ;  /* 0x0000800000005812 */ /* 0x000fe200078efcff */
[----:B------:R-:W-:Y:S01]  /*0950*/  @!P2 IMAD R15, R7, R17, R4 ;  /* 0x00000011070fa224 */ /* 0x000fe200078e0204 */
[----:B------:R-:W-:Y:S01]  /*0960*/  @!P2 MOV R2, R72 ;  /* 0x000000480002a202 */ /* 0x000fe20000000f00 */
[----:B------:R-:W-:Y:S01]  /*0970*/  @!P6 IMAD R17, R162, R21, R6 ;  /* 0x00000015a211e224 */ /* 0x000fe200078e0206 */
[----:B------:R-:W-:Y:S01]  /*0980*/  @!P2 MOV R3, R75 ;  /* 0x0000004b0003a202 */ /* 0x000fe20000000f00 */
[----:B------:R-:W3:Y:S01]  /*0990*/  @!P2 LDC.64 R18, c[0x0][0x398] ;  /* 0x0000e600ff12ab82 */ /* 0x000ee20000000a00 */
[----:B------:R-:W-:-:S02]  /*09a0*/  ISETP.GE.AND.EX P4, PT, R11, UR13, PT, P0 ;  /* 0x0000000d0b007c0c */ /* 0x000fc4000bf86300 */
[----:B------:R-:W-:Y:S01]  /*09b0*/  LOP3.LUT R0, R0, 0xffffbfff, RZ, 0xc0, !PT ;  /* 0xffffbfff00007812 */ /* 0x000fe200078ec0ff */
[----:B------:R-:W-:Y:S01]  /*09c0*/  @!P2 IMAD.WIDE.U32 R2, R7, R16, R2 ;  /* 0x000000100702a225 */ /* 0x000fe200078e0002 */
[----:B------:R-:W-:-:S03]  /*09d0*/  IADD3 R7, PT, PT, R83, 0x50, RZ ;  /* 0x0000005053077810 */ /* 0x000fc60007ffe0ff */
[----:B------:R-:W4:Y:S01]  /*09e0*/  @!P6 LDC.64 R22, c[0x0][0x398] ;  /* 0x0000e600ff16eb82 */ /* 0x000f220000000a00 */
[----:B------:R-:W-:Y:S02]  /*09f0*/  @!P2 IADD3 R3, PT, PT, R3, R15, RZ ;  /* 0x0000000f0303a210 */ /* 0x000fe40007ffe0ff */
[C---:B------:R-:W-:Y:S02]  /*0a00*/  @!P2 SHF.L.U32 R51, R2.reuse, 0x2, RZ ;  /* 0x000000020233a819 */ /* 0x040fe400000006ff */
[----:B------:R-:W-:Y:S02]  /*0a10*/  @!P2 SHF.L.U64.HI R4, R2, 0x2, R3 ;  /* 0x000000020204a819 */ /* 0x000fe40000010203 */
[----:B------:R-:W-:Y:S01]  /*0a20*/  @!P6 MOV R2, R72 ;  /* 0x000000480002e202 */ /* 0x000fe20000000f00 */
[----:B------:R-:W4:Y:S01]  /*0a30*/  @!P5 LDC.64 R36, c[0x0][0x3a0] ;  /* 0x0000e800ff24db82 */ /* 0x000f220000000a00 */
[----:B------:R-:W-:Y:S02]  /*0a40*/  @!P6 MOV R3, R75 ;  /* 0x0000004b0003e202 */ /* 0x000fe40000000f00 */
[----:B-1----:R-:W-:-:S02]  /*0a50*/  @!P2 IADD3 R90, P0, PT, R51, R90, RZ ;  /* 0x0000005a335aa210 */ /* 0x002fc40007f1e0ff */
[----:B------:R-:W-:Y:S01]  /*0a60*/  ISETP.GE.U32.AND P1, PT, R7, UR12, PT ;  /* 0x0000000c07007c0c */ /* 0x000fe2000bf26070 */
[----:B------:R-:W-:Y:S01]  /*0a70*/  @!P6 IMAD.WIDE.U32 R2, R162, R20, R2 ;  /* 0x00000014a202e225 */ /* 0x000fe200078e0002 */
[C---:B------:R-:W-:Y:S01]  /*0a80*/  @!P2 IADD3.X R91, PT, PT, R4.reuse, R91, RZ, P0, !PT ;  /* 0x0000005b045ba210 */ /* 0x040fe200007fe4ff */
[----:B------:R-:W1:Y:S01]  /*0a90*/  @!P4 LDC.64 R20, c[0x0][0x3f8] ;  /* 0x0000fe00ff14cb82 */ /* 0x000e620000000a00 */
[----:B---3--:R-:W-:Y:S02]  /*0aa0*/  @!P2 IADD3 R50, P0, PT, R51, R18, RZ ;  /* 0x000000123332a210 */ /* 0x008fe40007f1e0ff */
[----:B------:R-:W-:Y:S02]  /*0ab0*/  SHF.R.S32.HI R15, RZ, 0x1f, R7 ;  /* 0x0000001fff0f7819 */ /* 0x000fe40000011407 */
[----:B------:R-:W-:Y:S02]  /*0ac0*/  @!P6 IADD3 R3, PT, PT, R3, R17, RZ ;  /* 0x000000110303e210 */ /* 0x000fe40007ffe0ff */
[----:B------:R-:W-:Y:S01]  /*0ad0*/  @!P2 IADD3.X R51, PT, PT, R4, R19, RZ, P0, !PT ;  /* 0x000000130433a210 */ /* 0x000fe200007fe4ff */
[----:B------:R-:W3:Y:S01]  /*0ae0*/  @!P5 LDC.64 R16, c[0x0][0x398] ;  /* 0x0000e600ff10db82 */ /* 0x000ee20000000a00 */
[----:B------:R-:W-:-:S02]  /*0af0*/  ISETP.GE.AND.EX P3, PT, R15, UR13, PT, P1 ;  /* 0x0000000d0f007c0c */ /* 0x000fc4000bf66310 */
[C---:B------:R-:W-:Y:S02]  /*0b00*/  @!P6 SHF.L.U32 R93, R2.reuse, 0x2, RZ ;  /* 0x00000002025de819 */ /* 0x040fe400000006ff */
[----:B------:R-:W-:Y:S01]  /*0b10*/  @!P6 SHF.L.U64.HI R4, R2, 0x2, R3 ;  /* 0x000000020204e819 */ /* 0x000fe20000010203 */
[----:B0-----:R-:W-:Y:S01]  /*0b20*/  @!P5 IMAD R2, R13, R24, RZ ;  /* 0x000000180d02d224 */ /* 0x001fe200078e02ff */
[----:B------:R-:W-:Y:S01]  /*0b30*/  @!P5 MOV R3, R75 ;  /* 0x0000004b0003d202 */ /* 0x000fe20000000f00 */
[----:B------:R-:W0:Y:S01]  /*0b40*/  @!P4 LDC.64 R40, c[0x0][0x3a0] ;  /* 0x0000e800ff28cb82 */ /* 0x000e220000000a00 */
[----:B--2---:R-:W-:Y:S01]  /*0b50*/  @!P6 IADD3 R52, P0, PT, R93, R52, RZ ;  /* 0x000000345d34e210 */ /* 0x004fe20007f1e0ff */
[----:B------:R-:W-:Y:S01]  /*0b60*/  @!P5 IMAD R13, R5, R25, R2 ;  /* 0x00000019050dd224 */ /* 0x000fe200078e0202 */
[----:B------:R-:W-:Y:S02]  /*0b70*/  @!P5 MOV R2, R72 ;  /* 0x000000480002d202 */ /* 0x000fe40000000f00 */
[----:B------:R-:W-:-:S02]  /*0b80*/  @!P6 IADD3.X R53, PT, PT, R4, R53, RZ, P0, !PT ;  /* 0x000000350435e210 */ /* 0x000fc400007fe4ff */
[----:B----4-:R-:W-:Y:S01]  /*0b90*/  @!P6 IADD3 R92, P0, PT, R93, R22, RZ ;  /* 0x000000165d5ce210 */ /* 0x010fe20007f1e0ff */
[----:B------:R-:W-:Y:S01]  /*0ba0*/  @!P5 IMAD.WIDE.U32 R2, R5, R24, R2 ;  /* 0x000000180502d225 */ /* 0x000fe200078e0002 */
[----:B------:R-:W2:Y:S01]  /*0bb0*/  @!P3 LDC.64 R18, c[0x0][0x3f8] ;  /* 0x0000fe00ff12bb82 */ /* 0x000ea20000000a00 */
[----:B------:R-:W-:Y:S02]  /*0bc0*/  @P4 LOP3.LUT R0, R0, 0x4000, RZ, 0xfc, !PT ;  /* 0x0000400000004812 */ /* 0x000fe400078efcff */
[----:B------:R-:W-:Y:S01]  /*0bd0*/  @!P6 IADD3.X R93, PT, PT, R4, R23, RZ, P0, !PT ;  /* 0x00000017045de210 */ /* 0x000fe200007fe4ff */
[----:B-1----:R-:W-:Y:S01]  /*0be0*/  @!P4 IMAD R6, R11, R20, RZ ;  /* 0x000000140b06c224 */ /* 0x002fe200078e02ff */
[----:B------:R-:W-:Y:S02]  /*0bf0*/  @!P5 IADD3 R3, PT, PT, R3, R13, RZ ;  /* 0x0000000d0303d210 */ /* 0x000fe40007ffe0ff */
[C---:B------:R-:W-:Y:S01]  /*0c00*/  @!P5 SHF.L.U32 R95, R2.reuse, 0x2, RZ ;  /* 0x00000002025fd819 */ /* 0x040fe200000006ff */
[----:B------:R-:W1:Y:S01]  /*0c10*/  @!P4 LDC.64 R10, c[0x0][0x398] ;  /* 0x0000e600ff0acb82 */ /* 0x000e620000000a00 */
[----:B------:R-:W-:Y:S01]  /*0c20*/  @!P5 SHF.L.U64.HI R4, R2, 0x2, R3 ;  /* 0x000000020204d819 */ /* 0x000fe20000010203 */
[----:B------:R-:W-:Y:S01]  /*0c30*/  @!P4 IMAD R5, R9, R21, R6 ;  /* 0x000000150905c224 */ /* 0x000fe200078e0206 */
[----:B------:R-:W-:-:S02]  /*0c40*/  @!P4 MOV R2, R72 ;  /* 0x000000480002c202 */ /* 0x000fc40000000f00 */
[----:B------:R-:W-:Y:S02]  /*0c50*/  @!P4 MOV R3, R75 ;  /* 0x0000004b0003c202 */ /* 0x000fe40000000f00 */
[----:B------:R-:W-:Y:S01]  /*0c60*/  @!P5 IADD3 R36, P0, PT, R95, R36, RZ ;  /* 0x000000245f24d210 */ /* 0x000fe20007f1e0ff */
[----:B------:R-:W4:Y:S01]  /*0c70*/  @!P3 LDC.64 R56, c[0x0][0x3a0] ;  /* 0x0000e800ff38bb82 */ /* 0x000f220000000a00 */
[----:B------:R-:W-:Y:S01]  /*0c80*/  LOP3.LUT R0, R0, 0xffffdfff, RZ, 0xc0, !PT ;  /* 0xffffdfff00007812 */ /* 0x000fe200078ec0ff */
[----:B------:R-:W-:Y:S01]  /*0c90*/  @!P4 IMAD.WIDE.U32 R2, R9, R20, R2 ;  /* 0x000000140902c225 */ /* 0x000fe200078e0002 */
[C---:B------:R-:W-:Y:S02]  /*0ca0*/  @!P5 IADD3.X R37, PT, PT, R4.reuse, R37, RZ, P0, !PT ;  /* 0x000000250425d210 */ /* 0x040fe400007fe4ff */
[----:B---3--:R-:W-:Y:S02]  /*0cb0*/  @!P5 IADD3 R94, P0, PT, R95, R16, RZ ;  /* 0x000000105f5ed210 */ /* 0x008fe40007f1e0ff */
[----:B------:R-:W-:Y:S01]  /*0cc0*/  @!P4 IADD3 R3, PT, PT, R3, R5, RZ ;  /* 0x000000050303c210 */ /* 0x000fe20007ffe0ff */
[----:B------:R-:W3:Y:S01]  /*0cd0*/  @!P3 LDC.64 R8, c[0x0][0x398] ;  /* 0x0000e600ff08bb82 */ /* 0x000ee20000000a00 */
[----:B------:R-:W-:Y:S01]  /*0ce0*/  @!P5 IADD3.X R95, PT, PT, R4, R17, RZ, P0, !PT ;  /* 0x00000011045fd210 */ /* 0x000fe200007fe4ff */
[----:B--2---:R-:W-:Y:S01]  /*0cf0*/  @!P3 IMAD R6, R15, R18, RZ ;  /* 0x000000120f06b224 */ /* 0x004fe200078e02ff */
[----:B------:R-:W-:-:S02]  /*0d00*/  @!P4 SHF.L.U32 R55, R2, 0x2, RZ ;  /* 0x000000020237c819 */ /* 0x000fc400000006ff */
[----:B------:R-:W-:Y:S01]  /*0d10*/  @!P4 SHF.L.U64.HI R4, R2, 0x2, R3 ;  /* 0x000000020204c819 */ /* 0x000fe20000010203 */
[----:B------:R-:W-:Y:S01]  /*0d20*/  @!P3 IMAD R5, R7, R19, R6 ;  /* 0x000000130705b224 */ /* 0x000fe200078e0206 */
[----:B------:R-:W-:Y:S02]  /*0d30*/  @!P3 MOV R2, R72 ;  /* 0x000000480002b202 */ /* 0x000fe40000000f00 */
[----:B------:R-:W-:Y:S02]  /*0d40*/  @!P3 MOV R3, R75 ;  /* 0x0000004b0003b202 */ /* 0x000fe40000000f00 */
[----:B0-----:R-:W-:Y:S02]  /*0d50*/  @!P4 IADD3 R40, P0, PT, R55, R40, RZ ;  /* 0x000000283728c210 */ /* 0x001fe40007f1e0ff */
[----:B------:R-:W-:Y:S01]  /*0d60*/  @P3 LOP3.LUT R0, R0, 0x2000, RZ, 0xfc, !PT ;  /* 0x0000200000003812 */ /* 0x000fe200078efcff */
[----:B------:R-:W-:Y:S01]  /*0d70*/  @!P3 IMAD.WIDE.U32 R2, R7, R18, R2 ;  /* 0x000000120702b225 */ /* 0x000fe200078e0002 */
[----:B------:R-:W-:-:S02]  /*0d80*/  @!P4 IADD3.X R41, PT, PT, R4, R41, RZ, P0, !PT ;  /* 0x000000290429c210 */ /* 0x000fc400007fe4ff */
[----:B-1----:R-:W-:Y:S02]  /*0d90*/  @!P4 IADD3 R54, P0, PT, R55, R10, RZ ;  /* 0x0000000a3736c210 */ /* 0x002fe40007f1e0ff */
[----:B------:R-:W-:Y:S02]  /*0da0*/  @!P3 IADD3 R3, PT, PT, R3, R5, RZ ;  /* 0x000000050303b210 */ /* 0x000fe40007ffe0ff */
[----:B------:R-:W-:Y:S02]  /*0db0*/  @!P3 SHF.L.U32 R67, R2, 0x2, RZ ;  /* 0x000000020243b819 */ /* 0x000fe400000006ff */
[----:B------:R-:W-:Y:S02]  /*0dc0*/  @!P4 IADD3.X R55, PT, PT, R4, R11, RZ, P0, !PT ;  /* 0x0000000b0437c210 */ /* 0x000fe400007fe4ff */
[----:B------:R-:W-:Y:S02]  /*0dd0*/  @!P3 SHF.L.U64.HI R2, R2, 0x2, R3 ;  /* 0x000000020202b819 */ /* 0x000fe40000010203 */
[----:B----4-:R-:W-:-:S02]  /*0de0*/  @!P3 IADD3 R56, P0, PT, R67, R56, RZ ;  /* 0x000000384338b210 */ /* 0x010fc40007f1e0ff */
[----:B------:R-:W-:Y:S02]  /*0df0*/  IADD3 R5, PT, PT, R83, 0x60, RZ ;  /* 0x0000006053057810 */ /* 0x000fe40007ffe0ff */
[C---:B------:R-:W-:Y:S02]  /*0e00*/  @!P3 IADD3.X R57, PT, PT, R2.reuse, R57, RZ, P0, !PT ;  /* 0x000000390239b210 */ /* 0x040fe400007fe4ff */
[----:B---3--:R-:W-:Y:S02]  /*0e10*/  @!P3 IADD3 R66, P0, PT, R67, R8, RZ ;  /* 0x000000084342b210 */ /* 0x008fe40007f1e0ff */
[----:B------:R-:W-:Y:S02]  /*0e20*/  SHF.R.S32.HI R3, RZ, 0x1f, R5 ;  /* 0x0000001fff037819 */ /* 0x000fe40000011405 */
[----:B------:R-:W-:Y:S02]  /*0e30*/  @!P3 IADD3.X R67, PT, PT, R2, R9, RZ, P0, !PT ;  /* 0x000000090243b210 */ /* 0x000fe400007fe4ff */
[----:B------:R-:W-:-:S02]  /*0e40*/  ISETP.GE.U32.AND P0, PT, R5, UR12, PT ;  /* 0x0000000c05007c0c */ /* 0x000fc4000bf06070 */
[----:B------:R-:W-:Y:S02]  /*0e50*/  LOP3.LUT R0, R0, 0xffffefff, RZ, 0xc0, !PT ;  /* 0xffffefff00007812 */ /* 0x000fe400078ec0ff */
        /* <DEDUP_REMOVED lines=334> */
[----:B------:R-:W-:-:S04]  /*2340*/  ISETP.GE.U32.AND P3, PT, R5, UR12, PT ;  /* 0x0000000c05007c0c */ /* 0x000fc8000bf66070 */
[----:B------:R-:W-:-:S05]  /*2350*/  ISETP.GE.AND.EX P3, PT, R3, UR13, PT, P3 ;  /* 0x0000000d03007c0c */ /* 0x000fca000bf66330 */
[----:B------:R-:W2:Y:S08]  /*2360*/  @!P2 LDG.E.64 R106, desc[UR16][R50.64] ;  /* 0x00000010326aa981 */ /* 0x000eb0000c1e1b00 */
        /* <DEDUP_REMOVED lines=70> */
[----:B------:R-:W-:-:S06]  /*27d0*/  CS2R R78, SRZ ;  /* 0x00000000004e7805 */ /* 0x000fcc000001ff00 */
[----:B------:R-:W3:Y:S01]  /*27e0*/  @!P0 LDG.E.64 R78, desc[UR16][R88.64] ;  /* 0x00000010584e8981 */ /* 0x000ee2000c1e1b00 */
[----:B0-----:R-:W-:-:S04]  /*27f0*/  @!P6 IADD3 R122, P1, PT, R123, R46, RZ ;  /* 0x0000002e7b7ae210 */ /* 0x001fc80007f3e0ff */
[----:B------:R-:W-:Y:S02]  /*2800*/  @!P6 IADD3.X R123, PT, PT, R42, R47, RZ, P1, !PT ;  /* 0x0000002f2a7be210 */ /* 0x000fe40000ffe4ff */
[----:B------:R-:W-:Y:S02]  /*2810*/  CS2R R42, SRZ ;  /* 0x00000000002a7805 */ /* 0x000fe4000001ff00 */
[----:B------:R-:W-:-:S04]  /*2820*/  LOP3.LUT P1, RZ, R0, 0x10000, RZ, 0xc0, !PT ;  /* 0x0001000000ff7812 */ /* 0x000fc8000782c0ff */
[----:B------:R0:W4:Y:S01]  /*2830*/  @!P0 LDG.E.64 R42, desc[UR16][R48.64] ;  /* 0x00000010302a8981 */ /* 0x000122000c1e1b00 */
[----:B------:R-:W-:-:S06]  /*2840*/  CS2R R46, SRZ ;  /* 0x00000000002e7805 */ /* 0x000fcc000001ff00 */
[----:B------:R-:W2:Y:S01]  /*2850*/  @!P2 LDG.E.64 R46, desc[UR16][R90.64] ;  /* 0x000000105a2ea981 */ /* 0x000ea2000c1e1b00 */
[----:B0-----:R-:W-:-:S03]  /*2860*/  CS2R R48, SRZ ;  /* 0x0000000000307805 */ /* 0x001fc6000001ff00 */
[----:B------:R-:W2:Y:S04]  /*2870*/  @!P1 LDG.E.64 R114, desc[UR16][R92.64] ;  /* 0x000000105c729981 */ /* 0x000ea8000c1e1b00 */
[----:B------:R-:W2:Y:S01]  /*2880*/  @!P1 LDG.E.64 R48, desc[UR16][R52.64] ;  /* 0x0000001034309981 */ /* 0x000ea2000c1e1b00 */
[----:B------:R-:W-:Y:S02]  /*2890*/  CS2R R50, SRZ ;  /* 0x0000000000327805 */ /* 0x000fe4000001ff00 */
[----:B---3--:R-:W-:Y:S02]  /*28a0*/  @!P0 MOV R85, R78 ;  /* 0x0000004e00558202 */ /* 0x008fe40000000f00 */
[----:B------:R-:W-:Y:S02]  /*28b0*/  @!P0 MOV R86, R79 ;  /* 0x0000004f00568202 */ /* 0x000fe40000000f00 */
[----:B----4-:R-:W-:-:S02]  /*28c0*/  @!P0 MOV R156, R42 ;  /* 0x0000002a009c8202 */ /* 0x010fc40000000f00 */
[----:B------:R-:W-:Y:S02]  /*28d0*/  @!P0 MOV R157, R43 ;  /* 0x0000002b009d8202 */ /* 0x000fe40000000f00 */
[----:B------:R-:W-:-:S13]  /*28e0*/  LOP3.LUT P0, RZ, R0, 0x8000, RZ, 0xc0, !PT ;  /* 0x0000800000ff7812 */ /* 0x000fda000780c0ff */
[----:B------:R0:W3:Y:S04]  /*28f0*/  @!P0 LDG.E.64 R50, desc[UR16][R36.64] ;  /* 0x0000001024328981 */ /* 0x0000e8000c1e1b00 */
[----:B------:R-:W4:Y:S01]  /*2900*/  @!P0 LDG.E.64 R118, desc[UR16][R94.64] ;  /* 0x000000105e768981 */ /* 0x000f22000c1e1b00 */
[----:B------:R-:W-:Y:S02]  /*2910*/  CS2R R88, SRZ ;  /* 0x0000000000587805 */ /* 0x000fe4000001ff00 */
[----:B--2---:R-:W-:Y:S02]  /*2920*/  @!P2 MOV R154, R46 ;  /* 0x0000002e009aa202 */ /* 0x004fe40000000f00 */
[----:B------:R-:W-:Y:S02]  /*2930*/  @!P2 MOV R155, R47 ;  /* 0x0000002f009ba202 */ /* 0x000fe40000000f00 */
[----:B------:R-:W-:-:S02]  /*2940*/  @!P2 MOV R87, R106 ;  /* 0x0000006a0057a202 */ /* 0x000fc40000000f00 */
[----:B------:R-:W-:Y:S02]  /*2950*/  @!P2 MOV R88, R107 ;  /* 0x0000006b0058a202 */ /* 0x000fe40000000f00 */
[----:B------:R-:W-:Y:S02]  /*2960*/  LOP3.LUT P2, RZ, R0, 0x4000, RZ, 0xc0, !PT ;  /* 0x0000400000ff7812 */ /* 0x000fe4000784c0ff */
[----:B------:R-:W-:Y:S02]  /*2970*/  CS2R R90, SRZ ;  /* 0x00000000005a7805 */ /* 0x000fe4000001ff00 */
[----:B------:R-:W-:Y:S02]  /*2980*/  @!P1 MOV R152, R48 ;  /* 0x0000003000989202 */ /* 0x000fe40000000f00 */
[----:B------:R-:W-:Y:S02]  /*2990*/  CS2R R52, SRZ ;  /* 0x0000000000347805 */ /* 0x000fe4000001ff00 */
[----:B------:R-:W-:-:S02]  /*29a0*/  @!P1 MOV R153, R49 ;  /* 0x0000003100999202 */ /* 0x000fc40000000f00 */
[----:B0-----:R-:W-:Y:S02]  /*29b0*/  CS2R R36, SRZ ;  /* 0x0000000000247805 */ /* 0x001fe4000001ff00 */
[----:B------:R-:W-:Y:S02]  /*29c0*/  @!P1 MOV R89, R114 ;  /* 0x0000007200599202 */ /* 0x000fe40000000f00 */
[----:B------:R-:W-:Y:S02]  /*29d0*/  @!P1 MOV R90, R115 ;  /* 0x00000073005a9202 */ /* 0x000fe40000000f00 */
[----:B------:R-:W-:Y:S01]  /*29e0*/  LOP3.LUT P1, RZ, R0, 0x2000, RZ, 0xc0, !PT ;  /* 0x0000200000ff7812 */ /* 0x000fe2000782c0ff */
[----:B------:R0:W2:Y:S04]  /*29f0*/  @!P2 LDG.E.64 R52, desc[UR16][R40.64] ;  /* 0x000000102834a981 */ /* 0x0000a8000c1e1b00 */
[----:B------:R1:W2:Y:S01]  /*2a00*/  @!P2 LDG.E.64 R36, desc[UR16][R54.64] ;  /* 0x000000103624a981 */ /* 0x0002a2000c1e1b00 */
[----:B------:R-:W-:-:S02]  /*2a10*/  CS2R R92, SRZ ;  /* 0x00000000005c7805 */ /* 0x000fc4000001ff00 */
[----:B0-----:R-:W-:Y:S02]  /*2a20*/  CS2R R40, SRZ ;  /* 0x0000000000287805 */ /* 0x001fe4000001ff00 */
[----:B-1----:R-:W-:-:S04]  /*2a30*/  CS2R R54, SRZ ;  /* 0x0000000000367805 */ /* 0x002fc8000001ff00 */
[----:B------:R0:W2:Y:S04]  /*2a40*/  @!P1 LDG.E.64 R40, desc[UR16][R66.64] ;  /* 0x0000001042289981 */ /* 0x0000a8000c1e1b00 */
[----:B------:R1:W2:Y:S01]  /*2a50*/  @!P1 LDG.E.64 R54, desc[UR16][R56.64] ;  /* 0x0000001038369981 */ /* 0x0002a2000c1e1b00 */
[----:B0-----:R-:W-:Y:S02]  /*2a60*/  CS2R R66, SRZ ;  /* 0x0000000000427805 */ /* 0x001fe4000001ff00 */
[----:B-1----:R-:W-:Y:S02]  /*2a70*/  CS2R R56, SRZ ;  /* 0x0000000000387805 */ /* 0x002fe4000001ff00 */
[----:B---3--:R-:W-:Y:S02]  /*2a80*/  @!P0 MOV R150, R50 ;  /* 0x0000003200968202 */ /* 0x008fe40000000f00 */
[----:B------:R-:W-:-:S02]  /*2a90*/  @!P0 MOV R151, R51 ;  /* 0x0000003300978202 */ /* 0x000fc40000000f00 */
[----:B----4-:R-:W-:Y:S02]  /*2aa0*/  @!P0 MOV R91, R118 ;  /* 0x00000076005b8202 */ /* 0x010fe40000000f00 */
[----:B------:R-:W-:Y:S02]  /*2ab0*/  @!P0 MOV R92, R119 ;  /* 0x00000077005c8202 */ /* 0x000fe40000000f00 */
[----:B------:R-:W-:-:S13]  /*2ac0*/  LOP3.LUT P0, RZ, R0, 0x1000, RZ, 0xc0, !PT ;  /* 0x0000100000ff7812 */ /* 0x000fda000780c0ff */
[----:B------:R-:W3:Y:S04]  /*2ad0*/  @!P0 LDG.E.64 R56, desc[UR16][R32.64] ;  /* 0x0000001020388981 */ /* 0x000ee8000c1e1b00 */
[----:B------:R0:W4:Y:S01]  /*2ae0*/  @!P0 LDG.E.64 R66, desc[UR16][R58.64] ;  /* 0x000000103a428981 */ /* 0x000122000c1e1b00 */
[----:B------:R-:W-:Y:S02]  /*2af0*/  CS2R R94, SRZ ;  /* 0x00000000005e7805 */ /* 0x000fe4000001ff00 */
[----:B--2---:R-:W-:Y:S02]  /*2b00*/  @!P2 MOV R148, R52 ;  /* 0x000000340094a202 */ /* 0x004fe40000000f00 */
[----:B------:R-:W-:Y:S02]  /*2b10*/  @!P2 MOV R149, R53 ;  /* 0x000000350095a202 */ /* 0x000fe40000000f00 */
[----:B------:R-:W-:-:S02]  /*2b20*/  @!P2 MOV R93, R36 ;  /* 0x00000024005da202 */ /* 0x000fc40000000f00 */
[----:B------:R-:W-:Y:S02]  /*2b30*/  @!P2 MOV R94, R37 ;  /* 0x00000025005ea202 */ /* 0x000fe40000000f00 */
[----:B------:R-:W-:Y:S02]  /*2b40*/  LOP3.LUT P2, RZ, R0, 0x800, RZ, 0xc0, !PT ;  /* 0x0000080000ff7812 */ /* 0x000fe4000784c0ff */
[----:B0-----:R-:W-:Y:S02]  /*2b50*/  CS2R R58, SRZ ;  /* 0x00000000003a7805 */ /* 0x001fe4000001ff00 */
[----:B------:R-:W-:Y:S02]  /*2b60*/  @!P1 MOV R95, R40 ;  /* 0x00000028005f9202 */ /* 0x000fe40000000f00 */
[----:B------:R-:W-:Y:S02]  /*2b70*/  @!P1 MOV R96, R41 ;  /* 0x0000002900609202 */ /* 0x000fe40000000f00 */
[----:B------:R-:W-:-:S05]  /*2b80*/  @!P1 MOV R146, R54 ;  /* 0x0000003600929202 */ /* 0x000fca0000000f00 */
[----:B------:R0:W2:Y:S01]  /*2b90*/  @!P2 LDG.E.64 R58, desc[UR16][R60.64] ;  /* 0x000000103c3aa981 */ /* 0x0000a2000c1e1b00 */
[----:B------:R-:W-:Y:S02]  /*2ba0*/  @!P1 MOV R147, R55 ;  /* 0x0000003700939202 */ /* 0x000fe40000000f00 */
[----:B------:R-:W-:Y:S02]  /*2bb0*/  LOP3.LUT P1, RZ, R0, 0x400, RZ, 0xc0, !PT ;  /* 0x0000040000ff7812 */ /* 0x000fe4000782c0ff */
[----:B0-----:R-:W-:-:S11]  /*2bc0*/  CS2R R60, SRZ ;  /* 0x00000000003c7805 */ /* 0x001fd6000001ff00 */
[----:B------:R0:W2:Y:S02]  /*2bd0*/  @!P1 LDG.E.64 R60, desc[UR16][R26.64] ;  /* 0x000000101a3c9981 */ /* 0x0000a4000c1e1b00 */
[----:B0-----:R-:W-:-:S06]  /*2be0*/  CS2R R26, SRZ ;  /* 0x00000000001a7805 */ /* 0x001fcc000001ff00 */
[----:B------:R0:W2:Y:S02]  /*2bf0*/  @!P1 LDG.E.64 R26, desc[UR16][R62.64] ;  /* 0x000000103e1a9981 */ /* 0x0000a4000c1e1b00 */
[----:B0-----:R-:W-:Y:S02]  /*2c00*/  CS2R R62, SRZ ;  /* 0x00000000003e7805 */ /* 0x001fe4000001ff00 */
[----:B------:R-:W-:-:S06]  /*2c10*/  CS2R R32, SRZ ;  /* 0x0000000000207805 */ /* 0x000fcc000001ff00 */
[----:B------:R-:W2:Y:S01]  /*2c20*/  @!P2 LDG.E.64 R32, desc[UR16][R100.64] ;  /* 0x000000106420a981 */ /* 0x000ea2000c1e1b00 */
[----:B---3--:R-:W-:Y:S02]  /*2c30*/  @!P0 MOV R144, R56 ;  /* 0x0000003800908202 */ /* 0x008fe40000000f00 */
[----:B------:R-:W-:Y:S02]  /*2c40*/  @!P0 MOV R145, R57 ;  /* 0x0000003900918202 */ /* 0x000fe40000000f00 */
[----:B----4-:R-:W-:Y:S02]  /*2c50*/  @!P0 MOV R97, R66 ;  /* 0x0000004200618202 */ /* 0x010fe40000000f00 */
[----:B------:R-:W-:Y:S02]  /*2c60*/  @!P0 MOV R98, R67 ;  /* 0x0000004300628202 */ /* 0x000fe40000000f00 */
[----:B------:R-:W-:-:S13]  /*2c70*/  LOP3.LUT P0, RZ, R0, 0x200, RZ, 0xc0, !PT ;  /* 0x0000020000ff7812 */ /* 0x000fda000780c0ff */
[----:B------:R0:W3:Y:S02]  /*2c80*/  @!P0 LDG.E.64 R62, desc[UR16][R68.64] ;  /* 0x00000010443e8981 */ /* 0x0000e4000c1e1b00 */
[----:B0-----:R-:W-:-:S06]  /*2c90*/  CS2R R68, SRZ ;  /* 0x0000000000447805 */ /* 0x001fcc000001ff00 */
[----:B------:R0:W4:Y:S04]  /*2ca0*/  @!P0 LDG.E.64 R68, desc[UR16][R70.64] ;  /* 0x0000001046448981 */ /* 0x000128000c1e1b00 */
[----:B------:R1:W-:Y:S01]  /*2cb0*/  STL.64 [R1+0x118], R106 ;  /* 0x0001186a01007387 */ /* 0x0003e20000100a00 */
[----:B------:R-:W-:Y:S02]  /*2cc0*/  CS2R R100, SRZ ;  /* 0x0000000000647805 */ /* 0x000fe4000001ff00 */
[----:B--2---:R-:W-:Y:S02]  /*2cd0*/  @!P1 MOV R140, R60 ;  /* 0x0000003c008c9202 */ /* 0x004fe40000000f00 */
[----:B------:R-:W-:Y:S02]  /*2ce0*/  @!P1 MOV R141, R61 ;  /* 0x0000003d008d9202 */ /* 0x000fe40000000f00 */
[----:B-1----:R-:W-:-:S02]  /*2cf0*/  CS2R R106, SRZ ;  /* 0x00000000006a7805 */ /* 0x002fc4000001ff00 */
[----:B------:R-:W-:Y:S02]  /*2d00*/  @!P1 MOV R101, R26 ;  /* 0x0000001a00659202 */ /* 0x000fe40000000f00 */
[----:B------:R-:W-:Y:S02]  /*2d10*/  @!P1 MOV R102, R27 ;  /* 0x0000001b00669202 */ /* 0x000fe40000000f00 */
[----:B------:R-:W-:Y:S01]  /*2d20*/  LOP3.LUT P1, RZ, R0, 0x80, RZ, 0xc0, !PT ;  /* 0x0000008000ff7812 */ /* 0x000fe2000782c0ff */
[----:B------:R1:W-:Y:S01]  /*2d30*/  STL.64 [R1+0x110], R78 ;  /* 0x0001104e01007387 */ /* 0x0003e20000100a00 */
[----:B------:R-:W-:Y:S02]  /*2d40*/  @!P2 MOV R142, R58 ;  /* 0x0000003a008ea202 */ /* 0x000fe40000000f00 */
[----:B------:R-:W-:Y:S02]  /*2d50*/  @!P2 MOV R143, R59 ;  /* 0x0000003b008fa202 */ /* 0x000fe40000000f00 */
[----:B-1----:R-:W-:-:S02]  /*2d60*/  CS2R R78, SRZ ;  /* 0x00000000004e7805 */ /* 0x002fc4000001ff00 */
[----:B------:R-:W-:Y:S02]  /*2d70*/  @!P2 MOV R99, R32 ;  /* 0x000000200063a202 */ /* 0x000fe40000000f00 */
[----:B------:R-:W-:Y:S02]  /*2d80*/  @!P2 MOV R100, R33 ;  /* 0x000000210064a202 */ /* 0x000fe40000000f00 */
[----:B------:R-:W-:Y:S01]  /*2d90*/  LOP3.LUT P2, RZ, R0, 0x100, RZ, 0xc0, !PT ;  /* 0x0000010000ff7812 */ /* 0x000fe2000784c0ff */
[----:B------:R1:W2:Y:S01]  /*2da0*/  @!P1 LDG.E.64 R78, desc[UR16][R80.64] ;  /* 0x00000010504e9981 */ /* 0x0002a2000c1e1b00 */
[----:B0-----:R-:W-:Y:S02]  /*2db0*/  CS2R R70, SRZ ;  /* 0x0000000000467805 */ /* 0x001fe4000001ff00 */
[----:B-1----:R-:W-:-:S09]  /*2dc0*/  CS2R R80, SRZ ;  /* 0x0000000000507805 */ /* 0x002fd2000001ff00 */
[----:B------:R0:W2:Y:S04]  /*2dd0*/  @!P2 LDG.E.64 R70, desc[UR16][R76.64] ;  /* 0x000000104c46a981 */ /* 0x0000a8000c1e1b00 */
[----:B------:R-:W2:Y:S01]  /*2de0*/  @!P1 LDG.E.64 R80, desc[UR16][R134.64] ;  /* 0x0000001086509981 */ /* 0x000ea2000c1e1b00 */
[----:B0-----:R-:W-:-:S06]  /*2df0*/  CS2R R76, SRZ ;  /* 0x00000000004c7805 */ /* 0x001fcc000001ff00 */
        /* <DEDUP_REMOVED lines=9> */
[----:B------:R1:W-:Y:S04]  /*2e90*/  STL.64 [R1+0x18], R46 ;  /* 0x0000182e01007387 */ /* 0x0003e80000100a00 */
[----:B------:R1:W-:Y:S01]  /*2ea0*/  STL.64 [R1+0x20], R48 ;  /* 0x0000203001007387 */ /* 0x0003e20000100a00 */
[----:B0-----:R-:W-:Y:S02]  /*2eb0*/  CS2R R132, SRZ ;  /* 0x0000000000847805 */ /* 0x001fe4000001ff00 */
[----:B-1----:R-:W-:-:S02]  /*2ec0*/  CS2R R46, SRZ ;  /* 0x00000000002e7805 */ /* 0x002fc4000001ff00 */
[----:B------:R-:W-:Y:S01]  /*2ed0*/  CS2R R48, SRZ ;  /* 0x0000000000307805 */ /* 0x000fe2000001ff00 */
[----:B------:R0:W-:Y:S01]  /*2ee0*/  STL.64 [R1+0x130], R36 ;  /* 0x0001302401007387 */ /* 0x0001e20000100a00 */
[----:B------:R-:W-:Y:S02]  /*2ef0*/  CS2R R44, SRZ ;  /* 0x00000000002c7805 */ /* 0x000fe4000001ff00 */
[----:B------:R-:W-:Y:S02]  /*2f00*/  CS2R R134, SRZ ;  /* 0x0000000000867805 */ /* 0x000fe4000001ff00 */
[----:B--2---:R-:W-:Y:S02]  /*2f10*/  @!P1 MOV R134, R78 ;  /* 0x0000004e00869202 */ /* 0x004fe40000000f00 */
[----:B------:R-:W-:Y:S02]  /*2f20*/  @!P1 MOV R135, R79 ;  /* 0x0000004f00879202 */ /* 0x000fe40000000f00 */
[----:B0-----:R-:W-:-:S02]  /*2f30*/  CS2R R36, SRZ ;  /* 0x0000000000247805 */ /* 0x001fc4000001ff00 */
[----:B------:R-:W-:Y:S02]  /*2f40*/  @!P1 MOV R45, R80 ;  /* 0x00000050002d9202 */ /* 0x000fe40000000f00 */
[----:B------:R-:W-:Y:S02]  /*2f50*/  @!P1 MOV R46, R81 ;  /* 0x00000051002e9202 */ /* 0x000fe40000000f00 */
[----:B------:R-:W-:Y:S01]  /*2f60*/  LOP3.LUT P1, RZ, R0, 0x10, RZ, 0xc0, !PT ;  /* 0x0000001000ff7812 */ /* 0x000fe2000782c0ff */
[----:B------:R0:W-:Y:S01]  /*2f70*/  STL.64 [R1+0x128], R118 ;  /* 0x0001287601007387 */ /* 0x0001e20000100a00 */
[----:B------:R-:W-:-:S03]  /*2f80*/  @!P2 MOV R136, R70 ;  /* 0x000000460088a202 */ /* 0x000fc60000000f00 */
[----:B------:R1:W-:Y:S01]  /*2f90*/  STL.64 [R1+0x10], R42 ;  /* 0x0000102a01007387 */ /* 0x0003e20000100a00 */
[----:B------:R-:W-:Y:S02]  /*2fa0*/  @!P2 MOV R137, R71 ;  /* 0x000000470089a202 */ /* 0x000fe40000000f00 */
[----:B0-----:R-:W-:Y:S02]  /*2fb0*/  CS2R R118, SRZ ;  /* 0x0000000000767805 */ /* 0x001fe4000001ff00 */
[----:B------:R-:W-:Y:S02]  /*2fc0*/  @!P2 MOV R44, R77 ;  /* 0x0000004d002ca202 */ /* 0x000fe40000000f00 */
[----:B-1----:R-:W-:Y:S02]  /*2fd0*/  CS2R R42, SRZ ;  /* 0x00000000002a7805 */ /* 0x002fe4000001ff00 */
[----:B------:R-:W-:Y:S01]  /*2fe0*/  @!P2 MOV R43, R76 ;  /* 0x0000004c002ba202 */ /* 0x000fe20000000f00 */
[----:B------:R0:W2:Y:S01]  /*2ff0*/  @!P1 LDG.E.64 R118, desc[UR16][R120.64] ;  /* 0x0000001078769981 */ /* 0x0000a2000c1e1b00 */
[----:B------:R-:W-:-:S03]  /*3000*/  LOP3.LUT P2, RZ, R0, 0x20, RZ, 0xc0, !PT ;  /* 0x0000002000ff7812 */ /* 0x000fc6000784c0ff */
[----:B------:R1:W-:Y:S01]  /*3010*/  STL.64 [R1+0x120], R114 ;  /* 0x0001207201007387 */ /* 0x0003e20000100a00 */
[----:B0-----:R-:W-:-:S06]  /*3020*/  CS2R R120, SRZ ;  /* 0x0000000000787805 */ /* 0x001fcc000001ff00 */
[----:B------:R-:W2:Y:S01]  /*3030*/  @!P1 LDG.E.64 R120, desc[UR16][R128.64] ;  /* 0x0000001080789981 */ /* 0x000ea2000c1e1b00 */
[----:B-1----:R-:W-:-:S06]  /*3040*/  CS2R R114, SRZ ;  /* 0x0000000000727805 */ /* 0x002fcc000001ff00 */
[----:B------:R0:W2:Y:S02]  /*3050*/  @!P2 LDG.E.64 R114, desc[UR16][R116.64] ;  /* 0x000000107472a981 */ /* 0x0000a4000c1e1b00 */
        /* <DEDUP_REMOVED lines=16> */
[----:B------:R-:W-:-:S03]  /*3160*/  CS2R R128, SRZ ;  /* 0x0000000000807805 */ /* 0x000fc6000001ff00 */
[----:B------:R1:W-:Y:S01]  /*3170*/  STL.64 [R1+0x28], R50 ;  /* 0x0000283201007387 */ /* 0x0003e20000100a00 */
[----:B--2---:R-:W-:Y:S02]  /*3180*/  @!P1 MOV R128, R118 ;  /* 0x0000007600809202 */ /* 0x004fe40000000f00 */
[----:B0-----:R-:W-:Y:S02]  /*3190*/  CS2R R32, SRZ ;  /* 0x0000000000207805 */ /* 0x001fe4000001ff00 */
[----:B------:R-:W-:Y:S02]  /*31a0*/  @!P1 MOV R129, R119 ;  /* 0x0000007700819202 */ /* 0x000fe40000000f00 */
[----:B-1----:R-:W-:Y:S02]  /*31b0*/  CS2R R50, SRZ ;  /* 0x0000000000327805 */ /* 0x002fe4000001ff00 */
[----:B------:R-:W-:Y:S02]  /*31c0*/  @!P1 MOV R51, R120 ;  /* 0x0000007800339202 */ /* 0x000fe40000000f00 */
[----:B------:R-:W-:-:S02]  /*31d0*/  @!P1 MOV R52, R121 ;  /* 0x0000007900349202 */ /* 0x000fc40000000f00 */
[----:B------:R-:W-:Y:S01]  /*31e0*/  LOP3.LUT P1, RZ, R0, 0x2, RZ, 0xc0, !PT ;  /* 0x0000000200ff7812 */ /* 0x000fe2000782c0ff */
[----:B------:R0:W-:Y:S01]  /*31f0*/  STL.64 [R1+0x140], R66 ;  /* 0x0001404201007387 */ /* 0x0001e20000100a00 */
[----:B------:R-:W-:Y:S02]  /*3200*/  CS2R R130, SRZ ;  /* 0x0000000000827805 */ /* 0x000fe4000001ff00 */
[----:B------:R-:W-:Y:S02]  /*3210*/  @!P2 MOV R130, R114 ;  /* 0x000000720082a202 */ /* 0x000fe40000000f00 */
[----:B------:R-:W-:Y:S02]  /*3220*/  @!P2 MOV R131, R115 ;  /* 0x000000730083a202 */ /* 0x000fe40000000f00 */
[----:B0-----:R-:W-:Y:S02]  /*3230*/  CS2R R66, SRZ ;  /* 0x0000000000427805 */ /* 0x001fe4000001ff00 */
[----:B------:R-:W-:-:S04]  /*3240*/  @!P2 MOV R49, R116 ;  /* 0x000000740031a202 */ /* 0x000fc80000000f00 */
[----:B------:R0:W2:Y:S01]  /*3250*/  @!P1 LDG.E.64 R66, desc[UR16][R30.64] ;  /* 0x000000101e429981 */ /* 0x0000a2000c1e1b00 */
[----:B------:R-:W-:Y:S02]  /*3260*/  @!P2 MOV R50, R117 ;  /* 0x000000750032a202 */ /* 0x000fe40000000f00 */
[----:B------:R-:W-:Y:S01]  /*3270*/  LOP3.LUT P2, RZ, R0, 0x4, RZ, 0xc0, !PT ;  /* 0x0000000400ff7812 */ /* 0x000fe2000784c0ff */
        /* <DEDUP_REMOVED lines=23> */
[----:B0-----:R-:W-:Y:S02]  /*33f0*/  CS2R R26, SRZ ;  /* 0x00000000001a7805 */ /* 0x001fe4000001ff00 */
[----:B--2---:R-:W-:Y:S02]  /*3400*/  @!P1 MOV R112, R66 ;  /* 0x0000004200709202 */ /* 0x004fe40000000f00 */
[----:B-1----:R-:W-:Y:S02]  /*3410*/  CS2R R56, SRZ ;  /* 0x0000000000387805 */ /* 0x002fe4000001ff00 */
[----:B------:R-:W-:Y:S02]  /*3420*/  @!P1 MOV R113, R67 ;  /* 0x0000004300719202 */ /* 0x000fe40000000f00 */
[----:B------:R-:W-:Y:S02]  /*3430*/  @!P1 MOV R57, R30 ;  /* 0x0000001e00399202 */ /* 0x000fe40000000f00 */
[----:B------:R-:W-:-:S02]  /*3440*/  @!P1 MOV R58, R31 ;  /* 0x0000001f003a9202 */ /* 0x000fc40000000f00 */
[----:B------:R-:W-:Y:S02]  /*3450*/  LOP3.LUT P1, RZ, R0, 0x200000, RZ, 0xc0, !PT ;  /* 0x0020000000ff7812 */ /* 0x000fe4000782c0ff */
[----:B------:R-:W-:Y:S02]  /*3460*/  CS2R R124, SRZ ;  /* 0x00000000007c7805 */ /* 0x000fe4000001ff00 */
[----:B------:R-:W-:Y:S02]  /*3470*/  @!P2 MOV R124, R40 ;  /* 0x00000028007ca202 */ /* 0x000fe40000000f00 */
[----:B------:R-:W-:Y:S02]  /*3480*/  @!P2 MOV R125, R41 ;  /* 0x00000029007da202 */ /* 0x000fe40000000f00 */
[----:B------:R-:W-:Y:S02]  /*3490*/  @!P2 MOV R55, R64 ;  /* 0x000000400037a202 */ /* 0x000fe40000000f00 */
[----:B------:R-:W-:-:S02]  /*34a0*/  @!P2 MOV R56, R65 ;  /* 0x000000410038a202 */ /* 0x000fc40000000f00 */
[C---:B------:R-:W-:Y:S02]  /*34b0*/  LOP3.LUT P2, RZ, R0.reuse, 0x400000, RZ, 0xc0, !PT ;  /* 0x0040000000ff7812 */ /* 0x040fe4000784c0ff */
[----:B---3--:R-:W-:Y:S02]  /*34c0*/  @!P0 MOV R110, R32 ;  /* 0x00000020006e8202 */ /* 0x008fe40000000f00 */
[----:B------:R-:W-:Y:S02]  /*34d0*/  @!P0 MOV R111, R33 ;  /* 0x00000021006f8202 */ /* 0x000fe40000000f00 */
[----:B----4-:R-:W-:Y:S02]  /*34e0*/  @!P0 MOV R59, R34 ;  /* 0x00000022003b8202 */ /* 0x010fe40000000f00 */
[----:B------:R-:W-:Y:S02]  /*34f0*/  @!P0 MOV R60, R35 ;  /* 0x00000023003c8202 */ /* 0x000fe40000000f00 */
[----:B------:R-:W-:-:S13]  /*3500*/  LOP3.LUT P0, RZ, R0, 0x100000, RZ, 0xc0, !PT ;  /* 0x0010000000ff7812 */ /* 0x000fda000780c0ff */
[----:B------:R0:W2:Y:S02]  /*3510*/  @!P0 LDG.E.64 R26, desc[UR16][R28.64] ;  /* 0x000000101c1a8981 */ /* 0x0000a4000c1e1b00 */
[----:B0-----:R-:W-:-:S06]  /*3520*/  CS2R R28, SRZ ;  /* 0x00000000001c7805 */ /* 0x001fcc000001ff00 */
[----:B------:R0:W3:Y:S02]  /*3530*/  @!P0 LDG.E.64 R28, desc[UR16][R24.64] ;  /* 0x00000010181c8981 */ /* 0x0000e4000c1e1b00 */
[----:B0-----:R-:W-:-:S06]  /*3540*/  CS2R R24, SRZ ;  /* 0x0000000000187805 */ /* 0x001fcc000001ff00 */
[----:B------:R0:W4:Y:S02]  /*3550*/  @!P1 LDG.E.64 R24, desc[UR16][R22.64] ;  /* 0x0000001016189981 */ /* 0x000124000c1e1b00 */
        /* <DEDUP_REMOVED lines=21> */
[----:B------:R0:W4:Y:S01]  /*36b0*/  @!P6 LDG.E.64 R8, desc[UR16][R122.64] ;  /* 0x000000107a08e981 */ /* 0x000122000c1e1b00 */
[----:B------:R-:W-:-:S03]  /*36c0*/  IADD3 R0, PT, PT, R83, 0x1a0, RZ ;  /* 0x000001a053007810 */ /* 0x000fc60007ffe0ff */
[----:B------:R1:W-:Y:S04]  /*36d0*/  STL.64 [R1+0x58], R62 ;  /* 0x0000583e01007387 */ /* 0x0003e80000100a00 */
[----:B------:R1:W-:Y:S01]  /*36e0*/  STL.64 [R1+0x170], R108 ;  /* 0x0001706c01007387 */ /* 0x0003e20000100a00 */
[----:B------:R-:W-:Y:S01]  /*36f0*/  UIMAD.WIDE UR6, UR9, 0x8, UR6 ;  /* 0x00000008090678a5 */ /* 0x000fe2000f8e0206 */
[----:B0-----:R-:W0:Y:S02]  /*3700*/  LDC.64 R122, c[0x0][0x3a8] ;  /* 0x0000ea00ff7a7b82 */ /* 0x001e240000000a00 */
[----:B------:R1:W-:Y:S02]  /*3710*/  STL.64 [R1+0x160], R76 ;  /* 0x0001604c01007387 */ /* 0x0003e40000100a00 */
[----:B-1----:R-:W-:-:S02]  /*3720*/  CS2R R62, SRZ ;  /* 0x00000000003e7805 */ /* 0x002fc4000001ff00 */
[----:B------:R-:W-:Y:S02]  /*3730*/  CS2R R108, SRZ ;  /* 0x00000000006c7805 */ /* 0x000fe4000001ff00 */
[----:B------:R-:W-:Y:S01]  /*3740*/  SHF.R.S32.HI R77, RZ, 0x1f, R0 ;  /* 0x0000001fff4d7819 */ /* 0x000fe20000011400 */
[----:B------:R-:W-:Y:S04]  /*3750*/  STL.64 [R1+0x88], R36 ;  /* 0x0000882401007387 */ /* 0x000fe80000100a00 */
[----:B------:R1:W-:Y:S04]  /*3760*/  STL.64 [R1+0x90], R40 ;  /* 0x0000902801007387 */ /* 0x0003e80000100a00 */
[----:B------:R1:W-:Y:S04]  /*3770*/  STL.64 [R1+0x190], R64 ;  /* 0x0001904001007387 */ /* 0x0003e80000100a00 */
[----:B------:R1:W-:Y:S02]  /*3780*/  STL.64 [R1+0x98], R66 ;  /* 0x0000984201007387 */ /* 0x0003e40000100a00 */
[----:B-1----:R-:W-:-:S02]  /*3790*/  IADD3 R40, PT, PT, R83, 0x1b0, RZ ;  /* 0x000001b053287810 */ /* 0x002fc40007ffe0ff */
[----:B------:R-:W-:Y:S02]  /*37a0*/  CS2R R64, SRZ ;  /* 0x0000000000407805 */ /* 0x000fe4000001ff00 */
[----:B------:R-:W-:Y:S02]  /*37b0*/  SHF.R.S32.HI R41, RZ, 0x1f, R40 ;  /* 0x0000001fff297819 */ /* 0x000fe40000011428 */
[----:B------:R-:W-:Y:S01]  /*37c0*/  CS2R R66, SRZ ;  /* 0x0000000000427805 */ /* 0x000fe2000001ff00 */
[----:B------:R-:W-:Y:S04]  /*37d0*/  STL.64 [R1+0x68], R78 ;  /* 0x0000684e01007387 */ /* 0x000fe80000100a00 */
[----:B------:R1:W-:Y:S04]  /*37e0*/  STL.64 [R1+0x70], R106 ;  /* 0x0000706a01007387 */ /* 0x0003e80000100a00 */
[----:B------:R0:W-:Y:S01]  /*37f0*/  STL.64 [R1+0x168], R80 ;  /* 0x0001685001007387 */ /* 0x0001e20000100a00 */
[----:B--2---:R-:W-:-:S02]  /*3800*/  @!P0 MOV R61, R26 ;  /* 0x0000001a003d8202 */ /* 0x004fc40000000f00 */
[----:B------:R-:W-:Y:S02]  /*3810*/  @!P0 MOV R109, R27 ;  /* 0x0000001b006d8202 */ /* 0x000fe40000000f00 */
[----:B---3--:R-:W-:Y:S02]  /*3820*/  @!P0 MOV R62, R28 ;  /* 0x0000001c003e8202 */ /* 0x008fe40000000f00 */
[----:B------:R-:W-:Y:S02]  /*3830*/  @!P0 MOV R63, R29 ;  /* 0x0000001d003f8202 */ /* 0x000fe40000000f00 */
[----:B------:R-:W-:-:S04]  /*3840*/  ISETP.GE.U32.AND P0, PT, R0, UR12, PT ;  /* 0x0000000c00007c0c */ /* 0x000fc8000bf06070 */
[----:B------:R-:W-:-:S13]  /*3850*/  ISETP.GE.AND.EX P0, PT, R77, UR13, PT, P0 ;  /* 0x0000000d4d007c0c */ /* 0x000fda000bf06300 */
[----:B------:R-:W2:Y:S01]  /*3860*/  @!P0 LDC.64 R36, c[0x0][0x3f8] ;  /* 0x0000fe00ff248b82 */ /* 0x000ea20000000a00 */
[----:B----4-:R-:W-:Y:S02]  /*3870*/  @!P1 MOV R64, R24 ;  /* 0x0000001800409202 */ /* 0x010fe40000000f00 */
[----:B------:R-:W-:Y:S02]  /*3880*/  @!P1 MOV R65, R25 ;  /* 0x0000001900419202 */ /* 0x000fe40000000f00 */
[----:B-1----:R-:W-:Y:S02]  /*3890*/  CS2R R106, SRZ ;  /* 0x00000000006a7805 */ /* 0x002fe4000001ff00 */
[----:B------:R-:W-:Y:S02]  /*38a0*/  IADD3 R78, PT, PT, R83, 0x1c0, RZ ;  /* 0x000001c0534e7810 */ /* 0x000fe40007ffe0ff */
[----:B------:R-:W-:Y:S02]  /*38b0*/  @!P1 MOV R66, R22 ;  /* 0x0000001600429202 */ /* 0x000fe40000000f00 */
[----:B------:R-:W-:-:S02]  /*38c0*/  @!P1 MOV R67, R23 ;  /* 0x0000001700439202 */ /* 0x000fc40000000f00 */
[----:B------:R-:W-:Y:S02]  /*38d0*/  ISETP.GE.U32.AND P1, PT, R40, UR12, PT ;  /* 0x0000000c28007c0c */ /* 0x000fe4000bf26070 */
[----:B0-----:R-:W-:Y:S02]  /*38e0*/  SHF.R.S32.HI R81, RZ, 0x1f, R78 ;  /* 0x0000001fff517819 */ /* 0x001fe4000001144e */
[----:B------:R-:W-:Y:S01]  /*38f0*/  ISETP.GE.AND.EX P1, PT, R41, UR13, PT, P1 ;  /* 0x0000000d29007c0c */ /* 0x000fe2000bf26310 */
[----:B------:R0:W-:Y:S01]  /*3900*/  STL.64 [R1+0x158], R68 ;  /* 0x0001584401007387 */ /* 0x0001e20000100a00 */
[----:B------:R-:W-:-:S03]  /*3910*/  IADD3 R79, PT, PT, R83, 0x1d0, RZ ;  /* 0x000001d0534f7810 */ /* 0x000fc60007ffe0ff */
[----:B------:R1:W-:Y:S01]  /*3920*/  STL.64 [R1+0x60], R70 ;  /* 0x0000604601007387 */ /* 0x0003e20000100a00 */
[----:B------:R-:W-:Y:S02]  /*3930*/  @!P2 MOV R105, R16 ;  /* 0x000000100069a202 */ /* 0x000fe40000000f00 */
[----:B------:R-:W-:Y:S02]  /*3940*/  @!P2 MOV R106, R17 ;  /* 0x00000011006aa202 */ /* 0x000fe40000000f00 */
[----:B0-----:R-:W-:Y:S01]  /*3950*/  CS2R R68, SRZ ;  /* 0x0000000000447805 */ /* 0x001fe2000001ff00 */
[----:B------:R2:W-:Y:S01]  /*3960*/  STL.64 [R1+0x188], R38 ;  /* 0x0001882601007387 */ /* 0x0005e20000100a00 */
[----:B-1----:R-:W-:Y:S02]  /*3970*/  CS2R R70, SRZ ;  /* 0x0000000000467805 */ /* 0x002fe4000001ff00 */
[----:B------:R-:W-:Y:S02]  /*3980*/  @!P2 MOV R107, R18 ;  /* 0x00000012006ba202 */ /* 0x000fe40000000f00 */
[----:B------:R-:W-:-:S02]  /*3990*/  @!P2 MOV R108, R19 ;  /* 0x00000013006ca202 */ /* 0x000fc40000000f00 */
[----:B------:R-:W-:Y:S01]  /*39a0*/  ISETP.GE.U32.AND P2, PT, R78, UR12, PT ;  /* 0x0000000c4e007c0c */ /* 0x000fe2000bf46070 */
[----:B--2---:R-:W-:Y:S01]  /*39b0*/  @!P0 IMAD R38, R77, R36, RZ ;  /* 0x000000244d268224 */ /* 0x004fe200078e02ff */
[----:B------:R-:W-:Y:S02]  /*39c0*/  SHF.R.S32.HI R80, RZ, 0x1f, R79 ;  /* 0x0000001fff507819 */ /* 0x000fe4000001144f */
[----:B------:R-:W-:Y:S01]  /*39d0*/  ISETP.GE.AND.EX P2, PT, R81, UR13, PT, P2 ;  /* 0x0000000d51007c0c */ /* 0x000fe2000bf46320 */
[----:B------:R0:W-:Y:S01]  /*39e0*/  STL.64 [R1+0x198], R30 ;  /* 0x0001981e01007387 */ /* 0x0001e20000100a00 */
[----:B------:R-:W-:Y:S01]  /*39f0*/  @!P0 IMAD R77, R0, R37, R38 ;  /* 0x00000025004d8224 */ /* 0x000fe200078e0226 */
[----:B------:R-:W-:Y:S02]  /*3a00*/  @!P3 MOV R68, R20 ;  /* 0x000000140044b202 */ /* 0x000fe40000000f00 */
[----:B------:R-:W-:Y:S02]  /*3a10*/  @!P3 MOV R69, R21 ;  /* 0x000000150045b202 */ /* 0x000fe40000000f00 */
[----:B------:R-:W-:Y:S01]  /*3a20*/  @!P0 MOV R38, R72 ;  /* 0x0000004800268202 */ /* 0x000fe20000000f00 */
[----:B0-----:R-:W0:Y:S01]  /*3a30*/  @!P1 LDC.64 R30, c[0x0][0x3f8] ;  /* 0x0000fe00ff1e9b82 */ /* 0x001e220000000a00 */
[----:B------:R-:W-:-:S02]  /*3a40*/  @!P0 MOV R39, R75 ;  /* 0x0000004b00278202 */ /* 0x000fc40000000f00 */
[----:B------:R-:W-:Y:S02]  /*3a50*/  @!P3 MOV R70, R2 ;  /* 0x000000020046b202 */ /* 0x000fe40000000f00 */
[----:B------:R-:W-:Y:S02]  /*3a60*/  @!P3 MOV R71, R3 ;  /* 0x000000030047b202 */ /* 0x000fe40000000f00 */
[----:B------:R-:W-:-:S04]  /*3a70*/  ISETP.GE.U32.AND P3, PT, R79, UR12, PT ;  /* 0x0000000c4f007c0c */ /* 0x000fc8000bf66070 */
[----:B------:R-:W-:Y:S01]  /*3a80*/  ISETP.GE.AND.EX P3, PT, R80, UR13, PT, P3 ;  /* 0x0000000d50007c0c */ /* 0x000fe2000bf66330 */
[----:B------:R1:W-:Y:S01]  /*3a90*/  STL.64 [R1+0xa0], R32 ;  /* 0x0000a02001007387 */ /* 0x0003e20000100a00 */
[----:B------:R-:W-:Y:S02]  /*3aa0*/  @!P0 IMAD.WIDE.U32 R38, R0, R36, R38 ;  /* 0x0000002400268225 */ /* 0x000fe400078e0026 */
[----:B------:R-:W2:Y:S01]  /*3ab0*/  @!P0 LDC.64 R36, c[0x0][0x398] ;  /* 0x0000e600ff248b82 */ /* 0x000ea20000000a00 */
[----:B------:R3:W-:Y:S02]  /*3ac0*/  STL.64 [R1+0x1a0], R34 ;  /* 0x0001a02201007387 */ /* 0x0007e40000100a00 */
[----:B------:R-:W-:-:S05]  /*3ad0*/  @!P0 IADD3 R39, PT, PT, R39, R77, RZ ;  /* 0x0000004d27278210 */ /* 0x000fca0007ffe0ff */
[----:B-1----:R-:W1:Y:S08]  /*3ae0*/  @!P2 LDC.64 R32, c[0x0][0x3f8] ;  /* 0x0000fe00ff20ab82 */ /* 0x002e700000000a00 */
[----:B---3--:R-:W3:Y:S01]  /*3af0*/  @!P0 LDC.64 R34, c[0x0][0x3a0] ;  /* 0x0000e800ff228b82 */ /* 0x008ee20000000a00 */
[----:B------:R4:W-:Y:S07]  /*3b00*/  STL.64 [R1+0x78], R114 ;  /* 0x0000787201007387 */ /* 0x0009ee0000100a00 */
[----:B------:R-:W2:Y:S01]  /*3b10*/  @!P3 LDC.64 R76, c[0x0][0x3f8] ;  /* 0x0000fe00ff4cbb82 */ /* 0x000ea20000000a00 */
[----:B------:R0:W-:Y:S01]  /*3b20*/  STL.64 [R1+0xa8], R26 ;  /* 0x0000a81a01007387 */ /* 0x0001e20000100a00 */
[----:B----4-:R-:W-:-:S02]  /*3b30*/  @!P0 SHF.L.U32 R115, R38, 0x2, RZ ;  /* 0x0000000226738819 */ /* 0x010fc400000006ff */
[----:B------:R-:W-:-:S04]  /*3b40*/  @!P0 SHF.L.U64.HI R114, R38, 0x2, R39 ;  /* 0x0000000226728819 */ /* 0x000fc80000010227 */
[----:B------:R-:W4:Y:S01]  /*3b50*/  @!P1 LDC.64 R38, c[0x0][0x3a0] ;  /* 0x0000e800ff269b82 */ /* 0x000f220000000a00 */
[----:B------:R1:W-:Y:S01]  /*3b60*/  STL.64 [R1+0xb0], R24 ;  /* 0x0000b01801007387 */ /* 0x0003e20000100a00 */
[----:B0-----:R-:W-:Y:S01]  /*3b70*/  @!P1 IMAD R0, R41, R30, RZ ;  /* 0x0000001e29009224 */ /* 0x001fe200078e02ff */
[----:B------:R-:W-:Y:S02]  /*3b80*/  @!P1 MOV R26, R72 ;  /* 0x00000048001a9202 */ /* 0x000fe40000000f00 */
[----:B------:R-:W-:Y:S01]  /*3b90*/  @!P1 MOV R27, R75 ;  /* 0x0000004b001b9202 */ /* 0x000fe20000000f00 */
[C---:B------:R-:W-:Y:S01]  /*3ba0*/  @!P1 IMAD R31, R40.reuse, R31, R0 ;  /* 0x0000001f281f9224 */ /* 0x040fe200078e0200 */
[----:B------:R0:W-:Y:S01]  /*3bb0*/  STL.64 [R1+0x1a8], R28 ;  /* 0x0001a81c01007387 */ /* 0x0001e20000100a00 */
[----:B-1----:R-:W1:Y:S01]  /*3bc0*/  @!P1 LDC.64 R24, c[0x0][0x398] ;  /* 0x0000e600ff189b82 */ /* 0x002e620000000a00 */
[----:B------:R-:W-:Y:S01]  /*3bd0*/  @!P1 IMAD.WIDE.U32 R26, R40, R30, R26 ;  /* 0x0000001e281a9225 */ /* 0x000fe200078e001a */
[----:B------:R-:W-:-:S03]  /*3be0*/  CS2R R40, SRZ ;  /* 0x0000000000287805 */ /* 0x000fc6000001ff00 */
[----:B------:R-:W-:Y:S02]  /*3bf0*/  HFMA2 R0, -RZ, RZ, 0, 0 ;  /* 0x00000000ff007431 */ /* 0x000fe400000001ff */
[----:B------:R-:W-:Y:S01]  /*3c00*/  @!P2 IMAD R30, R81, R32, RZ ;  /* 0x00000020511ea224 */ /* 0x000fe200078e02ff */
[----:B0-----:R-:W-:Y:S02]  /*3c10*/  @!P2 MOV R28, R72 ;  /* 0x00000048001ca202 */ /* 0x001fe40000000f00 */
[----:B------:R-:W-:Y:S02]  /*3c20*/  @!P2 MOV R29, R75 ;  /* 0x0000004b001da202 */ /* 0x000fe40000000f00 */
[----:B------:R-:W-:Y:S02]  /*3c30*/  @!P4 MOV R42, R6 ;  /* 0x00000006002ac202 */ /* 0x000fe40000000f00 */
[----:B------:R-:W-:Y:S02]  /*3c40*/  @!P4 MOV R41, R7 ;  /* 0x000000070029c202 */ /* 0x000fe40000000f00 */
[----:B------:R-:W-:-:S02]  /*3c50*/  @!P4 MOV R40, R4 ;  /* 0x000000040028c202 */ /* 0x000fc40000000f00 */
[----:B------:R-:W-:Y:S01]  /*3c60*/  @!P4 MOV R0, R5 ;  /* 0x000000050000c202 */ /* 0x000fe20000000f00 */
[C---:B------:R-:W-:Y:S01]  /*3c70*/  @!P2 IMAD R30, R78.reuse, R33, R30 ;  /* 0x000000214e1ea224 */ /* 0x040fe200078e021e */
[----:B---3--:R-:W-:Y:S02]  /*3c80*/  @!P0 IADD3 R34, P4, PT, R115, R34, RZ ;  /* 0x0000002273228210 */ /* 0x008fe40007f9e0ff */
[----:B------:R-:W-:Y:S01]  /*3c90*/  @!P1 IADD3 R31, PT, PT, R27, R31, RZ ;  /* 0x0000001f1b1f9210 */ /* 0x000fe20007ffe0ff */
[----:B------:R-:W-:Y:S01]  /*3ca0*/  @!P2 IMAD.WIDE.U32 R32, R78, R32, R28 ;  /* 0x000000204e20a225 */ /* 0x000fe200078e001c */
[----:B------:R-:W-:Y:S02]  /*3cb0*/  @!P0 IADD3.X R35, PT, PT, R114, R35, RZ, P4, !PT ;  /* 0x0000002372238210 */ /* 0x000fe400027fe4ff */
[----:B------:R-:W-:Y:S01]  /*3cc0*/  @!P1 SHF.L.U32 R29, R26, 0x2, RZ ;  /* 0x000000021a1d9819 */ /* 0x000fe200000006ff */
[----:B--2---:R-:W-:Y:S01]  /*3cd0*/  @!P3 IMAD R78, R80, R76, RZ ;  /* 0x0000004c504eb224 */ /* 0x004fe200078e02ff */
[----:B------:R-:W-:-:S02]  /*3ce0*/  @!P1 SHF.L.U64.HI R80, R26, 0x2, R31 ;  /* 0x000000021a509819 */ /* 0x000fc4000001021f */
[----:B------:R-:W-:Y:S02]  /*3cf0*/  @!P0 IADD3 R36, P4, PT, R115, R36, RZ ;  /* 0x0000002473248210 */ /* 0x000fe40007f9e0ff */
[----:B------:R-:W-:Y:S02]  /*3d00*/  @!P3 MOV R26, R72 ;  /* 0x00000048001ab202 */ /* 0x000fe40000000f00 */
[----:B------:R-:W-:Y:S01]  /*3d10*/  @!P3 MOV R27, R75 ;  /* 0x0000004b001bb202 */ /* 0x000fe20000000f00 */
[----:B------:R-:W-:Y:S01]  /*3d20*/  @!P3 IMAD R78, R79, R77, R78 ;  /* 0x0000004d4f4eb224 */ /* 0x000fe200078e024e */
[----:B------:R-:W-:Y:S02]  /*3d30*/  @!P0 IADD3.X R37, PT, PT, R114, R37, RZ, P4, !PT ;  /* 0x0000002572258210 */ /* 0x000fe400027fe4ff */
[----:B----4-:R-:W-:Y:S01]  /*3d40*/  @!P1 IADD3 R38, P4, PT, R29, R38, RZ ;  /* 0x000000261d269210 */ /* 0x010fe20007f9e0ff */
[----:B------:R-:W-:Y:S02]  /*3d50*/  @!P3 IMAD.WIDE.U32 R76, R79, R76, R26 ;  /* 0x0000004c4f4cb225 */ /* 0x000fe400078e001a */
[----:B------:R-:W0:Y:S01]  /*3d60*/  @!P2 LDC.64 R26, c[0x0][0x3a0] ;  /* 0x0000e800ff1aab82 */ /* 0x000e220000000a00 */
[----:B------:R-:W-:-:S02]  /*3d70*/  @!P1 IADD3.X R39, PT, PT, R80, R39, RZ, P4, !PT ;  /* 0x0000002750279210 */ /* 0x000fc400027fe4ff */
[----:B-1----:R-:W-:-:S05]  /*3d80*/  @!P1 IADD3 R24, P4, PT, R29, R24, RZ ;  /* 0x000000181d189210 */ /* 0x002fca0007f9e0ff */
[----:B------:R-:W1:Y:S01]  /*3d90*/  @!P2 LDC.64 R28, c[0x0][0x398] ;  /* 0x0000e600ff1cab82 */ /* 0x000e620000000a00 */
[----:B------:R-:W-:Y:S02]  /*3da0*/  @!P2 IADD3 R33, PT, PT, R33, R30, RZ ;  /* 0x0000001e2121a210 */ /* 0x000fe40007ffe0ff */
[----:B------:R-:W-:-:S05]  /*3db0*/  @!P1 IADD3.X R25, PT, PT, R80, R25, RZ, P4, !PT ;  /* 0x0000001950199210 */ /* 0x000fca00027fe4ff */
[----:B------:R-:W2:Y:S01]  /*3dc0*/  @!P3 LDC.64 R30, c[0x0][0x3a0] ;  /* 0x0000e800ff1ebb82 */ /* 0x000ea20000000a00 */
[C---:B------:R-:W-:Y:S02]  /*3dd0*/  @!P2 SHF.L.U64.HI R80, R32.reuse, 0x2, R33 ;  /* 0x000000022050a819 */ /* 0x040fe40000010221 */
[----:B------:R-:W-:-:S05]  /*3de0*/  @!P2 SHF.L.U32 R79, R32, 0x2, RZ ;  /* 0x00000002204fa819 */ /* 0x000fca00000006ff */
[----:B------:R-:W3:Y:S01]  /*3df0*/  @!P3 LDC.64 R32, c[0x0][0x398] ;  /* 0x0000e600ff20bb82 */ /* 0x000ee20000000a00 */
[----:B0-----:R-:W-:-:S04]  /*3e00*/  @!P2 IADD3 R26, P4, PT, R79, R26, RZ ;  /* 0x0000001a4f1aa210 */ /* 0x001fc80007f9e0ff */
[----:B------:R-:W-:Y:S02]  /*3e10*/  @!P2 IADD3.X R27, PT, PT, R80, R27, RZ, P4, !PT ;  /* 0x0000001b501ba210 */ /* 0x000fe400027fe4ff */
[----:B-1----:R-:W-:Y:S02]  /*3e20*/  @!P2 IADD3 R28, P4, PT, R79, R28, RZ ;  /* 0x0000001c4f1ca210 */ /* 0x002fe40007f9e0ff */
[----:B------:R-:W-:Y:S02]  /*3e30*/  @!P3 IADD3 R79, PT, PT, R77, R78, RZ ;  /* 0x0000004e4d4fb210 */ /* 0x000fe40007ffe0ff */
[----:B------:R-:W-:Y:S02]  /*3e40*/  @!P3 SHF.L.U32 R77, R76, 0x2, RZ ;  /* 0x000000024c4db819 */ /* 0x000fe400000006ff */
[----:B------:R-:W-:Y:S02]  /*3e50*/  @!P2 IADD3.X R29, PT, PT, R80, R29, RZ, P4, !PT ;  /* 0x0000001d501da210 */ /* 0x000fe400027fe4ff */
[----:B------:R-:W-:-:S02]  /*3e60*/  @!P3 SHF.L.U64.HI R76, R76, 0x2, R79 ;  /* 0x000000024c4cb819 */ /* 0x000fc4000001024f */
[----:B--2---:R-:W-:Y:S01]  /*3e70*/  @!P3 IADD3 R30, P4, PT, R77, R30, RZ ;  /* 0x0000001e4d1eb210 */ /* 0x004fe20007f9e0ff */
[----:B------:R0:W-:Y:S01]  /*3e80*/  STL.64 [R1+0xc0], R20 ;  /* 0x0000c01401007387 */ /* 0x0001e20000100a00 */
[----:B------:R-:W-:Y:S02]  /*3e90*/  IADD3 R79, PT, PT, R83, 0x1e0, RZ ;  /* 0x000001e0534f7810 */ /* 0x000fe40007ffe0ff */
[C---:B------:R-:W-:Y:S02]  /*3ea0*/  @!P3 IADD3.X R31, PT, PT, R76.reuse, R31, RZ, P4, !PT ;  /* 0x0000001f4c1fb210 */ /* 0x040fe400027fe4ff */
[----:B---3--:R-:W-:Y:S02]  /*3eb0*/  @!P3 IADD3 R32, P4, PT, R77, R32, RZ ;  /* 0x000000204d20b210 */ /* 0x008fe40007f9e0ff */
[----:B0-----:R-:W-:Y:S02]  /*3ec0*/  CS2R R20, SRZ ;  /* 0x0000000000147805 */ /* 0x001fe4000001ff00 */
[----:B------:R-:W-:-:S02]  /*3ed0*/  @!P3 IADD3.X R33, PT, PT, R76, R33, RZ, P4, !PT ;  /* 0x000000214c21b210 */ /* 0x000fc400027fe4ff */
[----:B------:R-:W-:Y:S02]  /*3ee0*/  ISETP.GE.U32.AND P4, PT, R79, UR12, PT ;  /* 0x0000000c4f007c0c */ /* 0x000fe4000bf86070 */
[----:B------:R0:W2:Y:S02]  /*3ef0*/  @!P1 LDG.E.64 R20, desc[UR16][R38.64] ;  /* 0x0000001026149981 */ /* 0x0000a4000c1e1b00 */
[----:B0-----:R-:W-:-:S04]  /*3f00*/  SHF.R.S32.HI R39, RZ, 0x1f, R79 ;  /* 0x0000001fff277819 */ /* 0x001fc8000001144f */
[----:B------:R-:W-:Y:S01]  /*3f10*/  ISETP.GE.AND.EX P4, PT, R39, UR13, PT, P4 ;  /* 0x0000000d27007c0c */ /* 0x000fe2000bf86340 */
[----:B------:R0:W-:Y:S01]  /*3f20*/  STL.64 [R1+0xb8], R16 ;  /* 0x0000b81001007387 */ /* 0x0001e20000100a00 */
[----:B------:R-:W-:Y:S02]  /*3f30*/  IADD3 R76, PT, PT, R83, 0x1f0, RZ ;  /* 0x000001f0534c7810 */ /* 0x000fe40007ffe0ff */
[----:B------:R-:W-:Y:S01]  /*3f40*/  CS2R R114, SRZ ;  /* 0x0000000000727805 */ /* 0x000fe2000001ff00 */
[----:B------:R1:W-:Y:S01]  /*3f50*/  STL.64 [R1+0x178], R116 ;  /* 0x0001787401007387 */ /* 0x0003e20000100a00 */
[----:B------:R-:W-:Y:S02]  /*3f60*/  @!P5 MOV R114, R14 ;  /* 0x0000000e0072d202 */ /* 0x000fe40000000f00 */
[----:B------:R-:W-:Y:S02]  /*3f70*/  @!P5 MOV R115, R15 ;  /* 0x0000000f0073d202 */ /* 0x000fe40000000f00 */
[----:B0-----:R-:W-:-:S02]  /*3f80*/  CS2R R16, SRZ ;  /* 0x0000000000107805 */ /* 0x001fc4000001ff00 */
[----:B------:R-:W-:Y:S02]  /*3f90*/  SHF.R.S32.HI R77, RZ, 0x1f, R76 ;  /* 0x0000001fff4d7819 */ /* 0x000fe4000001144c */
[----:B-1----:R-:W-:Y:S02]  /*3fa0*/  CS2R R116, SRZ ;  /* 0x0000000000747805 */ /* 0x002fe4000001ff00 */
[----:B------:R-:W-:Y:S01]  /*3fb0*/  @!P5 MOV R116, R12 ;  /* 0x0000000c0074d202 */ /* 0x000fe20000000f00 */
[----:B------:R0:W3:Y:S01]  /*3fc0*/  @!P0 LDG.E.64 R16, desc[UR16][R34.64] ;  /* 0x0000001022108981 */ /* 0x0000e2000c1e1b00 */
[----:B------:R-:W-:Y:S02]  /*3fd0*/  @!P5 MOV R117, R13 ;  /* 0x0000000d0075d202 */ /* 0x000fe40000000f00 */
[----:B------:R-:W-:Y:S01]  /*3fe0*/  ISETP.GE.U32.AND P5, PT, R76, UR12, PT ;  /* 0x0000000c4c007c0c */ /* 0x000fe2000bfa6070 */
[----:B------:R1:W-:Y:S03]  /*3ff0*/  STL.64 [R1+0x1b0], R22 ;  /* 0x0001b01601007387 */ /* 0x0003e60000100a00 */
[----:B------:R-:W-:Y:S01]  /*4000*/  ISETP.GE.AND.EX P5, PT, R77, UR13, PT, P5 ;  /* 0x0000000d4d007c0c */ /* 0x000fe2000bfa6350 */
[----:B0-----:R-:W0:Y:S01]  /*4010*/  @!P4 LDC.64 R34, c[0x0][0x3f8] ;  /* 0x0000fe00ff22cb82 */ /* 0x001e220000000a00 */
[----:B------:R4:W-:Y:S01]  /*4020*/  STL.64 [R1+0x1b8], R18 ;  /* 0x0001b81201007387 */ /* 0x0009e20000100a00 */
[----:B-1----:R-:W-:-:S06]  /*4030*/  CS2R R22, SRZ ;  /* 0x0000000000167805 */ /* 0x002fcc000001ff00 */
[----:B------:R1:W2:Y:S01]  /*4040*/  @!P1 LDG.E.64 R22, desc[UR16][R24.64] ;  /* 0x0000001018169981 */ /* 0x0002a2000c1e1b00 */
[----:B----4-:R-:W-:-:S06]  /*4050*/  CS2R R18, SRZ ;  /* 0x0000000000127805 */ /* 0x010fcc000001ff00 */
[----:B------:R4:W2:Y:S01]  /*4060*/  @!P0 LDG.E.64 R18, desc[UR16][R36.64] ;  /* 0x0000001024128981 */ /* 0x0008a2000c1e1b00 */
[----:B-1----:R-:W-:-:S06]  /*4070*/  CS2R R24, SRZ ;  /* 0x0000000000187805 */ /* 0x002fcc000001ff00 */
[----:B------:R1:W2:Y:S01]  /*4080*/  @!P2 LDG.E.64 R24, desc[UR16][R26.64] ;  /* 0x000000101a18a981 */ /* 0x0002a2000c1e1b00 */
[----:B----4-:R-:W4:Y:S01]  /*4090*/  @!P5 LDC.64 R36, c[0x0][0x3f8] ;  /* 0x0000fe00ff24db82 */ /* 0x010f220000000a00 */
[----:B0-----:R-:W-:Y:S01]  /*40a0*/  @!P4 IMAD R38, R39, R34, RZ ;  /* 0x000000222726c224 */ /* 0x001fe200078e02ff */
[----:B-1----:R-:W-:-:S03]  /*40b0*/  CS2R R26, SRZ ;  /* 0x00000000001a7805 */ /* 0x002fc6000001ff00 */
[----:B------:R-:W-:-:S03]  /*40c0*/  @!P4 IMAD R35, R79, R35, R38 ;  /* 0x000000234f23c224 */ /* 0x000fc600078e0226 */
[----:B------:R0:W2:Y:S01]  /*40d0*/  @!P2 LDG.E.64 R26, desc[UR16][R28.64] ;  /* 0x000000101c1aa981 */ /* 0x0000a2000c1e1b00 */
[----:B------:R-:W-:Y:S02]  /*40e0*/  @!P4 MOV R38, R72 ;  /* 0x000000480026c202 */ /* 0x000fe40000000f00 */
[----:B------:R-:W-:Y:S02]  /*40f0*/  @!P4 MOV R39, R75 ;  /* 0x0000004b0027c202 */ /* 0x000fe40000000f00 */
[----:B0-----:R-:W-:Y:S01]  /*4100*/  CS2R R28, SRZ ;  /* 0x00000000001c7805 */ /* 0x001fe2000001ff00 */
[----:B------:R-:W-:Y:S01]  /*4110*/  @!P4 IMAD.WIDE.U32 R38, R79, R34, R38 ;  /* 0x000000224f26c225 */ /* 0x000fe200078e0026 */
[----:B------:R0:W-:Y:S01]  /*4120*/  STL.64 [R1+0x80], R118 ;  /* 0x0000807601007387 */ /* 0x0001e20000100a00 */
[----:B------:R-:W1:Y:S03]  /*4130*/  @!P5 LDC.64 R78, c[0x0][0x398] ;  /* 0x0000e600ff4edb82 */ /* 0x000e660000000a00 */
[----:B------:R0:W2:Y:S01]  /*4140*/  @!P3 LDG.E.64 R28, desc[UR16][R30.64] ;  /* 0x000000101e1cb981 */ /* 0x0000a2000c1e1b00 */
[----:B------:R-:W-:Y:S01]  /*4150*/  @!P4 IADD3 R81, PT, PT, R39, R35, RZ ;  /* 0x000000232751c210 */ /* 0x000fe20007ffe0ff */
[----:B----4-:R-:W-:-:S03]  /*4160*/  @!P5 IMAD R77, R77, R36, RZ ;  /* 0x000000244d4dd224 */ /* 0x010fc600078e02ff */
[----:B------:R-:W4:Y:S01]  /*4170*/  @!P4 LDC.64 R34, c[0x0][0x3a0] ;  /* 0x0000e800ff22cb82 */ /* 0x000f220000000a00 */
[----:B0-----:R-:W-:-:S06]  /*4180*/  CS2R R30, SRZ ;  /* 0x00000000001e7805 */ /* 0x001fcc000001ff00 */
[----:B------:R0:W2:Y:S01]  /*4190*/  @!P3 LDG.E.64 R30, desc[UR16][R32.64] ;  /* 0x00000010201eb981 */ /* 0x0000a2000c1e1b00 */
[----:B------:R-:W-:Y:S01]  /*41a0*/  @!P5 IMAD R77, R76, R37, R77 ;  /* 0x000000254c4dd224 */ /* 0x000fe200078e024d */
[----:B0-----:R-:W-:Y:S02]  /*41b0*/  @!P5 MOV R32, R72 ;  /* 0x000000480020d202 */ /* 0x001fe40000000f00 */
[----:B------:R-:W-:-:S03]  /*41c0*/  @!P5 MOV R33, R75 ;  /* 0x0000004b0021d202 */ /* 0x000fc60000000f00 */
[----:B------:R-:W-:Y:S02]  /*41d0*/  @!P5 IMAD.WIDE.U32 R32, R76, R36, R32 ;  /* 0x000000244c20d225 */ /* 0x000fe400078e0020 */
[----:B------:R-:W0:Y:S01]  /*41e0*/  @!P4 LDC.64 R36, c[0x0][0x398] ;  /* 0x0000e600ff24cb82 */ /* 0x000e220000000a00 */
[----:B------:R-:W-:Y:S02]  /*41f0*/  MOV R76, UR6 ;  /* 0x00000006004c7c02 */ /* 0x000fe40008000f00 */
[----:B------:R-:W-:Y:S02]  /*4200*/  @!P5 IADD3 R33, PT, PT, R33, R77, RZ ;  /* 0x0000004d2121d210 */ /* 0x000fe40007ffe0ff */
[----:B------:R-:W-:Y:S01]  /*4210*/  MOV R77, UR7 ;  /* 0x00000007004d7c02 */ /* 0x000fe20008000f00 */
[----:B------:R1:W-:Y:S01]  /*4220*/  STL.64 [R1+0x180], R120 ;  /* 0x0001807801007387 */ /* 0x0003e20000100a00 */
[----:B------:R-:W-:-:S04]  /*4230*/  @!P4 SHF.L.U32 R39, R38, 0x2, RZ ;  /* 0x000000022627c819 */ /* 0x000fc800000006ff */
[----:B------:R-:W2:Y:S01]  /*4240*/  LDG.E.64 R76, desc[UR16][R76.64] ;  /* 0x000000104c4c7981 */ /* 0x000ea2000c1e1b00 */
[----:B------:R-:W-:Y:S02]  /*4250*/  CS2R R118, SRZ ;  /* 0x0000000000767805 */ /* 0x000fe4000001ff00 */
[----:B------:R-:W-:Y:S02]  /*4260*/  @!P4 SHF.L.U64.HI R81, R38, 0x2, R81 ;  /* 0x000000022651c819 */ /* 0x000fe40000010251 */
[----:B------:R-:W-:Y:S02]  /*4270*/  @!P6 MOV R118, R10 ;  /* 0x0000000a0076e202 */ /* 0x000fe40000000f00 */
[----:B-1----:R-:W-:Y:S02]  /*4280*/  CS2R R120, SRZ ;  /* 0x0000000000787805 */ /* 0x002fe4000001ff00 */
[----:B------:R-:W-:Y:S02]  /*4290*/  @!P6 MOV R119, R11 ;  /* 0x0000000b0077e202 */ /* 0x000fe40000000f00 */
[----:B------:R-:W-:-:S02]  /*42a0*/  @!P6 MOV R120, R8 ;  /* 0x000000080078e202 */ /* 0x000fc40000000f00 */
[----:B------:R-:W-:Y:S02]  /*42b0*/  @!P6 MOV R121, R9 ;  /* 0x000000090079e202 */ /* 0x000fe40000000f00 */
[----:B----4-:R-:W-:-:S04]  /*42c0*/  @!P4 IADD3 R34, P6, PT, R39, R34, RZ ;  /* 0x000000222722c210 */ /* 0x010fc80007fde0ff */
[----:B------:R-:W-:Y:S02]  /*42d0*/  @!P4 IADD3.X R35, PT, PT, R81, R35, RZ, P6, !PT ;  /* 0x000000235123c210 */ /* 0x000fe400037fe4ff */
[----:B0-----:R-:W-:Y:S02]  /*42e0*/  @!P4 IADD3 R36, P6, PT, R39, R36, RZ ;  /* 0x000000242724c210 */ /* 0x001fe40007fde0ff */
[----:B------:R-:W0:Y:S01]  /*42f0*/  @!P5 LDC.64 R38, c[0x0][0x3a0] ;  /* 0x0000e800ff26db82 */ /* 0x000e220000000a00 */
[C---:B------:R-:W-:Y:S02]  /*4300*/  @!P5 SHF.L.U64.HI R80, R32.reuse, 0x2, R33 ;  /* 0x000000022050d819 */ /* 0x040fe40000010221 */
[----:B------:R-:W-:Y:S02]  /*4310*/  @!P5 SHF.L.U32 R32, R32, 0x2, RZ ;  /* 0x000000022020d819 */ /* 0x000fe400000006ff */
[----:B------:R-:W-:Y:S02]  /*4320*/  @!P4 IADD3.X R37, PT, PT, R81, R37, RZ, P6, !PT ;  /* 0x000000255125c210 */ /* 0x000fe400037fe4ff */
[----:B0-----:R-:W-:-:S04]  /*4330*/  @!P5 IADD3 R38, P6, PT, R32, R38, RZ ;  /* 0x000000262026d210 */ /* 0x001fc80007fde0ff */
[----:B------:R-:W-:Y:S02]  /*4340*/  @!P5 IADD3.X R39, PT, PT, R80, R39, RZ, P6, !PT ;  /* 0x000000275027d210 */ /* 0x000fe400037fe4ff */
[----:B------:R-:W-:Y:S02]  /*4350*/  @!P5 IADD3 R78, P6, PT, R32, R78, RZ ;  /* 0x0000004e204ed210 */ /* 0x000fe40007fde0ff */
[----:B------:R-:W-:Y:S02]  /*4360*/  CS2R R32, SRZ ;  /* 0x0000000000207805 */ /* 0x000fe4000001ff00 */
[----:B------:R-:W-:Y:S02]  /*4370*/  @!P5 IADD3.X R79, PT, PT, R80, R79, RZ, P6, !PT ;  /* 0x0000004f504fd210 */ /* 0x000fe400037fe4ff */
[----:B------:R-:W-:Y:S02]  /*4380*/  ISETP.NE.AND P6, PT, RZ, UR22, PT ;  /* 0x00000016ff007c0c */ /* 0x000fe4000bfc5270 */
[----:B------:R0:W4:Y:S02]  /*4390*/  @!P4 LDG.E.64 R32, desc[UR16][R34.64] ;  /* 0x000000102220c981 */ /* 0x000124000c1e1b00 */
[----:B0-----:R-:W-:-:S09]  /*43a0*/  CS2R R34, SRZ ;  /* 0x0000000000227805 */ /* 0x001fd2000001ff00 */
[----:B------:R-:W0:Y:S01]  /*43b0*/  @P6 LDC.64 R80, c[0x0][0x3b0] ;  /* 0x0000ec00ff506b82 */ /* 0x000e220000000a00 */
[----:B------:R1:W4:Y:S02]  /*43c0*/  @!P4 LDG.E.64 R34, desc[UR16][R36.64] ;  /* 0x000000102422c981 */ /* 0x000324000c1e1b00 */
[----:B-1----:R-:W-:-:S06]  /*43d0*/  CS2R R36, SRZ ;  /* 0x0000000000247805 */ /* 0x002fcc000001ff00 */
[----:B------:R1:W4:Y:S02]  /*43e0*/  @!P5 LDG.E.64 R36, desc[UR16][R38.64] ;  /* 0x000000102624d981 */ /* 0x000324000c1e1b00 */
[----:B-1----:R-:W-:-:S06]  /*43f0*/  CS2R R38, SRZ ;  /* 0x0000000000267805 */ /* 0x002fcc000001ff00 */
[----:B------:R1:W4:Y:S01]  /*4400*/  @!P5 LDG.E.64 R38, desc[UR16][R78.64] ;  /* 0x000000104e26d981 */ /* 0x000322000c1e1b00 */
[----:B------:R-:W-:-:S05]  /*4410*/  IADD3 R159, PT, PT, R159, R163, RZ ;  /* 0x000000a39f9f7210 */ /* 0x000fca0007ffe0ff */
[----:B0-----:R-:W-:Y:S01]  /*4420*/  @P6 IMAD.WIDE R80, R159, 0x4, R80 ;  /* 0x000000049f506825 */ /* 0x001fe200078e0250 */
[----:B-1----:R-:W-:-:S06]  /*4430*/  CS2R R78, SRZ ;  /* 0x00000000004e7805 */ /* 0x002fcc000001ff00 */
[----:B------:R0:W5:Y:S02]  /*4440*/  @P6 LDG.E.64 R78, desc[UR16][R80.64] ;  /* 0x00000010504e6981 */ /* 0x000164000c1e1b00 */
[----:B0-----:R-:W-:-:S06]  /*4450*/  IMAD.WIDE R80, R159, 0x4, R122 ;  /* 0x000000049f507825 */ /* 0x001fcc00078e027a */
[----:B------:R-:W5:Y:S04]  /*4460*/  LDG.E.64 R80, desc[UR16][R80.64] ;  /* 0x0000001050507981 */ /* 0x000f68000c1e1b00 */
[----:B------:R0:W-:Y:S04]  /*4470*/  STL.64 [R1+0x1c0], R2 ;  /* 0x0001c00201007387 */ /* 0x0001e80000100a00 */
[----:B------:R1:W-:Y:S01]  /*4480*/  STL.64 [R1+0x1c8], R4 ;  /* 0x0001c80401007387 */ /* 0x0003e20000100a00 */
[----:B0-----:R-:W-:Y:S02]  /*4490*/  CS2R R2, SRZ ;  /* 0x0000000000027805 */ /* 0x001fe4000001ff00 */
[----:B-1----:R-:W-:-:S02]  /*44a0*/  CS2R R4, SRZ ;  /* 0x0000000000047805 */ /* 0x002fc4000001ff00 */
[----:B---3--:R-:W-:Y:S02]  /*44b0*/  @!P0 MOV R2, R17 ;  /* 0x0000001100028202 */ /* 0x008fe40000000f00 */
[----:B--2---:R-:W-:Y:S02]  /*44c0*/  @!P0 MOV R3, R18 ;  /* 0x0000001200038202 */ /* 0x004fe40000000f00 */
[----:B------:R-:W-:Y:S01]  /*44d0*/  @!P0 MOV R4, R19 ;  /* 0x0000001300048202 */ /* 0x000fe20000000f00 */
[----:B------:R-:W-:Y:S01]  /*44e0*/  UISETP.NE.AND UP1, UPT, UR22, URZ, UPT ;  /* 0x000000ff1600728c */ /* 0x000fe2000bf25270 */
[----:B------:R-:W-:-:S13]  /*44f0*/  R2UR UR24, R76 ;  /* 0x000000004c1872ca */ /* 0x000fda00000e0000 */
[----:B------:R-:W-:-:S05]  /*4500*/  MOV R76, UR24 ;  /* 0x00000018004c7c02 */ /* 0x000fca0008000f00 */
[----:B------:R-:W-:-:S05]  /*4510*/  FFMA.FTZ R77, -R76, UR24, R77 ;  /* 0x000000184c4d7c23 */ /* 0x000fca000801014d */
[----:B------:R-:W-:Y:S01]  /*4520*/  FSETP.GTU.FTZ.AND P6, PT, R77, RZ, PT ;  /* 0x000000ff4d00720b */ /* 0x000fe20003fdc000 */
[----:B------:R-:W-:Y:S01]  /*4530*/  HFMA2 R76, -RZ, RZ, 0, 0 ;  /* 0x00000000ff4c7431 */ /* 0x000fe200000001ff */
[----:B------:R-:W-:-:S11]  /*4540*/  @!P0 MOV R76, R16 ;  /* 0x00000010004c8202 */ /* 0x000fd60000000f00 */
[----:B------:R-:W-:-:S05]  /*4550*/  VOTEU.ANY UP0, P6 ;  /* 0x0000000000ff7886 */ /* 0x000fca0003000100 */
[----:B------:R-:W0:Y:S01]  /*4560*/  @UP0 LDCU UR6, c[0x0][0x3c0] ;  /* 0x00007800ff0607ac */ /* 0x000e220008000800 */
[----:B------:R-:W-:Y:S01]  /*4570*/  PLOP3.LUT P0, PT, PT, PT, UP0, 0x80, 0x8 ;  /* 0x000000000008781c */ /* 0x000fe20003f0f008 */
[----:B------:R-:W-:-:S12]  /*4580*/  STL.64 [R1+0xf8], R28 ;  /* 0x0000f81c01007387 */ /* 0x000fd80000100a00 */
[----:B0-----:R-:W-:-:S06]  /*4590*/  @P0 FADD.FTZ R77, R77, UR6 ;  /* 0x000000064d4d0e21 */ /* 0x001fcc0008010000 */
[----:B------:R-:W0:Y:S01]  /*45a0*/  @P0 MUFU.RSQ R77, R77 ;  /* 0x0000004d004d0308 */ /* 0x000e220000001400 */
[----:B------:R-:W-:Y:S04]  /*45b0*/  STL.64 [R1+0x1f8], R30 ;  /* 0x0001f81e01007387 */ /* 0x000fe80000100a00 */
[----:B----4-:R-:W-:Y:S04]  /*45c0*/  STL.64 [R1+0x100], R32 ;  /* 0x0001002001007387 */ /* 0x010fe80000100a00 */
[----:B------:R-:W-:Y:S04]  /*45d0*/  STL.64 [R1+0x200], R34 ;  /* 0x0002002201007387 */ /* 0x000fe80000100a00 */
[----:B------:R-:W-:Y:S01]  /*45e0*/  STL.64 [R1+0x108], R36 ;  /* 0x0001082401007387 */ /* 0x000fe20000100a00 */
[----:B0-----:R-:W-:-:S03]  /*45f0*/  @P0 R2UR UR6, R77 ;  /* 0x000000004d0602ca */ /* 0x001fc600000e0000 */
[----:B------:R-:W-:Y:S01]  /*4600*/  STL.64 [R1+0x208], R38 ;  /* 0x0002082601007387 */ /* 0x000fe20000100a00 */
[----:B------:R-:W-:-:S03]  /*4610*/  @!P1 MOV R5, R20 ;  /* 0x0000001400059202 */ /* 0x000fc60000000f00 */
[----:B------:R0:W-:Y:S04]  /*4620*/  STL.64 [R1+0xc8], R6 ;  /* 0x0000c80601007387 */ /* 0x0001e80000100a00 */
[----:B------:R1:W-:Y:S04]  /*4630*/  STL.64 [R1+0xd8], R10 ;  /* 0x0000d80a01007387 */ /* 0x0003e80000100a00 */
[----:B------:R2:W-:Y:S01]  /*4640*/  STL.64 [R1+0xd0], R14 ;  /* 0x0000d00e01007387 */ /* 0x0005e20000100a00 */
[----:B0-----:R-:W-:-:S03]  /*4650*/  CS2R R6, SRZ ;  /* 0x0000000000067805 */ /* 0x001fc6000001ff00 */
[----:B------:R0:W-:Y:S01]  /*4660*/  STL.64 [R1+0x1d0], R12 ;  /* 0x0001d00c01007387 */ /* 0x0001e20000100a00 */
[----:B------:R-:W-:Y:S02]  /*4670*/  @!P1 MOV R6, R21 ;  /* 0x0000001500069202 */ /* 0x000fe40000000f00 */
[----:B-1----:R-:W-:Y:S01]  /*4680*/  CS2R R10, SRZ ;  /* 0x00000000000a7805 */ /* 0x002fe2000001ff00 */
[----:B------:R1:W-:Y:S01]  /*4690*/  STL.64 [R1+0x1d8], R8 ;  /* 0x0001d80801007387 */ /* 0x0003e20000100a00 */
[----:B------:R-:W-:Y:S02]  /*46a0*/  @!P1 MOV R7, R22 ;  /* 0x0000001600079202 */ /* 0x000fe40000000f00 */
[----:B------:R-:W-:Y:S01]  /*46b0*/  @!P2 MOV R10, R25 ;  /* 0x00000019000aa202 */ /* 0x000fe20000000f00 */
[----:B------:R3:W-:Y:S01]  /*46c0*/  STL.64 [R1+0xe0], R16 ;  /* 0x0000e01001007387 */ /* 0x0007e20000100a00 */
[----:B------:R-:W-:Y:S02]  /*46d0*/  @!P2 MOV R11, R26 ;  /* 0x0000001a000ba202 */ /* 0x000fe40000000f00 */
[----:B--2---:R-:W-:Y:S01]  /*46e0*/  CS2R R14, SRZ ;  /* 0x00000000000e7805 */ /* 0x004fe2000001ff00 */
[----:B------:R2:W-:Y:S01]  /*46f0*/  STL.64 [R1+0x1e0], R18 ;  /* 0x0001e01201007387 */ /* 0x0005e20000100a00 */
[----:B0-----:R-:W-:-:S03]  /*4700*/  CS2R R12, SRZ ;  /* 0x00000000000c7805 */ /* 0x001fc6000001ff00 */
[----:B------:R0:W-:Y:S01]  /*4710*/  STL.64 [R1+0xe8], R20 ;  /* 0x0000e81401007387 */ /* 0x0001e20000100a00 */
[----:B-1----:R-:W-:Y:S02]  /*4720*/  CS2R R8, SRZ ;  /* 0x0000000000087805 */ /* 0x002fe4000001ff00 */
[----:B------:R-:W-:Y:S01]  /*4730*/  @!P2 MOV R12, R27 ;  /* 0x0000001b000ca202 */ /* 0x000fe20000000f00 */
[----:B------:R1:W-:Y:S01]  /*4740*/  STL.64 [R1+0x1e8], R22 ;  /* 0x0001e81601007387 */ /* 0x0003e20000100a00 */
[----:B---3--:R-:W-:Y:S02]  /*4750*/  CS2R R16, SRZ ;  /* 0x0000000000107805 */ /* 0x008fe4000001ff00 */
[----:B------:R-:W-:Y:S01]  /*4760*/  @!P1 MOV R8, R23 ;  /* 0x0000001700089202 */ /* 0x000fe20000000f00 */
[----:B------:R3:W-:Y:S01]  /*4770*/  STL.64 [R1+0xf0], R24 ;  /* 0x0000f01801007387 */ /* 0x0007e20000100a00 */
[----:B--2---:R-:W-:Y:S02]  /*4780*/  CS2R R18, SRZ ;  /* 0x0000000000127805 */ /* 0x004fe4000001ff00 */
[----:B------:R-:W-:Y:S01]  /*4790*/  @!P2 MOV R9, R24 ;  /* 0x000000180009a202 */ /* 0x000fe20000000f00 */
[----:B------:R2:W-:Y:S01]  /*47a0*/  STL.64 [R1+0x1f0], R26 ;  /* 0x0001f01a01007387 */ /* 0x0005e20000100a00 */
[----:B0-----:R-:W-:-:S02]  /*47b0*/  CS2R R20, SRZ ;  /* 0x0000000000147805 */ /* 0x001fc4000001ff00 */
[----:B------:R-:W-:Y:S01]  /*47c0*/  @!P3 MOV R14, R28 ;  /* 0x0000001c000eb202 */ /* 0x000fe20000000f00 */
[----:B-1----:R-:W-:Y:S01]  /*47d0*/  HFMA2 R22, -RZ, RZ, 0, 0 ;  /* 0x00000000ff167431 */ /* 0x002fe200000001ff */
[----:B------:R-:W-:Y:S02]  /*47e0*/  @!P3 MOV R13, R29 ;  /* 0x0000001d000db202 */ /* 0x000fe40000000f00 */
[----:B------:R-:W-:Y:S02]  /*47f0*/  @!P3 MOV R15, R30 ;  /* 0x0000001e000fb202 */ /* 0x000fe40000000f00 */
[----:B---3--:R-:W-:Y:S02]  /*4800*/  MOV R25, RZ ;  /* 0x000000ff00197202 */ /* 0x008fe40000000f00 */
[----:B------:R-:W-:Y:S01]  /*4810*/  @!P3 MOV R16, R31 ;  /* 0x0000001f0010b202 */ /* 0x000fe20000000f00 */
[----:B--2---:R-:W-:Y:S01]  /*4820*/  HFMA2 R26, -RZ, RZ, 0, 0 ;  /* 0x00000000ff1a7431 */ /* 0x004fe200000001ff */
[----:B------:R-:W-:-:S02]  /*4830*/  @!P4 MOV R17, R32 ;  /* 0x000000200011c202 */ /* 0x000fc40000000f00 */
[----:B------:R-:W-:Y:S02]  /*4840*/  @!P4 MOV R18, R33 ;  /* 0x000000210012c202 */ /* 0x000fe40000000f00 */
[----:B------:R-:W-:Y:S02]  /*4850*/  @!P4 MOV R21, R34 ;  /* 0x000000220015c202 */ /* 0x000fe40000000f00 */
[----:B------:R-:W-:Y:S02]  /*4860*/  @!P4 MOV R20, R35 ;  /* 0x000000230014c202 */ /* 0x000fe40000000f00 */
[----:B------:R-:W-:Y:S02]  /*4870*/  @!P5 MOV R19, R36 ;  /* 0x000000240013d202 */ /* 0x000fe40000000f00 */
[----:B------:R-:W-:Y:S02]  /*4880*/  @!P5 MOV R22, R37 ;  /* 0x000000250016d202 */ /* 0x000fe40000000f00 */
[----:B------:R-:W-:-:S02]  /*4890*/  @!P5 MOV R25, R38 ;  /* 0x000000260019d202 */ /* 0x000fc40000000f00 */
[----:B------:R-:W-:Y:S01]  /*48a0*/  @!P5 MOV R26, R39 ;  /* 0x00000027001ad202 */ /* 0x000fe20000000f00 */
[----:B------:R-:W-:Y:S01]  /*48b0*/  UMOV UR25, 0x3f800000 ;  /* 0x3f80000000197882 */ /* 0x000fe20000000000 */
[----:B------:R-:W-:Y:S01]  /*48c0*/  @UP0 UMOV UR25, UR6 ;  /* 0x0000000600190c82 */ /* 0x000fe20008000000 */
[----:B------:R-:W-:Y:S05]  /*48d0*/  BRA.U UP1, `(.L_x_1415) ;  /* 0x0000001d01047547 */ /* 0x000fea000b800000 */
[----:B------:R-:W-:Y:S01]  /*48e0*/  FADD.FTZ R24, R156, -UR24 ;  /* 0x800000189c187e21 */ /* 0x000fe20008010000 */
[----:B-----5:R-:W-:Y:S01]  /*48f0*/  FMUL.FTZ R27, R80, R85 ;  /* 0x00000055501b7220 */ /* 0x020fe20000410000 */
[----:B------:R-:W-:Y:S01]  /*4900*/  FADD.FTZ R23, R157, -UR24 ;  /* 0x800000189d177e21 */ /* 0x000fe20008010000 */
[----:B------:R-:W-:Y:S01]  /*4910*/  FMUL.FTZ R28, R81, R86 ;  /* 0x00000056511c7220 */ /* 0x000fe20000410000 */
[----:B------:R-:W-:Y:S01]  /*4920*/  FMUL.FTZ R24, R24, UR25 ;  /* 0x0000001918187c20 */ /* 0x000fe20008410000 */
[----:B------:R-:W-:Y:S01]  /*4930*/  FADD.FTZ R29, RZ, R27 ;  /* 0x0000001bff1d7221 */ /* 0x000fe20000010000 */
[----:B------:R-:W-:Y:S01]  /*4940*/  FMUL.FTZ R23, R23, UR25 ;  /* 0x0000001917177c20 */ /* 0x000fe20008410000 */
[----:B------:R-:W-:Y:S01]  /*4950*/  FADD.FTZ R154, R154, -UR24 ;  /* 0x800000189a9a7e21 */ /* 0x000fe20008010000 */
[----:B------:R-:W-:Y:S01]  /*4960*/  FFMA.FTZ R30, R24, R27, RZ ;  /* 0x0000001b181e7223 */ /* 0x000fe200000100ff */
[----:B------:R-:W-:Y:S01]  /*4970*/  FADD.FTZ R29, R28, R29 ;  /* 0x0000001d1c1d7221 */ /* 0x000fe20000010000 */
[----:B------:R-:W-:Y:S01]  /*4980*/  FMUL.FTZ R32, R80, R87 ;  /* 0x0000005750207220 */ /* 0x000fe20000410000 */
[----:B------:R-:W-:Y:S01]  /*4990*/  FMUL.FTZ R27, R154, UR25 ;  /* 0x000000199a1b7c20 */ /* 0x000fe20008410000 */
[----:B------:R-:W-:Y:S01]  /*49a0*/  FFMA.FTZ R30, R23, R28, R30 ;  /* 0x0000001c171e7223 */ /* 0x000fe2000001001e */
[----:B------:R-:W-:Y:S01]  /*49b0*/  FADD.FTZ R155, R155, -UR24 ;  /* 0x800000189b9b7e21 */ /* 0x000fe20008010000 */
[----:B------:R-:W-:Y:S01]  /*49c0*/  FADD.FTZ R29, R29, R32 ;  /* 0x000000201d1d7221 */ /* 0x000fe20000010000 */
[----:B------:R-:W-:Y:S01]  /*49d0*/  FFMA.FTZ R28, R24, R85, RZ ;  /* 0x00000055181c7223 */ /* 0x000fe200000100ff */
[----:B------:R-:W-:Y:S01]  /*49e0*/  FFMA.FTZ R32, R27, R32, R30 ;  /* 0x000000201b207223 */ /* 0x000fe2000001001e */
        /* <DEDUP_REMOVED lines=8> */
[----:B------:R-:W-:Y:S01]  /*4a70*/  FADD.FTZ R153, R153, -UR24 ;  /* 0x8000001899997e21 */ /* 0x000fe20008010000 */
[----:B------:R-:W-:Y:S01]  /*4a80*/  FADD.FTZ R150, R150, -UR24 ;  /* 0x8000001896967e21 */ /* 0x000fe20008010000 */
[----:B------:R-:W-:Y:S01]  /*4a90*/  FADD.FTZ R36, R29, R34 ;  /* 0x000000221d247221 */ /* 0x000fe20000010000 */
[----:B------:R-:W-:Y:S01]  /*4aa0*/  FFMA.FTZ R31, R27, R34, R32 ;  /* 0x000000221b1f7223 */ /* 0x000fe20000010020 */
[----:B------:R-:W-:Y:S01]  /*4ab0*/  FMUL.FTZ R29, R81, R90 ;  /* 0x0000005a511d7220 */ /* 0x000fe20000410000 */
[----:B------:R-:W-:Y:S01]  /*4ac0*/  FMUL.FTZ R32, R153, UR25 ;  /* 0x0000001999207c20 */ /* 0x000fe20008410000 */
[----:B------:R-:W-:Y:S01]  /*4ad0*/  FFMA.FTZ R30, R23, R86, RZ ;  /* 0x00000056171e7223 */ /* 0x000fe200000100ff */
[----:B------:R-:W-:Y:S01]  /*4ae0*/  FMUL.FTZ R150, R150, UR25 ;  /* 0x0000001996967c20 */ /* 0x000fe20008410000 */
[----:B------:R-:W-:Y:S01]  /*4af0*/  FADD.FTZ R36, R29, R36 ;  /* 0x000000241d247221 */ /* 0x000fe20000010000 */
[----:B------:R-:W-:Y:S01]  /*4b00*/  FFMA.FTZ R31, R32, R29, R31 ;  /* 0x0000001d201f7223 */ /* 0x000fe2000001001f */
[----:B------:R-:W-:Y:S01]  /*4b10*/  FMUL.FTZ R29, R80, R91 ;  /* 0x0000005b501d7220 */ /* 0x000fe20000410000 */
[----:B------:R-:W-:Y:S01]  /*4b20*/  FADD.FTZ R151, R151, -UR24 ;  /* 0x8000001897977e21 */ /* 0x000fe20008010000 */
[----:B------:R-:W-:Y:S01]  /*4b30*/  FFMA.FTZ R155, R155, R88, R30 ;  /* 0x000000589b9b7223 */ /* 0x000fe2000001001e */
        /* <DEDUP_REMOVED lines=11> */
[----:B------:R-:W-:Y:S01]  /*4bf0*/  FFMA.FTZ R155, R32, R90, R155 ;  /* 0x0000005a209b7223 */ /* 0x000fe2000001009b */
[----:B------:R-:W-:Y:S01]  /*4c00*/  FMUL.FTZ R32, R149, UR25 ;  /* 0x0000001995207c20 */ /* 0x000fe20008410000 */
[----:B------:R-:W-:Y:S01]  /*4c10*/  FADD.FTZ R36, R36, R27 ;  /* 0x0000001b24247221 */ /* 0x000fe20000010000 */
[----:B------:R-:W-:Y:S01]  /*4c20*/  FFMA.FTZ R31, R148, R27, R31 ;  /* 0x0000001b941f7223 */ /* 0x000fe2000001001f */
[----:B------:R-:W-:Y:S01]  /*4c30*/  FMUL.FTZ R27, R81, R94 ;  /* 0x0000005e511b7220 */ /* 0x000fe20000410000 */
[----:B------:R-:W-:Y:S01]  /*4c40*/  FADD.FTZ R146, R146, -UR24 ;  /* 0x8000001892927e21 */ /* 0x000fe20008010000 */
[----:B------:R-:W-:Y:S01]  /*4c50*/  FADD.FTZ R147, R147, -UR24 ;  /* 0x8000001893937e21 */ /* 0x000fe20008010000 */
[----:B------:R-:W-:Y:S01]  /*4c60*/  FFMA.FTZ R155, R30, R92, R155 ;  /* 0x0000005c1e9b7223 */ /* 0x000fe2000001009b */
[----:B------:R-:W-:Y:S01]  /*4c70*/  FADD.FTZ R36, R27, R36 ;  /* 0x000000241b247221 */ /* 0x000fe20000010000 */
[----:B------:R-:W-:Y:S01]  /*4c80*/  FFMA.FTZ R31, R32, R27, R31 ;  /* 0x0000001b201f7223 */ /* 0x000fe2000001001f */
[----:B------:R-:W-:Y:S01]  /*4c90*/  FMUL.FTZ R27, R80, R95 ;  /* 0x0000005f501b7220 */ /* 0x000fe20000410000 */
[----:B------:R-:W-:Y:S01]  /*4ca0*/  FMUL.FTZ R146, R146, UR25 ;  /* 0x0000001992927c20 */ /* 0x000fe20008410000 */
[----:B------:R-:W-:Y:S01]  /*4cb0*/  FMUL.FTZ R30, R147, UR25 ;  /* 0x00000019931e7c20 */ /* 0x000fe20008410000 */
[----:B------:R-:W-:Y:S01]  /*4cc0*/  FADD.FTZ R144, R144, -UR24 ;  /* 0x8000001890907e21 */ /* 0x000fe20008010000 */
[----:B------:R-:W-:Y:S01]  /*4cd0*/  FADD.FTZ R36, R36, R27 ;  /* 0x0000001b24247221 */ /* 0x000fe20000010000 */
        /* <DEDUP_REMOVED lines=25> */
[-C--:B------:R-:W-:Y:S01]  /*4e70*/  FMUL.FTZ R27, R81, R100.reuse ;  /* 0x00000064511b7220 */ /* 0x080fe20000410000 */
        /* <DEDUP_REMOVED lines=11> */
[-C--:B------:R-:W-:Y:S01]  /*4f30*/  FMUL.FTZ R27, R81, R102.reuse ;  /* 0x00000066511b7220 */ /* 0x080fe20000410000 */
        /* <DEDUP_REMOVED lines=11> */
[-C--:B------:R-:W-:Y:S01]  /*4ff0*/  FMUL.FTZ R27, R81, R104.reuse ;  /* 0x00000068511b7220 */ /* 0x080fe20000410000 */
[----:B------:R-:W-:Y:S01]  /*5000*/  FADD.FTZ R134, R134, -UR24 ;  /* 0x8000001886867e21 */ /* 0x000fe20008010000 */
[----:B------:R-:W-:Y:S01]  /*5010*/  FADD.FTZ R135, R135, -UR24 ;  /* 0x8000001887877e21 */ /* 0x000fe20008010000 */
[C---:B------:R-:W-:Y:S01]  /*5020*/  FFMA.FTZ R155, R30.reuse, R104, R155 ;  /* 0x000000681e9b7223 */ /* 0x040fe2000001009b */
        /* <DEDUP_REMOVED lines=8> */
[-C--:B------:R-:W-:Y:S01]  /*50b0*/  FMUL.FTZ R27, R81, R44.reuse ;  /* 0x0000002c511b7220 */ /* 0x080fe20000410000 */
[----:B------:R-:W-:Y:S01]  /*50c0*/  FADD.FTZ R24, RZ, R85 ;  /* 0x00000055ff187221 */ /* 0x000fe20000010000 */
[----:B------:R-:W-:Y:S01]  /*50d0*/  FMUL.FTZ R132, R132, UR25 ;  /* 0x0000001984847c20 */ /* 0x000fe20008410000 */
[----:B------:R-:W-:Y:S01]  /*50e0*/  FADD.FTZ R133, R133, -UR24 ;  /* 0x8000001885857e21 */ /* 0x000fe20008010000 */
[----:B------:R-:W-:Y:S01]  /*50f0*/  FADD.FTZ R36, R27, R36 ;  /* 0x000000241b247221 */ /* 0x000fe20000010000 */
[----:B------:R-:W-:Y:S01]  /*5100*/  FFMA.FTZ R31, R32, R27, R31 ;  /* 0x0000001b201f7223 */ /* 0x000fe2000001001f */
[----:B------:R-:W-:Y:S01]  /*5110*/  FMUL.FTZ R27, R80, R45 ;  /* 0x0000002d501b7220 */ /* 0x000fe20000410000 */
[----:B------:R-:W-:Y:S01]  /*5120*/  FADD.FTZ R24, R24, R87 ;  /* 0x0000005718187221 */ /* 0x000fe20000010000 */
[----:B------:R-:W-:Y:S01]  /*5130*/  FFMA.FTZ R155, R32, R44, R155 ;  /* 0x0000002c209b7223 */ /* 0x000fe2000001009b */
[----:B------:R-:W-:Y:S01]  /*5140*/  FADD.FTZ R23, RZ, R86 ;  /* 0x00000056ff177221 */ /* 0x000fe20000010000 */
[----:B------:R-:W-:Y:S01]  /*5150*/  FADD.FTZ R36, R36, R27 ;  /* 0x0000001b24247221 */ /* 0x000fe20000010000 */
[----:B------:R-:W-:Y:S01]  /*5160*/  FFMA.FTZ R31, R134, R27, R31 ;  /* 0x0000001b861f7223 */ /* 0x000fe2000001001f */
[----:B------:R-:W-:Y:S01]  /*5170*/  FMUL.FTZ R27, R81, R46 ;  /* 0x0000002e511b7220 */ /* 0x000fe20000410000 */
[----:B------:R-:W-:Y:S01]  /*5180*/  FMUL.FTZ R32, R133, UR25 ;  /* 0x0000001985207c20 */ /* 0x000fe20008410000 */
[----:B------:R-:W-:Y:S01]  /*5190*/  FADD.FTZ R130, R130, -UR24 ;  /* 0x8000001882827e21 */ /* 0x000fe20008010000 */
[----:B------:R-:W-:Y:S01]  /*51a0*/  FADD.FTZ R24, R24, R89 ;  /* 0x0000005918187221 */ /* 0x000fe20000010000 */
[----:B------:R-:W-:Y:S01]  /*51b0*/  FADD.FTZ R36, R27, R36 ;  /* 0x000000241b247221 */ /* 0x000fe20000010000 */
[----:B------:R-:W-:Y:S01]  /*51c0*/  FFMA.FTZ R31, R30, R27, R31 ;  /* 0x0000001b1e1f7223 */ /* 0x000fe2000001001f */
[----:B------:R-:W-:Y:S01]  /*51d0*/  FMUL.FTZ R27, R80, R47 ;  /* 0x0000002f501b7220 */ /* 0x000fe20000410000 */
[----:B------:R-:W-:Y:S01]  /*51e0*/  FADD.FTZ R23, R23, R88 ;  /* 0x0000005817177221 */ /* 0x000fe20000010000 */
[----:B------:R-:W-:Y:S01]  /*51f0*/  FMUL.FTZ R130, R130, UR25 ;  /* 0x0000001982827c20 */ /* 0x000fe20008410000 */
[----:B------:R-:W-:Y:S01]  /*5200*/  FADD.FTZ R24, R24, R91 ;  /* 0x0000005b18187221 */ /* 0x000fe20000010000 */
[----:B------:R-:W-:Y:S01]  /*5210*/  FADD.FTZ R36, R36, R27 ;  /* 0x0000001b24247221 */ /* 0x000fe20000010000 */
[----:B------:R-:W-:Y:S01]  /*5220*/  FFMA.FTZ R31, R132, R27, R31 ;  /* 0x0000001b841f7223 */ /* 0x000fe2000001001f */
[----:B------:R-:W-:Y:S01]  /*5230*/  FMUL.FTZ R27, R81, R48 ;  /* 0x00000030511b7220 */ /* 0x000fe20000410000 */
[----:B------:R-:W-:Y:S01]  /*5240*/  FADD.FTZ R131, R131, -UR24 ;  /* 0x8000001883837e21 */ /* 0x000fe20008010000 */
[----:B------:R-:W-:Y:S01]  /*5250*/  FFMA.FTZ R28, R150, R91, R28 ;  /* 0x0000005b961c7223 */ /* 0x000fe2000001001c */
[----:B------:R-:W-:Y:S01]  /*5260*/  FADD.FTZ R23, R23, R90 ;  /* 0x0000005a17177221 */ /* 0x000fe20000010000 */
[----:B------:R-:W-:Y:S01]  /*5270*/  FADD.FTZ R36, R27, R36 ;  /* 0x000000241b247221 */ /* 0x000fe20000010000 */
[----:B------:R-:W-:Y:S01]  /*5280*/  FFMA.FTZ R31, R32, R27, R31 ;  /* 0x0000001b201f7223 */ /* 0x000fe2000001001f */
[----:B------:R-:W-:Y:S01]  /*5290*/  FMUL.FTZ R27, R80, R49 ;  /* 0x00000031501b7220 */ /* 0x000fe20000410000 */
[----:B------:R-:W-:Y:S01]  /*52a0*/  FFMA.FTZ R155, R30, R46, R155 ;  /* 0x0000002e1e9b7223 */ /* 0x000fe2000001009b */
[----:B------:R-:W-:Y:S01]  /*52b0*/  FADD.FTZ R24, R24, R93 ;  /* 0x0000005d18187221 */ /* 0x000fe20000010000 */
[----:B------:R-:W-:Y:S01]  /*52c0*/  FMUL.FTZ R30, R131, UR25 ;  /* 0x00000019831e7c20 */ /* 0x000fe20008410000 */
[----:B------:R-:W-:Y:S01]  /*52d0*/  FADD.FTZ R36, R36, R27 ;  /* 0x0000001b24247221 */ /* 0x000fe20000010000 */
[----:B------:R-:W-:Y:S01]  /*52e0*/  FFMA.FTZ R31, R130, R27, R31 ;  /* 0x0000001b821f7223 */ /* 0x000fe2000001001f */
[----:B------:R-:W-:Y:S01]  /*52f0*/  FMUL.FTZ R27, R81, R50 ;  /* 0x00000032511b7220 */ /* 0x000fe20000410000 */
[----:B------:R-:W-:Y:S01]  /*5300*/  FFMA.FTZ R28, R148, R93, R28 ;  /* 0x0000005d941c7223 */ /* 0x000fe2000001001c */
[----:B------:R-:W-:Y:S01]  /*5310*/  FADD.FTZ R128, R128, -UR24 ;  /* 0x8000001880807e21 */ /* 0x000fe20008010000 */
[----:B------:R-:W-:Y:S01]  /*5320*/  FADD.FTZ R23, R23, R92 ;  /* 0x0000005c17177221 */ /* 0x000fe20000010000 */
[----:B------:R-:W-:Y:S01]  /*5330*/  FADD.FTZ R24, R24, R95 ;  /* 0x0000005f18187221 */ /* 0x000fe20000010000 */
[----:B------:R-:W-:Y:S01]  /*5340*/  FADD.FTZ R36, R27, R36 ;  /* 0x000000241b247221 */ /* 0x000fe20000010000 */
[----:B------:R-:W-:Y:S01]  /*5350*/  FFMA.FTZ R31, R30, R27, R31 ;  /* 0x0000001b1e1f7223 */ /* 0x000fe2000001001f */
[----:B------:R-:W-:Y:S01]  /*5360*/  FFMA.FTZ R28, R146, R95, R28 ;  /* 0x0000005f921c7223 */ /* 0x000fe2000001001c */
[----:B------:R-:W-:Y:S01]  /*5370*/  FMUL.FTZ R27, R80, R51 ;  /* 0x00000033501b7220 */ /* 0x000fe20000410000 */
[----:B------:R-:W-:Y:S01]  /*5380*/  FMUL.FTZ R128, R128, UR25 ;  /* 0x0000001980807c20 */ /* 0x000fe20008410000 */
[----:B------:R-:W-:Y:S01]  /*5390*/  FADD.FTZ R23, R23, R94 ;  /* 0x0000005e17177221 */ /* 0x000fe20000010000 */
[----:B------:R-:W-:Y:S01]  /*53a0*/  FADD.FTZ R129, R129, -UR24 ;  /* 0x8000001881817e21 */ /* 0x000fe20008010000 */
[----:B------:R-:W-:Y:S01]  /*53b0*/  FADD.FTZ R24, R24, R97 ;  /* 0x0000006118187221 */ /* 0x000fe20000010000 */
[----:B------:R-:W-:Y:S01]  /*53c0*/  FFMA.FTZ R28, R144, R97, R28 ;  /* 0x00000061901c7223 */ /* 0x000fe2000001001c */
[----:B------:R-:W-:Y:S01]  /*53d0*/  FFMA.FTZ R155, R32, R48, R155 ;  /* 0x00000030209b7223 */ /* 0x000fe2000001009b */
[----:B------:R-:W-:Y:S01]  /*53e0*/  FADD.FTZ R36, R36, R27 ;  /* 0x0000001b24247221 */ /* 0x000fe20000010000 */
[----:B------:R-:W-:Y:S01]  /*53f0*/  FFMA.FTZ R31, R128, R27, R31 ;  /* 0x0000001b801f7223 */ /* 0x000fe2000001001f */
[----:B------:R-:W-:Y:S01]  /*5400*/  FADD.FTZ R23, R23, R96 ;  /* 0x0000006017177221 */ /* 0x000fe20000010000 */
[----:B------:R-:W-:Y:S01]  /*5410*/  FMUL.FTZ R27, R81, R52 ;  /* 0x00000034511b7220 */ /* 0x000fe20000410000 */
[----:B------:R-:W-:Y:S01]  /*5420*/  FMUL.FTZ R32, R129, UR25 ;  /* 0x0000001981207c20 */ /* 0x000fe20008410000 */
[----:B------:R-:W-:Y:S01]  /*5430*/  FADD.FTZ R126, R126, -UR24 ;  /* 0x800000187e7e7e21 */ /* 0x000fe20008010000 */
[----:B------:R-:W-:Y:S01]  /*5440*/  FADD.FTZ R24, R24, R99 ;  /* 0x0000006318187221 */ /* 0x000fe20000010000 */
[----:B------:R-:W-:Y:S01]  /*5450*/  FFMA.FTZ R28, R142, R99, R28 ;  /* 0x000000638e1c7223 */ /* 0x000fe2000001001c */
[----:B------:R-:W-:Y:S01]  /*5460*/  FADD.FTZ R23, R23, R98 ;  /* 0x0000006217177221 */ /* 0x000fe20000010000 */
[----:B------:R-:W-:Y:S01]  /*5470*/  FADD.FTZ R36, R27, R36 ;  /* 0x000000241b247221 */ /* 0x000fe20000010000 */
[----:B------:R-:W-:Y:S01]  /*5480*/  FFMA.FTZ R31, R32, R27, R31 ;  /* 0x0000001b201f7223 */ /* 0x000fe2000001001f */
[----:B------:R-:W-:Y:S01]  /*5490*/  FMUL.FTZ R27, R80, R53 ;  /* 0x00000035501b7220 */ /* 0x000fe20000410000 */
[----:B------:R-:W-:Y:S01]  /*54a0*/  FMUL.FTZ R126, R126, UR25 ;  /* 0x000000197e7e7c20 */ /* 0x000fe20008410000 */
[----:B------:R-:W-:Y:S01]  /*54b0*/  FADD.FTZ R24, R24, R101 ;  /* 0x0000006518187221 */ /* 0x000fe20000010000 */
[----:B------:R-:W-:Y:S01]  /*54c0*/  FADD.FTZ R127, R127, -UR24 ;  /* 0x800000187f7f7e21 */ /* 0x000fe20008010000 */
[----:B------:R-:W-:Y:S01]  /*54d0*/  FFMA.FTZ R28, R140, R101, R28 ;  /* 0x000000658c1c7223 */ /* 0x000fe2000001001c */
[----:B------:R-:W-:Y:S01]  /*54e0*/  FADD.FTZ R23, R23, R100 ;  /* 0x0000006417177221 */ /* 0x000fe20000010000 */
[----:B------:R-:W-:Y:S01]  /*54f0*/  FFMA.FTZ R155, R30, R50, R155 ;  /* 0x000000321e9b7223 */ /* 0x000fe2000001009b */
[----:B------:R-:W-:Y:S01]  /*5500*/  FADD.FTZ R36, R36, R27 ;  /* 0x0000001b24247221 */ /* 0x000fe20000010000 */
[----:B------:R-:W-:Y:S01]  /*5510*/  FFMA.FTZ R31, R126, R27, R31 ;  /* 0x0000001b7e1f7223 */ /* 0x000fe2000001001f */
[----:B------:R-:W-:Y:S01]  /*5520*/  FADD.FTZ R24, R24, R103 ;  /* 0x0000006718187221 */ /* 0x000fe20000010000 */
[----:B------:R-:W-:Y:S01]  /*5530*/  FMUL.FTZ R27, R81, R54 ;  /* 0x00000036511b7220 */ /* 0x000fe20000410000 */
[----:B------:R-:W-:Y:S01]  /*5540*/  FMUL.FTZ R30, R127, UR25 ;  /* 0x000000197f1e7c20 */ /* 0x000fe20008410000 */
        /* <DEDUP_REMOVED lines=59> */
[----:B------:R-:W-:Y:S01]  /*5900*/  FFMA.FTZ R155, R30, R58, R155 ;  /* 0x0000003a1e9b7223 */ /* 0x000fe2000001009b */
[----:B------:R-:W-:Y:S01]  /*5910*/  FADD.FTZ R23, R23, R56 ;  /* 0x0000003817177221 */ /* 0x000fe20000010000 */
[----:B------:R-:W-:Y:S01]  /*5920*/  FADD.FTZ R36, R27, R36 ;  /* 0x000000241b247221 */ /* 0x000fe20000010000 */
[----:B------:R-:W-:Y:S01]  /*5930*/  FFMA.FTZ R31, R32, R27, R31 ;  /* 0x0000001b201f7223 */ /* 0x000fe2000001001f */
        /* <DEDUP_REMOVED lines=35> */
[----:B------:R-:W-:Y:S01]  /*5b70*/  FMUL.FTZ R31, R80, R70 ;  /* 0x00000046501f7220 */ /* 0x000fe20000410000 */
[----:B------:R-:W-:Y:S01]  /*5b80*/  FADD.FTZ R36, R27, R36 ;  /* 0x000000241b247221 */ /* 0x000fe20000010000 */
[----:B------:R-:W-:Y:S01]  /*5b90*/  FFMA.FTZ R29, R106, R27, R29 ;  /* 0x0000001b6a1d7223 */ /* 0x000fe2000001001d */
[----:B------:R-:W-:Y:S01]  /*5ba0*/  FMUL.FTZ R68, R68, UR25 ;  /* 0x0000001944447c20 */ /* 0x000fe20008410000 */
[----:B------:R-:W-:Y:S01]  /*5bb0*/  FADD.FTZ R69, R69, -UR24 ;  /* 0x8000001845457e21 */ /* 0x000fe20008010000 */
[----:B------:R-:W-:Y:S01]  /*5bc0*/  FADD.FTZ R27, R28, R107 ;  /* 0x0000006b1c1b7221 */ /* 0x000fe20000010000 */
[----:B------:R-:W-:Y:S01]  /*5bd0*/  FFMA.FTZ R32, R32, R60, R155 ;  /* 0x0000003c20207223 */ /* 0x000fe2000001009b */
        /* <DEDUP_REMOVED lines=12> */
[----:B------:R-:W-:Y:S01]  /*5ca0*/  FADD.FTZ R41, R41, -UR24 ;  /* 0x8000001829297e21 */ /* 0x000fe20008010000 */
[----:B------:R-:W-:Y:S01]  /*5cb0*/  FFMA.FTZ R65, R65, R67, R32 ;  /* 0x0000004341417223 */ /* 0x000fe20000010020 */
        /* <DEDUP_REMOVED lines=10> */
[----:B------:R-:W-:Y:S01]  /*5d60*/  FFMA.FTZ R33, R28, R31, R33 ;  /* 0x0000001f1c217223 */ /* 0x000fe20000010021 */
[----:B------:R-:W-:Y:S01]  /*5d70*/  FFMA.FTZ R106, R106, R108, R65 ;  /* 0x0000006c6a6a7223 */ /* 0x000fe20000010041 */
[----:B------:R-:W-:Y:S01]  /*5d80*/  FMUL.FTZ R31, R80, R116 ;  /* 0x00000074501f7220 */ /* 0x000fe20000410000 */
[----:B------:R-:W-:Y:S01]  /*5d90*/  FMUL.FTZ R114, R114, UR25 ;  /* 0x0000001972727c20 */ /* 0x000fe20008410000 */
[----:B------:R-:W-:Y:S01]  /*5da0*/  FADD.FTZ R115, R115, -UR24 ;  /* 0x8000001873737e21 */ /* 0x000fe20008010000 */
[----:B------:R-:W-:Y:S01]  /*5db0*/  FADD.FTZ R23, R24, R71 ;  /* 0x0000004718177221 */ /* 0x000fe20000010000 */
[----:B------:R-:W-:Y:S01]  /*5dc0*/  FFMA.FTZ R105, R29, R40, R105 ;  /* 0x000000281d697223 */ /* 0x000fe20000010069 */
        /* <DEDUP_REMOVED lines=12> */
[----:B------:R-:W-:Y:S01]  /*5e90*/  FADD.FTZ R27, R27, R70 ;  /* 0x000000461b1b7221 */ /* 0x000fe20000010000 */
[----:B------:R-:W-:Y:S01]  /*5ea0*/  FADD.FTZ R119, R119, -UR24 ;  /* 0x8000001877777e21 */ /* 0x000fe20008010000 */
[----:B------:R-:W-:Y:S01]  /*5eb0*/  FADD.FTZ R29, R29, R28 ;  /* 0x0000001c1d1d7221 */ /* 0x000fe20000010000 */
[----:B------:R-:W-:Y:S01]  /*5ec0*/  FFMA.FTZ R32, R23, R28, R32 ;  /* 0x0000001c17207223 */ /* 0x000fe20000010020 */
[----:B------:R-:W-:Y:S01]  /*5ed0*/  FADD.FTZ R27, R27, R40 ;  /* 0x000000281b1b7221 */ /* 0x000fe20000010000 */
        /* <DEDUP_REMOVED lines=8> */
[----:B------:R-:W-:Y:S01]  /*5f60*/  FADD.FTZ R2, R2, -UR24 ;  /* 0x8000001802027e21 */ /* 0x000fe20008010000 */
[----:B------:R-:W-:Y:S01]  /*5f70*/  FADD.FTZ R28, R27, R120 ;  /* 0x000000781b1c7221 */ /* 0x000fe20000010000 */
[----:B------:R-:W-:Y:S01]  /*5f80*/  FADD.FTZ R34, R29, R30 ;  /* 0x0000001e1d227221 */ /* 0x000fe20000010000 */
[----:B------:R-:W-:Y:S01]  /*5f90*/  FFMA.FTZ R105, R114, R116, R105 ;  /* 0x0000007472697223 */ /* 0x000fe20000010069 */
[----:B------:R-:W-:Y:S01]  /*5fa0*/  FFMA.FTZ R0, R115, R117, R0 ;  /* 0x0000007573007223 */ /* 0x000fe20000010000 */
[----:B------:R-:W-:Y:S01]  /*5fb0*/  FFMA.FTZ R29, R31, R30, R32 ;  /* 0x0000001e1f1d7223 */ /* 0x000fe20000010020 */
[----:B------:R-:W-:Y:S01]  /*5fc0*/  FMUL.FTZ R27, R81, R4 ;  /* 0x00000004511b7220 */ /* 0x000fe20000410000 */
[----:B------:R-:W-:Y:S01]  /*5fd0*/  FMUL.FTZ R2, R2, UR25 ;  /* 0x0000001902027c20 */ /* 0x000fe20008410000 */
        /* <DEDUP_REMOVED lines=31> */
[----:B------:R-:W-:Y:S01]  /*61d0*/  FADD.FTZ R24, R24, R117 ;  /* 0x0000007518187221 */ /* 0x000fe20000010000 */
[----:B------:R-:W-:Y:S01]  /*61e0*/  FFMA.FTZ R120, R0, R7, R120 ;  /* 0x0000000700787223 */ /* 0x000fe20000010078 */
[----:B------:R-:W-:Y:S01]  /*61f0*/  FMUL.FTZ R0, R13, UR25 ;  /* 0x000000190d007c20 */ /* 0x000fe20008410000 */
[----:B------:R-:W-:Y:S01]  /*6200*/  FADD.FTZ R34, R34, R3 ;  /* 0x0000000322227221 */ /* 0x000fe20000010000 */
[----:B------:R-:W-:Y:S01]  /*6210*/  FFMA.FTZ R29, R14, R3, R29 ;  /* 0x000000030e1d7223 */ /* 0x000fe2000001001d */
[----:B------:R-:W-:Y:S01]  /*6220*/  FMUL.FTZ R3, R81, R16 ;  /* 0x0000001051037220 */ /* 0x000fe20000410000 */
[----:B------:R-:W-:Y:S01]  /*6230*/  FADD.FTZ R23, R24, R121 ;  /* 0x0000007918177221 */ /* 0x000fe20000010000 */
[----:B------:R-:W-:Y:S01]  /*6240*/  FADD.FTZ R17, R17, -UR24 ;  /* 0x8000001811117e21 */ /* 0x000fe20008010000 */
        /* <DEDUP_REMOVED lines=42> */
.L_x_1415:
[----:B------:R-:W-:Y:S01]  /*64f0*/  FADD.FTZ R23, R156, -UR24 ;  /* 0x800000189c177e21 */ /* 0x000fe20008010000 */
[----:B------:R-:W-:Y:S01]  /*6500*/  FADD.FTZ R154, R154, -UR24 ;  /* 0x800000189a9a7e21 */ /* 0x000fe20008010000 */
[----:B------:R-:W-:Y:S01]  /*6510*/  FADD.FTZ R157, R157, -UR24 ;  /* 0x800000189d9d7e21 */ /* 0x000fe20008010000 */
[----:B------:R-:W-:Y:S01]  /*6520*/  FADD.FTZ R33, R152, -UR24 ;  /* 0x8000001898217e21 */ /* 0x000fe20008010000 */
[----:B------:R-:W-:Y:S01]  /*6530*/  FMUL.FTZ R23, R23, UR25 ;  /* 0x0000001917177c20 */ /* 0x000fe20008410000 */
[----:B------:R-:W-:Y:S01]  /*6540*/  FADD.FTZ R34, R153, -UR24 ;  /* 0x8000001899227e21 */ /* 0x000fe20008010000 */
[----:B------:R-:W-:Y:S01]  /*6550*/  FADD.FTZ R32, R151, -UR24 ;  /* 0x8000001897207e21 */ /* 0x000fe20008010000 */
[----:B------:R-:W-:Y:S01]  /*6560*/  FMUL.FTZ R33, R33, UR25 ;  /* 0x0000001921217c20 */ /* 0x000fe20008410000 */
[--C-:B-----5:R-:W-:Y:S01]  /*6570*/  FFMA.FTZ R28, R80, R23, R78.reuse ;  /* 0x00000017501c7223 */ /* 0x120fe2000001004e */
[----:B------:R-:W-:Y:S01]  /*6580*/  FMUL.FTZ R34, R34, UR25 ;  /* 0x0000001922227c20 */ /* 0x000fe20008410000 */
[----:B------:R-:W-:Y:S01]  /*6590*/  FMUL.FTZ R32, R32, UR25 ;  /* 0x0000001920207c20 */ /* 0x000fe20008410000 */
[--C-:B------:R-:W-:Y:S01]  /*65a0*/  FFMA.FTZ R37, R80, R33, R78.reuse ;  /* 0x0000002150257223 */ /* 0x100fe2000001004e */
[----:B------:R-:W-:Y:S01]  /*65b0*/  FMUL.FTZ R27, R28, -1.4426950216293334961 ;  /* 0xbfb8aa3b1c1b7820 */ /* 0x000fe20000410000 */
[----:B------:R-:W-:Y:S01]  /*65c0*/  FADD.FTZ R30, R155, -UR24 ;  /* 0x800000189b1e7e21 */ /* 0x000fe20008010000 */
[----:B------:R-:W-:Y:S01]  /*65d0*/  FADD.FTZ R149, R149, -UR24 ;  /* 0x8000001895957e21 */ /* 0x000fe20008010000 */
[----:B------:R-:W-:Y:S01]  /*65e0*/  FMUL.FTZ R122, R37, -1.4426950216293334961 ;  /* 0xbfb8aa3b257a7820 */ /* 0x000fe20000410000 */
[----:B------:R-:W-:Y:S01]  /*65f0*/  FADD.FTZ R147, R147, -UR24 ;  /* 0x8000001893937e21 */ /* 0x000fe20008010000 */
[----:B------:R-:W-:Y:S01]  /*6600*/  FMUL.FTZ R30, R30, UR25 ;  /* 0x000000191e1e7c20 */ /* 0x000fe20008410000 */
[----:B------:R-:W0:Y:S01]  /*6610*/  MUFU.EX2 R27, R27 ;  /* 0x0000001b001b7308 */ /* 0x000e220000000800 */
[----:B------:R-:W-:Y:S01]  /*6620*/  FADD.FTZ R143, R143, -UR24 ;  /* 0x800000188f8f7e21 */ /* 0x000fe20008010000 */
[----:B------:R-:W-:Y:S01]  /*6630*/  FADD.FTZ R140, R140, -UR24 ;  /* 0x800000188c8c7e21 */ /* 0x000fe20008010000 */
[--C-:B------:R-:W-:Y:S01]  /*6640*/  FFMA.FTZ R39, R81, R30, R79.reuse ;  /* 0x0000001e51277223 */ /* 0x100fe2000001004f */
[----:B------:R-:W1:Y:S01]  /*6650*/  MUFU.EX2 R122, R122 ;  /* 0x0000007a007a7308 */ /* 0x000e620000000800 */
[----:B------:R-:W-:Y:S01]  /*6660*/  FADD.FTZ R141, R141, -UR24 ;  /* 0x800000188d8d7e21 */ /* 0x000fe20008010000 */
[----:B------:R-:W-:Y:S01]  /*6670*/  FADD.FTZ R138, R138, -UR24 ;  /* 0x800000188a8a7e21 */ /* 0x000fe20008010000 */
[----:B------:R-:W-:Y:S01]  /*6680*/  FMUL.FTZ R155, R39, -1.4426950216293334961 ;  /* 0xbfb8aa3b279b7820 */ /* 0x000fe20000410000 */
[----:B------:R-:W-:Y:S01]  /*6690*/  FADD.FTZ R134, R134, -UR24 ;  /* 0x8000001886867e21 */ /* 0x000fe20008010000 */
[----:B------:R-:W-:Y:S01]  /*66a0*/  FADD.FTZ R135, R135, -UR24 ;  /* 0x8000001887877e21 */ /* 0x000fe20008010000 */
[----:B------:R-:W-:Y:S01]  /*66b0*/  FADD.FTZ R133, R133, -UR24 ;  /* 0x8000001885857e21 */ /* 0x000fe20008010000 */
[----:B------:R-:W-:Y:S01]  /*66c0*/  FADD.FTZ R130, R130, -UR24 ;  /* 0x8000001882827e21 */ /* 0x000fe20008010000 */
[----:B------:R-:W-:Y:S01]  /*66d0*/  FADD.FTZ R131, R131, -UR24 ;  /* 0x8000001883837e21 */ /* 0x000fe20008010000 */
[----:B------:R-:W2:Y:S01]  /*66e0*/  MUFU.EX2 R155, R155 ;  /* 0x0000009b009b7308 */ /* 0x000ea20000000800 */
[----:B0-----:R-:W-:Y:S01]  /*66f0*/  FADD.FTZ R29, R27, 1 ;  /* 0x3f8000001b1d7421 */ /* 0x001fe20000010000 */
[----:B------:R-:W-:Y:S01]  /*6700*/  FMUL.FTZ R27, R154, UR25 ;  /* 0x000000199a1b7c20 */ /* 0x000fe20008410000 */
[----:B------:R-:W-:Y:S01]  /*6710*/  FADD.FTZ R128, R128, -UR24 ;  /* 0x8000001880807e21 */ /* 0x000fe20008010000 */
[----:B------:R-:W-:Y:S01]  /*6720*/  FADD.FTZ R129, R129, -UR24 ;  /* 0x8000001881817e21 */ /* 0x000fe20008010000 */
[----:B------:R0:W3:Y:S01]  /*6730*/  MUFU.RCP R24, R29 ;  /* 0x0000001d00187308 */ /* 0x0000e20000001000 */
[--C-:B------:R-:W-:Y:S01]  /*6740*/  FFMA.FTZ R36, R80, R27, R78.reuse ;  /* 0x0000001b50247223 */ /* 0x100fe2000001004e */
[----:B-1----:R-:W-:Y:S01]  /*6750*/  FADD.FTZ R122, R122, 1 ;  /* 0x3f8000007a7a7421 */ /* 0x002fe20000010000 */
[----:B------:R-:W-:Y:S01]  /*6760*/  FADD.FTZ R126, R126, -UR24 ;  /* 0x800000187e7e7e21 */ /* 0x000fe20008010000 */
[----:B------:R-:W-:Y:S01]  /*6770*/  FADD.FTZ R127, R127, -UR24 ;  /* 0x800000187f7f7e21 */ /* 0x000fe20008010000 */
[----:B------:R-:W-:Y:S01]  /*6780*/  FMUL.FTZ R152, R36, -1.4426950216293334961 ;  /* 0xbfb8aa3b24987820 */ /* 0x000fe20000410000 */
[----:B------:R-:W-:Y:S01]  /*6790*/  FADD.FTZ R124, R124, -UR24 ;  /* 0x800000187c7c7e21 */ /* 0x000fe20008010000 */
[----:B------:R-:W-:Y:S01]  /*67a0*/  FADD.FTZ R125, R125, -UR24 ;  /* 0x800000187d7d7e21 */ /* 0x000fe20008010000 */
[----:B------:R-:W-:Y:S01]  /*67b0*/  MUFU.RCP R122, R122 ;  /* 0x0000007a007a7308 */ /* 0x000fe20000001000 */
[----:B0-----:R-:W-:Y:S01]  /*67c0*/  FADD.FTZ R29, R148, -UR24 ;  /* 0x80000018941d7e21 */ /* 0x001fe20008010000 */
[--C-:B------:R-:W-:Y:S01]  /*67d0*/  FFMA.FTZ R148, R81, R34, R79.reuse ;  /* 0x0000002251947223 */ /* 0x100fe2000001004f */
[----:B--2---:R-:W-:Y:S01]  /*67e0*/  FADD.FTZ R155, R155, 1 ;  /* 0x3f8000009b9b7421 */ /* 0x004fe20000010000 */
[----:B------:R-:W-:Y:S01]  /*67f0*/  FADD.FTZ R112, R112, -UR24 ;  /* 0x8000001870707e21 */ /* 0x000fe20008010000 */
[----:B------:R-:W-:Y:S01]  /*6800*/  FMUL.FTZ R29, R29, UR25 ;  /* 0x000000191d1d7c20 */ /* 0x000fe20008410000 */
[----:B------:R-:W-:Y:S01]  /*6810*/  FMUL.FTZ R153, R148, -1.4426950216293334961 ;  /* 0xbfb8aa3b94997820 */ /* 0x000fe20000410000 */
[----:B------:R-:W-:Y:S01]  /*6820*/  FADD.FTZ R61, R61, -UR24 ;  /* 0x800000183d3d7e21 */ /* 0x000fe20008010000 */
[----:B------:R-:W0:Y:S01]  /*6830*/  MUFU.EX2 R152, R152 ;  /* 0x0000009800987308 */ /* 0x000e220000000800 */
[--C-:B------:R-:W-:Y:S01]  /*6840*/  FFMA.FTZ R123, R80, R29, R78.reuse ;  /* 0x0000001d507b7223 */ /* 0x100fe2000001004e */
[C---:B---3--:R-:W-:Y:S01]  /*6850*/  FADD.FTZ R31, -R24.reuse, 1 ;  /* 0x3f800000181f7421 */ /* 0x048fe20000010100 */
[----:B------:R-:W-:Y:S01]  /*6860*/  FMUL.FTZ R85, R24, R85 ;  /* 0x0000005518557220 */ /* 0x000fe20000410000 */
[----:B------:R-:W-:Y:S01]  /*6870*/  FMUL.FTZ R24, R157, UR25 ;  /* 0x000000199d187c20 */ /* 0x000fe20008410000 */
[----:B------:R-:W-:Y:S01]  /*6880*/  FMUL.FTZ R38, R123, -1.4426950216293334961 ;  /* 0xbfb8aa3b7b267820 */ /* 0x000fe20000410000 */
[----:B------:R-:W-:Y:S01]  /*6890*/  FFMA.FTZ R28, R28, R31, 1 ;  /* 0x3f8000001c1c7423 */ /* 0x000fe2000001001f */
[----:B------:R-:W-:Y:S01]  /*68a0*/  FADD.FTZ R31, R150, -UR24 ;  /* 0x80000018961f7e21 */ /* 0x000fe20008010000 */
[C-C-:B------:R-:W-:Y:S01]  /*68b0*/  FFMA.FTZ R35, R81.reuse, R24, R79.reuse ;  /* 0x0000001851237223 */ /* 0x140fe2000001004f */
[----:B------:R-:W1:Y:S01]  /*68c0*/  MUFU.EX2 R153, R153 ;  /* 0x0000009900997308 */ /* 0x000e620000000800 */
[----:B------:R-:W-:Y:S01]  /*68d0*/  FFMA.FTZ R150, R81, R32, R79 ;  /* 0x0000002051967223 */ /* 0x000fe2000001004f */
[----:B------:R-:W-:Y:S01]  /*68e0*/  FMUL.FTZ R31, R31, UR25 ;  /* 0x000000191f1f7c20 */ /* 0x000fe20008410000 */
[----:B------:R-:W-:Y:S01]  /*68f0*/  FMUL.FTZ R156, R35, -1.4426950216293334961 ;  /* 0xbfb8aa3b239c7820 */ /* 0x000fe20000410000 */
[----:B------:R-:W-:Y:S01]  /*6900*/  MUFU.EX2 R38, R38 ;  /* 0x0000002600267308 */ /* 0x000fe20000000800 */
[----:B0-----:R-:W-:Y:S01]  /*6910*/  FADD.FTZ R152, R152, 1 ;  /* 0x3f80000098987421 */ /* 0x001fe20000010000 */
[----:B------:R-:W-:Y:S01]  /*6920*/  FFMA.FTZ R77, R80, R31, R78 ;  /* 0x0000001f504d7223 */ /* 0x000fe2000001004e */
[----:B------:R-:W-:Y:S01]  /*6930*/  FMUL.FTZ R151, R150, -1.4426950216293334961 ;  /* 0xbfb8aa3b96977820 */ /* 0x000fe20000410000 */
[----:B------:R-:W0:Y:S01]  /*6940*/  MUFU.RCP R155, R155 ;  /* 0x0000009b009b7308 */ /* 0x000e220000001000 */
[----:B------:R-:W-:Y:S01]  /*6950*/  FMUL.FTZ R28, R85, R28 ;  /* 0x0000001c551c7220 */ /* 0x000fe20000410000 */
[----:B------:R-:W-:Y:S01]  /*6960*/  FMUL.FTZ R154, R77, -1.4426950216293334961 ;  /* 0xbfb8aa3b4d9a7820 */ /* 0x000fe20000410000 */
[----:B------:R-:W-:Y:S01]  /*6970*/  FMUL.FTZ R61, R61, UR25 ;  /* 0x000000193d3d7c20 */ /* 0x000fe20008410000 */
[----:B------:R-:W-:Y:S01]  /*6980*/  FADD.FTZ R105, R105, -UR24 ;  /* 0x8000001869697e21 */ /* 0x000fe20008010000 */
[----:B------:R-:W-:Y:S01]  /*6990*/  FADD.FTZ R106, R106, -UR24 ;  /* 0x800000186a6a7e21 */ /* 0x000fe20008010000 */
[----:B-1----:R-:W-:Y:S01]  /*69a0*/  FADD.FTZ R153, R153, 1 ;  /* 0x3f80000099997421 */ /* 0x002fe20000010000 */
[----:B------:R-:W-:Y:S01]  /*69b0*/  FADD.FTZ R68, R68, -UR24 ;  /* 0x8000001844447e21 */ /* 0x000fe20008010000 */
[----:B------:R-:W1:Y:S01]  /*69c0*/  MUFU.EX2 R156, R156 ;  /* 0x0000009c009c7308 */ /* 0x000e620000000800 */
[----:B------:R-:W-:Y:S01]  /*69d0*/  FMUL.FTZ R106, R106, UR25 ;  /* 0x000000196a6a7c20 */ /* 0x000fe20008410000 */
[----:B------:R-:W-:Y:S01]  /*69e0*/  FADD.FTZ R42, R42, -UR24 ;  /* 0x800000182a2a7e21 */ /* 0x000fe20008010000 */
[----:B------:R-:W-:Y:S01]  /*69f0*/  FADD.FTZ R114, R114, -UR24 ;  /* 0x8000001872727e21 */ /* 0x000fe20008010000 */
[----:B------:R-:W2:Y:S01]  /*6a00*/  MUFU.RCP R152, R152 ;  /* 0x0000009800987308 */ /* 0x000ea20000001000 */
[----:B------:R-:W-:Y:S01]  /*6a10*/  FADD.FTZ R2, R2, -UR24 ;  /* 0x8000001802027e21 */ /* 0x000fe20008010000 */
[----:B------:R-:W-:Y:S01]  /*6a20*/  FADD.FTZ R5, R5, -UR24 ;  /* 0x8000001805057e21 */ /* 0x000fe20008010000 */
[----:B------:R-:W-:Y:S01]  /*6a30*/  FADD.FTZ R6, R6, -UR24 ;  /* 0x8000001806067e21 */ /* 0x000fe20008010000 */
[----:B------:R-:W-:Y:S01]  /*6a40*/  FADD.FTZ R9, R9, -UR24 ;  /* 0x8000001809097e21 */ /* 0x000fe20008010000 */
[----:B------:R-:W-:Y:S01]  /*6a50*/  FMUL.FTZ R2, R2, UR25 ;  /* 0x0000001902027c20 */ /* 0x000fe20008410000 */
[----:B0-----:R-:W-:Y:S01]  /*6a60*/  FMUL.FTZ R88, R155, R88 ;  /* 0x000000589b587220 */ /* 0x001fe20000410000 */
[----:B------:R-:W-:Y:S01]  /*6a70*/  FMUL.FTZ R5, R5, UR25 ;  /* 0x0000001905057c20 */ /* 0x000fe20008410000 */
[----:B------:R-:W0:Y:S01]  /*6a80*/  MUFU.EX2 R154, R154 ;  /* 0x0000009a009a7308 */ /* 0x000e220000000800 */
[----:B------:R-:W-:Y:S01]  /*6a90*/  FMUL.FTZ R6, R6, UR25 ;  /* 0x0000001906067c20 */ /* 0x000fe20008410000 */
[----:B-1----:R-:W-:Y:S01]  /*6aa0*/  FADD.FTZ R156, R156, 1 ;  /* 0x3f8000009c9c7421 */ /* 0x002fe20000010000 */
[----:B------:R-:W-:Y:S01]  /*6ab0*/  FMUL.FTZ R9, R9, UR25 ;  /* 0x0000001909097c20 */ /* 0x000fe20008410000 */
[----:B------:R-:W1:Y:S01]  /*6ac0*/  MUFU.EX2 R151, R151 ;  /* 0x0000009700977308 */ /* 0x000e620000000800 */
[----:B------:R-:W-:Y:S01]  /*6ad0*/  FADD.FTZ R10, R10, -UR24 ;  /* 0x800000180a0a7e21 */ /* 0x000fe20008010000 */
[----:B------:R-:W-:Y:S01]  /*6ae0*/  FADD.FTZ R14, R14, -UR24 ;  /* 0x800000180e0e7e21 */ /* 0x000fe20008010000 */
[----:B------:R-:W-:Y:S01]  /*6af0*/  FADD.FTZ R13, R13, -UR24 ;  /* 0x800000180d0d7e21 */ /* 0x000fe20008010000 */
[----:B------:R-:W3:Y:S01]  /*6b00*/  MUFU.RCP R157, R156 ;  /* 0x0000009c009d7308 */ /* 0x000ee20000001000 */
[----:B------:R-:W-:Y:S01]  /*6b10*/  FMUL.FTZ R10, R10, UR25 ;  /* 0x000000190a0a7c20 */ /* 0x000fe20008410000 */
[----:B--2---:R-:W-:Y:S01]  /*6b20*/  FMUL.FTZ R87, R152, R87 ;  /* 0x0000005798577220 */ /* 0x004fe20000410000 */
[----:B------:R-:W-:Y:S01]  /*6b30*/  FADD.FTZ R18, R18, -UR24 ;  /* 0x8000001812127e21 */ /* 0x000fe20008010000 */
[----:B------:R-:W-:Y:S01]  /*6b40*/  FADD.FTZ R19, R19, -UR24 ;  /* 0x8000001813137e21 */ /* 0x000fe20008010000 */
[----:B------:R-:W-:Y:S01]  /*6b50*/  FADD.FTZ R22, R22, -UR24 ;  /* 0x8000001816167e21 */ /* 0x000fe20008010000 */
[----:B0-----:R-:W-:Y:S01]  /*6b60*/  FADD.FTZ R154, R154, 1 ;  /* 0x3f8000009a9a7421 */ /* 0x001fe20000010000 */
[----:B------:R-:W-:Y:S01]  /*6b70*/  FMUL.FTZ R18, R18, UR25 ;  /* 0x0000001912127c20 */ /* 0x000fe20008410000 */
[----:B------:R-:W0:Y:S01]  /*6b80*/  MUFU.RCP R153, R153 ;  /* 0x0000009900997308 */ /* 0x000e220000001000 */
[----:B------:R-:W-:Y:S01]  /*6b90*/  FMUL.FTZ R19, R19, UR25 ;  /* 0x0000001913137c20 */ /* 0x000fe20008410000 */
[----:B-1----:R-:W-:Y:S01]  /*6ba0*/  FADD.FTZ R151, R151, 1 ;  /* 0x3f80000097977421 */ /* 0x002fe20000010000 */
[----:B------:R-:W-:-:S05]  /*6bb0*/  FMUL.FTZ R22, R22, UR25 ;  /* 0x0000001916167c20 */ /* 0x000fca0008410000 */
[----:B------:R-:W1:Y:S01]  /*6bc0*/  MUFU.RCP R154, R154 ;  /* 0x0000009a009a7308 */ /* 0x000e620000001000 */
[C---:B---3--:R-:W-:Y:S01]  /*6bd0*/  FMUL.FTZ R86, R157.reuse, R86 ;  /* 0x000000569d567220 */ /* 0x048fe20000410000 */
[----:B------:R-:W-:Y:S01]  /*6be0*/  FADD.FTZ R156, -R157, 1 ;  /* 0x3f8000009d9c7421 */ /* 0x000fe20000010100 */
[----:B------:R-:W-:Y:S01]  /*6bf0*/  FADD.FTZ R157, -R152, 1 ;  /* 0x3f800000989d7421 */ /* 0x000fe20000010100 */
[----:B------:R-:W-:Y:S01]  /*6c00*/  FADD.FTZ R152, R38, 1 ;  /* 0x3f80000026987421 */ /* 0x000fe20000010000 */
[C---:B------:R-:W-:Y:S01]  /*6c10*/  FMUL.FTZ R38, R122.reuse, R89 ;  /* 0x000000597a267220 */ /* 0x040fe20000410000 */
[----:B------:R-:W-:Y:S02]  /*6c20*/  FADD.FTZ R122, -R122, 1 ;  /* 0x3f8000007a7a7421 */ /* 0x000fe40000010100 */
[----:B------:R-:W2:Y:S01]  /*6c30*/  MUFU.RCP R151, R151 ;  /* 0x0000009700977308 */ /* 0x000ea20000001000 */
[----:B------:R-:W-:Y:S01]  /*6c40*/  FFMA.FTZ R35, R35, R156, 1 ;  /* 0x3f80000023237423 */ /* 0x000fe2000001009c */
[----:B0-----:R-:W-:Y:S01]  /*6c50*/  FADD.FTZ R89, -R153, 1 ;  /* 0x3f80000099597421 */ /* 0x001fe20000010100 */
[----:B------:R-:W-:Y:S01]  /*6c60*/  FFMA.FTZ R37, R37, R122, 1 ;  /* 0x3f80000025257423 */ /* 0x000fe2000001007a */
[----:B------:R-:W-:Y:S01]  /*6c70*/  FADD.FTZ R156, -R155, 1 ;  /* 0x3f8000009b9c7421 */ /* 0x000fe20000010100 */
[----:B------:R-:W-:Y:S01]  /*6c80*/  FMUL.FTZ R90, R153, R90 ;  /* 0x0000005a995a7220 */ /* 0x000fe20000410000 */
[----:B------:R-:W-:Y:S01]  /*6c90*/  FFMA.FTZ R89, R148, R89, 1 ;  /* 0x3f80000094597423 */ /* 0x000fe20000010059 */
[----:B------:R-:W-:Y:S01]  /*6ca0*/  FFMA.FTZ R36, R36, R157, 1 ;  /* 0x3f80000024247423 */ /* 0x000fe2000001009d */
[----:B------:R-:W0:Y:S01]  /*6cb0*/  MUFU.RCP R152, R152 ;  /* 0x0000009800987308 */ /* 0x000e220000001000 */
[----:B------:R-:W-:Y:S01]  /*6cc0*/  FFMA.FTZ R39, R39, R156, 1 ;  /* 0x3f80000027277423 */ /* 0x000fe2000001009c */
[C---:B-1----:R-:W-:Y:S01]  /*6cd0*/  FMUL.FTZ R122, R154.reuse, R91 ;  /* 0x0000005b9a7a7220 */ /* 0x042fe20000410000 */
[----:B------:R-:W-:Y:S01]  /*6ce0*/  FADD.FTZ R154, -R154, 1 ;  /* 0x3f8000009a9a7421 */ /* 0x000fe20000010100 */
[----:B------:R-:W-:Y:S01]  /*6cf0*/  FMUL.FTZ R35, R86, R35 ;  /* 0x0000002356237220 */ /* 0x000fe20000410000 */
[----:B------:R-:W-:Y:S01]  /*6d00*/  FMUL.FTZ R36, R87, R36 ;  /* 0x0000002457247220 */ /* 0x000fe20000410000 */
[----:B------:R-:W-:Y:S01]  /*6d10*/  FMUL.FTZ R39, R88, R39 ;  /* 0x0000002758277220 */ /* 0x000fe20000410000 */
[----:B------:R-:W-:Y:S01]  /*6d20*/  FFMA.FTZ R77, R77, R154, 1 ;  /* 0x3f8000004d4d7423 */ /* 0x000fe2000001009a */
[----:B------:R-:W-:Y:S01]  /*6d30*/  FMUL.FTZ R37, R38, R37 ;  /* 0x0000002526257220 */ /* 0x000fe20000410000 */
[----:B------:R-:W-:Y:S01]  /*6d40*/  FMUL.FTZ R89, R90, R89 ;  /* 0x000000595a597220 */ /* 0x000fe20000410000 */
[C---:B--2---:R-:W-:Y:S01]  /*6d50*/  FMUL.FTZ R92, R151.reuse, R92 ;  /* 0x0000005c975c7220 */ /* 0x044fe20000410000 */
[----:B------:R-:W-:Y:S01]  /*6d60*/  FADD.FTZ R151, -R151, 1 ;  /* 0x3f80000097977421 */ /* 0x000fe20000010100 */
[----:B------:R-:W-:Y:S01]  /*6d70*/  FMUL.FTZ R77, R122, R77 ;  /* 0x0000004d7a4d7220 */ /* 0x000fe20000410000 */
[C---:B0-----:R-:W-:Y:S01]  /*6d80*/  FMUL.FTZ R148, R152.reuse, R93 ;  /* 0x0000005d98947220 */ /* 0x041fe20000410000 */
[----:B------:R-:W-:Y:S01]  /*6d90*/  FADD.FTZ R152, -R152, 1 ;  /* 0x3f80000098987421 */ /* 0x000fe20000010100 */
[----:B------:R-:W-:-:S03]  /*6da0*/  FFMA.FTZ R93, R150, R151, 1 ;  /* 0x3f800000965d7423 */ /* 0x000fc60000010097 */
[----:B------:R-:W-:Y:S01]  /*6db0*/  FFMA.FTZ R91, R123, R152, 1 ;  /* 0x3f8000007b5b7423 */ /* 0x000fe20000010098 */
[----:B------:R-:W-:Y:S01]  /*6dc0*/  FADD.FTZ R123, R146, -UR24 ;  /* 0x80000018927b7e21 */ /* 0x000fe20008010000 */
[----:B------:R-:W-:Y:S01]  /*6dd0*/  FMUL.FTZ R146, R149, UR25 ;  /* 0x0000001995927c20 */ /* 0x000fe20008410000 */
[----:B------:R-:W-:Y:S01]  /*6de0*/  FADD.FTZ R149, R144, -UR24 ;  /* 0x8000001890957e21 */ /* 0x000fe20008010000 */
[----:B------:R-:W-:Y:S01]  /*6df0*/  FMUL.FTZ R144, R147, UR25 ;  /* 0x0000001993907c20 */ /* 0x000fe20008410000 */
[----:B------:R-:W-:Y:S01]  /*6e00*/  FMUL.FTZ R123, R123, UR25 ;  /* 0x000000197b7b7c20 */ /* 0x000fe20008410000 */
[--C-:B------:R-:W-:Y:S01]  /*6e10*/  FFMA.FTZ R151, R81, R146, R79.reuse ;  /* 0x0000009251977223 */ /* 0x100fe2000001004f */
[----:B------:R-:W-:Y:S01]  /*6e20*/  FMUL.FTZ R147, R149, UR25 ;  /* 0x0000001995937c20 */ /* 0x000fe20008410000 */
[----:B------:R-:W-:Y:S01]  /*6e30*/  FFMA.FTZ R153, R81, R144, R79 ;  /* 0x0000009051997223 */ /* 0x000fe2000001004f */
[C-C-:B------:R-:W-:Y:S01]  /*6e40*/  FFMA.FTZ R150, R80.reuse, R123, R78.reuse ;  /* 0x0000007b50967223 */ /* 0x140fe2000001004e */
[----:B------:R-:W-:Y:S01]  /*6e50*/  FMUL.FTZ R156, R151, -1.4426950216293334961 ;  /* 0xbfb8aa3b979c7820 */ /* 0x000fe20000410000 */
[----:B------:R-:W-:Y:S01]  /*6e60*/  FFMA.FTZ R154, R80, R147, R78 ;  /* 0x00000093509a7223 */ /* 0x000fe2000001004e */
[----:B------:R-:W-:Y:S01]  /*6e70*/  FMUL.FTZ R159, R153, -1.4426950216293334961 ;  /* 0xbfb8aa3b999f7820 */ /* 0x000fe20000410000 */
[----:B------:R-:W-:Y:S01]  /*6e80*/  FMUL.FTZ R155, R150, -1.4426950216293334961 ;  /* 0xbfb8aa3b969b7820 */ /* 0x000fe20000410000 */
[----:B------:R-:W-:Y:S01]  /*6e90*/  FMUL.FTZ R92, R92, R93 ;  /* 0x0000005d5c5c7220 */ /* 0x000fe20000410000 */
[----:B------:R-:W-:Y:S01]  /*6ea0*/  FMUL.FTZ R149, R154, -1.4426950216293334961 ;  /* 0xbfb8aa3b9a957820 */ /* 0x000fe20000410000 */
[----:B------:R-:W0:Y:S01]  /*6eb0*/  MUFU.EX2 R156, R156 ;  /* 0x0000009c009c7308 */ /* 0x000e220000000800 */
[----:B------:R-:W-:-:S03]  /*6ec0*/  FMUL.FTZ R91, R148, R91 ;  /* 0x0000005b945b7220 */ /* 0x000fc60000410000 */
[----:B------:R-:W1:Y:S04]  /*6ed0*/  MUFU.EX2 R152, R159 ;  /* 0x0000009f00987308 */ /* 0x000e680000000800 */
[----:B------:R-:W2:Y:S04]  /*6ee0*/  MUFU.EX2 R155, R155 ;  /* 0x0000009b009b7308 */ /* 0x000ea80000000800 */
[----:B------:R-:W3:Y:S01]  /*6ef0*/  MUFU.EX2 R149, R149 ;  /* 0x0000009500957308 */ /* 0x000ee20000000800 */
[----:B0-----:R-:W-:Y:S01]  /*6f00*/  FADD.FTZ R157, R156, 1 ;  /* 0x3f8000009c9d7421 */ /* 0x001fe20000010000 */
[----:B-1----:R-:W-:-:S05]  /*6f10*/  FADD.FTZ R163, R152, 1 ;  /* 0x3f80000098a37421 */ /* 0x002fca0000010000 */
[----:B------:R-:W0:Y:S01]  /*6f20*/  MUFU.RCP R157, R157 ;  /* 0x0000009d009d7308 */ /* 0x000e220000001000 */
[----:B--2---:R-:W-:Y:S01]  /*6f30*/  FADD.FTZ R156, R155, 1 ;  /* 0x3f8000009b9c7421 */ /* 0x004fe20000010000 */
[----:B---3--:R-:W-:-:S06]  /*6f40*/  FADD.FTZ R152, R149, 1 ;  /* 0x3f80000095987421 */ /* 0x008fcc0000010000 */
[----:B------:R-:W1:Y:S08]  /*6f50*/  MUFU.RCP R155, R163 ;  /* 0x000000a3009b7308 */ /* 0x000e700000001000 */
[----:B------:R-:W2:Y:S01]  /*6f60*/  MUFU.RCP R152, R152 ;  /* 0x0000009800987308 */ /* 0x000ea20000001000 */
[C---:B0-----:R-:W-:Y:S01]  /*6f70*/  FMUL.FTZ R149, R157.reuse, R94 ;  /* 0x0000005e9d957220 */ /* 0x041fe20000410000 */
[----:B------:R-:W-:-:S04]  /*6f80*/  FADD.FTZ R94, -R157, 1 ;  /* 0x3f8000009d5e7421 */ /* 0x000fc80000010100 */
[----:B------:R-:W-:Y:S02]  /*6f90*/  FFMA.FTZ R94, R151, R94, 1 ;  /* 0x3f800000975e7423 */ /* 0x000fe4000001005e */
[----:B------:R-:W0:Y:S01]  /*6fa0*/  MUFU.RCP R156, R156 ;  /* 0x0000009c009c7308 */ /* 0x000e220000001000 */
[C---:B-1----:R-:W-:Y:S01]  /*6fb0*/  FMUL.FTZ R151, R155.reuse, R96 ;  /* 0x000000609b977220 */ /* 0x042fe20000410000 */
[----:B------:R-:W-:Y:S01]  /*6fc0*/  FADD.FTZ R96, -R155, 1 ;  /* 0x3f8000009b607421 */ /* 0x000fe20000010100 */
[----:B------:R-:W-:-:S03]  /*6fd0*/  FMUL.FTZ R94, R149, R94 ;  /* 0x0000005e955e7220 */ /* 0x000fc60000410000 */
[----:B------:R-:W-:Y:S01]  /*6fe0*/  FFMA.FTZ R96, R153, R96, 1 ;  /* 0x3f80000099607423 */ /* 0x000fe20000010060 */
[C---:B--2---:R-:W-:Y:S01]  /*6ff0*/  FMUL.FTZ R97, R152.reuse, R97 ;  /* 0x0000006198617220 */ /* 0x044fe20000410000 */
[----:B------:R-:W-:Y:S01]  /*7000*/  FADD.FTZ R153, -R152, 1 ;  /* 0x3f80000098997421 */ /* 0x000fe20000010100 */
[----:B------:R-:W-:Y:S01]  /*7010*/  FADD.FTZ R152, R145, -UR24 ;  /* 0x8000001891987e21 */ /* 0x000fe20008010000 */
[----:B------:R-:W-:Y:S01]  /*7020*/  FADD.FTZ R145, R142, -UR24 ;  /* 0x800000188e917e21 */ /* 0x000fe20008010000 */
[----:B------:R-:W-:Y:S01]  /*7030*/  FMUL.FTZ R96, R151, R96 ;  /* 0x0000006097607220 */ /* 0x000fe20000410000 */
[----:B------:R-:W-:Y:S01]  /*7040*/  FFMA.FTZ R154, R154, R153, 1 ;  /* 0x3f8000009a9a7423 */ /* 0x000fe20000010099 */
[----:B------:R-:W-:Y:S01]  /*7050*/  FMUL.FTZ R152, R152, UR25 ;  /* 0x0000001998987c20 */ /* 0x000fe20008410000 */
[----:B------:R-:W-:Y:S01]  /*7060*/  FMUL.FTZ R145, R145, UR25 ;  /* 0x0000001991917c20 */ /* 0x000fe20008410000 */
[C---:B0-----:R-:W-:Y:S01]  /*7070*/  FMUL.FTZ R95, R156.reuse, R95 ;  /* 0x0000005f9c5f7220 */ /* 0x041fe20000410000 */
[----:B------:R-:W-:Y:S01]  /*7080*/  FADD.FTZ R157, -R156, 1 ;  /* 0x3f8000009c9d7421 */ /* 0x000fe20000010100 */
[----:B------:R-:W-:Y:S01]  /*7090*/  FFMA.FTZ R156, R81, R152, R79 ;  /* 0x00000098519c7223 */ /* 0x000fe2000001004f */
[----:B------:R-:W-:Y:S01]  /*70a0*/  FFMA.FTZ R155, R80, R145, R78 ;  /* 0x00000091509b7223 */ /* 0x000fe2000001004e */
[----:B------:R-:W-:Y:S01]  /*70b0*/  FMUL.FTZ R97, R97, R154 ;  /* 0x0000009a61617220 */ /* 0x000fe20000410000 */
[----:B------:R-:W-:Y:S01]  /*70c0*/  FFMA.FTZ R150, R150, R157, 1 ;  /* 0x3f80000096967423 */ /* 0x000fe2000001009d */
[----:B------:R-:W-:Y:S01]  /*70d0*/  FMUL.FTZ R159, R156, -1.4426950216293334961 ;  /* 0xbfb8aa3b9c9f7820 */ /* 0x000fe20000410000 */
[----:B------:R-:W-:-:S02]  /*70e0*/  FMUL.FTZ R142, R155, -1.4426950216293334961 ;  /* 0xbfb8aa3b9b8e7820 */ /* 0x000fc40000410000 */
[----:B------:R-:W-:-:S03]  /*70f0*/  FMUL.FTZ R95, R95, R150 ;  /* 0x000000965f5f7220 */ /* 0x000fc60000410000 */
[----:B------:R-:W0:Y:S04]  /*7100*/  MUFU.EX2 R159, R159 ;  /* 0x0000009f009f7308 */ /* 0x000e280000000800 */
[----:B------:R-:W1:Y:S01]  /*7110*/  MUFU.EX2 R142, R142 ;  /* 0x0000008e008e7308 */ /* 0x000e620000000800 */
[----:B0-----:R-:W-:Y:S01]  /*7120*/  FADD.FTZ R157, R159, 1 ;  /* 0x3f8000009f9d7421 */ /* 0x001fe20000010000 */
[----:B-1----:R-:W-:-:S05]  /*7130*/  FADD.FTZ R153, R142, 1 ;  /* 0x3f8000008e997421 */ /* 0x002fca0000010000 */
[----:B------:R-:W0:Y:S08]  /*7140*/  MUFU.RCP R157, R157 ;  /* 0x0000009d009d7308 */ /* 0x000e300000001000 */
[----:B------:R1:W2:Y:S01]  /*7150*/  MUFU.RCP R142, R153 ;  /* 0x00000099008e7308 */ /* 0x0002a20000001000 */
[C---:B0-----:R-:W-:Y:S01]  /*7160*/  FADD.FTZ R163, -R157.reuse, 1 ;  /* 0x3f8000009da37421 */ /* 0x041fe20000010100 */
[----:B-1----:R-:W-:-:S03]  /*7170*/  FMUL.FTZ R153, R157, R98 ;  /* 0x000000629d997220 */ /* 0x002fc60000410000 */
[----:B------:R-:W-:Y:S01]  /*7180*/  FFMA.FTZ R98, R156, R163, 1 ;  /* 0x3f8000009c627423 */ /* 0x000fe200000100a3 */
[C---:B--2---:R-:W-:Y:S01]  /*7190*/  FMUL.FTZ R156, R142.reuse, R99 ;  /* 0x000000638e9c7220 */ /* 0x044fe20000410000 */
[----:B------:R-:W-:Y:S01]  /*71a0*/  FADD.FTZ R99, -R142, 1 ;  /* 0x3f8000008e637421 */ /* 0x000fe20000010100 */
[----:B------:R-:W-:Y:S01]  /*71b0*/  FMUL.FTZ R142, R143, UR25 ;  /* 0x000000198f8e7c20 */ /* 0x000fe20008410000 */
[----:B------:R-:W-:Y:S02]  /*71c0*/  FMUL.FTZ R98, R153, R98 ;  /* 0x0000006299627220 */ /* 0x000fe40000410000 */
[----:B------:R-:W-:Y:S01]  /*71d0*/  FFMA.FTZ R99, R155, R99, 1 ;  /* 0x3f8000009b637423 */ /* 0x000fe20000010063 */
[----:B------:R-:W-:-:S03]  /*71e0*/  FFMA.FTZ R155, R81, R142, R79 ;  /* 0x0000008e519b7223 */ /* 0x000fc6000001004f */
[----:B------:R-:W-:Y:S01]  /*71f0*/  FMUL.FTZ R99, R156, R99 ;  /* 0x000000639c637220 */ /* 0x000fe20000410000 */
[----:B------:R-:W-:-:S06]  /*7200*/  FMUL.FTZ R157, R155, -1.4426950216293334961 ;  /* 0xbfb8aa3b9b9d7820 */ /* 0x000fcc0000410000 */
[----:B------:R-:W0:Y:S02]  /*7210*/  MUFU.EX2 R157, R157 ;  /* 0x0000009d009d7308 */ /* 0x000e240000000800 */
[----:B0-----:R-:W-:-:S06]  /*7220*/  FADD.FTZ R159, R157, 1 ;  /* 0x3f8000009d9f7421 */ /* 0x001fcc0000010000 */
[----:B------:R-:W0:Y:S02]  /*7230*/  MUFU.RCP R159, R159 ;  /* 0x0000009f009f7308 */ /* 0x000e240000001000 */
[C---:B0-----:R-:W-:Y:S01]  /*7240*/  FADD.FTZ R143, -R159.reuse, 1 ;  /* 0x3f8000009f8f7421 */ /* 0x041fe20000010100 */
[----:B------:R-:W-:-:S03]  /*7250*/  FMUL.FTZ R100, R159, R100 ;  /* 0x000000649f647220 */ /* 0x000fc60000410000 */
[----:B------:R-:W-:Y:S01]  /*7260*/  FFMA.FTZ R155, R155, R143, 1 ;  /* 0x3f8000009b9b7423 */ /* 0x000fe2000001008f */
[----:B------:R-:W-:-:S03]  /*7270*/  FMUL.FTZ R143, R140, UR25 ;  /* 0x000000198c8f7c20 */ /* 0x000fc60008410000 */
[----:B------:R-:W-:Y:S01]  /*7280*/  FMUL.FTZ R100, R100, R155 ;  /* 0x0000009b64647220 */ /* 0x000fe20000410000 */
[----:B------:R-:W-:-:S04]  /*7290*/  FFMA.FTZ R85, R80, R143, R78 ;  /* 0x0000008f50557223 */ /* 0x000fc8000001004e */
[----:B------:R-:W-:-:S06]  /*72a0*/  FMUL.FTZ R163, R85, -1.4426950216293334961 ;  /* 0xbfb8aa3b55a37820 */ /* 0x000fcc0000410000 */
[----:B------:R-:W0:Y:S02]  /*72b0*/  MUFU.EX2 R163, R163 ;  /* 0x000000a300a37308 */ /* 0x000e240000000800 */
[----:B0-----:R-:W-:-:S04]  /*72c0*/  FADD.FTZ R163, R163, 1 ;  /* 0x3f800000a3a37421 */ /* 0x001fc80000010000 */
[----:B------:R-:W0:Y:S02]  /*72d0*/  MUFU.RCP R140, R163 ;  /* 0x000000a3008c7308 */ /* 0x000e240000001000 */
[C---:B0-----:R-:W-:Y:S01]  /*72e0*/  FMUL.FTZ R101, R140.reuse, R101 ;  /* 0x000000658c657220 */ /* 0x041fe20000410000 */
[----:B------:R-:W-:-:S04]  /*72f0*/  FADD.FTZ R140, -R140, 1 ;  /* 0x3f8000008c8c7421 */ /* 0x000fc80000010100 */
[----:B------:R-:W-:Y:S01]  /*7300*/  FFMA.FTZ R85, R85, R140, 1 ;  /* 0x3f80000055557423 */ /* 0x000fe2000001008c */
[----:B------:R-:W-:-:S03]  /*7310*/  FMUL.FTZ R140, R141, UR25 ;  /* 0x000000198d8c7c20 */ /* 0x000fc60008410000 */
[----:B------:R-:W-:Y:S01]  /*7320*/  FMUL.FTZ R85, R101, R85 ;  /* 0x0000005565557220 */ /* 0x000fe20000410000 */
[----:B------:R-:W-:-:S04]  /*7330*/  FFMA.FTZ R157, R81, R140, R79 ;  /* 0x0000008c519d7223 */ /* 0x000fc8000001004f */
        /* <DEDUP_REMOVED lines=15> */
[----:B------:R-:W-:Y:S01]  /*7430*/  FADD.FTZ R159, -R86, 1 ;  /* 0x3f800000569f7421 */ /* 0x000fe20000010100 */
[----:B------:R-:W-:-:S03]  /*7440*/  FADD.FTZ R86, R139, -UR24 ;  /* 0x800000188b567e21 */ /* 0x000fc60008010000 */
        /* <DEDUP_REMOVED lines=45> */
[----:B------:R-:W-:Y:S01]  /*7720*/  FFMA.FTZ R135, R81, R90, R79 ;  /* 0x0000005a51877223 */ /* 0x000fe2000001004f */
[----:B------:R-:W-:-:S03]  /*7730*/  FFMA.FTZ R122, R80, R61, R78 ;  /* 0x0000003d507a7223 */ /* 0x000fc6000001004e */
        /* <DEDUP_REMOVED lines=23> */
[----:B0-----:R-:W-:Y:S01]  /*78b0*/  FADD.FTZ R148, R133, 1 ;  /* 0x3f80000085947421 */ /* 0x001fe20000010000 */
[----:B------:R-:W-:-:S03]  /*78c0*/  FMUL.FTZ R133, R130, UR25 ;  /* 0x0000001982857c20 */ /* 0x000fc60008410000 */
[----:B------:R-:W0:Y:S02]  /*78d0*/  MUFU.RCP R163, R148 ;  /* 0x0000009400a37308 */ /* 0x000e240000001000 */
[C---:B0-----:R-:W-:Y:S01]  /*78e0*/  FADD.FTZ R136, -R163.reuse, 1 ;  /* 0x3f800000a3887421 */ /* 0x041fe20000010100 */
        /* <DEDUP_REMOVED lines=24> */
[----:B------:R-:W-:Y:S01]  /*7a70*/  FMUL.FTZ R154, R148, -1.4426950216293334961 ;  /* 0xbfb8aa3b949a7820 */ /* 0x000fe20000410000 */
[----:B------:R-:W-:-:S05]  /*7a80*/  FFMA.FTZ R151, R81, R106, R79 ;  /* 0x0000006a51977223 */ /* 0x000fca000001004f */
        /* <DEDUP_REMOVED lines=56> */
[----:B------:R-:W-:Y:S01]  /*7e10*/  FMUL.FTZ R101, R112, UR25 ;  /* 0x0000001970657c20 */ /* 0x000fe20008410000 */
[----:B------:R-:W-:Y:S01]  /*7e20*/  FADD.FTZ R112, R113, -UR24 ;  /* 0x8000001871707e21 */ /* 0x000fe20008010000 */
[----:B------:R-:W-:Y:S01]  /*7e30*/  FADD.FTZ R113, R110, -UR24 ;  /* 0x800000186e717e21 */ /* 0x000fe20008010000 */
[----:B------:R-:W-:Y:S01]  /*7e40*/  FMUL.FTZ R56, R56, R125 ;  /* 0x0000007d38387220 */ /* 0x000fe20000410000 */
[--C-:B------:R-:W-:Y:S01]  /*7e50*/  FFMA.FTZ R138, R80, R101, R78.reuse ;  /* 0x00000065508a7223 */ /* 0x100fe2000001004e */
[----:B------:R-:W-:Y:S01]  /*7e60*/  FMUL.FTZ R112, R112, UR25 ;  /* 0x0000001970707c20 */ /* 0x000fe20008410000 */
[----:B------:R-:W-:Y:S02]  /*7e70*/  FMUL.FTZ R113, R113, UR25 ;  /* 0x0000001971717c20 */ /* 0x000fe40008410000 */
[----:B------:R-:W-:Y:S01]  /*7e80*/  FMUL.FTZ R163, R138, -1.4426950216293334961 ;  /* 0xbfb8aa3b8aa37820 */ /* 0x000fe20000410000 */
[----:B------:R-:W-:Y:S01]  /*7e90*/  FFMA.FTZ R139, R81, R112, R79 ;  /* 0x00000070518b7223 */ /* 0x000fe2000001004f */
[----:B------:R-:W-:-:S04]  /*7ea0*/  FFMA.FTZ R110, R80, R113, R78 ;  /* 0x00000071506e7223 */ /* 0x000fc8000001004e */
[----:B------:R-:W0:Y:S02]  /*7eb0*/  MUFU.EX2 R163, R163 ;  /* 0x000000a300a37308 */ /* 0x000e240000000800 */
[----:B0-----:R-:W-:-:S06]  /*7ec0*/  FADD.FTZ R156, R163, 1 ;  /* 0x3f800000a39c7421 */ /* 0x001fcc0000010000 */
[----:B------:R-:W0:Y:S02]  /*7ed0*/  MUFU.RCP R156, R156 ;  /* 0x0000009c009c7308 */ /* 0x000e240000001000 */
[C---:B0-----:R-:W-:Y:S01]  /*7ee0*/  FADD.FTZ R157, -R156.reuse, 1 ;  /* 0x3f8000009c9d7421 */ /* 0x041fe20000010100 */
[----:B------:R-:W-:-:S03]  /*7ef0*/  FMUL.FTZ R57, R156, R57 ;  /* 0x000000399c397220 */ /* 0x000fc60000410000 */
[----:B------:R-:W-:Y:S01]  /*7f00*/  FFMA.FTZ R138, R138, R157, 1 ;  /* 0x3f8000008a8a7423 */ /* 0x000fe2000001009d */
[----:B------:R-:W-:-:S03]  /*7f10*/  FMUL.FTZ R157, R139, -1.4426950216293334961 ;  /* 0xbfb8aa3b8b9d7820 */ /* 0x000fc60000410000 */
[----:B------:R-:W-:-:S03]  /*7f20*/  FMUL.FTZ R57, R57, R138 ;  /* 0x0000008a39397220 */ /* 0x000fc60000410000 */
        /* <DEDUP_REMOVED lines=21> */
[----:B------:R0:W1:Y:S02]  /*8080*/  MUFU.RCP R157, R156 ;  /* 0x0000009c009d7308 */ /* 0x0000640000001000 */
[----:B0-----:R-:W-:Y:S01]  /*8090*/  FADD.FTZ R156, R109, -UR24 ;  /* 0x800000186d9c7e21 */ /* 0x001fe20008010000 */
[C---:B-1----:R-:W-:Y:S01]  /*80a0*/  FMUL.FTZ R60, R157.reuse, R60 ;  /* 0x0000003c9d3c7220 */ /* 0x042fe20000410000 */
[----:B------:R-:W-:-:S04]  /*80b0*/  FADD.FTZ R157, -R157, 1 ;  /* 0x3f8000009d9d7421 */ /* 0x000fc80000010100 */
[----:B------:R-:W-:Y:S01]  /*80c0*/  FFMA.FTZ R111, R111, R157, 1 ;  /* 0x3f8000006f6f7423 */ /* 0x000fe2000001009d */
[----:B------:R-:W-:-:S03]  /*80d0*/  FMUL.FTZ R157, R122, -1.4426950216293334961 ;  /* 0xbfb8aa3b7a9d7820 */ /* 0x000fc60000410000 */
[----:B------:R-:W-:Y:S01]  /*80e0*/  FMUL.FTZ R60, R60, R111 ;  /* 0x0000006f3c3c7220 */ /* 0x000fe20000410000 */
[----:B------:R-:W-:Y:S02]  /*80f0*/  FFMA.FTZ R111, R81, R2, R79 ;  /* 0x00000002516f7223 */ /* 0x000fe4000001004f */
[----:B------:R-:W0:Y:S02]  /*8100*/  MUFU.EX2 R157, R157 ;  /* 0x0000009d009d7308 */ /* 0x000e240000000800 */
[----:B0-----:R-:W-:-:S06]  /*8110*/  FADD.FTZ R159, R157, 1 ;  /* 0x3f8000009d9f7421 */ /* 0x001fcc0000010000 */
[----:B------:R-:W0:Y:S02]  /*8120*/  MUFU.RCP R159, R159 ;  /* 0x0000009f009f7308 */ /* 0x000e240000001000 */
[C---:B0-----:R-:W-:Y:S01]  /*8130*/  FADD.FTZ R163, -R159.reuse, 1 ;  /* 0x3f8000009fa37421 */ /* 0x041fe20000010100 */
[----:B------:R-:W-:Y:S01]  /*8140*/  FMUL.FTZ R62, R159, R62 ;  /* 0x0000003e9f3e7220 */ /* 0x000fe20000410000 */
[----:B------:R-:W-:Y:S02]  /*8150*/  FADD.FTZ R159, R64, -UR24 ;  /* 0x80000018409f7e21 */ /* 0x000fe40008010000 */
        /* <DEDUP_REMOVED lines=8> */
[C---:B0-----:R-:W-:Y:S01]  /*81e0*/  FMUL.FTZ R135, R157.reuse, R63 ;  /* 0x0000003f9d877220 */ /* 0x041fe20000410000 */
[----:B------:R-:W-:-:S04]  /*81f0*/  FADD.FTZ R63, -R157, 1 ;  /* 0x3f8000009d3f7421 */ /* 0x000fc80000010100 */
[----:B------:R-:W-:Y:S01]  /*8200*/  FFMA.FTZ R64, R156, R63, 1 ;  /* 0x3f8000009c407423 */ /* 0x000fe2000001003f */
[----:B------:R-:W-:Y:S01]  /*8210*/  FMUL.FTZ R63, R159, UR25 ;  /* 0x000000199f3f7c20 */ /* 0x000fe20008410000 */
[----:B------:R-:W-:Y:S02]  /*8220*/  FADD.FTZ R156, R65, -UR24 ;  /* 0x80000018419c7e21 */ /* 0x000fe40008010000 */
        /* <DEDUP_REMOVED lines=11> */
[----:B------:R-:W-:Y:S01]  /*82e0*/  FFMA.FTZ R156, R81, R134, R79 ;  /* 0x00000086519c7223 */ /* 0x000fe2000001004f */
[----:B------:R-:W-:-:S03]  /*82f0*/  FFMA.FTZ R66, R80, R9, R78 ;  /* 0x0000000950427223 */ /* 0x000fc6000001004e */
[----:B------:R-:W-:-:S06]  /*8300*/  FMUL.FTZ R157, R156, -1.4426950216293334961 ;  /* 0xbfb8aa3b9c9d7820 */ /* 0x000fcc0000410000 */
[----:B------:R-:W0:Y:S02]  /*8310*/  MUFU.EX2 R157, R157 ;  /* 0x0000009d009d7308 */ /* 0x000e240000000800 */
[----:B0-----:R-:W-:-:S06]  /*8320*/  FADD.FTZ R159, R157, 1 ;  /* 0x3f8000009d9f7421 */ /* 0x001fcc0000010000 */
        /* <DEDUP_REMOVED lines=125> */
[----:B------:R-:W-:Y:S02]  /*8b00*/  FMUL.FTZ R163, R66, -1.4426950216293334961 ;  /* 0xbfb8aa3b42a37820 */ /* 0x000fe40000410000 */
[----:B------:R-:W-:Y:S01]  /*8b10*/  FFMA.FTZ R111, R111, R150, 1 ;  /* 0x3f8000006f6f7423 */ /* 0x000fe20000010096 */
[----:B------:R-:W-:-:S03]  /*8b20*/  FFMA.FTZ R150, R80, R5, R78 ;  /* 0x0000000550967223 */ /* 0x000fc6000001004e */
[----:B------:R-:W-:Y:S01]  /*8b30*/  MUFU.EX2 R163, R163 ;  /* 0x000000a300a37308 */ /* 0x000fe20000000800 */
[----:B------:R-:W-:Y:S01]  /*8b40*/  FMUL.FTZ R154, R150, -1.4426950216293334961 ;  /* 0xbfb8aa3b969a7820 */ /* 0x000fe20000410000 */
[----:B------:R-:W-:-:S05]  /*8b50*/  FMUL.FTZ R4, R4, R111 ;  /* 0x0000006f04047220 */ /* 0x000fca0000410000 */
[----:B------:R-:W0:Y:S02]  /*8b60*/  MUFU.EX2 R154, R154 ;  /* 0x0000009a009a7308 */ /* 0x000e240000000800 */
[----:B0-----:R-:W-:-:S06]  /*8b70*/  FADD.FTZ R159, R154, 1 ;  /* 0x3f8000009a9f7421 */ /* 0x001fcc0000010000 */
        /* <DEDUP_REMOVED lines=8> */
[----:B0-----:R-:W-:Y:S01]  /*8c00*/  FADD.FTZ R154, R135, 1 ;  /* 0x3f800000879a7421 */ /* 0x001fe20000010000 */
[----:B------:R-:W-:-:S03]  /*8c10*/  FADD.FTZ R135, R163, 1 ;  /* 0x3f800000a3877421 */ /* 0x000fc60000010000 */
[----:B------:R-:W0:Y:S08]  /*8c20*/  MUFU.RCP R159, R154 ;  /* 0x0000009a009f7308 */ /* 0x000e300000001000 */
[----:B------:R-:W1:Y:S01]  /*8c30*/  MUFU.RCP R154, R135 ;  /* 0x00000087009a7308 */ /* 0x000e620000001000 */
[C---:B0-----:R-:W-:Y:S01]  /*8c40*/  FMUL.FTZ R8, R159.reuse, R8 ;  /* 0x000000089f087220 */ /* 0x041fe20000410000 */
[----:B------:R-:W-:-:S04]  /*8c50*/  FADD.FTZ R159, -R159, 1 ;  /* 0x3f8000009f9f7421 */ /* 0x000fc80000010100 */
[----:B------:R-:W-:Y:S01]  /*8c60*/  FFMA.FTZ R109, R109, R159, 1 ;  /* 0x3f8000006d6d7423 */ /* 0x000fe2000001009f */
[C---:B-1----:R-:W-:Y:S01]  /*8c70*/  FADD.FTZ R159, -R154.reuse, 1 ;  /* 0x3f8000009a9f7421 */ /* 0x042fe20000010100 */
[----:B------:R-:W-:Y:S02]  /*8c80*/  FMUL.FTZ R11, R154, R11 ;  /* 0x0000000b9a0b7220 */ /* 0x000fe40000410000 */
[----:B------:R-:W-:Y:S01]  /*8c90*/  FMUL.FTZ R8, R8, R109 ;  /* 0x0000006d08087220 */ /* 0x000fe20000410000 */
[----:B------:R-:W-:Y:S01]  /*8ca0*/  FMUL.FTZ R109, R80, R36 ;  /* 0x00000024506d7220 */ /* 0x000fe20000410000 */
[----:B------:R-:W-:Y:S01]  /*8cb0*/  FFMA.FTZ R66, R66, R159, 1 ;  /* 0x3f80000042427423 */ /* 0x000fe2000001009f */
[----:B------:R-:W-:-:S03]  /*8cc0*/  FFMA.FTZ R159, R81, R10, R79 ;  /* 0x0000000a519f7223 */ /* 0x000fc6000001004f */
[----:B------:R-:W-:Y:S01]  /*8cd0*/  FMUL.FTZ R11, R11, R66 ;  /* 0x000000420b0b7220 */ /* 0x000fe20000410000 */
[----:B------:R-:W-:Y:S01]  /*8ce0*/  FMUL.FTZ R154, R159, -1.4426950216293334961 ;  /* 0xbfb8aa3b9f9a7820 */ /* 0x000fe20000410000 */
[----:B------:R-:W-:-:S04]  /*8cf0*/  FFMA.FTZ R66, R23, R28, RZ ;  /* 0x0000001c17427223 */ /* 0x000fc800000100ff */
[----:B------:R-:W-:Y:S01]  /*8d00*/  FFMA.FTZ R66, R27, R36, R66 ;  /* 0x000000241b427223 */ /* 0x000fe20000010042 */
[----:B------:R-:W0:Y:S03]  /*8d10*/  MUFU.EX2 R154, R154 ;  /* 0x0000009a009a7308 */ /* 0x000e260000000800 */
[----:B------:R-:W-:-:S04]  /*8d20*/  FFMA.FTZ R66, R33, R37, R66 ;  /* 0x0000002521427223 */ /* 0x000fc80000010042 */
[----:B------:R-:W-:-:S04]  /*8d30*/  FFMA.FTZ R66, R31, R77, R66 ;  /* 0x0000004d1f427223 */ /* 0x000fc80000010042 */
[----:B------:R-:W-:Y:S01]  /*8d40*/  FFMA.FTZ R66, R29, R91, R66 ;  /* 0x0000005b1d427223 */ /* 0x000fe20000010042 */
[----:B0-----:R-:W-:-:S03]  /*8d50*/  FADD.FTZ R156, R154, 1 ;  /* 0x3f8000009a9c7421 */ /* 0x001fc60000010000 */
[----:B------:R-:W-:Y:S01]  /*8d60*/  FFMA.FTZ R66, R123, R95, R66 ;  /* 0x0000005f7b427223 */ /* 0x000fe20000010042 */
[----:B------:R-:W0:Y:S03]  /*8d70*/  MUFU.RCP R135, R156 ;  /* 0x0000009c00877308 */ /* 0x000e260000001000 */
[----:B------:R-:W-:-:S04]  /*8d80*/  FFMA.FTZ R66, R147, R97, R66 ;  /* 0x0000006193427223 */ /* 0x000fc80000010042 */
[----:B------:R-:W-:-:S04]  /*8d90*/  FFMA.FTZ R66, R145, R99, R66 ;  /* 0x0000006391427223 */ /* 0x000fc80000010042 */
[----:B------:R-:W-:-:S04]  /*8da0*/  FFMA.FTZ R66, R143, R85, R66 ;  /* 0x000000558f427223 */ /* 0x000fc80000010042 */
[----:B------:R-:W-:-:S04]  /*8db0*/  FFMA.FTZ R66, R141, R103, R66 ;  /* 0x000000678d427223 */ /* 0x000fc80000010042 */
[----:B------:R-:W-:Y:S01]  /*8dc0*/  FFMA.FTZ R66, R87, R43, R66 ;  /* 0x0000002b57427223 */ /* 0x000fe20000010042 */
[C---:B0-----:R-:W-:Y:S01]  /*8dd0*/  FMUL.FTZ R12, R135.reuse, R12 ;  /* 0x0000000c870c7220 */ /* 0x041fe20000410000 */
[----:B------:R-:W-:Y:S02]  /*8de0*/  FADD.FTZ R135, -R135, 1 ;  /* 0x3f80000087877421 */ /* 0x000fe40000010100 */
[----:B------:R-:W-:Y:S02]  /*8df0*/  FFMA.FTZ R66, R137, R45, R66 ;  /* 0x0000002d89427223 */ /* 0x000fe40000010042 */
[----:B------:R-:W-:Y:S01]  /*8e00*/  FFMA.FTZ R159, R159, R135, 1 ;  /* 0x3f8000009f9f7423 */ /* 0x000fe20000010087 */
[----:B------:R-:W-:Y:S01]  /*8e10*/  FMUL.FTZ R135, R14, UR25 ;  /* 0x000000190e877c20 */ /* 0x000fe20008410000 */
[----:B------:R-:W-:Y:S02]  /*8e20*/  FFMA.FTZ R66, R93, R47, R66 ;  /* 0x0000002f5d427223 */ /* 0x000fe40000010042 */
[----:B------:R-:W-:Y:S01]  /*8e30*/  FMUL.FTZ R12, R12, R159 ;  /* 0x0000009f0c0c7220 */ /* 0x000fe20000410000 */
[----:B------:R-:W-:Y:S01]  /*8e40*/  FFMA.FTZ R136, R80, R135, R78 ;  /* 0x0000008750887223 */ /* 0x000fe2000001004e */
[----:B------:R-:W-:-:S03]  /*8e50*/  FFMA.FTZ R66, R133, R49, R66 ;  /* 0x0000003185427223 */ /* 0x000fc60000010042 */
[----:B------:R-:W-:Y:S01]  /*8e60*/  FMUL.FTZ R163, R136, -1.4426950216293334961 ;  /* 0xbfb8aa3b88a37820 */ /* 0x000fe20000410000 */
[----:B------:R-:W-:-:S04]  /*8e70*/  FFMA.FTZ R66, R131, R51, R66 ;  /* 0x0000003383427223 */ /* 0x000fc80000010042 */
[----:B------:R-:W-:Y:S01]  /*8e80*/  FFMA.FTZ R66, R129, R53, R66 ;  /* 0x0000003581427223 */ /* 0x000fe20000010042 */
[----:B------:R-:W0:Y:S03]  /*8e90*/  MUFU.EX2 R163, R163 ;  /* 0x000000a300a37308 */ /* 0x000e260000000800 */
[----:B------:R-:W-:-:S04]  /*8ea0*/  FFMA.FTZ R66, R127, R55, R66 ;  /* 0x000000377f427223 */ /* 0x000fc80000010042 */
        /* <DEDUP_REMOVED lines=8> */
[----:B------:R-:W-:-:S04]  /*8f30*/  FFMA.FTZ R66, R71, R40, R66 ;  /* 0x0000002847427223 */ /* 0x000fc80000010042 */
[----:B------:R-:W-:Y:S01]  /*8f40*/  FFMA.FTZ R66, R155, R115, R66 ;  /* 0x000000739b427223 */ /* 0x000fe20000010042 */
[C---:B0-----:R-:W-:Y:S01]  /*8f50*/  FADD.FTZ R14, -R154.reuse, 1 ;  /* 0x3f8000009a0e7421 */ /* 0x041fe20000010100 */
[----:B------:R-:W-:Y:S02]  /*8f60*/  FMUL.FTZ R15, R154, R15 ;  /* 0x0000000f9a0f7220 */ /* 0x000fe40000410000 */
[----:B------:R-:W-:Y:S01]  /*8f70*/  FFMA.FTZ R66, R117, R119, R66 ;  /* 0x0000007775427223 */ /* 0x000fe20000010042 */
[----:B------:R-:W-:Y:S01]  /*8f80*/  FFMA.FTZ R136, R136, R14, 1 ;  /* 0x3f80000088887423 */ /* 0x000fe2000001000e */
[----:B------:R-:W-:Y:S02]  /*8f90*/  FMUL.FTZ R14, R13, UR25 ;  /* 0x000000190d0e7c20 */ /* 0x000fe40008410000 */
[----:B------:R-:W-:Y:S01]  /*8fa0*/  FFMA.FTZ R66, R121, R3, R66 ;  /* 0x0000000379427223 */ /* 0x000fe20000010042 */
[----:B------:R-:W-:Y:S01]  /*8fb0*/  FMUL.FTZ R15, R15, R136 ;  /* 0x000000880f0f7220 */ /* 0x000fe20000410000 */
[----:B------:R-:W-:-:S02]  /*8fc0*/  FFMA.FTZ R13, R81, R14, R79 ;  /* 0x0000000e510d7223 */ /* 0x000fc4000001004f */
[----:B------:R-:W-:Y:S02]  /*8fd0*/  FFMA.FTZ R66, R5, R7, R66 ;  /* 0x0000000705427223 */ /* 0x000fe40000010042 */
[----:B------:R-:W-:Y:S02]  /*8fe0*/  FMUL.FTZ R151, R13, -1.4426950216293334961 ;  /* 0xbfb8aa3b0d977820 */ /* 0x000fe40000410000 */
[----:B------:R-:W-:-:S04]  /*8ff0*/  FFMA.FTZ R66, R9, R11, R66 ;  /* 0x0000000b09427223 */ /* 0x000fc80000010042 */
[----:B------:R-:W-:Y:S01]  /*9000*/  FFMA.FTZ R66, R135, R15, R66 ;  /* 0x0000000f87427223 */ /* 0x000fe20000010042 */
        /* <DEDUP_REMOVED lines=9> */
[----:B------:R-:W-:Y:S01]  /*90a0*/  FFMA.FTZ R70, R80, R13, R78 ;  /* 0x0000000d50467223 */ /* 0x000fe2000001004e */
[----:B------:R-:W-:-:S03]  /*90b0*/  FADD.FTZ R17, RZ, R28 ;  /* 0x0000001cff117221 */ /* 0x000fc60000010000 */
[----:B------:R-:W-:-:S06]  /*90c0*/  FMUL.FTZ R154, R70, -1.4426950216293334961 ;  /* 0xbfb8aa3b469a7820 */ /* 0x000fcc0000410000 */
[----:B------:R-:W0:Y:S02]  /*90d0*/  MUFU.EX2 R154, R154 ;  /* 0x0000009a009a7308 */ /* 0x000e240000000800 */
[----:B0-----:R-:W-:-:S04]  /*90e0*/  FADD.FTZ R163, R154, 1 ;  /* 0x3f8000009aa37421 */ /* 0x001fc80000010000 */
[----:B------:R-:W0:Y:S02]  /*90f0*/  MUFU.RCP R156, R163 ;  /* 0x000000a3009c7308 */ /* 0x000e240000001000 */
[C---:B0-----:R-:W-:Y:S01]  /*9100*/  FADD.FTZ R151, -R156.reuse, 1 ;  /* 0x3f8000009c977421 */ /* 0x041fe20000010100 */
[----:B------:R-:W-:-:S03]  /*9110*/  FMUL.FTZ R21, R156, R21 ;  /* 0x000000159c157220 */ /* 0x000fc60000410000 */
[----:B------:R-:W-:Y:S01]  /*9120*/  FFMA.FTZ R70, R70, R151, 1 ;  /* 0x3f80000046467423 */ /* 0x000fe20000010097 */
[----:B------:R-:W-:-:S03]  /*9130*/  FFMA.FTZ R151, R81, R18, R79 ;  /* 0x0000001251977223 */ /* 0x000fc6000001004f */
[----:B------:R-:W-:Y:S01]  /*9140*/  FMUL.FTZ R21, R21, R70 ;  /* 0x0000004615157220 */ /* 0x000fe20000410000 */
[----:B------:R-:W-:Y:S01]  /*9150*/  FMUL.FTZ R153, R151, -1.4426950216293334961 ;  /* 0xbfb8aa3b97997820 */ /* 0x000fe20000410000 */
[----:B------:R-:W-:Y:S01]  /*9160*/  FADD.FTZ R70, R17, R36 ;  /* 0x0000002411467221 */ /* 0x000fe20000010000 */
[----:B------:R-:W-:Y:S01]  /*9170*/  FFMA.FTZ R17, R24, R35, RZ ;  /* 0x0000002318117223 */ /* 0x000fe200000100ff */
[----:B------:R-:W-:Y:S02]  /*9180*/  FFMA.FTZ R66, R13, R21, R66 ;  /* 0x000000150d427223 */ /* 0x000fe40000010042 */
[----:B------:R-:W-:Y:S01]  /*9190*/  FADD.FTZ R70, R70, R37 ;  /* 0x0000002546467221 */ /* 0x000fe20000010000 */
[----:B------:R-:W0:Y:S01]  /*91a0*/  MUFU.EX2 R153, R153 ;  /* 0x0000009900997308 */ /* 0x000e220000000800 */
[----:B------:R-:W-:Y:S02]  /*91b0*/  FFMA.FTZ R17, R30, R39, R17 ;  /* 0x000000271e117223 */ /* 0x000fe40000010011 */
[----:B------:R-:W-:-:S02]  /*91c0*/  FADD.FTZ R70, R70, R77 ;  /* 0x0000004d46467221 */ /* 0x000fc40000010000 */
[----:B------:R-:W-:Y:S02]  /*91d0*/  FFMA.FTZ R17, R34, R89, R17 ;  /* 0x0000005922117223 */ /* 0x000fe40000010011 */
[----:B------:R-:W-:Y:S02]  /*91e0*/  FADD.FTZ R70, R70, R91 ;  /* 0x0000005b46467221 */ /* 0x000fe40000010000 */
[----:B------:R-:W-:Y:S02]  /*91f0*/  FFMA.FTZ R17, R32, R92, R17 ;  /* 0x0000005c20117223 */ /* 0x000fe40000010011 */
[----:B------:R-:W-:Y:S02]  /*9200*/  FADD.FTZ R70, R70, R95 ;  /* 0x0000005f46467221 */ /* 0x000fe40000010000 */
[----:B------:R-:W-:Y:S01]  /*9210*/  FFMA.FTZ R17, R146, R94, R17 ;  /* 0x0000005e92117223 */ /* 0x000fe20000010011 */
[----:B0-----:R-:W-:Y:S01]  /*9220*/  FADD.FTZ R156, R153, 1 ;  /* 0x3f800000999c7421 */ /* 0x001fe20000010000 */
[----:B------:R-:W-:-:S02]  /*9230*/  FADD.FTZ R70, R70, R97 ;  /* 0x0000006146467221 */ /* 0x000fc40000010000 */
[----:B------:R-:W-:Y:S01]  /*9240*/  FFMA.FTZ R17, R144, R96, R17 ;  /* 0x0000006090117223 */ /* 0x000fe20000010011 */
[----:B------:R-:W0:Y:S01]  /*9250*/  MUFU.RCP R163, R156 ;  /* 0x0000009c00a37308 */ /* 0x000e220000001000 */
[----:B------:R-:W-:Y:S02]  /*9260*/  FADD.FTZ R70, R70, R99 ;  /* 0x0000006346467221 */ /* 0x000fe40000010000 */
[----:B------:R-:W-:Y:S02]  /*9270*/  FFMA.FTZ R17, R152, R98, R17 ;  /* 0x0000006298117223 */ /* 0x000fe40000010011 */
[----:B------:R-:W-:Y:S02]  /*9280*/  FADD.FTZ R70, R70, R85 ;  /* 0x0000005546467221 */ /* 0x000fe40000010000 */
[----:B------:R-:W-:Y:S02]  /*9290*/  FFMA.FTZ R17, R142, R100, R17 ;  /* 0x000000648e117223 */ /* 0x000fe40000010011 */
[----:B------:R-:W-:-:S02]  /*92a0*/  FADD.FTZ R70, R70, R103 ;  /* 0x0000006746467221 */ /* 0x000fc40000010000 */
[----:B------:R-:W-:Y:S02]  /*92b0*/  FFMA.FTZ R17, R140, R102, R17 ;  /* 0x000000668c117223 */ /* 0x000fe40000010011 */
[----:B------:R-:W-:Y:S02]  /*92c0*/  FADD.FTZ R70, R70, R43 ;  /* 0x0000002b46467221 */ /* 0x000fe40000010000 */
[----:B------:R-:W-:Y:S02]  /*92d0*/  FFMA.FTZ R17, R86, R104, R17 ;  /* 0x0000006856117223 */ /* 0x000fe40000010011 */
[----:B------:R-:W-:Y:S01]  /*92e0*/  FADD.FTZ R70, R70, R45 ;  /* 0x0000002d46467221 */ /* 0x000fe20000010000 */
[C---:B0-----:R-:W-:Y:S01]  /*92f0*/  FADD.FTZ R154, -R163.reuse, 1 ;  /* 0x3f800000a39a7421 */ /* 0x041fe20000010100 */
[----:B------:R-:W-:Y:S01]  /*9300*/  FMUL.FTZ R20, R163, R20 ;  /* 0x00000014a3147220 */ /* 0x000fe20000410000 */
[----:B------:R-:W-:Y:S01]  /*9310*/  FFMA.FTZ R17, R38, R44, R17 ;  /* 0x0000002c26117223 */ /* 0x000fe20000010011 */
[----:B------:R-:W-:Y:S01]  /*9320*/  FADD.FTZ R70, R70, R47 ;  /* 0x0000002f46467221 */ /* 0x000fe20000010000 */
[----:B------:R-:W-:Y:S01]  /*9330*/  FFMA.FTZ R151, R151, R154, 1 ;  /* 0x3f80000097977423 */ /* 0x000fe2000001009a */
[----:B------:R-:W-:Y:S01]  /*9340*/  FFMA.FTZ R154, R80, R19, R78 ;  /* 0x00000013509a7223 */ /* 0x000fe2000001004e */
[----:B------:R-:W-:Y:S01]  /*9350*/  FFMA.FTZ R17, R90, R46, R17 ;  /* 0x0000002e5a117223 */ /* 0x000fe20000010011 */
[----:B------:R-:W-:Y:S01]  /*9360*/  FADD.FTZ R70, R70, R49 ;  /* 0x0000003146467221 */ /* 0x000fe20000010000 */
[----:B------:R-:W-:Y:S01]  /*9370*/  FMUL.FTZ R20, R20, R151 ;  /* 0x0000009714147220 */ /* 0x000fe20000410000 */
[----:B------:R-:W-:Y:S01]  /*9380*/  FMUL.FTZ R163, R154, -1.4426950216293334961 ;  /* 0xbfb8aa3b9aa37820 */ /* 0x000fe20000410000 */
[----:B------:R-:W-:Y:S01]  /*9390*/  FFMA.FTZ R17, R132, R48, R17 ;  /* 0x0000003084117223 */ /* 0x000fe20000010011 */
[----:B------:R-:W-:-:S03]  /*93a0*/  FADD.FTZ R70, R70, R51 ;  /* 0x0000003346467221 */ /* 0x000fc60000010000 */
[----:B------:R-:W-:Y:S01]  /*93b0*/  FFMA.FTZ R17, R130, R50, R17 ;  /* 0x0000003282117223 */ /* 0x000fe20000010011 */
[----:B------:R-:W0:Y:S01]  /*93c0*/  MUFU.EX2 R163, R163 ;  /* 0x000000a300a37308 */ /* 0x000e220000000800 */
[----:B------:R-:W-:Y:S02]  /*93d0*/  FADD.FTZ R70, R70, R53 ;  /* 0x0000003546467221 */ /* 0x000fe40000010000 */
[----:B------:R-:W-:Y:S02]  /*93e0*/  FFMA.FTZ R17, R128, R52, R17 ;  /* 0x0000003480117223 */ /* 0x000fe40000010011 */
[----:B------:R-:W-:Y:S02]  /*93f0*/  FADD.FTZ R70, R70, R55 ;  /* 0x0000003746467221 */ /* 0x000fe40000010000 */
[----:B------:R-:W-:Y:S02]  /*9400*/  FFMA.FTZ R17, R126, R54, R17 ;  /* 0x000000367e117223 */ /* 0x000fe40000010011 */
[----:B------:R-:W-:-:S02]  /*9410*/  FADD.FTZ R70, R70, R57 ;  /* 0x0000003946467221 */ /* 0x000fc40000010000 */
        /* <DEDUP_REMOVED lines=13> */
[----:B------:R-:W-:Y:S02]  /*94f0*/  FFMA.FTZ R41, R81, R22, R79 ;  /* 0x0000001651297223 */ /* 0x000fe4000001004f */
[----:B------:R-:W-:Y:S01]  /*9500*/  FFMA.FTZ R17, R114, R118, R17 ;  /* 0x0000007672117223 */ /* 0x000fe20000010011 */
[----:B------:R-:W-:Y:S01]  /*9510*/  FMUL.FTZ R25, R25, R154 ;  /* 0x0000009a19197220 */ /* 0x000fe20000410000 */
[----:B------:R-:W-:-:S02]  /*9520*/  FMUL.FTZ R0, R41, -1.4426950216293334961 ;  /* 0xbfb8aa3b29007820 */ /* 0x000fc40000410000 */
[----:B------:R-:W-:-:S04]  /*9530*/  FFMA.FTZ R17, R120, R76, R17 ;  /* 0x0000004c78117223 */ /* 0x000fc80000010011 */
[----:B------:R-:W0:Y:S01]  /*9540*/  MUFU.EX2 R0, R0 ;  /* 0x0000000000007308 */ /* 0x000e220000000800 */
[----:B------:R-:W-:-:S04]  /*9550*/  FFMA.FTZ R17, R2, R4, R17 ;  /* 0x0000000402117223 */ /* 0x000fc80000010011 */
[----:B------:R-:W-:-:S04]  /*9560*/  FFMA.FTZ R17, R6, R8, R17 ;  /* 0x0000000806117223 */ /* 0x000fc80000010011 */
[----:B------:R-:W-:-:S04]  /*9570*/  FFMA.FTZ R17, R10, R12, R17 ;  /* 0x0000000c0a117223 */ /* 0x000fc80000010011 */
[----:B------:R-:W-:Y:S01]  /*9580*/  FFMA.FTZ R17, R14, R16, R17 ;  /* 0x000000100e117223 */ /* 0x000fe20000010011 */
[----:B0-----:R-:W-:Y:S01]  /*9590*/  FADD.FTZ R156, R0, 1 ;  /* 0x3f800000009c7421 */ /* 0x001fe20000010000 */
[----:B------:R-:W-:Y:S02]  /*95a0*/  FMUL.FTZ R0, R80, R28 ;  /* 0x0000001c50007220 */ /* 0x000fe40000410000 */
[----:B------:R-:W-:Y:S01]  /*95b0*/  FFMA.FTZ R17, R18, R20, R17 ;  /* 0x0000001412117223 */ /* 0x000fe20000010011 */
[----:B------:R-:W0:Y:S01]  /*95c0*/  MUFU.RCP R153, R156 ;  /* 0x0000009c00997308 */ /* 0x000e220000001000 */
[----:B------:R-:W-:Y:S01]  /*95d0*/  FFMA.FTZ R23, R23, R0, RZ ;  /* 0x0000000017177223 */ /* 0x000fe200000100ff */
[----:B------:R-:W-:Y:S01]  /*95e0*/  FADD.FTZ R28, RZ, R0 ;  /* 0x00000000ff1c7221 */ /* 0x000fe20000010000 */
[C---:B0-----:R-:W-:Y:S01]  /*95f0*/  FMUL.FTZ R26, R153.reuse, R26 ;  /* 0x0000001a991a7220 */ /* 0x041fe20000410000 */
[----:B------:R-:W-:-:S04]  /*9600*/  FADD.FTZ R153, -R153, 1 ;  /* 0x3f80000099997421 */ /* 0x000fc80000010100 */
[----:B------:R-:W-:-:S04]  /*9610*/  FFMA.FTZ R41, R41, R153, 1 ;  /* 0x3f80000029297423 */ /* 0x000fc80000010099 */
[----:B------:R-:W-:Y:S01]  /*9620*/  FMUL.FTZ R26, R26, R41 ;  /* 0x000000291a1a7220 */ /* 0x000fe20000410000 */
[----:B------:R-:W-:-:S04]  /*9630*/  FMUL.FTZ R41, R81, R35 ;  /* 0x0000002351297220 */ /* 0x000fc80000410000 */
[----:B------:R-:W-:Y:S01]  /*9640*/  FFMA.FTZ R0, R24, R41, R23 ;  /* 0x0000002918007223 */ /* 0x000fe20000010017 */
[----:B------:R-:W-:Y:S01]  /*9650*/  FADD.FTZ R28, R41, R28 ;  /* 0x0000001c291c7221 */ /* 0x000fe20000010000 */
[----:B------:R-:W-:Y:S02]  /*9660*/  FMUL.FTZ R23, R81, R39 ;  /* 0x0000002751177220 */ /* 0x000fe40000410000 */
[----:B------:R-:W-:Y:S01]  /*9670*/  FFMA.FTZ R36, R27, R109, R0 ;  /* 0x0000006d1b247223 */ /* 0x000fe20000010000 */
[----:B------:R-:W-:Y:S01]  /*9680*/  FADD.FTZ R28, R28, R109 ;  /* 0x0000006d1c1c7221 */ /* 0x000fe20000010000 */
[----:B------:R-:W-:Y:S01]  /*9690*/  FMUL.FTZ R27, R80, R37 ;  /* 0x00000025501b7220 */ /* 0x000fe20000410000 */
[----:B------:R-:W-:Y:S01]  /*96a0*/  FADD.FTZ R0, RZ, R35 ;  /* 0x00000023ff007221 */ /* 0x000fe20000010000 */
        /* <DEDUP_REMOVED lines=74> */
[----:B------:R-:W-:-:S02]  /*9b50*/  FMUL.FTZ R23, R81, R46 ;  /* 0x0000002e51177220 */ /* 0x000fc40000410000 */
        /* <DEDUP_REMOVED lines=113> */
[----:B------:R-:W-:Y:S01]  /*a270*/  FADD.FTZ R40, R40, R11 ;  /* 0x0000000b28287221 */ /* 0x000fe20000010000 */
[----:B------:R-:W-:Y:S01]  /*a280*/  FADD.FTZ R157, R157, R8 ;  /* 0x000000089d9d7221 */ /* 0x000fe20000010000 */
        /* <DEDUP_REMOVED lines=33> */
[----:B------:R-:W-:-:S03]  /*a4a0*/  FADD.FTZ R28, R28, R3 ;  /* 0x000000031c1c7221 */ /* 0x000fc60000010000 */
[C---:B------:R-:W-:Y:S01]  /*a4b0*/  FFMA.FTZ R3, R22.reuse, R5, R7 ;  /* 0x0000000516037223 */ /* 0x040fe20000010007 */
[----:B------:R-:W-:Y:S01]  /*a4c0*/  FADD.FTZ R34, R5, R28 ;  /* 0x0000001c05227221 */ /* 0x000fe20000010000 */
[----:B------:R-:W-:Y:S01]  /*a4d0*/  FFMA.FTZ R5, R22, R26, R17 ;  /* 0x0000001a16057223 */ /* 0x000fe20000010011 */
[----:B------:R-:W-:-:S07]  /*a4e0*/  FADD.FTZ R7, R157, R26 ;  /* 0x0000001a9d077221 */ /* 0x000fce0000010000 */
.L_x_1416:
[----:B------:R-:W0:Y:S01]  /*a4f0*/  SHFL.DOWN PT, R0, R3, 0x1, 0x1f ;  /* 0x08201f0003007f89 */ /* 0x000e2200000e0000 */
[C---:B------:R-:W-:Y:S01]  /*a500*/  ISETP.GT.AND P0, PT, R164.reuse, 0x1e, PT ;  /* 0x0000001ea400780c */ /* 0x040fe20003f04270 */
[----:B------:R-:W-:Y:S01]  /*a510*/  BSSY.RECONVERGENT B0, `(.L_x_1417) ;  /* 0x0000026000007945 */ /* 0x000fe20003800200 */
[C---:B------:R-:W-:Y:S01]  /*a520*/  ISETP.GT.AND P2, PT, R164.reuse, 0xf, PT ;  /* 0x0000000fa400780c */ /* 0x040fe20003f44270 */
[----:B------:R-:W1:Y:S01]  /*a530*/  SHFL.DOWN PT, R2, R34, 0x1, 0x1f ;  /* 0x08201f0022027f89 */ /* 0x000e6200000e0000 */
[----:B------:R-:W-:Y:S02]  /*a540*/  ISETP.GT.AND P1, PT, R164, 0x17, PT ;  /* 0x00000017a400780c */ /* 0x000fe40003f24270 */
        /* <DEDUP_REMOVED lines=34> */
.L_x_1418:
[----:B------:R-:W-:Y:S05]  /*a770*/  BSYNC.RECONVERGENT B0 ;  /* 0x0000000000007941 */ /* 0x000fea0003800200 */
.L_x_1417:
[----:B------:R-:W-:Y:S06]  /*a780*/  BAR.SYNC.DEFER_BLOCKING 0x0 ;  /* 0x0000000000007b1d */ /* 0x000fec0000010000 */
[----:B------:R-:W-:Y:S04]  /*a790*/  BSSY.RECONVERGENT B0, `(.L_x_1419) ;  /* 0x0000021000007945 */ /* 0x000fe80003800200 */
[----:B------:R-:W-:Y:S05]  /*a7a0*/  @P0 BRA `(.L_x_1420) ;  /* 0x00000000007c0947 */ /* 0x000fea0003800000 */
[----:B------:R-:W4:Y:S01]  /*a7b0*/  S2UR UR7, SR_CgaCtaId ;  /* 0x00000000000779c3 */ /* 0x000f220000008800 */
[----:B------:R-:W-:Y:S02]  /*a7c0*/  UMOV UR6, 0x400 ;  /* 0x0000040000067882 */ /* 0x000fe40000000000 */
[----:B----4-:R-:W-:-:S09]  /*a7d0*/  ULEA UR6, UR7, UR6, 0x18 ;  /* 0x0000000607067291 */ /* 0x010fd2000f8ec0ff */
[----:B-1----:R-:W1:Y:S04]  /*a7e0*/  LDS.64 R12, [UR6+0x18] ;  /* 0x00001806ff0c7984 */ /* 0x002e680008000a00 */
[----:B------:R-:W4:Y:S04]  /*a7f0*/  LDS.128 R16, [UR6+0x20] ;  /* 0x00002006ff107984 */ /* 0x000f280008000c00 */
[----:B------:R-:W5:Y:S04]  /*a800*/  LDS.128 R20, [UR6+0x30] ;  /* 0x00003006ff147984 */ /* 0x000f680008000c00 */
[----:B------:R-:W0:Y:S04]  /*a810*/  LDS.128 R24, [UR6+0x40] ;  /* 0x00004006ff187984 */ /* 0x000e280008000c00 */
[----:B------:R-:W0:Y:S04]  /*a820*/  LDS.128 R28, [UR6+0x50] ;  /* 0x00005006ff1c7984 */ /* 0x000e280008000c00 */
[----:B--2---:R-:W2:Y:S01]  /*a830*/  LDS.128 R8, [UR6+0x60] ;  /* 0x00006006ff087984 */ /* 0x004ea20008000c00 */
[----:B-1----:R-:W-:Y:S01]  /*a840*/  FADD.FTZ R15, R2, R12 ;  /* 0x0000000c020f7221 */ /* 0x002fe20000010000 */
[----:B---3--:R-:W-:-:S03]  /*a850*/  FADD.FTZ R0, R3, R13 ;  /* 0x0000000d03007221 */ /* 0x008fc60000010000 */
        /* <DEDUP_REMOVED lines=16> */
[----:B--2---:R-:W-:Y:S01]  /*a960*/  FADD.FTZ R15, R15, R8 ;  /* 0x000000080f0f7221 */ /* 0x004fe20000010000 */
[----:B------:R-:W-:-:S03]  /*a970*/  FADD.FTZ R0, R0, R9 ;  /* 0x0000000900007221 */ /* 0x000fc60000010000 */
[----:B------:R-:W-:Y:S01]  /*a980*/  FADD.FTZ R2, R15, R10 ;  /* 0x0000000a0f027221 */ /* 0x000fe20000010000 */
[----:B------:R-:W-:-:S07]  /*a990*/  FADD.FTZ R3, R0, R11 ;  /* 0x0000000b00037221 */ /* 0x000fce0000010000 */
.L_x_1420:
[----:B------:R-:W-:Y:S05]  /*a9a0*/  BSYNC.RECONVERGENT B0 ;  /* 0x0000000000007941 */ /* 0x000fea0003800200 */
.L_x_1419:
        /* <DEDUP_REMOVED lines=78> */
.L_x_1422:
[----:B------:R-:W-:Y:S05]  /*ae90*/  BSYNC.RECONVERGENT B0 ;  /* 0x0000000000007941 */ /* 0x000fea0003800200 */
.L_x_1421:
        /* <DEDUP_REMOVED lines=29> */
.L_x_1424:
[----:B------:R-:W-:Y:S05]  /*b070*/  BSYNC.RECONVERGENT B0 ;  /* 0x0000000000007941 */ /* 0x000fea0003800200 */
.L_x_1423:
[----:B------:R-:W-:-:S09]  /*b080*/  UISETP.GE.U32.AND UP0, UPT, UR20, 0x2, UPT ;  /* 0x000000021400788c */ /* 0x000fd2000bf06070 */
[----:B------:R-:W-:Y:S05]  /*b090*/  BRA.U !UP0, `(.L_x_1425) ;  /* 0x0000000d088c7547 */ /* 0x000fea000b800000 */
[----:B------:R-:W5:Y:S01]  /*b0a0*/  LDCU.64 UR6, c[0x0][0x3d0] ;  /* 0x00007a00ff0677ac */ /* 0x000f620008000a00 */
[----:B------:R-:W-:Y:S01]  /*b0b0*/  BSSY.RECONVERGENT B0, `(.L_x_1426) ;  /* 0x0000023000007945 */ /* 0x000fe20003800200 */
[----:B------:R-:W-:-:S04]  /*b0c0*/  ULOP3.LUT UR10, UR4, 0x1, URZ, 0xc0, !UPT ;  /* 0x00000001040a7892 */ /* 0x000fc8000f8ec0ff */
[----:B------:R-:W-:-:S04]  /*b0d0*/  UIMAD UR15, UR10, UR21, URZ ;  /* 0x000000150a0f72a4 */ /* 0x000fc8000f8e02ff */
[----:B------:R-:W-:-:S04]  /*b0e0*/  UIMAD UR10, UR15, UR20, URZ ;  /* 0x000000140f0a72a4 */ /* 0x000fc8000f8e02ff */
[----:B------:R-:W-:-:S04]  /*b0f0*/  USHF.L.U32 UR10, UR10, 0x1, URZ ;  /* 0x000000010a0a7899 */ /* 0x000fc800080006ff */
[----:B-----5:R-:W-:Y:S01]  /*b100*/  UIMAD.WIDE UR6, UR10, 0x4, UR6 ;  /* 0x000000040a0678a5 */ /* 0x020fe2000f8e0206 */
[----:B------:R-:W-:Y:S11]  /*b110*/  @P0 BRA `(.L_x_1427) ;  /* 0x0000000000700947 */ /* 0x000ff60003800000 */
[----:B------:R-:W5:Y:S01]  /*b120*/  LDCU.64 UR10, c[0x0][0x3c8] ;  /* 0x00007900ff0a77ac */ /* 0x000f620008000a00 */
[----:B------:R-:W-:Y:S02]  /*b130*/  UIADD3 UR12, UPT, UPT, UR15, UR5, URZ ;  /* 0x000000050f0c7290 */ /* 0x000fe4000fffe0ff */
[----:B------:R-:W-:Y:S02]  /*b140*/  UIMAD UR14, UR18, UR21, UR5 ;  /* 0x00000015120e72a4 */ /* 0x000fe4000f8e0205 */
[----:B------:R-:W-:Y:S01]  /*b150*/  ULOP3.LUT UP0, UR26, UR4, 0x2, URZ, 0xc0, !UPT ;  /* 0x00000002041a7892 */ /* 0x000fe2000f80c0ff */
[----:B---3--:R-:W-:-:S05]  /*b160*/  MOV R0, 0xffffffff ;  /* 0xffffffff00007802 */ /* 0x008fca0000000f00 */
[----:B----4-:R-:W-:Y:S01]  /*b170*/  MOV R9, UR26 ;  /* 0x0000001a00097c02 */ /* 0x010fe20008000f00 */
[----:B-----5:R-:W-:-:S03]  /*b180*/  UIMAD.WIDE.U32 UR12, UR12, 0x4, UR10 ;  /* 0x000000040c0c78a5 */ /* 0x020fc6000f8e000a */
[----:B------:R-:W-:Y:S01]  /*b190*/  IADD3 R9, PT, PT, -R9, 0x1, RZ ;  /* 0x0000000109097810 */ /* 0x000fe20007ffe1ff */
[----:B------:R-:W-:Y:S02]  /*b1a0*/  UIMAD.WIDE.U32 UR10, UR14, 0x8, UR6 ;  /* 0x000000080e0a78a5 */ /* 0x000fe4000f8e0006 */
[----:B------:R-:W-:-:S04]  /*b1b0*/  MOV R6, UR12 ;  /* 0x0000000c00067c02 */ /* 0x000fc80008000f00 */
[----:B------:R-:W-:Y:S02]  /*b1c0*/  MOV R4, UR10 ;  /* 0x0000000a00047c02 */ /* 0x000fe40008000f00 */
[----:B------:R-:W-:Y:S02]  /*b1d0*/  MOV R5, UR11 ;  /* 0x0000000b00057c02 */ /* 0x000fe40008000f00 */
[----:B------:R-:W-:-:S03]  /*b1e0*/  MOV R7, UR13 ;  /* 0x0000000d00077c02 */ /* 0x000fc60008000f00 */
[----:B------:R3:W-:Y:S01]  /*b1f0*/  STG.E.64 desc[UR16][R4.64], R2 ;  /* 0x0000000204007986 */ /* 0x0007e2000c101b10 */
[----:B------:R-:W-:Y:S06]  /*b200*/  MEMBAR.ALL.GPU ;  /* 0x0000000000007992 */ /* 0x000fec000000a000 */
[----:B------:R-:W-:-:S00]  /*b210*/  ERRBAR ;  /* 0x00000000000079ab */ /* 0x000fc00000000000 */
[----:B------:R-:W-:Y:S06]  /*b220*/  CGAERRBAR ;  /* 0x00000000000075ab */ /* 0x000fec0000000000 */
[----:B------:R3:W-:Y:S01]  /*b230*/  REDG.E.ADD.S32.STRONG.GPU desc[UR16][R6.64], R9 ;  /* 0x000000090600798e */ /* 0x0007e2000c12e310 */
[----:B------:R-:W-:Y:S01]  /*b240*/  USEL UR10, UR20, URZ, !UP0 ;  /* 0x000000ff140a7287 */ /* 0x000fe2000c000000 */
[----:B------:R-:W-:Y:S02]  /*b250*/  UMOV UR11, 0xffffffff ;  /* 0xffffffff000b7882 */ /* 0x000fe40000000000 */
[----:B------:R3:W-:Y:S01]  /*b260*/  STL [R1], R0 ;  /* 0x0000000001007387 */ /* 0x0007e20000100800 */
[----:B------:R-:W-:-:S09]  /*b270*/  UISETP.NE.AND UP0, UPT, UR11, UR10, UPT ;  /* 0x0000000a0b00728c */ /* 0x000fd2000bf05270 */
[----:B---3--:R-:W-:Y:S05]  /*b280*/  BRA.U !UP0, `(.L_x_1427) ;  /* 0x0000000108147547 */ /* 0x008fea000b800000 */
.L_x_1428:
[----:B------:R-:W3:Y:S04]  /*b290*/  LDG.E.STRONG.GPU R0, desc[UR16][R6.64] ;  /* 0x0000001006007981 */ /* 0x000ee8000c1ef900 */
[----:B---3--:R-:W-:Y:S04]  /*b2a0*/  CCTL.IVALL ;  /* 0x00000000ff00798f */ /* 0x008fe80002000000 */
[----:B------:R3:W-:Y:S01]  /*b2b0*/  STL [R1], R0 ;  /* 0x0000000001007387 */ /* 0x0007e20000100800 */
[----:B------:R-:W-:-:S13]  /*b2c0*/  ISETP.NE.AND P0, PT, R0, UR10, PT ;  /* 0x0000000a00007c0c */ /* 0x000fda000bf05270 */
[----:B---3--:R-:W-:Y:S05]  /*b2d0*/  @P0 BRA `(.L_x_1428) ;  /* 0xfffffffc00ec0947 */ /* 0x008fea000383ffff */
.L_x_1427:
[----:B------:R-:W-:Y:S05]  /*b2e0*/  BSYNC.RECONVERGENT B0 ;  /* 0x0000000000007941 */ /* 0x000fea0003800200 */
.L_x_1426:
[----:B------:R-:W-:Y:S01]  /*b2f0*/  BAR.SYNC.DEFER_BLOCKING 0x0 ;  /* 0x0000000000007b1d */ /* 0x000fe20000010000 */
[----:B------:R-:W-:Y:S01]  /*b300*/  UISETP.GE.U32.AND UP0, UPT, UR20, 0x8, UPT ;  /* 0x000000081400788c */ /* 0x000fe2000bf06070 */
[----:B---3--:R-:W-:-:S08]  /*b310*/  HFMA2 R0, -RZ, RZ, 0, 0 ;  /* 0x00000000ff007431 */ /* 0x008fd000000001ff */
[----:B------:R-:W-:Y:S05]  /*b320*/  BRA.U !UP0, `(.L_x_1429) ;  /* 0x00000005089c7547 */ /* 0x000fea000b800000 */
[----:B------:R-:W-:Y:S01]  /*b330*/  MOV R18, RZ ;  /* 0x000000ff00127202 */ /* 0x000fe20000000f00 */
[----:B------:R-:W-:Y:S02]  /*b340*/  ULEA UR11, UR21, UR5, 0x2 ;  /* 0x00000005150b7291 */ /* 0x000fe4000f8e10ff */
[----:B------:R-:W-:Y:S02]  /*b350*/  UIMAD UR12, UR21, 0x3, UR5 ;  /* 0x00000003150c78a4 */ /* 0x000fe4000f8e0205 */
[----:B------:R-:W-:Y:S02]  /*b360*/  ULEA UR13, UR21, UR5, 0x1 ;  /* 0x00000005150d7291 */ /* 0x000fe4000f8e08ff */
[----:B------:R-:W-:Y:S02]  /*b370*/  UIMAD UR14, UR21, 0x6, UR5 ;  /* 0x00000006150e78a4 */ /* 0x000fe4000f8e0205 */
[----:B------:R-:W-:Y:S02]  /*b380*/  UIMAD UR15, UR21, 0x7, UR5 ;  /* 0x00000007150f78a4 */ /* 0x000fe4000f8e0205 */
[----:B------:R-:W-:-:S02]  /*b390*/  UIMAD UR26, UR21, 0x5, UR5 ;  /* 0x00000005151a78a4 */ /* 0x000fc4000f8e0205 */
[----:B------:R-:W-:Y:S02]  /*b3a0*/  UIADD3 UR27, UPT, UPT, UR5, UR21, URZ ;  /* 0x00000015051b7290 */ /* 0x000fe4000fffe0ff */
[----:B------:R-:W-:Y:S02]  /*b3b0*/  UIADD3 UR28, UPT, UPT, -UR18, URZ, URZ ;  /* 0x000000ff121c7290 */ /* 0x000fe4000fffe1ff */
[----:B------:R-:W-:Y:S01]  /*b3c0*/  ULOP3.LUT UR29, UR20, 0x7ffffff8, URZ, 0xc0, !UPT ;  /* 0x7ffffff8141d7892 */ /* 0x000fe2000f8ec0ff */
[----:B------:R-:W-:-:S11]  /*b3d0*/  UMOV UR10, UR5 ;  /* 0x00000005000a7c82 */ /* 0x000fd60008000000 */
.L_x_1430:
[----:B------:R-:W-:-:S04]  /*b3e0*/  ISETP.NE.AND P5, PT, RZ, UR28, PT ;  /* 0x0000001cff007c0c */ /* 0x000fc8000bfa5270 */
[----:B------:R-:W-:-:S13]  /*b3f0*/  ISETP.NE.OR P5, PT, R82, RZ, !P5 ;  /* 0x000000ff5200720c */ /* 0x000fda0006fa5670 */
[----:B------:R-:W-:-:S05]  /*b400*/  VOTEU.ALL UP0, P5 ;  /* 0x0000000000ff7886 */ /* 0x000fca0002800000 */
[----:B------:R-:W-:-:S06]  /*b410*/  @!UP0 UIMAD.WIDE.U32 UR30, UR10, 0x8, UR6 ;  /* 0x000000080a1e88a5 */ /* 0x000fcc000f8e0006 */
[----:B----4-:R-:W-:Y:S02]  /*b420*/  MOV R4, UR30 ;  /* 0x0000001e00047c02 */ /* 0x010fe40008000f00 */
[----:B------:R-:W-:-:S06]  /*b430*/  MOV R5, UR31 ;  /* 0x0000001f00057c02 */ /* 0x000fcc0008000f00 */
[----:B------:R-:W0:Y:S01]  /*b440*/  @!P5 LDG.E.64 R4, desc[UR16][R4.64] ;  /* 0x000000100404d981 */ /* 0x000e22000c1e1b00 */
[C---:B------:R-:W-:Y:S02]  /*b450*/  IADD3 R0, PT, PT, R18.reuse, 0x1, RZ ;  /* 0x0000000112007810 */ /* 0x040fe40007ffe0ff */
[----:B------:R-:W-:Y:S02]  /*b460*/  IADD3 R6, PT, PT, R18, 0x2, RZ ;  /* 0x0000000212067810 */ /* 0x000fe40007ffe0ff */
[----:B------:R-:W-:Y:S02]  /*b470*/  ISETP.NE.AND P0, PT, R0, UR18, PT ;  /* 0x0000001200007c0c */ /* 0x000fe4000bf05270 */
[----:B------:R-:W-:Y:S02]  /*b480*/  IADD3 R0, PT, PT, R18, 0x3, RZ ;  /* 0x0000000312007810 */ /* 0x000fe40007ffe0ff */
[----:B------:R-:W-:Y:S02]  /*b490*/  ISETP.NE.AND P4, PT, R6, UR18, PT ;  /* 0x0000001206007c0c */ /* 0x000fe4000bf85270 */
[----:B------:R-:W-:-:S02]  /*b4a0*/  ISETP.NE.OR P0, PT, R82, RZ, !P0 ;  /* 0x000000ff5200720c */ /* 0x000fc40004705670 */
[----:B------:R-:W-:Y:S02]  /*b4b0*/  IADD3 R6, PT, PT, R18, 0x4, RZ ;  /* 0x0000000412067810 */ /* 0x000fe40007ffe0ff */
[----:B------:R-:W-:Y:S02]  /*b4c0*/  ISETP.NE.AND P3, PT, R0, UR18, PT ;  /* 0x0000001200007c0c */ /* 0x000fe4000bf65270 */
[----:B------:R-:W-:Y:S02]  /*b4d0*/  ISETP.NE.OR P4, PT, R82, RZ, !P4 ;  /* 0x000000ff5200720c */ /* 0x000fe40006785670 */
[----:B------:R-:W-:Y:S02]  /*b4e0*/  ISETP.NE.AND P2, PT, R6, UR18, PT ;  /* 0x0000001206007c0c */ /* 0x000fe4000bf45270 */
[----:B------:R-:W-:Y:S02]  /*b4f0*/  IADD3 R0, PT, PT, R18, 0x5, RZ ;  /* 0x0000000512007810 */ /* 0x000fe40007ffe0ff */
[----:B------:R-:W-:Y:S01]  /*b500*/  ISETP.NE.OR P3, PT, R82, RZ, !P3 ;  /* 0x000000ff5200720c */ /* 0x000fe20005f65670 */
[----:B------:R-:W-:Y:S01]  /*b510*/  VOTEU.ALL UP0, P0 ;  /* 0x0000000000ff7886 */ /* 0x000fe20000000000 */
[----:B------:R-:W-:-:S02]  /*b520*/  IADD3 R6, PT, PT, R18, 0x6, RZ ;  /* 0x0000000612067810 */ /* 0x000fc40007ffe0ff */
[----:B------:R-:W-:Y:S02]  /*b530*/  ISETP.NE.AND P1, PT, R0, UR18, PT ;  /* 0x0000001200007c0c */ /* 0x000fe4000bf25270 */
[----:B------:R-:W-:Y:S01]  /*b540*/  ISETP.NE.OR P2, PT, R82, RZ, !P2 ;  /* 0x000000ff5200720c */ /* 0x000fe20005745670 */
[----:B------:R-:W-:Y:S01]  /*b550*/  VOTEU.ALL UP1, P4 ;  /* 0x0000000000ff7886 */ /* 0x000fe20002020000 */
[----:B------:R-:W-:Y:S01]  /*b560*/  ISETP.NE.AND P6, PT, R6, UR18, PT ;  /* 0x0000001206007c0c */ /* 0x000fe2000bfc5270 */
[----:B------:R-:W-:Y:S01]  /*b570*/  @!UP0 UIMAD.WIDE.U32 UR30, UR27, 0x8, UR6 ;  /* 0x000000081b1e88a5 */ /* 0x000fe2000f8e0006 */
[----:B------:R-:W-:Y:S02]  /*b580*/  ISETP.NE.OR P1, PT, R82, RZ, !P1 ;  /* 0x000000ff5200720c */ /* 0x000fe40004f25670 */
[----:B------:R-:W-:Y:S01]  /*b590*/  IADD3 R0, PT, PT, R18, 0x7, RZ ;  /* 0x0000000712007810 */ /* 0x000fe20007ffe0ff */
[----:B------:R-:W-:Y:S01]  /*b5a0*/  VOTEU.ALL UP0, P3 ;  /* 0x0000000000ff7886 */ /* 0x000fe20001800000 */
[----:B------:R-:W-:Y:S01]  /*b5b0*/  ISETP.NE.OR P6, PT, R82, RZ, !P6 ;  /* 0x000000ff5200720c */ /* 0x000fe200077c5670 */
[----:B------:R-:W-:-:S04]  /*b5c0*/  @!UP1 UIMAD.WIDE.U32 UR32, UR13, 0x8, UR6 ;  /* 0x000000080d2098a5 */ /* 0x000fc8000f8e0006 */
[----:B------:R-:W-:Y:S02]  /*b5d0*/  VOTEU.ALL UP1, P2 ;  /* 0x0000000000ff7886 */ /* 0x000fe40001020000 */
[----:B------:R-:W-:Y:S02]  /*b5e0*/  MOV R6, UR32 ;  /* 0x0000002000067c02 */ /* 0x000fe40008000f00 */
[----:B------:R-:W-:Y:S01]  /*b5f0*/  MOV R7, UR33 ;  /* 0x0000002100077c02 */ /* 0x000fe20008000f00 */
[----:B------:R-:W-:-:S03]  /*b600*/  @!UP1 UIMAD.WIDE.U32 UR32, UR11, 0x8, UR6 ;  /* 0x000000080b2098a5 */ /* 0x000fc6000f8e0006 */
[----:B------:R-:W-:Y:S01]  /*b610*/  VOTEU.ALL UP1, P6 ;  /* 0x0000000000ff7886 */ /* 0x000fe20003020000 */
[----:B------:R-:W3:Y:S02]  /*b620*/  @!P4 LDG.E.64 R16, desc[UR16][R6.64] ;  /* 0x000000100610c981 */ /* 0x000ee4000c1e1b00 */
[----:B--2---:R-:W-:Y:S02]  /*b630*/  MOV R10, UR32 ;  /* 0x00000020000a7c02 */ /* 0x004fe40008000f00 */
[----:B------:R-:W-:Y:S01]  /*b640*/  MOV R11, UR33 ;  /* 0x00000021000b7c02 */ /* 0x000fe20008000f00 */
[----:B------:R-:W-:-:S05]  /*b650*/  @!UP1 UIMAD.WIDE.U32 UR32, UR14, 0x8, UR6 ;  /* 0x000000080e2098a5 */ /* 0x000fca000f8e0006 */
[----:B------:R-:W2:Y:S01]  /*b660*/  @!P2 LDG.E.64 R10, desc[UR16][R10.64] ;  /* 0x000000100a0aa981 */ /* 0x000ea2000c1e1b00 */
[----:B0-----:R-:W-:Y:S01]  /*b670*/  @!P5 FADD.FTZ R2, R2, R4 ;  /* 0x000000040202d221 */ /* 0x001fe20000010000 */
[----:B------:R-:W-:Y:S01]  /*b680*/  @!P5 FADD.FTZ R3, R3, R5 ;  /* 0x000000050303d221 */ /* 0x000fe20000010000 */
[----:B------:R-:W-:Y:S02]  /*b690*/  ISETP.NE.AND P5, PT, R0, UR18, PT ;  /* 0x0000001200007c0c */ /* 0x000fe4000bfa5270 */
[----:B------:R-:W-:Y:S02]  /*b6a0*/  MOV R4, UR30 ;  /* 0x0000001e00047c02 */ /* 0x000fe40008000f00 */
[----:B------:R-:W-:Y:S02]  /*b6b0*/  ISETP.NE.OR P5, PT, R82, RZ, !P5 ;  /* 0x000000ff5200720c */ /* 0x000fe40006fa5670 */
[----:B------:R-:W-:Y:S01]  /*b6c0*/  MOV R5, UR31 ;  /* 0x0000001f00057c02 */ /* 0x000fe20008000f00 */
[----:B------:R-:W-:Y:S01]  /*b6d0*/  @!UP0 UIMAD.WIDE.U32 UR30, UR12, 0x8, UR6 ;  /* 0x000000080c1e88a5 */ /* 0x000fe2000f8e0006 */
[----:B------:R-:W-:-:S03]  /*b6e0*/  VOTEU.ALL UP0, P1 ;  /* 0x0000000000ff7886 */ /* 0x000fc60000800000 */
[----:B------:R0:W4:Y:S02]  /*b6f0*/  @!P0 LDG.E.64 R14, desc[UR16][R4.64] ;  /* 0x00000010040e8981 */ /* 0x000124000c1e1b00 */
[----:B------:R-:W-:Y:S02]  /*b700*/  MOV R8, UR30 ;  /* 0x0000001e00087c02 */ /* 0x000fe40008000f00 */
[----:B------:R-:W-:Y:S01]  /*b710*/  MOV R9, UR31 ;  /* 0x0000001f00097c02 */ /* 0x000fe20008000f00 */
[----:B------:R-:W-:Y:S01]  /*b720*/  @!UP0 UIMAD.WIDE.U32 UR30, UR26, 0x8, UR6 ;  /* 0x000000081a1e88a5 */ /* 0x000fe2000f8e0006 */
[----:B------:R-:W-:-:S04]  /*b730*/  VOTEU.ALL UP0, P5 ;  /* 0x0000000000ff7886 */ /* 0x000fc80002800000 */
[----:B------:R-:W5:Y:S01]  /*b740*/  @!P3 LDG.E.64 R8, desc[UR16][R8.64] ;  /* 0x000000100808b981 */ /* 0x000f62000c1e1b00 */
[----:B------:R-:W-:Y:S02]  /*b750*/  MOV R12, UR30 ;  /* 0x0000001e000c7c02 */ /* 0x000fe40008000f00 */
[----:B-1----:R-:W-:Y:S01]  /*b760*/  MOV R13, UR31 ;  /* 0x0000001f000d7c02 */ /* 0x002fe20008000f00 */
[----:B------:R-:W-:Y:S01]  /*b770*/  @!UP0 UIMAD.WIDE.U32 UR30, UR15, 0x8, UR6 ;  /* 0x000000080f1e88a5 */ /* 0x000fe2000f8e0006 */
[----:B0-----:R-:W-:Y:S02]  /*b780*/  MOV R4, UR32 ;  /* 0x0000002000047c02 */ /* 0x001fe40008000f00 */
[----:B------:R-:W-:Y:S02]  /*b790*/  MOV R5, UR33 ;  /* 0x0000002100057c02 */ /* 0x000fe40008000f00 */
[----:B------:R-:W2:Y:S01]  /*b7a0*/  @!P1 LDG.E.64 R12, desc[UR16][R12.64] ;  /* 0x000000100c0c9981 */ /* 0x000ea2000c1e1b00 */
[----:B------:R-:W-:-:S02]  /*b7b0*/  MOV R6, UR30 ;  /* 0x0000001e00067c02 */ /* 0x000fc40008000f00 */
[----:B------:R-:W-:Y:S01]  /*b7c0*/  MOV R7, UR31 ;  /* 0x0000001f00077c02 */ /* 0x000fe20008000f00 */
[----:B------:R-:W2:Y:S05]  /*b7d0*/  @!P6 LDG.E.64 R4, desc[UR16][R4.64] ;  /* 0x000000100404e981 */ /* 0x000eaa000c1e1b00 */
[----:B------:R-:W2:Y:S01]  /*b7e0*/  @!P5 LDG.E.64 R6, desc[UR16][R6.64] ;  /* 0x000000100606d981 */ /* 0x000ea2000c1e1b00 */
[----:B------:R-:W-:Y:S01]  /*b7f0*/  IADD3 R18, PT, PT, R18, 0x8, RZ ;  /* 0x0000000812127810 */ /* 0x000fe20007ffe0ff */
[----:B------:R-:W-:Y:S02]  /*b800*/  UIADD3 UR28, UPT, UPT, UR28, 0x8, URZ ;  /* 0x000000081c1c7890 */ /* 0x000fe4000fffe0ff */
[----:B------:R-:W-:-:S02]  /*b810*/  ULEA UR10, UR21, UR10, 0x3 ;  /* 0x0000000a150a7291 */ /* 0x000fc4000f8e18ff */
[----:B------:R-:W-:Y:S02]  /*b820*/  ULEA UR27, UR21, UR27, 0x3 ;  /* 0x0000001b151b7291 */ /* 0x000fe4000f8e18ff */
[----:B------:R-:W-:Y:S02]  /*b830*/  ULEA UR13, UR21, UR13, 0x3 ;  /* 0x0000000d150d7291 */ /* 0x000fe4000f8e18ff */
[----:B------:R-:W-:Y:S02]  /*b840*/  ULEA UR12, UR21, UR12, 0x3 ;  /* 0x0000000c150c7291 */ /* 0x000fe4000f8e18ff */
[----:B------:R-:W-:Y:S02]  /*b850*/  ULEA UR11, UR21, UR11, 0x3 ;  /* 0x0000000b150b7291 */ /* 0x000fe4000f8e18ff */
[----:B------:R-:W-:Y:S02]  /*b860*/  ULEA UR26, UR21, UR26, 0x3 ;  /* 0x0000001a151a7291 */ /* 0x000fe4000f8e18ff */
[----:B------:R-:W-:-:S02]  /*b870*/  ULEA UR14, UR21, UR14, 0x3 ;  /* 0x0000000e150e7291 */ /* 0x000fc4000f8e18ff */
[----:B------:R-:W-:Y:S01]  /*b880*/  ULEA UR15, UR21, UR15, 0x3 ;  /* 0x0000000f150f7291 */ /* 0x000fe2000f8e18ff */
[----:B----4-:R-:W-:Y:S01]  /*b890*/  @!P0 FADD.FTZ R2, R2, R14 ;  /* 0x0000000e02028221 */ /* 0x010fe20000010000 */
[----:B------:R-:W-:-:S03]  /*b8a0*/  @!P0 FADD.FTZ R3, R3, R15 ;  /* 0x0000000f03038221 */ /* 0x000fc60000010000 */
[----:B---3--:R-:W-:Y:S01]  /*b8b0*/  @!P4 FADD.FTZ R2, R2, R16 ;  /* 0x000000100202c221 */ /* 0x008fe20000010000 */
[----:B------:R-:W-:Y:S01]  /*b8c0*/  @!P4 FADD.FTZ R3, R3, R17 ;  /* 0x000000110303c221 */ /* 0x000fe20000010000 */
[----:B------:R-:W-:Y:S02]  /*b8d0*/  ISETP.NE.AND P0, PT, R18, UR29, PT ;  /* 0x0000001d12007c0c */ /* 0x000fe4000bf05270 */
[----:B-----5:R-:W-:Y:S01]  /*b8e0*/  @!P3 FADD.FTZ R2, R2, R8 ;  /* 0x000000080202b221 */ /* 0x020fe20000010000 */
[----:B------:R-:W-:-:S03]  /*b8f0*/  @!P3 FADD.FTZ R3, R3, R9 ;  /* 0x000000090303b221 */ /* 0x000fc60000010000 */
[----:B--2---:R-:W-:Y:S01]  /*b900*/  @!P2 FADD.FTZ R2, R2, R10 ;  /* 0x0000000a0202a221 */ /* 0x004fe20000010000 */
[----:B------:R-:W-:-:S03]  /*b910*/  @!P2 FADD.FTZ R3, R3, R11 ;  /* 0x0000000b0303a221 */ /* 0x000fc60000010000 */
[----:B------:R-:W-:Y:S01]  /*b920*/  @!P1 FADD.FTZ R2, R2, R12 ;  /* 0x0000000c02029221 */ /* 0x000fe20000010000 */
[----:B------:R-:W-:-:S03]  /*b930*/  @!P1 FADD.FTZ R3, R3, R13 ;  /* 0x0000000d03039221 */ /* 0x000fc60000010000 */
[----:B------:R-:W-:Y:S01]  /*b940*/  @!P6 FADD.FTZ R2, R2, R4 ;  /* 0x000000040202e221 */ /* 0x000fe20000010000 */
[----:B------:R-:W-:-:S03]  /*b950*/  @!P6 FADD.FTZ R3, R3, R5 ;  /* 0x000000050303e221 */ /* 0x000fc60000010000 */
[----:B------:R-:W-:Y:S01]  /*b960*/  @!P5 FADD.FTZ R2, R2, R6 ;  /* 0x000000060202d221 */ /* 0x000fe20000010000 */
[----:B------:R-:W-:Y:S01]  /*b970*/  @!P5 FADD.FTZ R3, R3, R7 ;  /* 0x000000070303d221 */ /* 0x000fe20000010000 */
[----:B------:R-:W-:Y:S06]  /*b980*/  @P0 BRA `(.L_x_1430) ;  /* 0xfffffff800940947 */ /* 0x000fec000383ffff */
[----:B------:R-:W-:-:S07]  /*b990*/  MOV R0, UR29 ;  /* 0x0000001d00007c02 */ /* 0x000fce0008000f00 */
.L_x_1429:
[----:B------:R-:W-:-:S09]  /*b9a0*/  UISETP.NE.AND UP0, UPT, UR23, URZ, UPT ;  /* 0x000000ff1700728c */ /* 0x000fd2000bf05270 */
[----:B------:R-:W-:Y:S05]  /*b9b0*/  BRA.U !UP0, `(.L_x_1425) ;  /* 0x0000000508447547 */ /* 0x000fea000b800000 */
[----:B------:R-:W-:Y:S02]  /*b9c0*/  UIADD3 UR10, UPT, UPT, UR23, -0x1, URZ ;  /* 0xffffffff170a7890 */ /* 0x000fe4000fffe0ff */
[----:B------:R-:W-:Y:S02]  /*b9d0*/  ULOP3.LUT UP1, UR11, UR20, 0x3, URZ, 0xc0, !UPT ;  /* 0x00000003140b7892 */ /* 0x000fe4000f82c0ff */
[----:B------:R-:W-:-:S09]  /*b9e0*/  UISETP.GE.U32.AND UP0, UPT, UR10, 0x3, UPT ;  /* 0x000000030a00788c */ /* 0x000fd2000bf06070 */
[----:B------:R-:W-:Y:S05]  /*b9f0*/  BRA.U !UP0, `(.L_x_1431) ;  /* 0x0000000108987547 */ /* 0x000fea000b800000 */
[C---:B----4-:R-:W-:Y:S02]  /*ba00*/  IADD3 R7, PT, PT, R0.reuse, 0x1, RZ ;  /* 0x0000000100077810 */ /* 0x050fe40007ffe0ff */
        /* <DEDUP_REMOVED lines=8> */
[----:B------:R-:W-:Y:S02]  /*ba90*/  ISETP.NE.OR P2, PT, R82, RZ, !P2 ;  /* 0x000000ff5200720c */ /* 0x000fe40005745670 */
[----:B------:R-:W-:Y:S02]  /*baa0*/  MOV R5, UR21 ;  /* 0x0000001500057c02 */ /* 0x000fe40008000f00 */
[----:B------:R-:W-:-:S02]  /*bab0*/  MOV R4, UR21 ;  /* 0x0000001500047c02 */ /* 0x000fc40008000f00 */
[----:B------:R-:W-:Y:S01]  /*bac0*/  ISETP.NE.OR P3, PT, R82, RZ, !P3 ;  /* 0x000000ff5200720c */ /* 0x000fe20005f65670 */
[----:B------:R-:W-:Y:S01]  /*bad0*/  @!P0 IMAD R5, R0, R5, UR5 ;  /* 0x0000000500058e24 */ /* 0x000fe2000f8e0205 */
[----:B--2---:R-:W-:Y:S01]  /*bae0*/  MOV R10, UR6 ;  /* 0x00000006000a7c02 */ /* 0x004fe20008000f00 */
[----:B------:R-:W-:Y:S01]  /*baf0*/  @!P1 IMAD R7, R7, R4, UR5 ;  /* 0x0000000507079e24 */ /* 0x000fe2000f8e0204 */
[----:B------:R-:W-:Y:S02]  /*bb00*/  MOV R11, UR7 ;  /* 0x00000007000b7c02 */ /* 0x000fe40008000f00 */
[----:B------:R-:W-:Y:S02]  /*bb10*/  MOV R6, UR21 ;  /* 0x0000001500067c02 */ /* 0x000fe40008000f00 */
[----:B------:R-:W-:Y:S01]  /*bb20*/  MOV R8, UR21 ;  /* 0x0000001500087c02 */ /* 0x000fe20008000f00 */
[----:B------:R-:W-:-:S04]  /*bb30*/  @!P0 IMAD.WIDE.U32 R4, R5, 0x8, R10 ;  /* 0x0000000805048825 */ /* 0x000fc800078e000a */
[----:B------:R-:W-:Y:S02]  /*bb40*/  @!P2 IMAD R9, R9, R6, UR5 ;  /* 0x000000050909ae24 */ /* 0x000fe4000f8e0206 */
[--C-:B------:R-:W-:Y:S01]  /*bb50*/  @!P1 IMAD.WIDE.U32 R6, R7, 0x8, R10.reuse ;  /* 0x0000000807069825 */ /* 0x100fe200078e000a */
[----:B------:R-:W0:Y:S03]  /*bb60*/  @!P0 LDG.E.64 R4, desc[UR16][R4.64] ;  /* 0x0000001004048981 */ /* 0x000e26000c1e1b00 */
[----:B------:R-:W-:Y:S02]  /*bb70*/  @!P3 IMAD R13, R13, R8, UR5 ;  /* 0x000000050d0dbe24 */ /* 0x000fe4000f8e0208 */
        /* <DEDUP_REMOVED lines=14> */
.L_x_1431:
[----:B------:R-:W-:Y:S05]  /*bc60*/  BRA.U !UP1, `(.L_x_1425) ;  /* 0x0000000109987547 */ /* 0x000fea000b800000 */
[----:B------:R-:W-:Y:S02]  /*bc70*/  UISETP.NE.AND UP0, UPT, UR11, 0x1, UPT ;  /* 0x000000010b00788c */ /* 0x000fe4000bf05270 */
[----:B------:R-:W-:-:S07]  /*bc80*/  ULOP3.LUT UR10, UR20, 0x1, URZ, 0xc0, !UPT ;  /* 0x00000001140a7892 */ /* 0x000fce000f8ec0ff */
[----:B------:R-:W-:Y:S05]  /*bc90*/  BRA.U !UP0, `(.L_x_1432) ;  /* 0x0000000108507547 */ /* 0x000fea000b800000 */
[C---:B----4-:R-:W-:Y:S02]  /*bca0*/  IADD3 R9, PT, PT, R0.reuse, 0x1, RZ ;  /* 0x0000000100097810 */ /* 0x050fe40007ffe0ff */
[----:B------:R-:W-:Y:S02]  /*bcb0*/  ISETP.NE.AND P1, PT, R0, UR18, PT ;  /* 0x0000001200007c0c */ /* 0x000fe4000bf25270 */
[----:B------:R-:W-:Y:S02]  /*bcc0*/  ISETP.NE.AND P0, PT, R9, UR18, PT ;  /* 0x0000001209007c0c */ /* 0x000fe4000bf05270 */
[C---:B------:R-:W-:Y:S02]  /*bcd0*/  ISETP.NE.OR P1, PT, R82.reuse, RZ, !P1 ;  /* 0x000000ff5200720c */ /* 0x040fe40004f25670 */
[----:B------:R-:W-:Y:S02]  /*bce0*/  ISETP.NE.OR P0, PT, R82, RZ, !P0 ;  /* 0x000000ff5200720c */ /* 0x000fe40004705670 */
[----:B------:R-:W-:-:S02]  /*bcf0*/  MOV R7, UR21 ;  /* 0x0000001500077c02 */ /* 0x000fc40008000f00 */
[----:B------:R-:W-:Y:S02]  /*bd00*/  MOV R6, UR21 ;  /* 0x0000001500067c02 */ /* 0x000fe40008000f00 */
[----:B------:R-:W-:Y:S02]  /*bd10*/  MOV R4, UR6 ;  /* 0x0000000600047c02 */ /* 0x000fe40008000f00 */
[----:B------:R-:W-:-:S03]  /*bd20*/  MOV R5, UR7 ;  /* 0x0000000700057c02 */ /* 0x000fc60008000f00 */
[----:B------:R-:W-:Y:S02]  /*bd30*/  @!P1 IMAD R7, R0, R7, UR5 ;  /* 0x0000000500079e24 */ /* 0x000fe4000f8e0207 */
[----:B------:R-:W-:Y:S02]  /*bd40*/  @!P0 IMAD R9, R9, R6, UR5 ;  /* 0x0000000509098e24 */ /* 0x000fe4000f8e0206 */
        /* <DEDUP_REMOVED lines=9> */
.L_x_1432:
[----:B------:R-:W-:Y:S01]  /*bde0*/  ISETP.NE.AND P0, PT, R0, UR18, PT ;  /* 0x0000001200007c0c */ /* 0x000fe2000bf05270 */
[----:B------:R-:W-:Y:S01]  /*bdf0*/  BSSY.RECONVERGENT B0, `(.L_x_1425) ;  /* 0x000000d000007945 */ /* 0x000fe20003800200 */
[----:B----4-:R-:W-:Y:S02]  /*be00*/  MOV R4, UR10 ;  /* 0x0000000a00047c02 */ /* 0x010fe40008000f00 */
[----:B------:R-:W-:-:S04]  /*be10*/  ISETP.NE.OR P0, PT, R82, RZ, !P0 ;  /* 0x000000ff5200720c */ /* 0x000fc80004705670 */
[----:B------:R-:W-:-:S13]  /*be20*/  ISETP.NE.U32.OR P0, PT, R4, 0x1, P0 ;  /* 0x000000010400780c */ /* 0x000fda0000705470 */
[----:B------:R-:W-:Y:S05]  /*be30*/  @P0 BRA `(.L_x_1433) ;  /* 0x0000000000200947 */ /* 0x000fea0003800000 */
[----:B------:R-:W-:Y:S02]  /*be40*/  MOV R7, UR21 ;  /* 0x0000001500077c02 */ /* 0x000fe40008000f00 */
[----:B------:R-:W-:Y:S02]  /*be50*/  MOV R4, UR6 ;  /* 0x0000000600047c02 */ /* 0x000fe40008000f00 */
[----:B------:R-:W-:Y:S01]  /*be60*/  MOV R5, UR7 ;  /* 0x0000000700057c02 */ /* 0x000fe20008000f00 */
[----:B------:R-:W-:-:S04]  /*be70*/  IMAD R7, R0, R7, UR5 ;  /* 0x0000000500077e24 */ /* 0x000fc8000f8e0207 */
[----:B------:R-:W-:-:S06]  /*be80*/  IMAD.WIDE.U32 R4, R7, 0x8, R4 ;  /* 0x0000000807047825 */ /* 0x000fcc00078e0004 */
[----:B------:R-:W0:Y:S02]  /*be90*/  LDG.E.64 R4, desc[UR16][R4.64] ;  /* 0x0000001004047981 */ /* 0x000e24000c1e1b00 */
[----:B0-----:R-:W-:Y:S01]  /*bea0*/  FADD.FTZ R2, R2, R4 ;  /* 0x0000000402027221 */ /* 0x001fe20000010000 */
[----:B------:R-:W-:-:S07]  /*beb0*/  FADD.FTZ R3, R3, R5 ;  /* 0x0000000503037221 */ /* 0x000fce0000010000 */
.L_x_1433:
[----:B------:R-:W-:Y:S05]  /*bec0*/  BSYNC.RECONVERGENT B0 ;  /* 0x0000000000007941 */ /* 0x000fea0003800200 */
.L_x_1425:
[----:B------:R-:W5:Y:S01]  /*bed0*/  S2UR UR7, SR_CgaCtaId ;  /* 0x00000000000779c3 */ /* 0x000f620000008800 */
[----:B------:R-:W-:Y:S01]  /*bee0*/  ISETP.NE.AND P0, PT, R82, RZ, PT ;  /* 0x000000ff5200720c */ /* 0x000fe20003f05270 */
[----:B------:R-:W-:Y:S01]  /*bef0*/  UMOV UR6, 0x400 ;  /* 0x0000040000067882 */ /* 0x000fe20000000000 */
[----:B------:R-:W-:Y:S01]  /*bf00*/  UISETP.NE.AND UP0, UPT, UR22, URZ, UPT ;  /* 0x000000ff1600728c */ /* 0x000fe2000bf05270 */
[----:B----4-:R-:W-:Y:S01]  /*bf10*/  MOV R8, RZ ;  /* 0x000000ff00087202 */ /* 0x010fe20000000f00 */
        /* <DEDUP_REMOVED lines=10> */
[----:B0---4-:R-:W-:-:S07]  /*bfc0*/  FMUL.FTZ R9, R5, UR6 ;  /* 0x0000000605097c20 */ /* 0x011fce0008410000 */
.L_x_1439:
[----:B0-----:R-:W-:-:S05]  /*bfd0*/  LEA R11, R8, UR19, 0x3 ;  /* 0x00000013080b7c11 */ /* 0x001fca000f8e18ff */
[----:B-1----:R-:W3:Y:S04]  /*bfe0*/  LDL.128 R12, [R11+0x10] ;  /* 0x000010000b0c7983 */ /* 0x002ee80000100c00 */
[----:B------:R0:W4:Y:S01]  /*bff0*/  LDL.128 R4, [R11+0x110] ;  /* 0x000110000b047983 */ /* 0x0001220000100c00 */
[----:B------:R-:W-:Y:S01]  /*c000*/  BSSY.RECONVERGENT B0, `(.L_x_1434) ;  /* 0x0000036000007945 */ /* 0x000fe20003800200 */
[----:B---3--:R-:W-:Y:S01]  /*c010*/  FADD.FTZ R12, R12, -UR24 ;  /* 0x800000180c0c7e21 */ /* 0x008fe20008010000 */
[----:B------:R-:W-:Y:S01]  /*c020*/  FADD.FTZ R13, R13, -UR24 ;  /* 0x800000180d0d7e21 */ /* 0x000fe20008010000 */
[----:B------:R-:W-:Y:S01]  /*c030*/  FADD.FTZ R14, R14, -UR24 ;  /* 0x800000180e0e7e21 */ /* 0x000fe20008010000 */
[----:B------:R-:W-:Y:S01]  /*c040*/  FADD.FTZ R15, R15, -UR24 ;  /* 0x800000180f0f7e21 */ /* 0x000fe20008010000 */
[----:B------:R-:W-:Y:S01]  /*c050*/  FMUL.FTZ R21, R12, UR25 ;  /* 0x000000190c157c20 */ /* 0x000fe20008410000 */
[----:B------:R-:W-:Y:S01]  /*c060*/  FMUL.FTZ R18, R13, UR25 ;  /* 0x000000190d127c20 */ /* 0x000fe20008410000 */
[----:B------:R-:W-:-:S02]  /*c070*/  FMUL.FTZ R14, R14, UR25 ;  /* 0x000000190e0e7c20 */ /* 0x000fc40008410000 */
[----:B------:R-:W-:Y:S01]  /*c080*/  @P2 FFMA.FTZ R2, R80, R21, R78 ;  /* 0x0000001550022223 */ /* 0x000fe2000001004e */
[----:B------:R-:W-:-:S03]  /*c090*/  @P2 FFMA.FTZ R3, R81, R18, R79 ;  /* 0x0000001251032223 */ /* 0x000fc6000001004f */
[----:B--2---:R-:W-:Y:S01]  /*c0a0*/  @P2 FMUL.FTZ R10, R2, -1.4426950216293334961 ;  /* 0xbfb8aa3b020a2820 */ /* 0x004fe20000410000 */
[----:B------:R-:W-:-:S05]  /*c0b0*/  @P2 FMUL.FTZ R12, R3, -1.4426950216293334961 ;  /* 0xbfb8aa3b030c2820 */ /* 0x000fca0000410000 */
[----:B------:R-:W0:Y:S04]  /*c0c0*/  @P2 MUFU.EX2 R10, R10 ;  /* 0x0000000a000a2308 */ /* 0x000e280000000800 */
[----:B------:R-:W1:Y:S01]  /*c0d0*/  @P2 MUFU.EX2 R12, R12 ;  /* 0x0000000c000c2308 */ /* 0x000e620000000800 */
[----:B0-----:R-:W-:Y:S01]  /*c0e0*/  @P2 FADD.FTZ R11, R10, 1 ;  /* 0x3f8000000a0b2421 */ /* 0x001fe20000010000 */
[----:B-1----:R-:W-:Y:S01]  /*c0f0*/  @P2 FADD.FTZ R13, R12, 1 ;  /* 0x3f8000000c0d2421 */ /* 0x002fe20000010000 */
[----:B------:R-:W-:-:S04]  /*c100*/  FMUL.FTZ R12, R15, UR25 ;  /* 0x000000190f0c7c20 */ /* 0x000fc80008410000 */
[----:B------:R-:W0:Y:S01]  /*c110*/  @P2 MUFU.RCP R11, R11 ;  /* 0x0000000b000b2308 */ /* 0x000e220000001000 */
[----:B------:R-:W-:-:S07]  /*c120*/  FFMA.FTZ R15, R0, R14, R9 ;  /* 0x0000000e000f7223 */ /* 0x000fce0000010009 */
[----:B------:R-:W1:Y:S01]  /*c130*/  @P2 MUFU.RCP R16, R13 ;  /* 0x0000000d00102308 */ /* 0x000e620000001000 */
[----:B0-----:R-:W-:Y:S01]  /*c140*/  @P2 FADD.FTZ R19, -R11, 1 ;  /* 0x3f8000000b132421 */ /* 0x001fe20000010100 */
[----:B----4-:R-:W-:-:S03]  /*c150*/  @P2 FMUL.FTZ R17, R4, R11 ;  /* 0x0000000b04112220 */ /* 0x010fc60000410000 */
[----:B------:R-:W-:Y:S01]  /*c160*/  @P2 FFMA.FTZ R2, R2, R19, 1 ;  /* 0x3f80000002022423 */ /* 0x000fe20000010013 */
[----:B------:R-:W-:-:S03]  /*c170*/  LEA R19, R8, R83, 0x4 ;  /* 0x0000005308137211 */ /* 0x000fc600078e20ff */
[----:B------:R-:W-:Y:S01]  /*c180*/  @P2 FMUL.FTZ R4, R17, R2 ;  /* 0x0000000211042220 */ /* 0x000fe20000410000 */
[----:B------:R-:W-:Y:S01]  /*c190*/  FFMA.FTZ R17, R0, R21, R9 ;  /* 0x0000001500117223 */ /* 0x000fe20000010009 */
[C---:B------:R-:W-:Y:S01]  /*c1a0*/  ISETP.GE.U32.AND P0, PT, R19.reuse, UR12, PT ;  /* 0x0000000c13007c0c */ /* 0x040fe2000bf06070 */
[----:B-1----:R-:W-:Y:S01]  /*c1b0*/  @P2 FADD.FTZ R10, -R16, 1 ;  /* 0x3f800000100a2421 */ /* 0x002fe20000010100 */
[----:B------:R-:W-:Y:S01]  /*c1c0*/  IADD3 R21, PT, PT, R19, 0x10, RZ ;  /* 0x0000001013157810 */ /* 0x000fe20007ffe0ff */
[----:B------:R-:W-:Y:S01]  /*c1d0*/  FFMA.FTZ R17, R80, R4, -R17 ;  /* 0x0000000450117223 */ /* 0x000fe20000010811 */
[----:B------:R-:W-:Y:S01]  /*c1e0*/  SHF.R.S32.HI R4, RZ, 0x1f, R19 ;  /* 0x0000001fff047819 */ /* 0x000fe20000011413 */
[----:B------:R-:W-:Y:S01]  /*c1f0*/  @P2 FFMA.FTZ R3, R3, R10, 1 ;  /* 0x3f80000003032423 */ /* 0x000fe2000001000a */
[----:B------:R-:W-:Y:S01]  /*c200*/  @P2 FMUL.FTZ R16, R5, R16 ;  /* 0x0000001005102220 */ /* 0x000fe20000410000 */
[----:B------:R-:W-:Y:S01]  /*c210*/  ISETP.GE.U32.AND P1, PT, R21, UR12, PT ;  /* 0x0000000c15007c0c */ /* 0x000fe2000bf26070 */
[----:B------:R-:W-:Y:S01]  /*c220*/  FFMA.FTZ R2, R0, R18, R9 ;  /* 0x0000001200027223 */ /* 0x000fe20000010009 */
[----:B------:R-:W-:Y:S01]  /*c230*/  ISETP.GE.AND.EX P0, PT, R4, UR13, PT, P0 ;  /* 0x0000000d04007c0c */ /* 0x000fe2000bf06300 */
[----:B------:R-:W-:Y:S01]  /*c240*/  @P2 FMUL.FTZ R5, R16, R3 ;  /* 0x0000000310052220 */ /* 0x000fe20000410000 */
[----:B------:R-:W-:Y:S01]  /*c250*/  SHF.R.S32.HI R20, RZ, 0x1f, R21 ;  /* 0x0000001fff147819 */ /* 0x000fe20000011415 */
[----:B------:R-:W-:Y:S01]  /*c260*/  FFMA.FTZ R16, R0, R12, R9 ;  /* 0x0000000c00107223 */ /* 0x000fe20000010009 */
[----:B------:R-:W-:Y:S01]  /*c270*/  ISETP.NE.AND P2, PT, RZ, UR22, PT ;  /* 0x00000016ff007c0c */ /* 0x000fe2000bf45270 */
[----:B------:R-:W-:Y:S01]  /*c280*/  FFMA.FTZ R11, R81, R5, -R2 ;  /* 0x00000005510b7223 */ /* 0x000fe20000010802 */
[----:B------:R-:W-:-:S07]  /*c290*/  ISETP.GE.AND.EX P1, PT, R20, UR13, PT, P1 ;  /* 0x0000000d14007c0c */ /* 0x000fce000bf26310 */
[----:B------:R-:W-:Y:S06]  /*c2a0*/  @P0 BRA `(.L_x_1435) ;  /* 0x00000000002c0947 */ /* 0x000fec0003800000 */
[----:B------:R-:W-:Y:S01]  /*c2b0*/  MOV R2, R72 ;  /* 0x0000004800027202 */ /* 0x000fe20000000f00 */
[----:B------:R-:W-:Y:S01]  /*c2c0*/  IMAD R4, R4, UR14, RZ ;  /* 0x0000000e04047c24 */ /* 0x000fe2000f8e02ff */
[----:B------:R-:W-:Y:S01]  /*c2d0*/  MOV R3, R75 ;  /* 0x0000004b00037202 */ /* 0x000fe20000000f00 */
[----:B------:R-:W-:Y:S01]  /*c2e0*/  FMUL.FTZ R10, R17, UR25 ;  /* 0x00000019110a7c20 */ /* 0x000fe20008410000 */
[----:B------:R-:W-:Y:S01]  /*c2f0*/  FMUL.FTZ R11, R11, UR25 ;  /* 0x000000190b0b7c20 */ /* 0x000fe20008410000 */
[C---:B------:R-:W-:Y:S02]  /*c300*/  IMAD R5, R19.reuse, UR15, R4 ;  /* 0x0000000f13057c24 */ /* 0x040fe4000f8e0204 */
[----:B------:R-:W-:-:S05]  /*c310*/  IMAD.WIDE.U32 R2, R19, UR14, R2 ;  /* 0x0000000e13027c25 */ /* 0x000fca000f8e0002 */
[----:B------:R-:W-:Y:S02]  /*c320*/  IADD3 R3, PT, PT, R3, R5, RZ ;  /* 0x0000000503037210 */ /* 0x000fe40007ffe0ff */
[----:B------:R-:W-:-:S04]  /*c330*/  LEA R4, P0, R2, UR10, 0x2 ;  /* 0x0000000a02047c11 */ /* 0x000fc8000f8010ff */
[----:B------:R-:W-:-:S05]  /*c340*/  LEA.HI.X R5, R2, UR11, R3, 0x2, P0 ;  /* 0x0000000b02057c11 */ /* 0x000fca00080f1403 */
[----:B------:R0:W-:Y:S04]  /*c350*/  STG.E.64 desc[UR16][R4.64], R10 ;  /* 0x0000000a04007986 */ /* 0x0001e8000c101b10 */
.L_x_1435:
[----:B------:R-:W-:Y:S05]  /*c360*/  BSYNC.RECONVERGENT B0 ;  /* 0x0000000000007941 */ /* 0x000fea0003800200 */
.L_x_1434:
[----:B------:R-:W-:Y:S05]  /*c370*/  @!P2 BRA `(.L_x_1436) ;  /* 0x000000000048a947 */ /* 0x000fea0003800000 */
        /* <DEDUP_REMOVED lines=18> */
.L_x_1436:
[----:B------:R-:W-:Y:S01]  /*c4a0*/  BSSY.RECONVERGENT B0, `(.L_x_1437) ;  /* 0x000000f000007945 */ /* 0x000fe20003800200 */
[----:B------:R-:W-:Y:S01]  /*c4b0*/  FFMA.FTZ R15, R80, R6, -R15 ;  /* 0x00000006500f7223 */ /* 0x000fe2000001080f */
[----:B------:R-:W-:Y:S02]  /*c4c0*/  FFMA.FTZ R7, R81, R7, -R16 ;  /* 0x0000000751077223 */ /* 0x000fe40000010810 */
[----:B------:R-:W-:Y:S05]  /*c4d0*/  @P1 BRA `(.L_x_1438) ;  /* 0x00000000002c1947 */ /* 0x000fea0003800000 */
[----:B------:R-:W-:Y:S01]  /*c4e0*/  MOV R2, R72 ;  /* 0x0000004800027202 */ /* 0x000fe20000000f00 */
[----:B0-----:R-:W-:Y:S01]  /*c4f0*/  IMAD R4, R20, UR14, RZ ;  /* 0x0000000e14047c24 */ /* 0x001fe2000f8e02ff */
        /* <DEDUP_REMOVED lines=9> */
.L_x_1438:
[----:B------:R-:W-:Y:S05]  /*c590*/  BSYNC.RECONVERGENT B0 ;  /* 0x0000000000007941 */ /* 0x000fea0003800200 */
.L_x_1437:
[----:B------:R-:W-:-:S04]  /*c5a0*/  IADD3 R8, PT, PT, R8, 0x2, RZ ;  /* 0x0000000208087810 */ /* 0x000fc80007ffe0ff */
[----:B------:R-:W-:-:S13]  /*c5b0*/  ISETP.NE.AND P0, PT, R8, 0x20, PT ;  /* 0x000000200800780c */ /* 0x000fda0003f05270 */
[----:B------:R-:W-:Y:S05]  /*c5c0*/  @P0 BRA `(.L_x_1439) ;  /* 0xfffffff800800947 */ /* 0x000fea000383ffff */
[----:B------:R-:W-:Y:S02]  /*c5d0*/  UIADD3 UR9, UPT, UPT, UR21, UR9, URZ ;  /* 0x0000000915097290 */ /* 0x000fe4000fffe0ff */
[----:B------:R-:W-:Y:S02]  /*c5e0*/  UIADD3 UR4, UPT, UPT, UR4, 0x1, URZ ;  /* 0x0000000104047890 */ /* 0x000fe4000fffe0ff */
[----:B------:R-:W-:-:S09]  /*c5f0*/  UISETP.GE.AND UP0, UPT, UR9, UR8, UPT ;  /* 0x000000080900728c */ /* 0x000fd2000bf06270 */
[----:B------:R-:W-:Y:S05]  /*c600*/  BRA.U !UP0, `(.L_x_1440) ;  /* 0xffffff3d08187547 */ /* 0x000fea000b83ffff */
.L_x_1414:
[----:B01----:R-:W0:Y:S01]  /*c610*/  LDC R4, c[0x0][0x370] ;  /* 0x0000dc00ff047b82 */ /* 0x003e220000000800 */
        /* <DEDUP_REMOVED lines=18> */
.L_x_1442:
[----:B------:R-:W-:Y:S05]  /*c740*/  BSYNC.RECONVERGENT B0 ;  /* 0x0000000000007941 */ /* 0x000fea0003800200 */
.L_x_1441:
[----:B------:R-:W-:Y:S05]  /*c750*/  @P0 EXIT ;  /* 0x000000000000094d */ /* 0x000fea0003800000 */
[----:B------:R-:W-:Y:S05]  /*c760*/  @P2 BRA `(.L_x_1443) ;  /* 0x0000000000202947 */ /* 0x000fea0003800000 */
[----:B------:R-:W-:-:S05]  /*c770*/  IMAD R0, R4, R7, RZ ;  /* 0x0000000704007224 */ /* 0x000fca00078e02ff */
[----:B------:R-:W-:-:S13]  /*c780*/  ISETP.NE.AND P0, PT, R0, -0x1, PT ;  /* 0xffffffff0000780c */ /* 0x000fda0003f05270 */
[----:B------:R-:W-:Y:S05]  /*c790*/  @!P0 BRA `(.L_x_1443) ;  /* 0x0000000000148947 */ /* 0x000fea0003800000 */
.L_x_1444:
[----:B0-----:R-:W2:Y:S04]  /*c7a0*/  LDG.E.STRONG.GPU R5, desc[UR16][R2.64] ;  /* 0x0000001002057981 */ /* 0x001ea8000c1ef900 */
[----:B--2---:R-:W-:Y:S01]  /*c7b0*/  CCTL.IVALL ;  /* 0x00000000ff00798f */ /* 0x004fe20002000000 */
[----:B------:R-:W-:Y:S05]  /*c7c0*/  YIELD ;  /* 0x0000000000007946 */ /* 0x000fea0003800000 */
[----:B------:R-:W-:-:S13]  /*c7d0*/  ISETP.NE.AND P0, PT, R5, R0, PT ;  /* 0x000000000500720c */ /* 0x000fda0003f05270 */
[----:B------:R-:W-:Y:S05]  /*c7e0*/  @P0 BRA `(.L_x_1444) ;  /* 0xfffffffc00ec0947 */ /* 0x000fea000383ffff */
.L_x_1443:
        /* <DEDUP_REMOVED lines=74> */
.L_x_1447:
        /* <DEDUP_REMOVED lines=29> */
.L_x_1446:
[----:B------:R-:W-:Y:S05]  /*ce60*/  BSYNC.RECONVERGENT B0 ;  /* 0x0000000000007941 */ /* 0x000fea0003800200 */
.L_x_1445:
        /* <DEDUP_REMOVED lines=10> */
.L_x_1448:
        /* <DEDUP_REMOVED lines=82> */
.L_x_1449:
        /* <DEDUP_REMOVED lines=13> */
.L_x_4520:


//--------------------- .text._Z35group_norm_nhwc_bwd_one_pass_kernelI11Fp32IOBf16WLi64ELi48ELi384EEv26Group_norm_nhwc_bwd_params --------------------------
	.section	.text._Z35group_norm_nhwc_bwd_one_pass_kernelI11Fp32IOBf16WLi64ELi48ELi384EEv26Group_norm_nhwc_bwd_params,"ax",@progbits
	.align	128
        .global         _Z35group_norm_nhwc_bwd_one_pass_kernelI11Fp32IOBf16WLi64ELi48ELi384EEv26Group_norm_nhwc_bwd_params
        .type           _Z35group_norm_nhwc_bwd_one_pass_kernelI11Fp32IOBf16WLi64ELi48ELi384EEv26Group_norm_nhwc_bwd_params,@function
        .size           _Z35group_norm_nhwc_bwd_one_pass_kernelI11Fp32IOBf16WLi64ELi48ELi384EEv26Group_norm_nhwc_bwd_params,(.L_x_4521 - _Z35group_norm_nhwc_bwd_one_pass_kernelI11Fp32IOBf16WLi64ELi48ELi384EEv26Group_norm_nhwc_bwd_params)
        .other          _Z35group_norm_nhwc_bwd_one_pass_kernelI11Fp32IOBf16WLi64ELi48ELi384EEv26Group_norm_nhwc_bwd_params,@"STO_CUDA_ENTRY STV_DEFAULT"
_Z35group_norm_nhwc_bwd_one_pass_kernelI11Fp32IOBf16WLi64ELi48ELi384EEv26Group_norm_nhwc_bwd_params:
.text._Z35group_norm_nhwc_bwd_one_pass_kernelI11Fp32IOBf16WLi64ELi48ELi384EEv26Group_norm_nhwc_bwd_params:
        /* <DEDUP_REMOVED lines=12> */
[----:B------:R-:W1:Y:S01]  /*00c0*/  S2R R38, SR_LANEID ;  /* 0x0000000000267919 */ /* 0x000e620000000000 */
[----:B------:R-:W2:Y:S01]  /*00d0*/  LDCU UR29, c[0x0][0x374] ;  /* 0x00006e80ff1d77ac */ /* 0x000ea20008000800 */
        /* <DEDUP_REMOVED lines=12> */
[----:B--2---:R-:W-:Y:S02]  /*01a0*/  UIMAD UR32, UR28, UR29, UR5 ;  /* 0x0000001d1c2072a4 */ /* 0x004fe4000f8e0205 */
[----:B------:R-:W-:Y:S02]  /*01b0*/  UIMAD UR10, UR29, 0x7, UR5 ;  /* 0x000000071d0a78a4 */ /* 0x000fe4000f8e0205 */
[----:B------:R-:W-:Y:S01]  /*01c0*/  IADD3 R0, PT, PT, RZ, -R0, RZ ;  /* 0x80000000ff007210 */ /* 0x000fe20007ffe0ff */
[----:B0-----:R-:W-:Y:S01]  /*01d0*/  IMAD R47, R2, UR28, R47 ;  /* 0x0000001c022f7c24 */ /* 0x001fe2000f8e022f */
[----:B------:R-:W-:Y:S02]  /*01e0*/  UIMAD UR11, UR29, 0x6, UR5 ;  /* 0x000000061d0b78a4 */ /* 0x000fe4000f8e0205 */
[----:B------:R-:W-:Y:S01]  /*01f0*/  PRMT R0, R0, 0x7710, RZ ;  /* 0x0000771000007816 */ /* 0x000fe200000000ff */
[----:B------:R-:W-:Y:S01]  /*0200*/  UIMAD UR12, UR29, 0x5, UR5 ;  /* 0x000000051d0c78a4 */ /* 0x000fe2000f8e0205 */
[C---:B------:R-:W-:Y:S01]  /*0210*/  IADD3 R44, PT, PT, R47.reuse, 0x10, RZ ;  /* 0x000000102f2c7810 */ /* 0x040fe20007ffe0ff */
[----:B------:R-:W-:Y:S01]  /*0220*/  ULEA UR13, UR29, UR5, 0x2 ;  /* 0x000000051d0d7291 */ /* 0x000fe2000f8e10ff */
[----:B------:R-:W-:Y:S01]  /*0230*/  IADD3 R0, PT, PT, R0, R39, RZ ;  /* 0x0000002700007210 */ /* 0x000fe20007ffe0ff */
[----:B----4-:R-:W-:Y:S01]  /*0240*/  ULEA UR4, UR6, UR4, 0x18 ;  /* 0x0000000406047291 */ /* 0x010fe2000f8ec0ff */
[C---:B------:R-:W-:Y:S01]  /*0250*/  IADD3 R43, PT, PT, R47.reuse, 0x20, RZ ;  /* 0x000000202f2b7810 */ /* 0x040fe20007ffe0ff */
[----:B------:R-:W-:Y:S01]  /*0260*/  ULEA UR9, UR6, UR9, 0x18 ;  /* 0x0000000906097291 */ /* 0x000fe2000f8ec0ff */
[----:B------:R-:W-:Y:S01]  /*0270*/  IADD3 R42, PT, PT, R47, 0x30, RZ ;  /* 0x000000302f2a7810 */ /* 0x000fe20007ffe0ff */
[----:B------:R-:W-:Y:S01]  /*0280*/  UIMAD UR14, UR29, 0x3, UR5 ;  /* 0x000000031d0e78a4 */ /* 0x000fe2000f8e0205 */
[----:B------:R-:W-:Y:S01]  /*0290*/  SHF.L.U32 R0, R0, 0x1, RZ ;  /* 0x0000000100007819 */ /* 0x000fe200000006ff */
[----:B------:R-:W-:Y:S01]  /*02a0*/  ULEA UR15, UR29, UR5, 0x1 ;  /* 0x000000051d0f7291 */ /* 0x000fe2000f8e08ff */
[----:B------:R-:W-:Y:S01]  /*02b0*/  SHF.R.S32.HI R36, RZ, 0x1f, R47 ;  /* 0x0000001fff247819 */ /* 0x000fe2000001142f */
[----:B------:R-:W-:Y:S01]  /*02c0*/  UIADD3 UR16, UPT, UPT, UR5, UR29, URZ ;  /* 0x0000001d05107290 */ /* 0x000fe2000fffe0ff */
[----:B------:R-:W-:Y:S01]  /*02d0*/  SHF.R.S32.HI R35, RZ, 0x1f, R44 ;  /* 0x0000001fff237819 */ /* 0x000fe2000001142c */
[----:B---3--:R-:W-:Y:S01]  /*02e0*/  ULOP3.LUT UR33, UR31, 0x7, URZ, 0xc0, !UPT ;  /* 0x000000071f217892 */ /* 0x008fe2000f8ec0ff */
[----:B------:R-:W-:Y:S01]  /*02f0*/  SHF.R.S32.HI R34, RZ, 0x1f, R43 ;  /* 0x0000001fff227819 */ /* 0x000fe2000001142b */
[----:B------:R-:W-:Y:S01]  /*0300*/  ULOP3.LUT UR34, UR31, 0x3, URZ, 0xc0, !UPT ;  /* 0x000000031f227892 */ /* 0x000fe2000f8ec0ff */
[----:B------:R-:W-:Y:S01]  /*0310*/  SHF.R.S32.HI R33, RZ, 0x1f, R42 ;  /* 0x0000001fff217819 */ /* 0x000fe2000001142a */
[----:B------:R-:W-:Y:S01]  /*0320*/  ULOP3.LUT UR35, UR31, 0x7ffffff8, URZ, 0xc0, !UPT ;  /* 0x7ffffff81f237892 */ /* 0x000fe2000f8ec0ff */
[----:B------:R-:W-:-:S02]  /*0330*/  LOP3.LUT R37, R0, 0xffff, RZ, 0xc0, !PT ;  /* 0x0000ffff00257812 */ /* 0x000fc400078ec0ff */
[----:B------:R-:W-:Y:S01]  /*0340*/  LEA R46, R39, UR4, 0x4 ;  /* 0x00000004272e7c11 */ /* 0x000fe2000f8e20ff */
[----:B-1----:R-:W-:-:S08]  /*0350*/  UMOV UR4, URZ ;  /* 0x000000ff00047c82 */ /* 0x002fd00008000000 */
.L_x_1481:
[----:B0-----:R-:W0:Y:S01]  /*0360*/  LDC R6, c[0x0][0x410] ;  /* 0x00010400ff067b82 */ /* 0x001e220000000800 */
[----:B-1----:R-:W1:Y:S01]  /*0370*/  LDCU.128 UR20, c[0x0][0x400] ;  /* 0x00008000ff1477ac */ /* 0x002e620008000c00 */
[----:B------:R-:W-:Y:S01]  /*0380*/  ISETP.LE.AND P0, PT, RZ, UR17, PT ;  /* 0x00000011ff007c0c */ /* 0x000fe2000bf03270 */
[----:B--2---:R-:W2:Y:S01]  /*0390*/  LDCU.64 UR6, c[0x0][0x3b8] ;  /* 0x00007700ff0677ac */ /* 0x004ea20008000a00 */
        /* <DEDUP_REMOVED lines=9> */
[----:B0-----:R-:W0:Y:S05]  /*0430*/  MUFU.RCP R0, R0 ;  /* 0x0000000000007308 */ /* 0x001e2a0000001000 */
[----:B------:R-:W3:Y:S01]  /*0440*/  @!P1 LDC.64 R12, c[0x0][0x398] ;  /* 0x0000e600ff0c9b82 */ /* 0x000ee20000000a00 */
[----:B0-----:R-:W-:-:S04]  /*0450*/  IADD3 R2, PT, PT, R0, 0xffffffe, RZ ;  /* 0x0ffffffe00027810 */ /* 0x001fc80007ffe0ff */
[----:B------:R0:W4:Y:S02]  /*0460*/  F2I.FTZ.U32.TRUNC.NTZ R3, R2 ;  /* 0x0000000200037305 */ /* 0x000124000021f000 */
[----:B0-----:R-:W-:Y:S01]  /*0470*/  HFMA2 R2, -RZ, RZ, 0, 0 ;  /* 0x00000000ff027431 */ /* 0x001fe200000001ff */
[----:B----4-:R-:W-:-:S05]  /*0480*/  IADD3 R4, PT, PT, RZ, -R3, RZ ;  /* 0x80000003ff047210 */ /* 0x010fca0007ffe0ff */
[----:B------:R-:W-:Y:S01]  /*0490*/  IMAD R7, R4, R5, RZ ;  /* 0x0000000504077224 */ /* 0x000fe200078e02ff */
[----:B------:R-:W-:-:S03]  /*04a0*/  IABS R4, UR17 ;  /* 0x0000001100047c13 */ /* 0x000fc60008000000 */
[----:B------:R-:W-:Y:S01]  /*04b0*/  IMAD.HI.U32 R3, R3, R7, R2 ;  /* 0x0000000703037227 */ /* 0x000fe200078e0002 */
[----:B------:R-:W-:-:S04]  /*04c0*/  LOP3.LUT R2, R6, UR17, RZ, 0x3c, !PT ;  /* 0x0000001106027c12 */ /* 0x000fc8000f8e3cff */
        /* <DEDUP_REMOVED lines=11> */
[----:B------:R-:W-:Y:S02]  /*0580*/  LOP3.LUT R5, RZ, R6, RZ, 0x33, !PT ;  /* 0x00000006ff057212 */ /* 0x000fe400078e33ff */
[----:B------:R-:W-:Y:S02]  /*0590*/  @!P0 IADD3 R0, PT, PT, -R0, RZ, RZ ;  /* 0x000000ff00008210 */ /* 0x000fe40007ffe1ff */
[----:B------:R-:W-:Y:S02]  /*05a0*/  @P3 IADD3 R3, PT, PT, R3, 0x1, RZ ;  /* 0x0000000103033810 */ /* 0x000fe40007ffe0ff */
[----:B------:R-:W-:Y:S02]  /*05b0*/  ISETP.NE.AND P3, PT, R6, RZ, PT ;  /* 0x000000ff0600720c */ /* 0x000fe40003f65270 */
[----:B------:R-:W-:-:S02]  /*05c0*/  MOV R4, R3 ;  /* 0x0000000300047202 */ /* 0x000fc40000000f00 */
[----:B------:R-:W-:Y:S01]  /*05d0*/  SEL R48, R5, R0, !P3 ;  /* 0x0000000005307207 */ /* 0x000fe20005800000 */
[----:B------:R-:W0:Y:S01]  /*05e0*/  @!P1 LDC.64 R2, c[0x0][0x3f8] ;  /* 0x0000fe00ff029b82 */ /* 0x000e220000000a00 */
[----:B------:R-:W-:Y:S02]  /*05f0*/  @!P2 IADD3 R4, PT, PT, -R4, RZ, RZ ;  /* 0x000000ff0404a210 */ /* 0x000fe40007ffe1ff */
[----:B------:R-:W-:Y:S01]  /*0600*/  ISETP.GE.U32.AND P2, PT, R43, UR20, PT ;  /* 0x000000142b007c0c */ /* 0x000fe2000bf46070 */
[----:B------:R-:W-:Y:S01]  /*0610*/  IMAD R0, R48, 0x30, RZ ;  /* 0x0000003030007824 */ /* 0x000fe200078e02ff */
[----:B------:R-:W-:Y:S02]  /*0620*/  SEL R5, R5, R4, !P3 ;  /* 0x0000000405057207 */ /* 0x000fe40005800000 */
[----:B------:R-:W-:Y:S02]  /*0630*/  ISETP.GE.AND.EX P2, PT, R34, UR21, PT, P2 ;  /* 0x0000001522007c0c */ /* 0x000fe4000bf46320 */
[----:B------:R-:W-:-:S02]  /*0640*/  SHF.R.S32.HI R4, RZ, 0x1f, R5 ;  /* 0x0000001fff047819 */ /* 0x000fc40000011405 */
[----:B------:R-:W-:Y:S02]  /*0650*/  IADD3 R52, P3, PT, R0, R37, RZ ;  /* 0x0000002500347210 */ /* 0x000fe40007f7e0ff */
[----:B------:R-:W-:Y:S01]  /*0660*/  ISETP.GE.U32.AND P0, PT, R47, UR20, PT ;  /* 0x000000142f007c0c */ /* 0x000fe2000bf06070 */
[----:B------:R-:W-:Y:S01]  /*0670*/  IMAD R4, R4, UR22, RZ ;  /* 0x0000001604047c24 */ /* 0x000fe2000f8e02ff */
[----:B------:R-:W-:Y:S02]  /*0680*/  LEA.HI.X.SX32 R53, R0, RZ, 0x1, P3 ;  /* 0x000000ff00357211 */ /* 0x000fe400018f0eff */
[----:B------:R-:W-:Y:S01]  /*0690*/  ISETP.GE.AND.EX P0, PT, R36, UR21, PT, P0 ;  /* 0x0000001524007c0c */ /* 0x000fe2000bf06300 */
[C---:B------:R-:W-:Y:S01]  /*06a0*/  IMAD R51, R5.reuse, UR23, R4 ;  /* 0x0000001705337c24 */ /* 0x040fe2000f8e0204 */
[----:B------:R-:W-:Y:S01]  /*06b0*/  ISETP.GE.U32.AND P3, PT, R42, UR20, PT ;  /* 0x000000142a007c0c */ /* 0x000fe2000bf66070 */
[----:B------:R-:W-:Y:S01]  /*06c0*/  IMAD.WIDE.U32 R52, R5, UR22, R52 ;  /* 0x0000001605347c25 */ /* 0x000fe2000f8e0034 */
[----:B------:R-:W-:Y:S01]  /*06d0*/  ISETP.NE.AND P4, PT, RZ, UR30, PT ;  /* 0x0000001eff007c0c */ /* 0x000fe2000bf85270 */
[----:B------:R-:W4:Y:S01]  /*06e0*/  @!P2 LDC.64 R4, c[0x0][0x3f8] ;  /* 0x0000fe00ff04ab82 */ /* 0x000f220000000a00 */
[----:B------:R-:W-:Y:S01]  /*06f0*/  ISETP.GE.AND.EX P3, PT, R33, UR21, PT, P3 ;  /* 0x0000001521007c0c */ /* 0x000fe2000bf66330 */
[----:B0-----:R-:W-:Y:S01]  /*0700*/  @!P1 IMAD R6, R35, R2, RZ ;  /* 0x0000000223069224 */ /* 0x001fe200078e02ff */
[----:B------:R-:W-:-:S02]  /*0710*/  IADD3 R51, PT, PT, R53, R51, RZ ;  /* 0x0000003335337210 */ /* 0x000fc40007ffe0ff */
[----:B------:R-:W-:Y:S01]  /*0720*/  @!P1 MOV R50, R52 ;  /* 0x0000003400329202 */ /* 0x000fe20000000f00 */
[C---:B------:R-:W-:Y:S02]  /*0730*/  @!P1 IMAD R9, R44.reuse, R3, R6 ;  /* 0x000000032c099224 */ /* 0x040fe400078e0206 */
[----:B------:R-:W0:Y:S02]  /*0740*/  @!P0 LDC.64 R6, c[0x0][0x3f8] ;  /* 0x0000fe00ff068b82 */ /* 0x000e240000000a00 */
[----:B------:R-:W-:-:S05]  /*0750*/  @!P1 IMAD.WIDE.U32 R2, R44, R2, R50 ;  /* 0x000000022c029225 */ /* 0x000fca00078e0032 */
[----:B------:R-:W-:Y:S01]  /*0760*/  @!P1 IADD3 R3, PT, PT, R3, R9, RZ ;  /* 0x0000000903039210 */ /* 0x000fe20007ffe0ff */
[----:B------:R-:W0:Y:S01]  /*0770*/  @!P3 LDC.64 R10, c[0x0][0x3f8] ;  /* 0x0000fe00ff0abb82 */ /* 0x000e220000000a00 */
[C---:B------:R-:W-:Y:S02]  /*0780*/  @!P1 SHF.L.U32 R9, R2.reuse, 0x2, RZ ;  /* 0x0000000202099819 */ /* 0x040fe400000006ff */
[----:B------:R-:W-:Y:S01]  /*0790*/  @!P1 SHF.L.U64.HI R20, R2, 0x2, R3 ;  /* 0x0000000202149819 */ /* 0x000fe20000010203 */
[----:B----4-:R-:W-:Y:S01]  /*07a0*/  @!P2 IMAD R8, R34, R4, RZ ;  /* 0x000000042208a224 */ /* 0x010fe200078e02ff */
[----:B-1----:R-:W-:-:S03]  /*07b0*/  @!P1 IADD3 R16, P5, PT, R9, R16, RZ ;  /* 0x0000001009109210 */ /* 0x002fc60007fbe0ff */
[----:B------:R-:W1:Y:S01]  /*07c0*/  @!P2 LDC.64 R2, c[0x0][0x3a0] ;  /* 0x0000e800ff02ab82 */ /* 0x000e620000000a00 */
[----:B---3--:R-:W-:Y:S01]  /*07d0*/  @!P1 IADD3 R12, P6, PT, R9, R12, RZ ;  /* 0x0000000c090c9210 */ /* 0x008fe20007fde0ff */
[----:B------:R-:W-:Y:S01]  /*07e0*/  @!P2 IMAD R25, R43, R5, R8 ;  /* 0x000000052b19a224 */ /* 0x000fe200078e0208 */
[----:B------:R-:W-:Y:S02]  /*07f0*/  @!P2 MOV R8, R52 ;  /* 0x000000340008a202 */ /* 0x000fe40000000f00 */
[----:B------:R-:W-:-:S03]  /*0800*/  @!P2 MOV R9, R51 ;  /* 0x000000330009a202 */ /* 0x000fc60000000f00 */
[----:B------:R-:W3:Y:S01]  /*0810*/  @!P2 LDC.64 R14, c[0x0][0x398] ;  /* 0x0000e600ff0eab82 */ /* 0x000ee20000000a00 */
[----:B------:R-:W-:Y:S01]  /*0820*/  @!P2 IMAD.WIDE.U32 R8, R43, R4, R8 ;  /* 0x000000042b08a225 */ /* 0x000fe200078e0008 */
[----:B------:R-:W-:-:S06]  /*0830*/  @!P0 MOV R26, R52 ;  /* 0x00000034001a8202 */ /* 0x000fcc0000000f00 */
[----:B------:R-:W4:Y:S01]  /*0840*/  @!P0 LDC.64 R4, c[0x0][0x3a0] ;  /* 0x0000e800ff048b82 */ /* 0x000f220000000a00 */
[-C--:B0-----:R-:W-:Y:S01]  /*0850*/  @!P0 IMAD R22, R36, R6.reuse, RZ ;  /* 0x0000000624168224 */ /* 0x081fe200078e02ff */
[----:B------:R-:W-:Y:S02]  /*0860*/  @!P0 MOV R27, R51 ;  /* 0x00000033001b8202 */ /* 0x000fe40000000f00 */
[C---:B------:R-:W-:Y:S02]  /*0870*/  @!P1 IADD3.X R17, PT, PT, R20.reuse, R17, RZ, P5, !PT ;  /* 0x0000001114119210 */ /* 0x040fe40002ffe4ff */
[----:B------:R-:W-:Y:S02]  /*0880*/  @!P1 IADD3.X R13, PT, PT, R20, R13, RZ, P6, !PT ;  /* 0x0000000d140d9210 */ /* 0x000fe400037fe4ff */
[----:B------:R-:W0:Y:S01]  /*0890*/  @!P0 LDC.64 R20, c[0x0][0x398] ;  /* 0x0000e600ff148b82 */ /* 0x000e220000000a00 */
[----:B------:R-:W-:Y:S01]  /*08a0*/  @!P2 IADD3 R25, PT, PT, R9, R25, RZ ;  /* 0x000000190919a210 */ /* 0x000fe20007ffe0ff */
[C---:B------:R-:W-:Y:S01]  /*08b0*/  @!P0 IMAD R31, R47.reuse, R7, R22 ;  /* 0x000000072f1f8224 */ /* 0x040fe200078e0216 */
[C---:B------:R-:W-:Y:S01]  /*08c0*/  @!P2 SHF.L.U32 R29, R8.reuse, 0x2, RZ ;  /* 0x00000002081da819 */ /* 0x040fe200000006ff */
[----:B------:R-:W-:Y:S01]  /*08d0*/  @!P0 IMAD.WIDE.U32 R26, R47, R6, R26 ;  /* 0x000000062f1a8225 */ /* 0x000fe200078e001a */
[----:B------:R-:W-:-:S03]  /*08e0*/  @!P2 SHF.L.U64.HI R25, R8, 0x2, R25 ;  /* 0x000000020819a819 */ /* 0x000fc60000010219 */
[----:B------:R-:W0:Y:S01]  /*08f0*/  @P4 LDC.64 R22, c[0x0][0x3b0] ;  /* 0x0000ec00ff164b82 */ /* 0x000e220000000a00 */
[----:B------:R-:W-:-:S07]  /*0900*/  @!P0 IADD3 R27, PT, PT, R27, R31, RZ ;  /* 0x0000001f1b1b8210 */ /* 0x000fce0007ffe0ff */
[----:B------:R-:W0:Y:S01]  /*0910*/  @!P3 LDC.64 R6, c[0x0][0x3a0] ;  /* 0x0000e800ff06bb82 */ /* 0x000e220000000a00 */
[----:B-1----:R-:W-:-:S07]  /*0920*/  @!P2 IADD3 R2, P5, PT, R29, R2, RZ ;  /* 0x000000021d02a210 */ /* 0x002fce0007fbe0ff */
[----:B------:R-:W1:Y:S01]  /*0930*/  @!P3 LDC.64 R8, c[0x0][0x398] ;  /* 0x0000e600ff08bb82 */ /* 0x000e620000000a00 */
[----:B------:R-:W-:Y:S01]  /*0940*/  @!P3 IMAD R24, R33, R10, RZ ;  /* 0x0000000a2118b224 */ /* 0x000fe200078e02ff */
[----:B------:R-:W-:Y:S02]  /*0950*/  @!P3 MOV R40, R52 ;  /* 0x000000340028b202 */ /* 0x000fe40000000f00 */
[----:B------:R-:W-:-:S04]  /*0960*/  @!P3 MOV R41, R51 ;  /* 0x000000330029b202 */ /* 0x000fc80000000f00 */
[----:B------:R-:W2:Y:S01]  /*0970*/  LDC.64 R30, c[0x0][0x3a8] ;  /* 0x0000ea00ff1e7b82 */ /* 0x000ea20000000a00 */
[C---:B------:R-:W-:Y:S02]  /*0980*/  @!P0 SHF.L.U32 R28, R26.reuse, 0x2, RZ ;  /* 0x000000021a1c8819 */ /* 0x040fe400000006ff */
[----:B------:R-:W-:Y:S01]  /*0990*/  @!P0 SHF.L.U64.HI R26, R26, 0x2, R27 ;  /* 0x000000021a1a8819 */ /* 0x000fe2000001021b */
[C---:B------:R-:W-:Y:S01]  /*09a0*/  @!P3 IMAD R27, R42.reuse, R11, R24 ;  /* 0x0000000b2a1bb224 */ /* 0x040fe200078e0218 */
[----:B---3--:R-:W-:Y:S01]  /*09b0*/  @!P2 IADD3 R14, P6, PT, R29, R14, RZ ;  /* 0x0000000e1d0ea210 */ /* 0x008fe20007fde0ff */
[----:B------:R-:W-:Y:S01]  /*09c0*/  @!P3 IMAD.WIDE.U32 R10, R42, R10, R40 ;  /* 0x0000000a2a0ab225 */ /* 0x000fe200078e0028 */
[C---:B------:R-:W-:Y:S02]  /*09d0*/  @!P2 IADD3.X R3, PT, PT, R25.reuse, R3, RZ, P5, !PT ;  /* 0x000000031903a210 */ /* 0x040fe40002ffe4ff */
[----:B----4-:R-:W-:Y:S02]  /*09e0*/  @!P0 IADD3 R24, P5, PT, R28, R4, RZ ;  /* 0x000000041c188210 */ /* 0x010fe40007fbe0ff */
[----:B------:R-:W-:-:S02]  /*09f0*/  @!P2 IADD3.X R15, PT, PT, R25, R15, RZ, P6, !PT ;  /* 0x0000000f190fa210 */ /* 0x000fc400037fe4ff */
[----:B------:R-:W-:Y:S02]  /*0a00*/  @!P0 IADD3.X R25, PT, PT, R26, R5, RZ, P5, !PT ;  /* 0x000000051a198210 */ /* 0x000fe40002ffe4ff */
[----:B------:R-:W-:Y:S02]  /*0a10*/  @!P3 IADD3 R5, PT, PT, R11, R27, RZ ;  /* 0x0000001b0b05b210 */ /* 0x000fe40007ffe0ff */
[----:B------:R-:W-:Y:S02]  /*0a20*/  IADD3 R11, PT, PT, R0, R37, RZ ;  /* 0x00000025000b7210 */ /* 0x000fe40007ffe0ff */
[----:B0-----:R-:W-:Y:S02]  /*0a30*/  @!P0 IADD3 R20, P6, PT, R28, R20, RZ ;  /* 0x000000141c148210 */ /* 0x001fe40007fde0ff */
[C---:B------:R-:W-:Y:S02]  /*0a40*/  @!P3 SHF.L.U32 R27, R10.reuse, 0x2, RZ ;  /* 0x000000020a1bb819 */ /* 0x040fe400000006ff */
[----:B------:R-:W-:Y:S01]  /*0a50*/  @!P3 SHF.L.U64.HI R10, R10, 0x2, R5 ;  /* 0x000000020a0ab819 */ /* 0x000fe20000010205 */
[----:B------:R-:W-:Y:S01]  /*0a60*/  @P4 IMAD.WIDE R4, R11, 0x2, R22 ;  /* 0x000000020b044825 */ /* 0x000fe200078e0216 */
[----:B------:R-:W-:-:S02]  /*0a70*/  @!P0 IADD3.X R21, PT, PT, R26, R21, RZ, P6, !PT ;  /* 0x000000151a158210 */ /* 0x000fc400037fe4ff */
[C---:B------:R-:W-:Y:S02]  /*0a80*/  @!P3 IADD3 R28, P5, PT, R27.reuse, R6, RZ ;  /* 0x000000061b1cb210 */ /* 0x040fe40007fbe0ff */
[----:B-1----:R-:W-:Y:S01]  /*0a90*/  @!P3 IADD3 R26, P6, PT, R27, R8, RZ ;  /* 0x000000081b1ab210 */ /* 0x002fe20007fde0ff */
[----:B------:R-:W3:Y:S01]  /*0aa0*/  @P4 LDG.E.U16 R22, desc[UR26][R4.64] ;  /* 0x0000001a04164981 */ /* 0x000ee2000c1e1500 */
[C---:B------:R-:W-:Y:S01]  /*0ab0*/  @!P3 IADD3.X R29, PT, PT, R10.reuse, R7, RZ, P5, !PT ;  /* 0x000000070a1db210 */ /* 0x040fe20002ffe4ff */
[----:B--2---:R-:W-:Y:S01]  /*0ac0*/  IMAD.WIDE R30, R11, 0x2, R30 ;  /* 0x000000020b1e7825 */ /* 0x004fe200078e021e */
[----:B------:R-:W-:Y:S01]  /*0ad0*/  @!P3 IADD3.X R27, PT, PT, R10, R9, RZ, P6, !PT ;  /* 0x000000090a1bb210 */ /* 0x000fe200037fe4ff */
[----:B------:R0:W2:Y:S01]  /*0ae0*/  @P4 LDG.E.U16 R23, desc[UR26][R4.64+0x2] ;  /* 0x0000021a04174981 */ /* 0x0000a2000c1e1500 */
[----:B------:R-:W-:Y:S02]  /*0af0*/  CS2R R6, SRZ ;  /* 0x0000000000067805 */ /* 0x000fe4000001ff00 */
[----:B------:R-:W-:-:S02]  /*0b00*/  CS2R R8, SRZ ;  /* 0x0000000000087805 */ /* 0x000fc4000001ff00 */
[----:B------:R-:W-:Y:S01]  /*0b10*/  CS2R R10, SRZ ;  /* 0x00000000000a7805 */ /* 0x000fe2000001ff00 */
[----:B------:R-:W4:Y:S04]  /*0b20*/  LDG.E.U16 R32, desc[UR26][R30.64] ;  /* 0x0000001a1e207981 */ /* 0x000f28000c1e1500 */
[----:B------:R1:W5:Y:S01]  /*0b30*/  @!P1 LDG.E.64 R6, desc[UR26][R12.64] ;  /* 0x0000001a0c069981 */ /* 0x000362000c1e1b00 */
[----:B0-----:R-:W-:-:S03]  /*0b40*/  CS2R R4, SRZ ;  /* 0x0000000000047805 */ /* 0x001fc6000001ff00 */
[----:B------:R0:W5:Y:S04]  /*0b50*/  @!P2 LDG.E.64 R8, desc[UR26][R2.64] ;  /* 0x0000001a0208a981 */ /* 0x000168000c1e1b00 */
[----:B------:R0:W5:Y:S01]  /*0b60*/  @!P1 LDG.E.64 R4, desc[UR26][R16.64] ;  /* 0x0000001a10049981 */ /* 0x000162000c1e1b00 */
[----:B-1----:R-:W-:-:S03]  /*0b70*/  CS2R R12, SRZ ;  /* 0x00000000000c7805 */ /* 0x002fc6000001ff00 */
[----:B------:R1:W5:Y:S01]  /*0b80*/  @!P2 LDG.E.64 R10, desc[UR26][R14.64] ;  /* 0x0000001a0e0aa981 */ /* 0x000362000c1e1b00 */
[----:B0-----:R-:W-:Y:S01]  /*0b90*/  HFMA2 R3, -RZ, RZ, 0, 0 ;  /* 0x00000000ff037431 */ /* 0x001fe200000001ff */
[----:B------:R-:W-:Y:S02]  /*0ba0*/  MOV R2, RZ ;  /* 0x000000ff00027202 */ /* 0x000fe40000000f00 */
[----:B------:R-:W4:Y:S01]  /*0bb0*/  LDG.E.U16 R0, desc[UR26][R30.64+0x2] ;  /* 0x0000021a1e007981 */ /* 0x000f22000c1e1500 */
[----:B------:R-:W-:-:S03]  /*0bc0*/  CS2R R16, SRZ ;  /* 0x0000000000107805 */ /* 0x000fc6000001ff00 */
[----:B------:R0:W5:Y:S01]  /*0bd0*/  @!P0 LDG.E.64 R12, desc[UR26][R24.64] ;  /* 0x0000001a180c8981 */ /* 0x000162000c1e1b00 */
[----:B-1----:R-:W-:-:S03]  /*0be0*/  CS2R R14, SRZ ;  /* 0x00000000000e7805 */ /* 0x002fc6000001ff00 */
[----:B------:R0:W5:Y:S04]  /*0bf0*/  @!P0 LDG.E.64 R2, desc[UR26][R20.64] ;  /* 0x0000001a14028981 */ /* 0x000168000c1e1b00 */
[----:B------:R0:W5:Y:S04]  /*0c00*/  @!P3 LDG.E.64 R14, desc[UR26][R28.64] ;  /* 0x0000001a1c0eb981 */ /* 0x000168000c1e1b00 */
[----:B------:R0:W5:Y:S01]  /*0c10*/  @!P3 LDG.E.64 R16, desc[UR26][R26.64] ;  /* 0x0000001a1a10b981 */ /* 0x000162000c1e1b00 */
        /* <DEDUP_REMOVED lines=10> */
[----:B------:R-:W-:Y:S01]  /*0cc0*/  CS2R R40, SRZ ;  /* 0x0000000000287805 */ /* 0x000fe2000001ff00 */
[----:B------:R-:W-:Y:S01]  /*0cd0*/  UMOV UR37, 0x3f800000 ;  /* 0x3f80000000257882 */ /* 0x000fe20000000000 */
[----:B-1----:R-:W-:-:S13]  /*0ce0*/  @P1 R2UR UR6, R18 ;  /* 0x00000000120612ca */ /* 0x002fda00000e0000 */
[----:B------:R-:W-:Y:S01]  /*0cf0*/  @UP0 UMOV UR37, UR6 ;  /* 0x0000000600250c82 */ /* 0x000fe20008000000 */
[----:B---3--:R-:W-:Y:S02]  /*0d00*/  @P4 SHF.L.U32 R41, R22, 0x10, RZ ;  /* 0x0000001016294819 */ /* 0x008fe400000006ff */
[----:B--2---:R-:W-:Y:S02]  /*0d10*/  @P4 SHF.L.U32 R40, R23, 0x10, RZ ;  /* 0x0000001017284819 */ /* 0x004fe400000006ff */
[----:B----4-:R-:W-:Y:S02]  /*0d20*/  SHF.L.U32 R32, R32, 0x10, RZ ;  /* 0x0000001020207819 */ /* 0x010fe400000006ff */
[----:B------:R-:W-:Y:S01]  /*0d30*/  SHF.L.U32 R0, R0, 0x10, RZ ;  /* 0x0000001000007819 */ /* 0x000fe200000006ff */
[----:B0-----:R-:W-:Y:S06]  /*0d40*/  BRA.U UP1, `(.L_x_1451) ;  /* 0x0000000101e47547 */ /* 0x001fec000b800000 */
[----:B-----5:R-:W-:Y:S01]  /*0d50*/  FADD.FTZ R19, R12, -UR36 ;  /* 0x800000240c137e21 */ /* 0x020fe20008010000 */
[----:B------:R-:W-:Y:S01]  /*0d60*/  FMUL.FTZ R20, R2, R32 ;  /* 0x0000002002147220 */ /* 0x000fe20000410000 */
[----:B------:R-:W-:Y:S01]  /*0d70*/  FADD.FTZ R18, R13, -UR36 ;  /* 0x800000240d127e21 */ /* 0x000fe20008010000 */
[----:B------:R-:W-:Y:S01]  /*0d80*/  FMUL.FTZ R21, R3, R0 ;  /* 0x0000000003157220 */ /* 0x000fe20000410000 */
[----:B------:R-:W-:Y:S01]  /*0d90*/  FMUL.FTZ R19, R19, UR37 ;  /* 0x0000002513137c20 */ /* 0x000fe20008410000 */
[----:B------:R-:W-:Y:S01]  /*0da0*/  FADD.FTZ R22, RZ, R20 ;  /* 0x00000014ff167221 */ /* 0x000fe20000010000 */
[----:B------:R-:W-:Y:S01]  /*0db0*/  FMUL.FTZ R18, R18, UR37 ;  /* 0x0000002512127c20 */ /* 0x000fe20008410000 */
[----:B------:R-:W-:Y:S01]  /*0dc0*/  FMUL.FTZ R25, R6, R32 ;  /* 0x0000002006197220 */ /* 0x000fe20000410000 */
[----:B------:R-:W-:Y:S01]  /*0dd0*/  FFMA.FTZ R23, R19, R20, RZ ;  /* 0x0000001413177223 */ /* 0x000fe200000100ff */
[----:B------:R-:W-:Y:S01]  /*0de0*/  FADD.FTZ R20, R4, -UR36 ;  /* 0x8000002404147e21 */ /* 0x000fe20008010000 */
[----:B------:R-:W-:Y:S01]  /*0df0*/  FADD.FTZ R22, R21, R22 ;  /* 0x0000001615167221 */ /* 0x000fe20000010000 */
[----:B------:R-:W-:Y:S01]  /*0e00*/  FMUL.FTZ R27, R10, R32 ;  /* 0x000000200a1b7220 */ /* 0x000fe20000410000 */
[----:B------:R-:W-:Y:S01]  /*0e10*/  FFMA.FTZ R23, R18, R21, R23 ;  /* 0x0000001512177223 */ /* 0x000fe20000010017 */
[----:B------:R-:W-:Y:S01]  /*0e20*/  FMUL.FTZ R24, R20, UR37 ;  /* 0x0000002514187c20 */ /* 0x000fe20008410000 */
[----:B------:R-:W-:Y:S01]  /*0e30*/  FADD.FTZ R20, R5, -UR36 ;  /* 0x8000002405147e21 */ /* 0x000fe20008010000 */
[----:B------:R-:W-:Y:S01]  /*0e40*/  FFMA.FTZ R21, R2, R19, RZ ;  /* 0x0000001302157223 */ /* 0x000fe200000100ff */
        /* <DEDUP_REMOVED lines=8> */
[----:B------:R-:W-:Y:S01]  /*0ed0*/  FMUL.FTZ R22, R25, UR37 ;  /* 0x0000002519167c20 */ /* 0x000fe20008410000 */
[----:B------:R-:W-:Y:S01]  /*0ee0*/  FADD.FTZ R19, R9, -UR36 ;  /* 0x8000002409137e21 */ /* 0x000fe20008010000 */
[----:B------:R-:W-:Y:S01]  /*0ef0*/  FFMA.FTZ R18, R3, R18, RZ ;  /* 0x0000001203127223 */ /* 0x000fe200000100ff */
[----:B------:R-:W-:Y:S01]  /*0f00*/  FADD.FTZ R25, R24, R27 ;  /* 0x0000001b18197221 */ /* 0x000fe20000010000 */
[----:B------:R-:W-:Y:S01]  /*0f10*/  FFMA.FTZ R26, R22, R27, R23 ;  /* 0x0000001b161a7223 */ /* 0x000fe20000010017 */
[----:B------:R-:W-:Y:S01]  /*0f20*/  FMUL.FTZ R23, R19, UR37 ;  /* 0x0000002513177c20 */ /* 0x000fe20008410000 */
[----:B------:R-:W-:Y:S01]  /*0f30*/  FMUL.FTZ R24, R11, R0 ;  /* 0x000000000b187220 */ /* 0x000fe20000410000 */
[----:B------:R-:W-:Y:S01]  /*0f40*/  FADD.FTZ R19, R14, -UR36 ;  /* 0x800000240e137e21 */ /* 0x000fe20008010000 */
[----:B------:R-:W-:Y:S01]  /*0f50*/  FFMA.FTZ R18, R7, R20, R18 ;  /* 0x0000001407127223 */ /* 0x000fe20000010012 */
[----:B------:R-:W-:Y:S01]  /*0f60*/  FMUL.FTZ R20, R16, R32 ;  /* 0x0000002010147220 */ /* 0x000fe20000410000 */
[----:B------:R-:W-:Y:S01]  /*0f70*/  FADD.FTZ R25, R24, R25 ;  /* 0x0000001918197221 */ /* 0x000fe20000010000 */
[----:B------:R-:W-:Y:S01]  /*0f80*/  FFMA.FTZ R26, R23, R24, R26 ;  /* 0x00000018171a7223 */ /* 0x000fe2000001001a */
[----:B------:R-:W-:Y:S01]  /*0f90*/  FMUL.FTZ R19, R19, UR37 ;  /* 0x0000002513137c20 */ /* 0x000fe20008410000 */
[----:B------:R-:W-:Y:S01]  /*0fa0*/  FFMA.FTZ R18, R11, R23, R18 ;  /* 0x000000170b127223 */ /* 0x000fe20000010012 */
[----:B------:R-:W-:Y:S01]  /*0fb0*/  FADD.FTZ R24, R25, R20 ;  /* 0x0000001419187221 */ /* 0x000fe20000010000 */
[----:B------:R-:W-:Y:S01]  /*0fc0*/  FADD.FTZ R23, RZ, R2 ;  /* 0x00000002ff177221 */ /* 0x000fe20000010000 */
[----:B------:R-:W-:Y:S01]  /*0fd0*/  FFMA.FTZ R29, R19, R20, R26 ;  /* 0x00000014131d7223 */ /* 0x000fe2000001001a */
[----:B------:R-:W-:Y:S01]  /*0fe0*/  FADD.FTZ R20, RZ, R3 ;  /* 0x00000003ff147221 */ /* 0x000fe20000010000 */
[----:B------:R-:W-:Y:S01]  /*0ff0*/  FFMA.FTZ R21, R10, R22, R21 ;  /* 0x000000160a157223 */ /* 0x000fe20000010015 */
[----:B------:R-:W-:Y:S01]  /*1000*/  FADD.FTZ R22, R15, -UR36 ;  /* 0x800000240f167e21 */ /* 0x000fe20008010000 */
[----:B------:R-:W-:Y:S01]  /*1010*/  FADD.FTZ R23, R6, R23 ;  /* 0x0000001706177221 */ /* 0x000fe20000010000 */
[----:B------:R-:W-:Y:S01]  /*1020*/  FADD.FTZ R20, R7, R20 ;  /* 0x0000001407147221 */ /* 0x000fe20000010000 */
[----:B------:R-:W-:Y:S01]  /*1030*/  FMUL.FTZ R27, R17, R0 ;  /* 0x00000000111b7220 */ /* 0x000fe20000410000 */
        /* <DEDUP_REMOVED lines=10> */
.L_x_1451:
        /* <DEDUP_REMOVED lines=8> */
[--C-:B------:R-:W-:Y:S01]  /*1160*/  FFMA.FTZ R24, R32, R18, R41.reuse ;  /* 0x0000001220187223 */ /* 0x100fe20000010029 */
        /* <DEDUP_REMOVED lines=16> */
[----:B------:R2:W3:Y:S01]  /*1270*/  MUFU.RCP R25, R28 ;  /* 0x0000001c00197308 */ /* 0x0004e20000001000 */
[----:B0-----:R-:W-:Y:S01]  /*1280*/  FADD.FTZ R31, -R29, 1 ;  /* 0x3f8000001d1f7421 */ /* 0x001fe20000010100 */
[----:B--2---:R-:W-:-:S03]  /*1290*/  FMUL.FTZ R28, R3, R26 ;  /* 0x0000001a031c7220 */ /* 0x004fc60000410000 */
[----:B------:R-:W-:Y:S01]  /*12a0*/  FFMA.FTZ R31, R24, R31, 1 ;  /* 0x3f800000181f7423 */ /* 0x000fe2000001001f */
[----:B------:R-:W-:Y:S01]  /*12b0*/  FMUL.FTZ R24, R2, R29 ;  /* 0x0000001d02187220 */ /* 0x000fe20000410000 */
[----:B-1----:R-:W-:Y:S01]  /*12c0*/  FADD.FTZ R49, R27, 1 ;  /* 0x3f8000001b317421 */ /* 0x002fe20000010000 */
[----:B------:R-:W-:Y:S02]  /*12d0*/  FADD.FTZ R29, -R26, 1 ;  /* 0x3f8000001a1d7421 */ /* 0x000fe40000010100 */
[----:B------:R-:W-:Y:S02]  /*12e0*/  FMUL.FTZ R27, R24, R31 ;  /* 0x0000001f181b7220 */ /* 0x000fe40000410000 */
[----:B------:R0:W1:Y:S01]  /*12f0*/  MUFU.RCP R24, R49 ;  /* 0x0000003100187308 */ /* 0x0000620000001000 */
[----:B------:R-:W-:Y:S01]  /*1300*/  FFMA.FTZ R29, R22, R29, 1 ;  /* 0x3f800000161d7423 */ /* 0x000fe2000001001d */
[----:B---3--:R-:W-:Y:S01]  /*1310*/  FADD.FTZ R22, -R25, 1 ;  /* 0x3f80000019167421 */ /* 0x008fe20000010100 */
[----:B------:R-:W-:-:S02]  /*1320*/  FMUL.FTZ R31, R6, R25 ;  /* 0x00000019061f7220 */ /* 0x000fc40000410000 */
[----:B------:R-:W-:Y:S01]  /*1330*/  FMUL.FTZ R28, R28, R29 ;  /* 0x0000001d1c1c7220 */ /* 0x000fe20000410000 */
[----:B------:R-:W-:Y:S01]  /*1340*/  FFMA.FTZ R22, R23, R22, 1 ;  /* 0x3f80000017167423 */ /* 0x000fe20000010016 */
[----:B0-----:R-:W-:-:S03]  /*1350*/  FFMA.FTZ R49, R18, R27, RZ ;  /* 0x0000001b12317223 */ /* 0x001fc600000100ff */
[----:B------:R-:W-:Y:S01]  /*1360*/  FMUL.FTZ R31, R31, R22 ;  /* 0x000000161f1f7220 */ /* 0x000fe20000410000 */
[----:B------:R-:W-:Y:S01]  /*1370*/  FMUL.FTZ R22, R0, R28 ;  /* 0x0000001c00167220 */ /* 0x000fe20000410000 */
[----:B-1----:R-:W-:Y:S01]  /*1380*/  FADD.FTZ R23, -R24, 1 ;  /* 0x3f80000018177421 */ /* 0x002fe20000010100 */
[----:B------:R-:W-:-:S03]  /*1390*/  FMUL.FTZ R29, R7, R24 ;  /* 0x00000018071d7220 */ /* 0x000fc60000410000 */
[----:B------:R-:W-:Y:S01]  /*13a0*/  FFMA.FTZ R20, R20, R23, 1 ;  /* 0x3f80000014147423 */ /* 0x000fe20000010017 */
[----:B------:R-:W-:-:S03]  /*13b0*/  FMUL.FTZ R23, R32, R27 ;  /* 0x0000001b20177220 */ /* 0x000fc60000410000 */
[----:B------:R-:W-:Y:S01]  /*13c0*/  FMUL.FTZ R29, R29, R20 ;  /* 0x000000141d1d7220 */ /* 0x000fe20000410000 */
[----:B------:R-:W-:Y:S01]  /*13d0*/  FADD.FTZ R20, R8, -UR36 ;  /* 0x8000002408147e21 */ /* 0x000fe20008010000 */
[----:B------:R-:W-:Y:S01]  /*13e0*/  FFMA.FTZ R24, R18, R23, RZ ;  /* 0x0000001712187223 */ /* 0x000fe200000100ff */
[----:B------:R-:W-:Y:S01]  /*13f0*/  FADD.FTZ R23, RZ, R23 ;  /* 0x00000017ff177221 */ /* 0x000fe20000010000 */
[----:B------:R-:W-:Y:S01]  /*1400*/  FADD.FTZ R18, RZ, R27 ;  /* 0x0000001bff127221 */ /* 0x000fe20000010000 */
[----:B------:R-:W-:Y:S01]  /*1410*/  FMUL.FTZ R20, R20, UR37 ;  /* 0x0000002514147c20 */ /* 0x000fe20008410000 */
[----:B------:R-:W-:Y:S01]  /*1420*/  FFMA.FTZ R24, R19, R22, R24 ;  /* 0x0000001613187223 */ /* 0x000fe20000010018 */
[----:B------:R-:W-:Y:S01]  /*1430*/  FADD.FTZ R22, R22, R23 ;  /* 0x0000001716167221 */ /* 0x000fe20000010000 */
[----:B------:R-:W-:Y:S01]  /*1440*/  FADD.FTZ R18, R18, R31 ;  /* 0x0000001f12127221 */ /* 0x000fe20000010000 */
[----:B------:R-:W-:Y:S01]  /*1450*/  FFMA.FTZ R23, R32, R20, R41 ;  /* 0x0000001420177223 */ /* 0x000fe20000010029 */
[-C--:B------:R-:W-:Y:S01]  /*1460*/  FFMA.FTZ R27, R30, R31.reuse, R49 ;  /* 0x0000001f1e1b7223 */ /* 0x080fe20000010031 */
[----:B------:R-:W-:-:S02]  /*1470*/  FMUL.FTZ R31, R32, R31 ;  /* 0x0000001f201f7220 */ /* 0x000fc40000410000 */
[----:B------:R-:W-:Y:S02]  /*1480*/  FMUL.FTZ R26, R23, -1.4426950216293334961 ;  /* 0xbfb8aa3b171a7820 */ /* 0x000fe40000410000 */
[----:B------:R-:W-:Y:S01]  /*1490*/  FFMA.FTZ R30, R30, R31, R24 ;  /* 0x0000001f1e1e7223 */ /* 0x000fe20000010018 */
[----:B------:R-:W-:Y:S01]  /*14a0*/  FADD.FTZ R22, R22, R31 ;  /* 0x0000001f16167221 */ /* 0x000fe20000010000 */
[----:B------:R-:W-:Y:S01]  /*14b0*/  FFMA.FTZ R31, R19, R28, RZ ;  /* 0x0000001c131f7223 */ /* 0x000fe200000100ff */
[----:B------:R-:W-:Y:S01]  /*14c0*/  FADD.FTZ R28, RZ, R28 ;  /* 0x0000001cff1c7221 */ /* 0x000fe20000010000 */
[----:B------:R-:W0:Y:S03]  /*14d0*/  MUFU.EX2 R26, R26 ;  /* 0x0000001a001a7308 */ /* 0x000e260000000800 */
[----:B------:R-:W-:Y:S01]  /*14e0*/  FADD.FTZ R19, R28, R29 ;  /* 0x0000001d1c137221 */ /* 0x000fe20000010000 */
[-C--:B------:R-:W-:Y:S01]  /*14f0*/  FFMA.FTZ R28, R21, R29.reuse, R31 ;  /* 0x0000001d151c7223 */ /* 0x080fe2000001001f */
[----:B------:R-:W-:-:S04]  /*1500*/  FMUL.FTZ R29, R0, R29 ;  /* 0x0000001d001d7220 */ /* 0x000fc80000410000 */
[----:B------:R-:W-:Y:S01]  /*1510*/  FFMA.FTZ R21, R21, R29, R30 ;  /* 0x0000001d15157223 */ /* 0x000fe2000001001e */
[----:B------:R-:W-:Y:S01]  /*1520*/  FADD.FTZ R22, R29, R22 ;  /* 0x000000161d167221 */ /* 0x000fe20000010000 */
[----:B0-----:R-:W-:-:S06]  /*1530*/  FADD.FTZ R25, R26, 1 ;  /* 0x3f8000001a197421 */ /* 0x001fcc0000010000 */
[----:B------:R-:W0:Y:S02]  /*1540*/  MUFU.RCP R25, R25 ;  /* 0x0000001900197308 */ /* 0x000e240000001000 */
[----:B0-----:R-:W-:-:S04]  /*1550*/  FADD.FTZ R24, -R25, 1 ;  /* 0x3f80000019187421 */ /* 0x001fc80000010100 */
[----:B------:R-:W-:Y:S01]  /*1560*/  FFMA.FTZ R24, R23, R24, 1 ;  /* 0x3f80000017187423 */ /* 0x000fe20000010018 */
[----:B------:R-:W-:Y:S01]  /*1570*/  FMUL.FTZ R23, R10, R25 ;  /* 0x000000190a177220 */ /* 0x000fe20000410000 */
[----:B------:R-:W-:-:S03]  /*1580*/  FADD.FTZ R25, R9, -UR36 ;  /* 0x8000002409197e21 */ /* 0x000fc60008010000 */
[----:B------:R-:W-:Y:S01]  /*1590*/  FMUL.FTZ R23, R23, R24 ;  /* 0x0000001817177220 */ /* 0x000fe20000410000 */
[----:B------:R-:W-:-:S03]  /*15a0*/  FMUL.FTZ R25, R25, UR37 ;  /* 0x0000002519197c20 */ /* 0x000fc60008410000 */
[----:B------:R-:W-:Y:S01]  /*15b0*/  FMUL.FTZ R30, R32, R23 ;  /* 0x00000017201e7220 */ /* 0x000fe20000410000 */
[----:B------:R-:W-:Y:S01]  /*15c0*/  FFMA.FTZ R26, R0, R25, R40 ;  /* 0x00000019001a7223 */ /* 0x000fe20000010028 */
[----:B------:R-:W-:Y:S01]  /*15d0*/  FFMA.FTZ R27, R20, R23, R27 ;  /* 0x00000017141b7223 */ /* 0x000fe2000001001b */
[----:B------:R-:W-:Y:S01]  /*15e0*/  FADD.FTZ R18, R18, R23 ;  /* 0x0000001712127221 */ /* 0x000fe20000010000 */
[----:B------:R-:W-:Y:S01]  /*15f0*/  FFMA.FTZ R20, R20, R30, R21 ;  /* 0x0000001e14147223 */ /* 0x000fe20000010015 */
[----:B------:R-:W-:Y:S01]  /*1600*/  FMUL.FTZ R49, R26, -1.4426950216293334961 ;  /* 0xbfb8aa3b1a317820 */ /* 0x000fe20000410000 */
[----:B------:R-:W-:-:S05]  /*1610*/  FADD.FTZ R22, R22, R30 ;  /* 0x0000001e16167221 */ /* 0x000fca0000010000 */
        /* <DEDUP_REMOVED lines=8> */
[----:B------:R-:W-:Y:S01]  /*16a0*/  FFMA.FTZ R28, R25, R24, R28 ;  /* 0x00000018191c7223 */ /* 0x000fe2000001001c */
[----:B------:R-:W-:Y:S01]  /*16b0*/  FMUL.FTZ R26, R26, UR37 ;  /* 0x000000251a1a7c20 */ /* 0x000fe20008410000 */
        /* <DEDUP_REMOVED lines=13> */
[----:B------:R-:W-:-:S03]  /*1790*/  FADD.FTZ R21, R15, -UR36 ;  /* 0x800000240f157e21 */ /* 0x000fc60008010000 */
[----:B------:R-:W-:Y:S01]  /*17a0*/  FMUL.FTZ R31, R32, R23 ;  /* 0x00000017201f7220 */ /* 0x000fe20000410000 */
[----:B------:R-:W-:-:S03]  /*17b0*/  FMUL.FTZ R21, R21, UR37 ;  /* 0x0000002515157c20 */ /* 0x000fc60008410000 */
[----:B------:R-:W-:Y:S01]  /*17c0*/  FFMA.FTZ R24, R26, R31, R25 ;  /* 0x0000001f1a187223 */ /* 0x000fe20000010019 */
[----:B------:R-:W-:Y:S01]  /*17d0*/  FFMA.FTZ R29, R0, R21, R40 ;  /* 0x00000015001d7223 */ /* 0x000fe20000010028 */
[----:B------:R-:W-:Y:S01]  /*17e0*/  FADD.FTZ R25, R22, R31 ;  /* 0x0000001f16197221 */ /* 0x000fe20000010000 */
[----:B------:R-:W-:Y:S02]  /*17f0*/  FADD.FTZ R22, R18, R23 ;  /* 0x0000001712167221 */ /* 0x000fe40000010000 */
[----:B------:R-:W-:-:S06]  /*1800*/  FMUL.FTZ R49, R29, -1.4426950216293334961 ;  /* 0xbfb8aa3b1d317820 */ /* 0x000fcc0000410000 */
[----:B------:R-:W0:Y:S02]  /*1810*/  MUFU.EX2 R49, R49 ;  /* 0x0000003100317308 */ /* 0x000e240000000800 */
[----:B0-----:R-:W-:-:S06]  /*1820*/  FADD.FTZ R30, R49, 1 ;  /* 0x3f800000311e7421 */ /* 0x001fcc0000010000 */
[----:B------:R-:W0:Y:S02]  /*1830*/  MUFU.RCP R30, R30 ;  /* 0x0000001e001e7308 */ /* 0x000e240000001000 */
[----:B0-----:R-:W-:-:S04]  /*1840*/  FADD.FTZ R20, -R30, 1 ;  /* 0x3f8000001e147421 */ /* 0x001fc80000010100 */
[----:B------:R-:W-:Y:S01]  /*1850*/  FFMA.FTZ R20, R29, R20, 1 ;  /* 0x3f8000001d147423 */ /* 0x000fe20000010014 */
[----:B------:R-:W-:-:S04]  /*1860*/  FMUL.FTZ R29, R17, R30 ;  /* 0x0000001e111d7220 */ /* 0x000fc80000410000 */
[----:B------:R-:W-:-:S04]  /*1870*/  FMUL.FTZ R29, R29, R20 ;  /* 0x000000141d1d7220 */ /* 0x000fc80000410000 */
[----:B------:R-:W-:-:S04]  /*1880*/  FMUL.FTZ R20, R0, R29 ;  /* 0x0000001d00147220 */ /* 0x000fc80000410000 */
[C---:B------:R-:W-:Y:S01]  /*1890*/  FFMA.FTZ R24, R21.reuse, R20, R24 ;  /* 0x0000001415187223 */ /* 0x040fe20000010018 */
[----:B------:R-:W-:Y:S01]  /*18a0*/  FADD.FTZ R25, R20, R25 ;  /* 0x0000001914197221 */ /* 0x000fe20000010000 */
[----:B------:R-:W-:Y:S01]  /*18b0*/  FFMA.FTZ R20, R26, R23, R27 ;  /* 0x000000171a147223 */ /* 0x000fe2000001001b */
[----:B------:R-:W-:Y:S01]  /*18c0*/  FFMA.FTZ R21, R21, R29, R28 ;  /* 0x0000001d15157223 */ /* 0x000fe2000001001c */
[----:B------:R-:W-:-:S07]  /*18d0*/  FADD.FTZ R23, R19, R29 ;  /* 0x0000001d13177221 */ /* 0x000fce0000010000 */
.L_x_1452:
        /* <DEDUP_REMOVED lines=34> */
.L_x_1454:
[----:B------:R-:W-:Y:S05]  /*1b00*/  BSYNC.RECONVERGENT B0 ;  /* 0x0000000000007941 */ /* 0x000fea0003800200 */
.L_x_1453:
        /* <DEDUP_REMOVED lines=34> */
.L_x_1456:
[----:B------:R-:W-:Y:S05]  /*1d30*/  BSYNC.RECONVERGENT B0 ;  /* 0x0000000000007941 */ /* 0x000fea0003800200 */
.L_x_1455:
        /* <DEDUP_REMOVED lines=78> */
.L_x_1458:
[----:B------:R-:W-:Y:S05]  /*2220*/  BSYNC.RECONVERGENT B0 ;  /* 0x0000000000007941 */ /* 0x000fea0003800200 */
.L_x_1457:
[----:B------:R-:W-:Y:S04]  /*2230*/  BSSY.RECONVERGENT B0, `(.L_x_1459) ;  /* 0x000001d000007945 */ /* 0x000fe80003800200 */
[----:B------:R-:W-:Y:S05]  /*2240*/  @P5 BRA `(.L_x_1460) ;  /* 0x00000000006c5947 */ /* 0x000fea0003800000 */
[----:B------:R-:W4:Y:S01]  /*2250*/  LDC.64 R26, c[0x0][0x3d8] ;  /* 0x0000f600ff1a7b82 */ /* 0x000f220000000a00 */
[----:B------:R-:W-:-:S07]  /*2260*/  IMAD R29, R48, 0x18, R39 ;  /* 0x00000018301d7824 */ /* 0x000fce00078e0227 */
[----:B-12---:R-:W1:Y:S01]  /*2270*/  LDC.64 R24, c[0x0][0x3f8] ;  /* 0x0000fe00ff187b82 */ /* 0x006e620000000a00 */
[----:B----4-:R-:W-:-:S05]  /*2280*/  IMAD.WIDE R28, R29, 0x4, R26 ;  /* 0x000000041d1c7825 */ /* 0x010fca00078e021a */
        /* <DEDUP_REMOVED lines=23> */
.L_x_1460:
[----:B------:R-:W-:Y:S05]  /*2400*/  BSYNC.RECONVERGENT B0 ;  /* 0x0000000000007941 */ /* 0x000fea0003800200 */
.L_x_1459:
[----:B------:R-:W-:-:S09]  /*2410*/  UISETP.GE.U32.AND UP0, UPT, UR31, 0x2, UPT ;  /* 0x000000021f00788c */ /* 0x000fd2000bf06070 */
[----:B------:R-:W-:Y:S05]  /*2420*/  BRA.U !UP0, `(.L_x_1461) ;  /* 0x0000000d08347547 */ /* 0x000fea000b800000 */
[----:B------:R-:W5:Y:S01]  /*2430*/  LDCU.64 UR6, c[0x0][0x3d0] ;  /* 0x00007a00ff0677ac */ /* 0x000f620008000a00 */
[----:B------:R-:W-:Y:S01]  /*2440*/  MOV R20, UR31 ;  /* 0x0000001f00147c02 */ /* 0x000fe20008000f00 */
[----:B------:R-:W-:-:S03]  /*2450*/  ULOP3.LUT UR18, UR4, 0x1, URZ, 0xc0, !UPT ;  /* 0x0000000104127892 */ /* 0x000fc6000f8ec0ff */
[----:B------:R-:W-:Y:S01]  /*2460*/  ISETP.GE.U32.AND P3, PT, R20, 0x8, PT ;  /* 0x000000081400780c */ /* 0x000fe20003f66070 */
[----:B------:R-:W-:-:S04]  /*2470*/  UIMAD UR19, UR18, UR29, URZ ;  /* 0x0000001d121372a4 */ /* 0x000fc8000f8e02ff */
[----:B------:R-:W-:-:S04]  /*2480*/  UIMAD UR18, UR19, UR31, URZ ;  /* 0x0000001f131272a4 */ /* 0x000fc8000f8e02ff */
[----:B------:R-:W-:-:S04]  /*2490*/  USHF.L.U32 UR18, UR18, 0x1, URZ ;  /* 0x0000000112127899 */ /* 0x000fc800080006ff */
[----:B-----5:R-:W-:Y:S01]  /*24a0*/  UIMAD.WIDE UR6, UR18, 0x4, UR6 ;  /* 0x00000004120678a5 */ /* 0x020fe2000f8e0206 */
[----:B------:R-:W-:Y:S11]  /*24b0*/  @P2 BRA `(.L_x_1462) ;  /* 0x00000000005c2947 */ /* 0x000ff60003800000 */
[----:B----4-:R-:W4:Y:S01]  /*24c0*/  LDC.64 R22, c[0x0][0x3c8] ;  /* 0x0000f200ff167b82 */ /* 0x010f220000000a00 */
[----:B-1----:R-:W-:Y:S01]  /*24d0*/  MOV R24, UR4 ;  /* 0x0000000400187c02 */ /* 0x002fe20008000f00 */
[----:B------:R-:W-:Y:S02]  /*24e0*/  UIADD3 UR18, UPT, UPT, UR19, UR5, URZ ;  /* 0x0000000513127290 */ /* 0x000fe4000fffe0ff */
[----:B------:R-:W-:Y:S01]  /*24f0*/  UIMAD.WIDE.U32 UR20, UR32, 0x8, UR6 ;  /* 0x00000008201478a5 */ /* 0x000fe2000f8e0006 */
[----:B------:R-:W-:-:S03]  /*2500*/  LOP3.LUT P1, R24, R24, 0x2, RZ, 0xc0, !PT ;  /* 0x0000000218187812 */ /* 0x000fc6000782c0ff */
[----:B--2---:R-:W-:Y:S02]  /*2510*/  MOV R25, UR18 ;  /* 0x0000001200197c02 */ /* 0x004fe40008000f00 */
[----:B------:R-:W-:Y:S02]  /*2520*/  SEL R27, RZ, UR31, P1 ;  /* 0x0000001fff1b7c07 */ /* 0x000fe40008800000 */
[----:B------:R-:W-:Y:S02]  /*2530*/  MOV R20, UR20 ;  /* 0x0000001400147c02 */ /* 0x000fe40008000f00 */
[----:B------:R-:W-:Y:S02]  /*2540*/  ISETP.NE.AND P1, PT, R27, -0x1, PT ;  /* 0xffffffff1b00780c */ /* 0x000fe40003f25270 */
[----:B------:R-:W-:-:S05]  /*2550*/  MOV R21, UR21 ;  /* 0x0000001500157c02 */ /* 0x000fca0008000f00 */
[----:B------:R1:W-:Y:S01]  /*2560*/  STG.E.64 desc[UR26][R20.64], R18 ;  /* 0x0000001214007986 */ /* 0x0003e2000c101b1a */
[----:B----4-:R-:W-:Y:S01]  /*2570*/  IMAD.WIDE.U32 R22, R25, 0x4, R22 ;  /* 0x0000000419167825 */ /* 0x010fe200078e0016 */
[----:B------:R-:W-:Y:S01]  /*2580*/  IADD3 R25, PT, PT, -R24, 0x1, RZ ;  /* 0x0000000118197810 */ /* 0x000fe20007ffe1ff */
[----:B------:R-:W-:Y:S06]  /*2590*/  MEMBAR.ALL.GPU ;  /* 0x0000000000007992 */ /* 0x000fec000000a000 */
[----:B------:R-:W-:-:S00]  /*25a0*/  ERRBAR ;  /* 0x00000000000079ab */ /* 0x000fc00000000000 */
[----:B------:R-:W-:Y:S06]  /*25b0*/  CGAERRBAR ;  /* 0x00000000000075ab */ /* 0x000fec0000000000 */
[----:B------:R1:W-:Y:S01]  /*25c0*/  REDG.E.ADD.S32.STRONG.GPU desc[UR26][R22.64], R25 ;  /* 0x000000191600798e */ /* 0x0003e2000c12e31a */
[----:B------:R-:W-:Y:S05]  /*25d0*/  @!P1 BRA `(.L_x_1462) ;  /* 0x0000000000149947 */ /* 0x000fea0003800000 */
.L_x_1463:
[----:B-1----:R-:W2:Y:S04]  /*25e0*/  LDG.E.STRONG.GPU R20, desc[UR26][R22.64] ;  /* 0x0000001a16147981 */ /* 0x002ea8000c1ef900 */
[----:B--2---:R-:W-:Y:S01]  /*25f0*/  CCTL.IVALL ;  /* 0x00000000ff00798f */ /* 0x004fe20002000000 */
[----:B------:R-:W-:Y:S05]  /*2600*/  YIELD ;  /* 0x0000000000007946 */ /* 0x000fea0003800000 */
[----:B------:R-:W-:-:S13]  /*2610*/  ISETP.NE.AND P1, PT, R20, R27, PT ;  /* 0x0000001b1400720c */ /* 0x000fda0003f25270 */
[----:B------:R-:W-:Y:S05]  /*2620*/  @P1 BRA `(.L_x_1463) ;  /* 0xfffffffc00ec1947 */ /* 0x000fea000383ffff */
.L_x_1462:
[----:B------:R-:W-:Y:S05]  /*2630*/  WARPSYNC.ALL ;  /* 0x0000000000007948 */ /* 0x000fea0003800000 */
[----:B------:R-:W-:Y:S01]  /*2640*/  BAR.SYNC.DEFER_BLOCKING 0x0 ;  /* 0x0000000000007b1d */ /* 0x000fe20000010000 */
[----:B----4-:R-:W-:-:S05]  /*2650*/  HFMA2 R28, -RZ, RZ, 0, 0 ;  /* 0x00000000ff1c7431 */ /* 0x010fca00000001ff */
[----:B------:R-:W-:Y:S05]  /*2660*/  @!P3 BRA `(.L_x_1464) ;  /* 0x000000040078b947 */ /* 0x000fea0003800000 */
[----:B------:R-:W-:Y:S01]  /*2670*/  MOV R28, RZ ;  /* 0x000000ff001c7202 */ /* 0x000fe20000000f00 */
[----:B------:R-:W-:Y:S01]  /*2680*/  UIADD3 UR38, UPT, UPT, -UR28, URZ, URZ ;  /* 0x000000ff1c267290 */ /* 0x000fe2000fffe1ff */
[----:B------:R-:W-:Y:S01]  /*2690*/  UMOV UR18, UR5 ;  /* 0x0000000500127c82 */ /* 0x000fe20008000000 */
[----:B------:R-:W-:Y:S01]  /*26a0*/  UMOV UR19, UR16 ;  /* 0x0000001000137c82 */ /* 0x000fe20008000000 */
[----:B------:R-:W-:Y:S01]  /*26b0*/  UMOV UR20, UR15 ;  /* 0x0000000f00147c82 */ /* 0x000fe20008000000 */
[----:B------:R-:W-:Y:S01]  /*26c0*/  UMOV UR21, UR14 ;  /* 0x0000000e00157c82 */ /* 0x000fe20008000000 */
[----:B------:R-:W-:Y:S01]  /*26d0*/  UMOV UR22, UR13 ;  /* 0x0000000d00167c82 */ /* 0x000fe20008000000 */
[----:B------:R-:W-:Y:S01]  /*26e0*/  UMOV UR23, UR12 ;  /* 0x0000000c00177c82 */ /* 0x000fe20008000000 */
[----:B------:R-:W-:Y:S01]  /*26f0*/  UMOV UR24, UR11 ;  /* 0x0000000b00187c82 */ /* 0x000fe20008000000 */
[----:B------:R-:W-:-:S05]  /*2700*/  UMOV UR25, UR10 ;  /* 0x0000000a00197c82 */ /* 0x000fca0008000000 */
.L_x_1465:
[----:B------:R-:W-:Y:S02]  /*2710*/  ISETP.EQ.OR P1, PT, RZ, UR38, P2 ;  /* 0x00000026ff007c0c */ /* 0x000fe40009722670 */
[C---:B-1----:R-:W-:Y:S02]  /*2720*/  IADD3 R20, PT, PT, R28.reuse, 0x1, RZ ;  /* 0x000000011c147810 */ /* 0x042fe40007ffe0ff */
[----:B------:R-:W-:Y:S02]  /*2730*/  IADD3 R21, PT, PT, R28, 0x2, RZ ;  /* 0x000000021c157810 */ /* 0x000fe40007ffe0ff */
        /* <DEDUP_REMOVED lines=13> */
[----:B------:R-:W-:Y:S01]  /*2810*/  MOV R22, UR42 ;  /* 0x0000002a00167c02 */ /* 0x000fe20008000f00 */
[----:B------:R-:W0:Y:S01]  /*2820*/  @!P1 LDG.E.64 R20, desc[UR26][R20.64] ;  /* 0x0000001a14149981 */ /* 0x000e22000c1e1b00 */
[----:B------:R-:W-:Y:S02]  /*2830*/  MOV R23, UR43 ;  /* 0x0000002b00177c02 */ /* 0x000fe40008000f00 */
[----:B------:R-:W-:Y:S02]  /*2840*/  MOV R24, UR40 ;  /* 0x0000002800187c02 */ /* 0x000fe40008000f00 */
[----:B--2---:R-:W-:Y:S01]  /*2850*/  MOV R25, UR41 ;  /* 0x0000002900197c02 */ /* 0x004fe20008000f00 */
        /* <DEDUP_REMOVED lines=63> */
.L_x_1464:
[----:B------:R-:W-:-:S09]  /*2c50*/  UISETP.NE.AND UP0, UPT, UR33, URZ, UPT ;  /* 0x000000ff2100728c */ /* 0x000fd2000bf05270 */
[----:B------:R-:W-:Y:S05]  /*2c60*/  BRA.U !UP0, `(.L_x_1461) ;  /* 0x0000000508247547 */ /* 0x000fea000b800000 */
[----:B------:R-:W-:Y:S02]  /*2c70*/  UIADD3 UR18, UPT, UPT, UR33, -0x1, URZ ;  /* 0xffffffff21127890 */ /* 0x000fe4000fffe0ff */
[----:B------:R-:W-:Y:S02]  /*2c80*/  UISETP.NE.AND UP1, UPT, UR34, URZ, UPT ;  /* 0x000000ff2200728c */ /* 0x000fe4000bf25270 */
[----:B------:R-:W-:-:S09]  /*2c90*/  UISETP.GE.U32.AND UP0, UPT, UR18, 0x3, UPT ;  /* 0x000000031200788c */ /* 0x000fd2000bf06070 */
[----:B------:R-:W-:Y:S05]  /*2ca0*/  BRA.U !UP0, `(.L_x_1466) ;  /* 0x00000001088c7547 */ /* 0x000fea000b800000 */
[C---:B-1----:R-:W-:Y:S01]  /*2cb0*/  IADD3 R22, PT, PT, R28.reuse, 0x1, RZ ;  /* 0x000000011c167810 */ /* 0x042fe20007ffe0ff */
[----:B------:R-:W-:Y:S01]  /*2cc0*/  HFMA2 R29, -RZ, RZ, 0, 4.76837158203125e-07 ;  /* 0x00000008ff1d7431 */ /* 0x000fe200000001ff */
[C---:B------:R-:W-:Y:S02]  /*2cd0*/  ISETP.EQ.OR P1, PT, R28.reuse, UR28, P2 ;  /* 0x0000001c1c007c0c */ /* 0x040fe40009722670 */
[----:B------:R-:W-:Y:S02]  /*2ce0*/  IADD3 R26, PT, PT, R28, 0x2, RZ ;  /* 0x000000021c1a7810 */ /* 0x000fe40007ffe0ff */
[----:B------:R-:W-:Y:S02]  /*2cf0*/  ISETP.EQ.OR P3, PT, R22, UR28, P2 ;  /* 0x0000001c16007c0c */ /* 0x000fe40009762670 */
[----:B------:R-:W-:Y:S02]  /*2d00*/  ISETP.EQ.OR P5, PT, R26, UR28, P2 ;  /* 0x0000001c1a007c0c */ /* 0x000fe400097a2670 */
[----:B------:R-:W-:-:S02]  /*2d10*/  IADD3 R24, PT, PT, R28, 0x3, RZ ;  /* 0x000000031c187810 */ /* 0x000fc40007ffe0ff */
[----:B------:R-:W-:Y:S02]  /*2d20*/  MOV R21, UR29 ;  /* 0x0000001d00157c02 */ /* 0x000fe40008000f00 */
[----:B------:R-:W-:Y:S02]  /*2d30*/  ISETP.EQ.OR P6, PT, R24, UR28, P2 ;  /* 0x0000001c18007c0c */ /* 0x000fe400097c2670 */
[----:B--2---:R-:W-:Y:S01]  /*2d40*/  MOV R25, UR29 ;  /* 0x0000001d00197c02 */ /* 0x004fe20008000f00 */
        /* <DEDUP_REMOVED lines=25> */
.L_x_1466:
[----:B------:R-:W-:Y:S05]  /*2ee0*/  BRA.U !UP1, `(.L_x_1461) ;  /* 0x0000000109847547 */ /* 0x000fea000b800000 */
[----:B------:R-:W-:Y:S02]  /*2ef0*/  UISETP.NE.AND UP0, UPT, UR34, 0x1, UPT ;  /* 0x000000012200788c */ /* 0x000fe4000bf05270 */
[----:B------:R-:W-:-:S07]  /*2f00*/  ULOP3.LUT UP1, URZ, UR31, 0x1, URZ, 0xc0, !UPT ;  /* 0x000000011fff7892 */ /* 0x000fce000f82c0ff */
[----:B------:R-:W-:Y:S05]  /*2f10*/  BRA.U !UP0, `(.L_x_1467) ;  /* 0x0000000108487547 */ /* 0x000fea000b800000 */
[C---:B-1----:R-:W-:Y:S02]  /*2f20*/  IADD3 R22, PT, PT, R28.reuse, 0x1, RZ ;  /* 0x000000011c167810 */ /* 0x042fe40007ffe0ff */
[----:B------:R-:W-:Y:S02]  /*2f30*/  ISETP.EQ.OR P3, PT, R28, UR28, P2 ;  /* 0x0000001c1c007c0c */ /* 0x000fe40009762670 */
[----:B------:R-:W-:Y:S02]  /*2f40*/  ISETP.EQ.OR P1, PT, R22, UR28, P2 ;  /* 0x0000001c16007c0c */ /* 0x000fe40009722670 */
[----:B------:R-:W-:Y:S02]  /*2f50*/  MOV R21, UR29 ;  /* 0x0000001d00157c02 */ /* 0x000fe40008000f00 */
[----:B--2---:R-:W-:Y:S02]  /*2f60*/  MOV R25, UR29 ;  /* 0x0000001d00197c02 */ /* 0x004fe40008000f00 */
        /* <DEDUP_REMOVED lines=13> */
.L_x_1467:
[----:B------:R-:W-:Y:S01]  /*3040*/  ISETP.EQ.OR P1, PT, R28, UR28, P2 ;  /* 0x0000001c1c007c0c */ /* 0x000fe20009722670 */
[----:B------:R-:W-:Y:S03]  /*3050*/  BSSY.RECONVERGENT B0, `(.L_x_1461) ;  /* 0x000000a000007945 */ /* 0x000fe60003800200 */
[----:B------:R-:W-:-:S13]  /*3060*/  PLOP3.LUT P1, PT, P1, PT, UP1, 0xd5, 0x5d ;  /* 0x00000000005d781c */ /* 0x000fda0000f2fa1d */
[----:B------:R-:W-:Y:S05]  /*3070*/  @P1 BRA `(.L_x_1468) ;  /* 0x00000000001c1947 */ /* 0x000fea0003800000 */
[----:B-1----:R-:W-:Y:S02]  /*3080*/  MOV R21, UR29 ;  /* 0x0000001d00157c02 */ /* 0x002fe40008000f00 */
[----:B------:R-:W-:-:S03]  /*3090*/  MOV R23, 0x8 ;  /* 0x0000000800177802 */ /* 0x000fc60000000f00 */
[----:B------:R-:W-:-:S04]  /*30a0*/  IMAD R20, R28, R21, UR5 ;  /* 0x000000051c147e24 */ /* 0x000fc8000f8e0215 */
[----:B------:R-:W-:-:S06]  /*30b0*/  IMAD.WIDE.U32 R20, R20, R23, UR6 ;  /* 0x0000000614147e25 */ /* 0x000fcc000f8e0017 */
[----:B------:R-:W0:Y:S02]  /*30c0*/  LDG.E.64 R20, desc[UR26][R20.64] ;  /* 0x0000001a14147981 */ /* 0x000e24000c1e1b00 */
[----:B0--3--:R-:W-:Y:S01]  /*30d0*/  FADD.FTZ R18, R18, R20 ;  /* 0x0000001412127221 */ /* 0x009fe20000010000 */
[----:B------:R-:W-:-:S07]  /*30e0*/  FADD.FTZ R19, R19, R21 ;  /* 0x0000001513137221 */ /* 0x000fce0000010000 */
.L_x_1468:
[----:B------:R-:W-:Y:S05]  /*30f0*/  BSYNC.RECONVERGENT B0 ;  /* 0x0000000000007941 */ /* 0x000fea0003800200 */
.L_x_1461:
        /* <DEDUP_REMOVED lines=10> */
[----:B01-3--:R-:W0:Y:S01]  /*31a0*/  LDS.64 R18, [UR6+0x78] ;  /* 0x00007806ff127984 */ /* 0x00be220008000a00 */
[----:B------:R-:W0:Y:S02]  /*31b0*/  LDCU UR6, c[0x0][0x42c] ;  /* 0x00008580ff0677ac */ /* 0x000e240008000800 */
[----:B0-----:R-:W-:Y:S01]  /*31c0*/  FMUL.FTZ R20, R18, UR6 ;  /* 0x0000000612147c20 */ /* 0x001fe20008410000 */
[----:B----4-:R-:W-:Y:S01]  /*31d0*/  FMUL.FTZ R21, R19, UR6 ;  /* 0x0000000613157c20 */ /* 0x010fe20008410000 */
[----:B------:R-:W-:Y:S01]  /*31e0*/  FMUL.FTZ R19, R13, UR37 ;  /* 0x000000250d137c20 */ /* 0x000fe20008410000 */
[----:B------:R-:W-:Y:S06]  /*31f0*/  @!P4 BRA `(.L_x_1469) ;  /* 0x000000000048c947 */ /* 0x000fec0003800000 */
[----:B------:R-:W-:Y:S01]  /*3200*/  FFMA.FTZ R18, R32, R12, R41 ;  /* 0x0000000c20127223 */ /* 0x000fe20000010029 */
[----:B------:R-:W-:-:S03]  /*3210*/  FFMA.FTZ R13, R0, R19, R40 ;  /* 0x00000013000d7223 */ /* 0x000fc60000010028 */
[----:B------:R-:W-:Y:S01]  /*3220*/  FMUL.FTZ R22, R18, -1.4426950216293334961 ;  /* 0xbfb8aa3b12167820 */ /* 0x000fe20000410000 */
[----:B------:R-:W-:-:S05]  /*3230*/  FMUL.FTZ R24, R13, -1.4426950216293334961 ;  /* 0xbfb8aa3b0d187820 */ /* 0x000fca0000410000 */
[----:B------:R-:W0:Y:S04]  /*3240*/  MUFU.EX2 R22, R22 ;  /* 0x0000001600167308 */ /* 0x000e280000000800 */
[----:B------:R-:W2:Y:S01]  /*3250*/  MUFU.EX2 R24, R24 ;  /* 0x0000001800187308 */ /* 0x000ea20000000800 */
[----:B0-----:R-:W-:Y:S01]  /*3260*/  FADD.FTZ R23, R22, 1 ;  /* 0x3f80000016177421 */ /* 0x001fe20000010000 */
[----:B--2---:R-:W-:-:S05]  /*3270*/  FADD.FTZ R25, R24, 1 ;  /* 0x3f80000018197421 */ /* 0x004fca0000010000 */
        /* <DEDUP_REMOVED lines=10> */
.L_x_1469:
[----:B------:R-:W-:Y:S04]  /*3320*/  BSSY.RECONVERGENT B0, `(.L_x_1470) ;  /* 0x0000013000007945 */ /* 0x000fe80003800200 */
[----:B------:R-:W-:Y:S05]  /*3330*/  @P0 BRA `(.L_x_1471) ;  /* 0x0000000000440947 */ /* 0x000fea0003800000 */
[----:B------:R-:W0:Y:S01]  /*3340*/  LDCU.64 UR18, c[0x0][0x3f8] ;  /* 0x00007f00ff1277ac */ /* 0x000e220008000a00 */
[C-C-:B------:R-:W-:Y:S01]  /*3350*/  FFMA.FTZ R23, R20.reuse, R12, R21.reuse ;  /* 0x0000000c14177223 */ /* 0x140fe20000010015 */
[----:B------:R-:W-:Y:S01]  /*3360*/  MOV R12, R52 ;  /* 0x00000034000c7202 */ /* 0x000fe20000000f00 */
[----:B------:R-:W-:Y:S01]  /*3370*/  FFMA.FTZ R19, R20, R19, R21 ;  /* 0x0000001314137223 */ /* 0x000fe20000010015 */
[----:B------:R-:W1:Y:S01]  /*3380*/  LDCU.64 UR6, c[0x0][0x380] ;  /* 0x00007000ff0677ac */ /* 0x000e620008000a00 */
[----:B------:R-:W-:Y:S01]  /*3390*/  MOV R13, R51 ;  /* 0x00000033000d7202 */ /* 0x000fe20000000f00 */
[----:B------:R-:W-:Y:S01]  /*33a0*/  FFMA.FTZ R2, R32, R2, -R23 ;  /* 0x0000000220027223 */ /* 0x000fe20000010817 */
[----:B------:R-:W-:-:S03]  /*33b0*/  FFMA.FTZ R3, R0, R3, -R19 ;  /* 0x0000000300037223 */ /* 0x000fc60000010813 */
[----:B------:R-:W-:Y:S01]  /*33c0*/  FMUL.FTZ R2, R2, UR37 ;  /* 0x0000002502027c20 */ /* 0x000fe20008410000 */
[----:B------:R-:W-:Y:S01]  /*33d0*/  FMUL.FTZ R3, R3, UR37 ;  /* 0x0000002503037c20 */ /* 0x000fe20008410000 */
[----:B0-----:R-:W-:Y:S02]  /*33e0*/  IMAD R18, R36, UR18, RZ ;  /* 0x0000001224127c24 */ /* 0x001fe4000f8e02ff */
[----:B------:R-:W-:-:S04]  /*33f0*/  IMAD.WIDE.U32 R12, R47, UR18, R12 ;  /* 0x000000122f0c7c25 */ /* 0x000fc8000f8e000c */
[----:B--2---:R-:W-:Y:S01]  /*3400*/  IMAD R25, R47, UR19, R18 ;  /* 0x000000132f197c24 */ /* 0x004fe2000f8e0212 */
[----:B-1----:R-:W-:-:S04]  /*3410*/  LEA R18, P0, R12, UR6, 0x2 ;  /* 0x000000060c127c11 */ /* 0x002fc8000f8010ff */
[----:B------:R-:W-:-:S04]  /*3420*/  IADD3 R25, PT, PT, R13, R25, RZ ;  /* 0x000000190d197210 */ /* 0x000fc80007ffe0ff */
[----:B------:R-:W-:-:S05]  /*3430*/  LEA.HI.X R19, R12, UR7, R25, 0x2, P0 ;  /* 0x000000070c137c11 */ /* 0x000fca00080f1419 */
[----:B------:R0:W-:Y:S02]  /*3440*/  STG.E.64 desc[UR26][R18.64], R2 ;  /* 0x0000000212007986 */ /* 0x0001e4000c101b1a */
.L_x_1471:
[----:B------:R-:W-:Y:S05]  /*3450*/  BSYNC.RECONVERGENT B0 ;  /* 0x0000000000007941 */ /* 0x000fea0003800200 */
.L_x_1470:
[----:B------:R-:W-:Y:S01]  /*3460*/  UISETP.NE.AND UP0, UPT, UR30, URZ, UPT ;  /* 0x000000ff1e00728c */ /* 0x000fe2000bf05270 */
[----:B------:R-:W-:Y:S01]  /*3470*/  FADD.FTZ R12, R8, -UR36 ;  /* 0x80000024080c7e21 */ /* 0x000fe20008010000 */
[----:B------:R-:W-:Y:S01]  /*3480*/  FADD.FTZ R5, R5, -UR36 ;  /* 0x8000002405057e21 */ /* 0x000fe20008010000 */
        /* <DEDUP_REMOVED lines=8> */
[----:B------:R-:W-:Y:S01]  /*3510*/  ISETP.GE.U32.AND P0, PT, R44, UR20, PT ;  /* 0x000000142c007c0c */ /* 0x000fe2000bf06070 */
[----:B------:R-:W-:Y:S01]  /*3520*/  FMUL.FTZ R9, R15, UR37 ;  /* 0x000000250f097c20 */ /* 0x000fe20008410000 */
[----:B------:R-:W-:Y:S01]  /*3530*/  ISETP.GE.U32.AND P1, PT, R43, UR20, PT ;  /* 0x000000142b007c0c */ /* 0x000fe2000bf26070 */
[C-C-:B0-----:R-:W-:Y:S01]  /*3540*/  FFMA.FTZ R3, R20.reuse, R4, R21.reuse ;  /* 0x0000000414037223 */ /* 0x141fe20000010015 */
        /* <DEDUP_REMOVED lines=17> */
[----:B------:R-:W2:Y:S08]  /*3660*/  MUFU.RCP R23, R20 ;  /* 0x0000001400177308 */ /* 0x000eb00000001000 */
[----:B------:R-:W0:Y:S01]  /*3670*/  MUFU.RCP R24, R24 ;  /* 0x0000001800187308 */ /* 0x000e220000001000 */
[----:B--2---:R-:W-:Y:S01]  /*3680*/  FADD.FTZ R25, -R23, 1 ;  /* 0x3f80000017197421 */ /* 0x004fe20000010100 */
[----:B------:R-:W-:-:S03]  /*3690*/  FMUL.FTZ R6, R6, R23 ;  /* 0x0000001706067220 */ /* 0x000fc60000410000 */
[----:B------:R-:W-:Y:S01]  /*36a0*/  FFMA.FTZ R25, R2, R25, 1 ;  /* 0x3f80000002197423 */ /* 0x000fe20000010019 */
[----:B0-----:R-:W-:Y:S01]  /*36b0*/  FADD.FTZ R27, -R24, 1 ;  /* 0x3f800000181b7421 */ /* 0x001fe20000010100 */
[----:B------:R-:W-:Y:S02]  /*36c0*/  FMUL.FTZ R7, R7, R24 ;  /* 0x0000001807077220 */ /* 0x000fe40000410000 */
[----:B------:R-:W-:Y:S01]  /*36d0*/  FMUL.FTZ R6, R6, R25 ;  /* 0x0000001906067220 */ /* 0x000fe20000410000 */
[----:B------:R-:W-:-:S04]  /*36e0*/  FFMA.FTZ R4, R4, R27, 1 ;  /* 0x3f80000004047423 */ /* 0x000fc8000001001b */
[----:B------:R-:W-:-:S07]  /*36f0*/  FMUL.FTZ R7, R7, R4 ;  /* 0x0000000407077220 */ /* 0x000fce0000410000 */
.L_x_1472:
        /* <DEDUP_REMOVED lines=17> */
.L_x_1474:
[----:B------:R-:W-:Y:S05]  /*3810*/  BSYNC.RECONVERGENT B0 ;  /* 0x0000000000007941 */ /* 0x000fea0003800200 */
.L_x_1473:
        /* <DEDUP_REMOVED lines=19> */
.L_x_1475:
        /* <DEDUP_REMOVED lines=17> */
.L_x_1477:
[----:B------:R-:W-:Y:S05]  /*3a60*/  BSYNC.RECONVERGENT B0 ;  /* 0x0000000000007941 */ /* 0x000fea0003800200 */
.L_x_1476:
        /* <DEDUP_REMOVED lines=19> */
.L_x_1478:
        /* <DEDUP_REMOVED lines=10> */
[----:B-1----:R-:W-:-:S03]  /*3c40*/  IMAD R3, R33, UR6, RZ ;  /* 0x0000000621037c24 */ /* 0x002fc6000f8e02ff */
[----:B------:R-:W-:-:S04]  /*3c50*/  IMAD.WIDE.U32 R50, R42, UR6, R50 ;  /* 0x000000062a327c25 */ /* 0x000fc8000f8e0032 */
[----:B------:R-:W-:Y:S01]  /*3c60*/  IMAD R3, R42, UR7, R3 ;  /* 0x000000072a037c24 */ /* 0x000fe2000f8e0203 */
[----:B---3--:R-:W-:-:S04]  /*3c70*/  LEA R2, P0, R50, UR18, 0x2 ;  /* 0x0000001232027c11 */ /* 0x008fc8000f8010ff */
[----:B------:R-:W-:-:S04]  /*3c80*/  IADD3 R3, PT, PT, R51, R3, RZ ;  /* 0x0000000333037210 */ /* 0x000fc80007ffe0ff */
[----:B------:R-:W-:-:S05]  /*3c90*/  LEA.HI.X R3, R50, UR19, R3, 0x2, P0 ;  /* 0x0000001332037c11 */ /* 0x000fca00080f1403 */
[----:B------:R1:W-:Y:S02]  /*3ca0*/  STG.E.64 desc[UR26][R2.64], R20 ;  /* 0x0000001402007986 */ /* 0x0003e4000c101b1a */
.L_x_1480:
[----:B------:R-:W-:Y:S05]  /*3cb0*/  BSYNC.RECONVERGENT B0 ;  /* 0x0000000000007941 */ /* 0x000fea0003800200 */
.L_x_1479:
[----:B------:R-:W-:Y:S02]  /*3cc0*/  UIADD3 UR17, UPT, UPT, UR29, UR17, URZ ;  /* 0x000000111d117290 */ /* 0x000fe4000fffe0ff */
[----:B------:R-:W-:Y:S02]  /*3cd0*/  UIADD3 UR4, UPT, UPT, UR4, 0x1, URZ ;  /* 0x0000000104047890 */ /* 0x000fe4000fffe0ff */
[----:B------:R-:W-:-:S09]  /*3ce0*/  UISETP.GE.AND UP0, UPT, UR17, UR8, UPT ;  /* 0x000000081100728c */ /* 0x000fd2000bf06270 */
[----:B------:R-:W-:Y:S05]  /*3cf0*/  BRA.U !UP0, `(.L_x_1481) ;  /* 0xffffffc508987547 */ /* 0x000fea000b83ffff */
.L_x_1450:
[----:B0-----:R-:W0:Y:S01]  /*3d00*/  LDC R4, c[0x0][0x370] ;  /* 0x0000dc00ff047b82 */ /* 0x001e220000000800 */
[----:B------:R-:W-:Y:S01]  /*3d10*/  ISETP.NE.AND P2, PT, R39, RZ, PT ;  /* 0x000000ff2700720c */ /* 0x000fe20003f45270 */
[----:B------:R-:W-:Y:S06]  /*3d20*/  BSSY.RECONVERGENT B0, `(.L_x_1482) ;  /* 0x0000011000007945 */ /* 0x000fec0003800200 */
[----:B------:R-:W3:Y:S08]  /*3d30*/  LDC R7, c[0x0][0x374] ;  /* 0x0000dd00ff077b82 */ /* 0x000ef00000000800 */
[----:B-1----:R-:W1:Y:S01]  /*3d40*/  LDC.64 R2, c[0x0][0x3c8] ;  /* 0x0000f200ff027b82 */ /* 0x002e620000000a00 */
[----:B0-----:R-:W-:-:S02]  /*3d50*/  IADD3 R5, PT, PT, R4, -0x1, RZ ;  /* 0xffffffff04057810 */ /* 0x001fc40007ffe0ff */
[----:B------:R-:W-:Y:S02]  /*3d60*/  ISETP.NE.AND P1, PT, R4, 0x1, PT ;  /* 0x000000010400780c */ /* 0x000fe40003f25270 */
[----:B---3--:R-:W-:-:S04]  /*3d70*/  IADD3 R0, PT, PT, R7, -0x1, RZ ;  /* 0xffffffff07007810 */ /* 0x008fc80007ffe0ff */
[----:B------:R-:W-:Y:S02]  /*3d80*/  ISETP.NE.AND P0, PT, R0, UR5, PT ;  /* 0x0000000500007c0c */ /* 0x000fe4000bf05270 */
[----:B------:R-:W-:Y:S02]  /*3d90*/  SHF.L.U32 R0, R7, 0x1, RZ ;  /* 0x0000000107007819 */ /* 0x000fe400000006ff */
[----:B------:R-:W-:Y:S02]  /*3da0*/  ISETP.NE.OR P0, PT, R5, UR28, P0 ;  /* 0x0000001c05007c0c */ /* 0x000fe40008705670 */
[----:B------:R-:W-:-:S05]  /*3db0*/  SEL R5, R0, RZ, P1 ;  /* 0x000000ff00057207 */ /* 0x000fca0000800000 */
[----:B-1----:R-:W-:Y:S01]  /*3dc0*/  IMAD.WIDE.U32 R2, R5, 0x4, R2 ;  /* 0x0000000405027825 */ /* 0x002fe200078e0002 */
[----:B------:R-:W-:Y:S06]  /*3dd0*/  @P2 BRA `(.L_x_1483) ;  /* 0x0000000000142947 */ /* 0x000fec0003800000 */
[----:B------:R-:W-:Y:S01]  /*3de0*/  HFMA2 R5, -RZ, RZ, 0, 5.9604644775390625e-08 ;  /* 0x00000001ff057431 */ /* 0x000fe200000001ff */
[----:B------:R-:W-:Y:S06]  /*3df0*/  MEMBAR.ALL.GPU ;  /* 0x0000000000007992 */ /* 0x000fec000000a000 */
[----:B------:R-:W-:-:S00]  /*3e00*/  ERRBAR ;  /* 0x00000000000079ab */ /* 0x000fc00000000000 */
[----:B------:R-:W-:Y:S06]  /*3e10*/  CGAERRBAR ;  /* 0x00000000000075ab */ /* 0x000fec0000000000 */
[----:B------:R0:W-:Y:S02]  /*3e20*/  REDG.E.ADD.S32.STRONG.GPU desc[UR26][R2.64], R5 ;  /* 0x000000050200798e */ /* 0x0001e4000c12e31a */
.L_x_1483:
[----:B------:R-:W-:Y:S05]  /*3e30*/  BSYNC.RECONVERGENT B0 ;  /* 0x0000000000007941 */ /* 0x000fea0003800200 */
.L_x_1482:
[----:B------:R-:W-:Y:S05]  /*3e40*/  @P0 EXIT ;  /* 0x000000000000094d */ /* 0x000fea0003800000 */
[----:B------:R-:W-:Y:S05]  /*3e50*/  @P2 BRA `(.L_x_1484) ;  /* 0x0000000000202947 */ /* 0x000fea0003800000 */
[----:B------:R-:W-:-:S05]  /*3e60*/  IMAD R0, R4, R7, RZ ;  /* 0x0000000704007224 */ /* 0x000fca00078e02ff */
[----:B------:R-:W-:-:S13]  /*3e70*/  ISETP.NE.AND P0, PT, R0, -0x1, PT ;  /* 0xffffffff0000780c */ /* 0x000fda0003f05270 */
[----:B------:R-:W-:Y:S05]  /*3e80*/  @!P0 BRA `(.L_x_1484) ;  /* 0x0000000000148947 */ /* 0x000fea0003800000 */
.L_x_1485:
[----:B0-----:R-:W3:Y:S04]  /*3e90*/  LDG.E.STRONG.GPU R5, desc[UR26][R2.64] ;  /* 0x0000001a02057981 */ /* 0x001ee8000c1ef900 */
[----:B---3--:R-:W-:Y:S01]  /*3ea0*/  CCTL.IVALL ;  /* 0x00000000ff00798f */ /* 0x008fe20002000000 */
[----:B------:R-:W-:Y:S05]  /*3eb0*/  YIELD ;  /* 0x0000000000007946 */ /* 0x000fea0003800000 */
[----:B------:R-:W-:-:S13]  /*3ec0*/  ISETP.NE.AND P0, PT, R5, R0, PT ;  /* 0x000000000500720c */ /* 0x000fda0003f05270 */
[----:B------:R-:W-:Y:S05]  /*3ed0*/  @P0 BRA `(.L_x_1485) ;  /* 0xfffffffc00ec0947 */ /* 0x000fea000383ffff */
.L_x_1484:
        /* <DEDUP_REMOVED lines=48> */
[----:B------:R-:W2:Y:S01]  /*41e0*/  LDCU.64 UR6, c[0x0][0x3d8] ;  /* 0x00007b00ff0677ac */ /* 0x000ea20008000a00 */
[----:B------:R-:W-:Y:S02]  /*41f0*/  IADD3 R9, PT, PT, R2, 0x1, RZ ;  /* 0x0000000102097810 */ /* 0x000fe40007ffe0ff */
[----:B------:R-:W-:Y:S01]  /*4200*/  MOV R6, R39 ;  /* 0x0000002700067202 */ /* 0x000fe20000000f00 */
[----:B------:R-:W0:Y:S01]  /*4210*/  LDCU.64 UR8, c[0x0][0x390] ;  /* 0x00007200ff0877ac */ /* 0x000e220008000a00 */
[----:B------:R-:W-:Y:S02]  /*4220*/  LOP3.LUT R9, R9, 0x3, RZ, 0xc0, !PT ;  /* 0x0000000309097812 */ /* 0x000fe400078ec0ff */
[----:B------:R-:W-:Y:S01]  /*4230*/  MOV R7, R18 ;  /* 0x0000001200077202 */ /* 0x000fe20000000f00 */
[----:B------:R-:W1:Y:S01]  /*4240*/  LDCU.64 UR10, c[0x0][0x388] ;  /* 0x00007100ff0a77ac */ /* 0x000e620008000a00 */
[C---:B------:R-:W-:Y:S02]  /*4250*/  SHF.L.U32 R21, R39.reuse, 0x2, RZ ;  /* 0x0000000227157819 */ /* 0x040fe400000006ff */
[----:B------:R-:W-:Y:S01]  /*4260*/  SHF.L.U64.HI R22, R39, 0x2, R18 ;  /* 0x0000000227167819 */ /* 0x000fe20000010212 */
[----:B------:R-:W-:Y:S01]  /*4270*/  IMAD.WIDE.U32 R6, R9, 0x180, R6 ;  /* 0x0000018009067825 */ /* 0x000fe200078e0006 */
[----:B------:R-:W-:Y:S01]  /*4280*/  UMOV UR4, URZ ;  /* 0x000000ff00047c82 */ /* 0x000fe20008000000 */
[----:B------:R-:W-:-:S02]  /*4290*/  SHF.L.U32 R29, R5, 0x2, RZ ;  /* 0x00000002051d7819 */ /* 0x000fc400000006ff */
[----:B------:R-:W-:Y:S02]  /*42a0*/  SHF.L.U64.HI R31, R0, 0x2, R3 ;  /* 0x00000002001f7819 */ /* 0x000fe40000010203 */
[----:B--2---:R-:W-:Y:S02]  /*42b0*/  IADD3 R25, P1, PT, R21, UR6, RZ ;  /* 0x0000000615197c10 */ /* 0x004fe4000ff3e0ff */
[----:B------:R-:W-:Y:S02]  /*42c0*/  IADD3 R18, PT, PT, R7, UR4, RZ ;  /* 0x0000000407127c10 */ /* 0x000fe4000fffe0ff */
[----:B0-----:R-:W-:Y:S02]  /*42d0*/  IADD3 R23, P2, PT, R21, UR8, RZ ;  /* 0x0000000815177c10 */ /* 0x001fe4000ff5e0ff */
[----:B------:R-:W-:Y:S01]  /*42e0*/  MOV R39, R6 ;  /* 0x0000000600277202 */ /* 0x000fe20000000f00 */
[----:B------:R-:W-:Y:S01]  /*42f0*/  IMAD.WIDE.U32 R6, R4, 0x4, RZ ;  /* 0x0000000404067825 */ /* 0x000fe200078e00ff */
[----:B------:R-:W-:-:S02]  /*4300*/  IADD3.X R26, PT, PT, R22, UR7, RZ, P1, !PT ;  /* 0x00000007161a7c10 */ /* 0x000fc40008ffe4ff */
[C---:B------:R-:W-:Y:S02]  /*4310*/  IADD3.X R24, PT, PT, R22.reuse, UR9, RZ, P2, !PT ;  /* 0x0000000916187c10 */ /* 0x040fe400097fe4ff */
[----:B-1----:R-:W-:Y:S02]  /*4320*/  IADD3 R21, P1, PT, R21, UR10, RZ ;  /* 0x0000000a15157c10 */ /* 0x002fe4000ff3e0ff */
[----:B------:R-:W-:Y:S02]  /*4330*/  IADD3 R16, P2, PT, RZ, -R9, RZ ;  /* 0x80000009ff107210 */ /* 0x000fe40007f5e0ff */
[----:B------:R-:W-:Y:S02]  /*4340*/  IADD3.X R22, PT, PT, R22, UR11, RZ, P1, !PT ;  /* 0x0000000b16167c10 */ /* 0x000fe40008ffe4ff */
[----:B------:R-:W-:Y:S02]  /*4350*/  SHF.L.U64.HI R27, R28, 0x2, R33 ;  /* 0x000000021c1b7819 */ /* 0x000fe40000010221 */
[----:B------:R-:W-:-:S02]  /*4360*/  IADD3 R29, PT, PT, R7, R29, RZ ;  /* 0x0000001d071d7210 */ /* 0x000fc40007ffe0ff */
[----:B------:R-:W-:-:S07]  /*4370*/  IADD3.X R20, PT, PT, RZ, -0x1, RZ, P2, !PT ;  /* 0xffffffffff147810 */ /* 0x000fce00017fe4ff */
.L_x_1488:
        /* <DEDUP_REMOVED lines=25> */
[----:B------:R-:W-:Y:S02]  /*4510*/  MOV R11, R24 ;  /* 0x00000018000b7202 */ /* 0x000fe40000000f00 */
[----:B---3--:R-:W-:Y:S01]  /*4520*/  F2FP.BF16.F32.PACK_AB R19, R15, R12 ;  /* 0x0000000c0f13723e */ /* 0x008fe200000010ff */
[----:B------:R0:W-:Y:S04]  /*4530*/  STG.E desc[UR26][R8.64], R17 ;  /* 0x0000001108007986 */ /* 0x0001e8000c10191a */
[----:B------:R0:W-:Y:S01]  /*4540*/  STG.E desc[UR26][R10.64], R19 ;  /* 0x000000130a007986 */ /* 0x0001e2000c10191a */
[----:B------:R-:W-:Y:S01]  /*4550*/  IADD3.X R24, PT, PT, RZ, R24, RZ, P3, !PT ;  /* 0x00000018ff187210 */ /* 0x000fe20001ffe4ff */
[----:B------:R-:W-:Y:S06]  /*4560*/  @P1 BRA `(.L_x_1488) ;  /* 0xfffffffc00841947 */ /* 0x000fec000383ffff */
.L_x_1487:
[----:B------:R-:W-:Y:S05]  /*4570*/  BSYNC.RECONVERGENT B0 ;  /* 0x0000000000007941 */ /* 0x000fea0003800200 */
.L_x_1486:
[----:B------:R-:W-:Y:S05]  /*4580*/  @!P0 EXIT ;  /* 0x000000000000894d */ /* 0x000fea0003800000 */
[C---:B------:R-:W-:Y:S01]  /*4590*/  SHF.L.U64.HI R5, R4.reuse, 0x2, R5 ;  /* 0x0000000204057819 */ /* 0x040fe20000010205 */
[----:B------:R-:W1:Y:S01]  /*45a0*/  LDCU.64 UR4, c[0x0][0x3d8] ;  /* 0x00007b00ff0477ac */ /* 0x000e620008000a00 */
[----:B------:R-:W-:Y:S02]  /*45b0*/  SHF.L.U32 R6, R4, 0x2, RZ ;  /* 0x0000000204067819 */ /* 0x000fe400000006ff */
[C---:B------:R-:W-:Y:S01]  /*45c0*/  SHF.L.U64.HI R7, R28.reuse, 0x2, R33 ;  /* 0x000000021c077819 */ /* 0x040fe20000010221 */
[----:B------:R-:W3:Y:S01]  /*45d0*/  LDCU.64 UR6, c[0x0][0x388] ;  /* 0x00007100ff0677ac */ /* 0x000ee20008000a00 */
[----:B0-----:R-:W-:Y:S02]  /*45e0*/  SHF.L.U32 R8, R28, 0x2, RZ ;  /* 0x000000021c087819 */ /* 0x001fe400000006ff */
[C---:B------:R-:W-:Y:S01]  /*45f0*/  SHF.L.U64.HI R2, R0.reuse, 0x2, R3 ;  /* 0x0000000200027819 */ /* 0x040fe20000010203 */
[----:B------:R-:W0:Y:S01]  /*4600*/  LDCU.64 UR8, c[0x0][0x390] ;  /* 0x00007200ff0877ac */ /* 0x000e220008000a00 */
[----:B------:R-:W-:-:S07]  /*4610*/  SHF.L.U32 R4, R0, 0x2, RZ ;  /* 0x0000000200047819 */ /* 0x000fce00000006ff */
.L_x_1489:
[C---:B----4-:R-:W-:Y:S02]  /*4620*/  SHF.L.U32 R9, R39.reuse, 0x2, RZ ;  /* 0x0000000227097819 */ /* 0x050fe400000006ff */
        /* <DEDUP_REMOVED lines=8> */
[----:B------:R1:W4:Y:S01]  /*46b0*/  LDG.E R10, desc[UR26][R10.64] ;  /* 0x0000001a0a0a7981 */ /* 0x000322000c1e1900 */
[----:B------:R-:W-:-:S03]  /*46c0*/  IADD3.X R15, PT, PT, R11, R5, RZ, P1, !PT ;  /* 0x000000050b0f7210 */ /* 0x000fc60000ffe4ff */
[----:B------:R-:W4:Y:S04]  /*46d0*/  LDG.E R13, desc[UR26][R12.64] ;  /* 0x0000001a0c0d7981 */ /* 0x000f28000c1e1900 */
[----:B------:R-:W5:Y:S04]  /*46e0*/  LDG.E R14, desc[UR26][R14.64] ;  /* 0x0000001a0e0e7981 */ /* 0x000f68000c1e1900 */
[----:B------:R-:W5:Y:S01]  /*46f0*/  LDG.E R17, desc[UR26][R16.64] ;  /* 0x0000001a10117981 */ /* 0x000f62000c1e1900 */
[----:B------:R-:W-:Y:S02]  /*4700*/  LOP3.LUT R23, R9, 0xfffffffc, RZ, 0xc0, !PT ;  /* 0xfffffffc09177812 */ /* 0x000fe400078ec0ff */
[----:B------:R-:W-:-:S02]  /*4710*/  LOP3.LUT R24, R18, 0x1, RZ, 0xc0, !PT ;  /* 0x0000000112187812 */ /* 0x000fc400078ec0ff */
[C---:B---3--:R-:W-:Y:S02]  /*4720*/  IADD3 R20, P0, PT, R23.reuse, UR6, RZ ;  /* 0x0000000617147c10 */ /* 0x048fe4000ff1e0ff */
[----:B-1----:R-:W-:Y:S02]  /*4730*/  LOP3.LUT R11, R18, 0x3, RZ, 0xc0, !PT ;  /* 0x00000003120b7812 */ /* 0x002fe400078ec0ff */
[----:B------:R-:W-:Y:S02]  /*4740*/  IADD3.X R21, PT, PT, R24, UR7, RZ, P0, !PT ;  /* 0x0000000718157c10 */ /* 0x000fe400087fe4ff */
[----:B0-----:R-:W-:Y:S02]  /*4750*/  IADD3 R22, P0, PT, R23, UR8, RZ ;  /* 0x0000000817167c10 */ /* 0x001fe4000ff1e0ff */
[----:B----4-:R-:W-:Y:S02]  /*4760*/  F2FP.BF16.F32.PACK_AB R19, R13, R10 ;  /* 0x0000000a0d13723e */ /* 0x010fe400000010ff */
[----:B------:R-:W-:-:S02]  /*4770*/  IADD3 R10, P1, PT, R23, UR4, RZ ;  /* 0x00000004170a7c10 */ /* 0x000fc4000ff3e0ff */
[----:B------:R-:W-:Y:S02]  /*4780*/  IADD3.X R23, PT, PT, R24, UR9, RZ, P0, !PT ;  /* 0x0000000918177c10 */ /* 0x000fe400087fe4ff */
[----:B------:R-:W-:Y:S02]  /*4790*/  IADD3.X R11, PT, PT, R11, UR5, RZ, P1, !PT ;  /* 0x000000050b0b7c10 */ /* 0x000fe40008ffe4ff */
[----:B-----5:R-:W-:Y:S02]  /*47a0*/  F2FP.BF16.F32.PACK_AB R27, R17, R14 ;  /* 0x0000000e111b723e */ /* 0x020fe400000010ff */
        /* <DEDUP_REMOVED lines=8> */
[----:B------:R-:W3:Y:S04]  /*4830*/  LDG.E R26, desc[UR26][R10.64+0x600] ;  /* 0x0006001a0a1a7981 */ /* 0x000ee8000c1e1900 */
[----:B0-----:R-:W3:Y:S04]  /*4840*/  LDG.E R19, desc[UR26][R16.64+0x600] ;  /* 0x0006001a10137981 */ /* 0x001ee8000c1e1900 */
[----:B------:R-:W4:Y:S04]  /*4850*/  LDG.E R28, desc[UR26][R12.64+0x600] ;  /* 0x0006001a0c1c7981 */ /* 0x000f28000c1e1900 */
[----:B------:R-:W4:Y:S01]  /*4860*/  LDG.E R29, desc[UR26][R14.64+0x600] ;  /* 0x0006001a0e1d7981 */ /* 0x000f22000c1e1900 */
[----:B------:R-:W-:-:S04]  /*4870*/  IADD3 R24, P0, PT, R9, 0x600, RZ ;  /* 0x0000060009187810 */ /* 0x000fc80007f1e0ff */
[----:B--2---:R-:W-:Y:S02]  /*4880*/  IADD3.X R25, PT, PT, RZ, R18, RZ, P0, !PT ;  /* 0x00000012ff197210 */ /* 0x004fe400007fe4ff */
[----:B------:R-:W-:Y:S02]  /*4890*/  LOP3.LUT R24, R24, 0xfffffffc, RZ, 0xc0, !PT ;  /* 0xfffffffc18187812 */ /* 0x000fe400078ec0ff */
[----:B------:R-:W-:Y:S02]  /*48a0*/  LOP3.LUT R25, R25, 0x1, RZ, 0xc0, !PT ;  /* 0x0000000119197812 */ /* 0x000fe400078ec0ff */
[C---:B------:R-:W-:Y:S02]  /*48b0*/  IADD3 R20, P0, PT, R24.reuse, UR6, RZ ;  /* 0x0000000618147c10 */ /* 0x040fe4000ff1e0ff */
[----:B------:R-:W-:Y:S02]  /*48c0*/  IADD3 R24, P1, PT, R24, UR8, RZ ;  /* 0x0000000818187c10 */ /* 0x000fe4000ff3e0ff */
[----:B------:R-:W-:-:S02]  /*48d0*/  IADD3.X R21, PT, PT, R25, UR7, RZ, P0, !PT ;  /* 0x0000000719157c10 */ /* 0x000fc400087fe4ff */
[----:B------:R-:W-:Y:S02]  /*48e0*/  IADD3.X R25, PT, PT, R25, UR9, RZ, P1, !PT ;  /* 0x0000000919197c10 */ /* 0x000fe40008ffe4ff */
[----:B---3--:R-:W-:Y:S02]  /*48f0*/  F2FP.BF16.F32.PACK_AB R19, R19, R26 ;  /* 0x0000001a1313723e */ /* 0x008fe400000010ff */
[----:B----4-:R-:W-:-:S03]  /*4900*/  F2FP.BF16.F32.PACK_AB R29, R29, R28 ;  /* 0x0000001c1d1d723e */ /* 0x010fc600000010ff */
        /* <DEDUP_REMOVED lines=40> */
.L_x_1490:
        /* <DEDUP_REMOVED lines=15> */
.L_x_4521:


//--------------------- .text._Z35group_norm_nhwc_bwd_one_pass_kernelI11Fp32IOBf16WLi128ELi48ELi384EEv26Group_norm_nhwc_bwd_params --------------------------
	.section	.text._Z35group_norm_nhwc_bwd_one_pass_kernelI11Fp32IOBf16WLi128ELi48ELi384EEv26Group_norm_nhwc_bwd_params,"ax",@progbits
	.align	128
        .global         _Z35group_norm_nhwc_bwd_one_pass_kernelI11Fp32IOBf16WLi128ELi48ELi384EEv26Group_norm_nhwc_bwd_params
        .type           _Z35group_norm_nhwc_bwd_one_pass_kernelI11Fp32IOBf16WLi128ELi48ELi384EEv26Group_norm_nhwc_bwd_params,@function
        .size           _Z35group_norm_nhwc_bwd_one_pass_kernelI11Fp32IOBf16WLi128ELi48ELi384EEv26Group_norm_nhwc_bwd_params,(.L_x_4522 - _Z35group_norm_nhwc_bwd_one_pass_kernelI11Fp32IOBf16WLi128ELi48ELi384EEv26Group_norm_nhwc_bwd_params)
        .other          _Z35group_norm_nhwc_bwd_one_pass_kernelI11Fp32IOBf16WLi128ELi48ELi384EEv26Group_norm_nhwc_bwd_params,@"STO_CUDA_ENTRY STV_DEFAULT"
_Z35group_norm_nhwc_bwd_one_pass_kernelI11Fp32IOBf16WLi128ELi48ELi384EEv26Group_norm_nhwc_bwd_params:
.text._Z35group_norm_nhwc_bwd_one_pass_kernelI11Fp32IOBf16WLi128ELi48ELi384EEv26Group_norm_nhwc_bwd_params:
        /* <DEDUP_REMOVED lines=33> */
.L_x_1534:
[----:B0-----:R-:W0:Y:S01]  /*0210*/  LDC R9, c[0x0][0x410] ;  /* 0x00010400ff097b82 */ /* 0x001e220000000800 */
[----:B-1----:R-:W1:Y:S01]  /*0220*/  LDCU.128 UR12, c[0x0][0x400] ;  /* 0x00008000ff0c77ac */ /* 0x002e620008000c00 */
[----:B------:R-:W-:Y:S02]  /*0230*/  SHF.R.S32.HI R25, RZ, 0x1f, R66 ;  /* 0x0000001fff197819 */ /* 0x000fe40000011442 */
[----:B------:R-:W-:Y:S02]  /*0240*/  ISETP.GE.AND P1, PT, R60, RZ, PT ;  /* 0x000000ff3c00720c */ /* 0x000fe40003f26270 */
[----:B------:R-:W-:Y:S02]  /*0250*/  LOP3.LUT R41, R62, 0xffff, RZ, 0xc0, !PT ;  /* 0x0000ffff3e297812 */ /* 0x000fe400078ec0ff */
[----:B--2---:R-:W2:Y:S01]  /*0260*/  LDC R42, c[0x0][0x41c] ;  /* 0x00010700ff2a7b82 */ /* 0x004ea20000000800 */
[----:B-1----:R-:W-:-:S04]  /*0270*/  ISETP.GE.U32.AND P0, PT, R66, UR12, PT ;  /* 0x0000000c42007c0c */ /* 0x002fc8000bf06070 */
[----:B------:R-:W-:Y:S02]  /*0280*/  ISETP.GE.AND.EX P0, PT, R25, UR13, PT, P0 ;  /* 0x0000000d19007c0c */ /* 0x000fe4000bf06300 */
[----:B0-----:R-:W-:-:S04]  /*0290*/  IABS R5, R9 ;  /* 0x0000000900057213 */ /* 0x001fc80000000000 */
[----:B------:R-:W0:Y:S01]  /*02a0*/  I2F.RP R4, R5 ;  /* 0x0000000500047306 */ /* 0x000e220000209400 */
[----:B--2---:R-:W-:-:S06]  /*02b0*/  IMAD R42, R42, UR7, R67 ;  /* 0x000000072a2a7c24 */ /* 0x004fcc000f8e0243 */
[----:B------:R-:W1:Y:S01]  /*02c0*/  @!P0 LDC.64 R18, c[0x0][0x3f8] ;  /* 0x0000fe00ff128b82 */ /* 0x000e620000000a00 */
[----:B------:R-:W-:Y:S01]  /*02d0*/  SHF.R.S32.HI R11, RZ, 0x1f, R42 ;  /* 0x0000001fff0b7819 */ /* 0x000fe2000001142a */
[----:B0-----:R-:W0:Y:S06]  /*02e0*/  MUFU.RCP R4, R4 ;  /* 0x0000000400047308 */ /* 0x001e2c0000001000 */
[----:B------:R-:W2:Y:S08]  /*02f0*/  @!P0 LDC.64 R16, c[0x0][0x3a0] ;  /* 0x0000e800ff108b82 */ /* 0x000eb00000000a00 */
[----:B---3--:R-:W3:Y:S01]  /*0300*/  @!P0 LDC.64 R12, c[0x0][0x398] ;  /* 0x0000e600ff0c8b82 */ /* 0x008ee20000000a00 */
[----:B0-----:R-:W-:-:S04]  /*0310*/  IADD3 R2, PT, PT, R4, 0xffffffe, RZ ;  /* 0x0ffffffe04027810 */ /* 0x001fc80007ffe0ff */
[----:B------:R0:W4:Y:S02]  /*0320*/  F2I.FTZ.U32.TRUNC.NTZ R3, R2 ;  /* 0x0000000200037305 */ /* 0x000124000021f000 */
[----:B0-----:R-:W-:Y:S02]  /*0330*/  MOV R2, RZ ;  /* 0x000000ff00027202 */ /* 0x001fe40000000f00 */
[----:B----4-:R-:W-:-:S05]  /*0340*/  IADD3 R6, PT, PT, RZ, -R3, RZ ;  /* 0x80000003ff067210 */ /* 0x010fca0007ffe0ff */
        /* <DEDUP_REMOVED lines=9> */
[----:B------:R-:W-:Y:S01]  /*03e0*/  IMAD R4, R5, R4, R6 ;  /* 0x0000000405047224 */ /* 0x000fe200078e0206 */
[----:B------:R-:W-:-:S04]  /*03f0*/  IADD3 R6, PT, PT, R42, 0x40, RZ ;  /* 0x000000402a067810 */ /* 0x000fc80007ffe0ff */
[----:B------:R-:W-:Y:S02]  /*0400*/  ISETP.GT.U32.AND P4, PT, R5, R4, PT ;  /* 0x000000040500720c */ /* 0x000fe40003f84070 */
[----:B------:R-:W-:-:S11]  /*0410*/  SHF.R.S32.HI R21, RZ, 0x1f, R6 ;  /* 0x0000001fff157819 */ /* 0x000fd60000011406 */
[-C--:B------:R-:W-:Y:S02]  /*0420*/  @!P4 IADD3 R4, PT, PT, R4, -R5.reuse, RZ ;  /* 0x800000050404c210 */ /* 0x080fe40007ffe0ff */
[----:B------:R-:W-:Y:S02]  /*0430*/  @!P4 IADD3 R3, PT, PT, R3, 0x1, RZ ;  /* 0x000000010303c810 */ /* 0x000fe40007ffe0ff */
[CC--:B------:R-:W-:Y:S02]  /*0440*/  ISETP.GE.U32.AND P3, PT, R4.reuse, R5.reuse, PT ;  /* 0x000000050400720c */ /* 0x0c0fe40003f66070 */
[----:B------:R-:W-:Y:S02]  /*0450*/  ISETP.GT.U32.AND P5, PT, R5, R4, PT ;  /* 0x000000040500720c */ /* 0x000fe40003fa4070 */
[----:B------:R-:W-:Y:S02]  /*0460*/  IADD3 R5, PT, PT, R4, -R5, RZ ;  /* 0x8000000504057210 */ /* 0x000fe40007ffe0ff */
[----:B------:R-:W-:-:S02]  /*0470*/  ISETP.GE.U32.AND P4, PT, R7, UR12, PT ;  /* 0x0000000c07007c0c */ /* 0x000fc4000bf86070 */
[----:B------:R-:W-:Y:S02]  /*0480*/  SEL R4, R5, R4, !P5 ;  /* 0x0000000405047207 */ /* 0x000fe40006800000 */
[----:B------:R-:W-:Y:S02]  /*0490*/  ISETP.GE.U32.AND P5, PT, R42, UR12, PT ;  /* 0x0000000c2a007c0c */ /* 0x000fe4000bfa6070 */
[----:B------:R-:W-:Y:S02]  /*04a0*/  LOP3.LUT R5, RZ, R9, RZ, 0x33, !PT ;  /* 0x00000009ff057212 */ /* 0x000fe400078e33ff */
[----:B------:R-:W-:Y:S02]  /*04b0*/  ISETP.GE.AND.EX P5, PT, R11, UR13, PT, P5 ;  /* 0x0000000d0b007c0c */ /* 0x000fe4000bfa6350 */
[----:B------:R-:W-:Y:S02]  /*04c0*/  @P3 IADD3 R3, PT, PT, R3, 0x1, RZ ;  /* 0x0000000103033810 */ /* 0x000fe40007ffe0ff */
[----:B------:R-:W-:-:S02]  /*04d0*/  ISETP.NE.AND P3, PT, R9, RZ, PT ;  /* 0x000000ff0900720c */ /* 0x000fc40003f65270 */
[----:B------:R-:W-:Y:S02]  /*04e0*/  @!P1 IADD3 R4, PT, PT, -R4, RZ, RZ ;  /* 0x000000ff04049210 */ /* 0x000fe40007ffe1ff */
[----:B------:R-:W-:Y:S02]  /*04f0*/  @!P2 IADD3 R3, PT, PT, -R3, RZ, RZ ;  /* 0x000000ff0303a210 */ /* 0x000fe40007ffe1ff */
[C---:B------:R-:W-:Y:S02]  /*0500*/  SEL R72, R5.reuse, R4, !P3 ;  /* 0x0000000405487207 */ /* 0x040fe40005800000 */
[----:B------:R-:W-:Y:S01]  /*0510*/  SEL R3, R5, R3, !P3 ;  /* 0x0000000305037207 */ /* 0x000fe20005800000 */
[----:B------:R-:W0:Y:S01]  /*0520*/  @!P5 LDC.64 R14, c[0x0][0x3f8] ;  /* 0x0000fe00ff0edb82 */ /* 0x000e220000000a00 */
[----:B------:R-:W-:Y:S01]  /*0530*/  ISETP.GE.AND.EX P4, PT, R23, UR13, PT, P4 ;  /* 0x0000000d17007c0c */ /* 0x000fe2000bf86340 */
[----:B------:R-:W-:Y:S01]  /*0540*/  IMAD R40, R72, 0x30, RZ ;  /* 0x0000003048287824 */ /* 0x000fe200078e02ff */
[----:B------:R-:W-:-:S04]  /*0550*/  SHF.R.S32.HI R2, RZ, 0x1f, R3 ;  /* 0x0000001fff027819 */ /* 0x000fc80000011403 */
[----:B------:R-:W-:Y:S01]  /*0560*/  IADD3 R76, P1, PT, R40, R41, RZ ;  /* 0x00000029284c7210 */ /* 0x000fe20007f3e0ff */
[----:B------:R-:W-:Y:S01]  /*0570*/  IMAD R2, R2, UR14, RZ ;  /* 0x0000000e02027c24 */ /* 0x000fe2000f8e02ff */
[----:B------:R-:W4:Y:S02]  /*0580*/  @!P5 LDC.64 R8, c[0x0][0x3a0] ;  /* 0x0000e800ff08db82 */ /* 0x000f240000000a00 */
[----:B------:R-:W-:Y:S01]  /*0590*/  LEA.HI.X.SX32 R77, R40, RZ, 0x1, P1 ;  /* 0x000000ff284d7211 */ /* 0x000fe200008f0eff */
[----:B------:R-:W-:Y:S01]  /*05a0*/  IMAD R75, R3, UR15, R2 ;  /* 0x0000000f034b7c24 */ /* 0x000fe2000f8e0202 */
[----:B------:R-:W-:Y:S01]  /*05b0*/  ISETP.GE.U32.AND P1, PT, R6, UR12, PT ;  /* 0x0000000c06007c0c */ /* 0x000fe2000bf26070 */
[----:B-1----:R-:W-:Y:S02]  /*05c0*/  @!P0 IMAD R2, R25, R18, RZ ;  /* 0x0000001219028224 */ /* 0x002fe400078e02ff */
[----:B------:R-:W-:Y:S01]  /*05d0*/  IMAD.WIDE.U32 R76, R3, UR14, R76 ;  /* 0x0000000e034c7c25 */ /* 0x000fe2000f8e004c */
[----:B------:R-:W1:Y:S01]  /*05e0*/  @!P4 LDC.64 R4, c[0x0][0x3f8] ;  /* 0x0000fe00ff04cb82 */ /* 0x000e620000000a00 */
[----:B------:R-:W-:-:S02]  /*05f0*/  ISETP.GE.AND.EX P1, PT, R21, UR13, PT, P1 ;  /* 0x0000000d15007c0c */ /* 0x000fc4000bf26310 */
[----:B------:R-:W-:Y:S01]  /*0600*/  @!P0 IMAD R25, R66, R19, R2 ;  /* 0x0000001342198224 */ /* 0x000fe200078e0202 */
[----:B------:R-:W-:Y:S02]  /*0610*/  IADD3 R75, PT, PT, R77, R75, RZ ;  /* 0x0000004b4d4b7210 */ /* 0x000fe40007ffe0ff */
[----:B------:R-:W-:Y:S01]  /*0620*/  @!P0 MOV R74, R76 ;  /* 0x0000004c004a8202 */ /* 0x000fe20000000f00 */
[----:B0-----:R-:W-:Y:S01]  /*0630*/  @!P5 IMAD R2, R11, R14, RZ ;  /* 0x0000000e0b02d224 */ /* 0x001fe200078e02ff */
[----:B------:R-:W-:Y:S01]  /*0640*/  @!P5 MOV R3, R75 ;  /* 0x0000004b0003d202 */ /* 0x000fe20000000f00 */
[----:B------:R-:W0:Y:S02]  /*0650*/  @!P5 LDC.64 R10, c[0x0][0x398] ;  /* 0x0000e600ff0adb82 */ /* 0x000e240000000a00 */
[----:B------:R-:W-:Y:S01]  /*0660*/  @!P5 IMAD R27, R42, R15, R2 ;  /* 0x0000000f2a1bd224 */ /* 0x000fe200078e0202 */
[----:B------:R-:W-:Y:S01]  /*0670*/  @!P5 MOV R2, R76 ;  /* 0x0000004c0002d202 */ /* 0x000fe20000000f00 */
[----:B------:R-:W-:-:S04]  /*0680*/  @!P0 IMAD.WIDE.U32 R18, R66, R18, R74 ;  /* 0x0000001242128225 */ /* 0x000fc800078e004a */
[----:B------:R-:W-:Y:S01]  /*0690*/  @!P5 IMAD.WIDE.U32 R14, R42, R14, R2 ;  /* 0x0000000e2a0ed225 */ /* 0x000fe200078e0002 */
[----:B------:R-:W0:Y:S01]  /*06a0*/  @!P4 LDC.64 R34, c[0x0][0x3a0] ;  /* 0x0000e800ff22cb82 */ /* 0x000e220000000a00 */
[----:B------:R-:W-:Y:S02]  /*06b0*/  @!P0 IADD3 R25, PT, PT, R19, R25, RZ ;  /* 0x0000001913198210 */ /* 0x000fe40007ffe0ff */
[----:B------:R-:W-:Y:S02]  /*06c0*/  @!P0 SHF.L.U32 R19, R18, 0x2, RZ ;  /* 0x0000000212138819 */ /* 0x000fe400000006ff */
[----:B------:R-:W-:Y:S01]  /*06d0*/  @!P5 IADD3 R15, PT, PT, R15, R27, RZ ;  /* 0x0000001b0f0fd210 */ /* 0x000fe20007ffe0ff */
[----:B-1----:R-:W-:Y:S01]  /*06e0*/  @!P4 IMAD R22, R23, R4, RZ ;  /* 0x000000041716c224 */ /* 0x002fe200078e02ff */
[C---:B--2---:R-:W-:Y:S01]  /*06f0*/  @!P0 IADD3 R16, P3, PT, R19.reuse, R16, RZ ;  /* 0x0000001013108210 */ /* 0x044fe20007f7e0ff */
[----:B------:R-:W1:Y:S01]  /*0700*/  @!P4 LDC.64 R32, c[0x0][0x398] ;  /* 0x0000e600ff20cb82 */ /* 0x000e620000000a00 */
[----:B---3--:R-:W-:Y:S01]  /*0710*/  @!P0 IADD3 R12, P2, PT, R19, R12, RZ ;  /* 0x0000000c130c8210 */ /* 0x008fe20007f5e0ff */
[----:B------:R-:W-:Y:S01]  /*0720*/  @!P4 IMAD R23, R7, R5, R22 ;  /* 0x000000050717c224 */ /* 0x000fe200078e0216 */
[----:B------:R-:W-:-:S02]  /*0730*/  @!P5 SHF.L.U32 R19, R14, 0x2, RZ ;  /* 0x000000020e13d819 */ /* 0x000fc400000006ff */
[----:B------:R-:W-:Y:S02]  /*0740*/  @!P5 SHF.L.U64.HI R20, R14, 0x2, R15 ;  /* 0x000000020e14d819 */ /* 0x000fe4000001020f */
[----:B------:R-:W-:Y:S01]  /*0750*/  @!P4 MOV R14, R76 ;  /* 0x0000004c000ec202 */ /* 0x000fe20000000f00 */
[----:B------:R-:W2:Y:S01]  /*0760*/  @!P1 LDC.64 R2, c[0x0][0x3f8] ;  /* 0x0000fe00ff029b82 */ /* 0x000ea20000000a00 */
[----:B------:R-:W-:Y:S02]  /*0770*/  @!P4 MOV R15, R75 ;  /* 0x0000004b000fc202 */ /* 0x000fe40000000f00 */
[----:B------:R-:W-:Y:S02]  /*0780*/  @!P0 SHF.L.U64.HI R18, R18, 0x2, R25 ;  /* 0x0000000212128819 */ /* 0x000fe40000010219 */
[----:B----4-:R-:W-:Y:S01]  /*0790*/  @!P5 IADD3 R8, P6, PT, R19, R8, RZ ;  /* 0x000000081308d210 */ /* 0x010fe20007fde0ff */
[----:B------:R-:W-:Y:S01]  /*07a0*/  @!P4 IMAD.WIDE.U32 R4, R7, R4, R14 ;  /* 0x000000040704c225 */ /* 0x000fe200078e000e */
[----:B------:R-:W-:Y:S01]  /*07b0*/  @!P0 IADD3.X R13, PT, PT, R18, R13, RZ, P2, !PT ;  /* 0x0000000d120d8210 */ /* 0x000fe200017fe4ff */
[----:B------:R-:W3:Y:S01]  /*07c0*/  @!P1 LDC.64 R14, c[0x0][0x3a0] ;  /* 0x0000e800ff0e9b82 */ /* 0x000ee20000000a00 */
[----:B0-----:R-:W-:-:S02]  /*07d0*/  @!P5 IADD3 R10, P2, PT, R19, R10, RZ ;  /* 0x0000000a130ad210 */ /* 0x001fc40007f5e0ff */
[----:B------:R-:W-:Y:S02]  /*07e0*/  @!P4 IADD3 R7, PT, PT, R5, R23, RZ ;  /* 0x000000170507c210 */ /* 0x000fe40007ffe0ff */
[----:B------:R-:W-:Y:S02]  /*07f0*/  @!P4 SHF.L.U32 R5, R4, 0x2, RZ ;  /* 0x000000020405c819 */ /* 0x000fe400000006ff */
[----:B------:R-:W-:Y:S01]  /*0800*/  @!P0 IADD3.X R17, PT, PT, R18, R17, RZ, P3, !PT ;  /* 0x0000001112118210 */ /* 0x000fe20001ffe4ff */
[----:B------:R-:W0:Y:S01]  /*0810*/  @!P1 LDC.64 R24, c[0x0][0x398] ;  /* 0x0000e600ff189b82 */ /* 0x000e220000000a00 */
[----:B------:R-:W-:Y:S02]  /*0820*/  ISETP.GE.U32.AND P3, PT, R64, UR12, PT ;  /* 0x0000000c40007c0c */ /* 0x000fe4000bf66070 */
[----:B------:R-:W-:Y:S02]  /*0830*/  @!P5 IADD3.X R11, PT, PT, R20, R11, RZ, P2, !PT ;  /* 0x0000000b140bd210 */ /* 0x000fe400017fe4ff */
[----:B------:R-:W-:-:S02]  /*0840*/  @!P4 SHF.L.U64.HI R18, R4, 0x2, R7 ;  /* 0x000000020412c819 */ /* 0x000fc40000010207 */
[----:B------:R-:W-:Y:S01]  /*0850*/  @!P4 IADD3 R34, P2, PT, R5, R34, RZ ;  /* 0x000000220522c210 */ /* 0x000fe20007f5e0ff */
[----:B--2---:R-:W-:Y:S01]  /*0860*/  @!P1 IMAD R21, R21, R2, RZ ;  /* 0x0000000215159224 */ /* 0x004fe200078e02ff */
[----:B------:R-:W-:Y:S02]  /*0870*/  @!P5 IADD3.X R9, PT, PT, R20, R9, RZ, P6, !PT ;  /* 0x000000091409d210 */ /* 0x000fe400037fe4ff */
[----:B-1----:R-:W-:Y:S01]  /*0880*/  @!P4 IADD3 R32, P6, PT, R5, R32, RZ ;  /* 0x000000200520c210 */ /* 0x002fe20007fde0ff */
[----:B------:R-:W-:Y:S01]  /*0890*/  @!P1 IMAD R21, R6, R3, R21 ;  /* 0x0000000306159224 */ /* 0x000fe200078e0215 */
[----:B------:R-:W-:Y:S02]  /*08a0*/  ISETP.GE.AND.EX P3, PT, R54, UR13, PT, P3 ;  /* 0x0000000d36007c0c */ /* 0x000fe4000bf66330 */
[----:B------:R-:W-:Y:S02]  /*08b0*/  @!P1 MOV R4, R76 ;  /* 0x0000004c00049202 */ /* 0x000fe40000000f00 */
[----:B------:R-:W-:-:S02]  /*08c0*/  @!P1 MOV R5, R75 ;  /* 0x0000004b00059202 */ /* 0x000fc40000000f00 */
[----:B------:R-:W-:Y:S02]  /*08d0*/  @!P4 IADD3.X R35, PT, PT, R18, R35, RZ, P2, !PT ;  /* 0x000000231223c210 */ /* 0x000fe400017fe4ff */
[----:B------:R-:W-:Y:S01]  /*08e0*/  ISETP.GE.U32.AND P2, PT, R63, UR12, PT ;  /* 0x0000000c3f007c0c */ /* 0x000fe2000bf46070 */
[----:B------:R-:W-:Y:S01]  /*08f0*/  @!P1 IMAD.WIDE.U32 R4, R6, R2, R4 ;  /* 0x0000000206049225 */ /* 0x000fe200078e0004 */
[----:B------:R-:W-:Y:S02]  /*0900*/  MOV R3, RZ ;  /* 0x000000ff00037202 */ /* 0x000fe40000000f00 */
[----:B------:R-:W-:Y:S01]  /*0910*/  ISETP.GE.AND.EX P2, PT, R0, UR13, PT, P2 ;  /* 0x0000000d00007c0c */ /* 0x000fe2000bf46320 */
[----:B------:R-:W1:Y:S01]  /*0920*/  @!P3 LDC.64 R6, c[0x0][0x3f8] ;  /* 0x0000fe00ff06bb82 */ /* 0x000e620000000a00 */
[----:B------:R-:W-:Y:S02]  /*0930*/  @!P1 IADD3 R5, PT, PT, R5, R21, RZ ;  /* 0x0000001505059210 */ /* 0x000fe40007ffe0ff */
[----:B------:R-:W-:-:S02]  /*0940*/  @!P1 SHF.L.U32 R21, R4, 0x2, RZ ;  /* 0x0000000204159819 */ /* 0x000fc400000006ff */
[----:B------:R-:W-:Y:S02]  /*0950*/  @!P1 SHF.L.U64.HI R26, R4, 0x2, R5 ;  /* 0x00000002041a9819 */ /* 0x000fe40000010205 */
[----:B------:R-:W-:Y:S02]  /*0960*/  CS2R R4, SRZ ;  /* 0x0000000000047805 */ /* 0x000fe4000001ff00 */
[----:B------:R-:W-:Y:S02]  /*0970*/  MOV R2, RZ ;  /* 0x000000ff00027202 */ /* 0x000fe40000000f00 */
[----:B------:R-:W-:Y:S02]  /*0980*/  CS2R R50, SRZ ;  /* 0x0000000000327805 */ /* 0x000fe4000001ff00 */
[----:B------:R-:W-:Y:S02]  /*0990*/  @!P4 IADD3.X R33, PT, PT, R18, R33, RZ, P6, !PT ;  /* 0x000000211221c210 */ /* 0x000fe400037fe4ff */
[----:B------:R-:W-:Y:S01]  /*09a0*/  CS2R R48, SRZ ;  /* 0x0000000000307805 */ /* 0x000fe2000001ff00 */
[----:B------:R-:W2:Y:S01]  /*09b0*/  @!P3 LDC.64 R22, c[0x0][0x3a0] ;  /* 0x0000e800ff16bb82 */ /* 0x000ea20000000a00 */
[----:B------:R-:W5:Y:S04]  /*09c0*/  @!P0 LDG.E.64 R4, desc[UR8][R12.64] ;  /* 0x000000080c048981 */ /* 0x000f68000c1e1b00 */
[----:B------:R1:W5:Y:S03]  /*09d0*/  @!P0 LDG.E.64 R2, desc[UR8][R16.64] ;  /* 0x0000000810028981 */ /* 0x000366000c1e1b00 */
[----:B------:R-:W4:Y:S01]  /*09e0*/  @!P2 LDC.64 R18, c[0x0][0x3f8] ;  /* 0x0000fe00ff12ab82 */ /* 0x000f220000000a00 */
[----:B------:R-:W-:Y:S01]  /*09f0*/  ISETP.GE.U32.AND P0, PT, R65, UR12, PT ;  /* 0x0000000c41007c0c */ /* 0x000fe2000bf06070 */
[----:B------:R0:W5:Y:S03]  /*0a00*/  @!P5 LDG.E.64 R50, desc[UR8][R8.64] ;  /* 0x000000080832d981 */ /* 0x000166000c1e1b00 */
[----:B------:R-:W-:Y:S01]  /*0a10*/  ISETP.GE.AND.EX P0, PT, R55, UR13, PT, P0 ;  /* 0x0000000d37007c0c */ /* 0x000fe2000bf06300 */
[----:B------:R4:W5:Y:S01]  /*0a20*/  @!P5 LDG.E.64 R48, desc[UR8][R10.64] ;  /* 0x000000080a30d981 */ /* 0x000962000c1e1b00 */
[----:B-1----:R-:W-:Y:S01]  /*0a30*/  @!P3 IMAD R16, R54, R6, RZ ;  /* 0x000000063610b224 */ /* 0x002fe200078e02ff */
[C---:B---3--:R-:W-:Y:S01]  /*0a40*/  @!P1 IADD3 R14, P5, PT, R21.reuse, R14, RZ ;  /* 0x0000000e150e9210 */ /* 0x048fe20007fbe0ff */
[----:B------:R-:W1:Y:S01]  /*0a50*/  @!P2 LDC.64 R30, c[0x0][0x3a0] ;  /* 0x0000e800ff1eab82 */ /* 0x000e620000000a00 */
[----:B0-----:R-:W-:-:S02]  /*0a60*/  @!P1 IADD3 R24, P6, PT, R21, R24, RZ ;  /* 0x0000001815189210 */ /* 0x001fc40007fde0ff */
[----:B------:R-:W-:Y:S02]  /*0a70*/  @!P3 MOV R8, R76 ;  /* 0x0000004c0008b202 */ /* 0x000fe40000000f00 */
[----:B------:R-:W-:Y:S02]  /*0a80*/  @!P3 MOV R9, R75 ;  /* 0x0000004b0009b202 */ /* 0x000fe40000000f00 */
[----:B------:R-:W-:Y:S01]  /*0a90*/  IADD3 R42, PT, PT, R42, 0x70, RZ ;  /* 0x000000702a2a7810 */ /* 0x000fe20007ffe0ff */
[----:B------:R-:W0:Y:S01]  /*0aa0*/  @!P3 LDC.64 R20, c[0x0][0x398] ;  /* 0x0000e600ff14bb82 */ /* 0x000e220000000a00 */
[----:B------:R-:W-:Y:S01]  /*0ab0*/  @!P3 IMAD R17, R64, R7, R16 ;  /* 0x000000074011b224 */ /* 0x000fe200078e0210 */
[----:B------:R-:W-:Y:S01]  /*0ac0*/  @!P1 IADD3.X R15, PT, PT, R26, R15, RZ, P5, !PT ;  /* 0x0000000f1a0f9210 */ /* 0x000fe20002ffe4ff */
[----:B------:R-:W-:Y:S01]  /*0ad0*/  @!P3 IMAD.WIDE.U32 R6, R64, R6, R8 ;  /* 0x000000064006b225 */ /* 0x000fe200078e0008 */
[----:B------:R-:W-:-:S04]  /*0ae0*/  ISETP.GE.U32.AND P5, PT, R42, UR12, PT ;  /* 0x0000000c2a007c0c */ /* 0x000fc8000bfa6070 */
[----:B------:R-:W3:Y:S01]  /*0af0*/  @!P0 LDC.64 R12, c[0x0][0x3f8] ;  /* 0x0000fe00ff0c8b82 */ /* 0x000ee20000000a00 */
[----:B------:R-:W-:Y:S01]  /*0b00*/  SHF.R.S32.HI R38, RZ, 0x1f, R42 ;  /* 0x0000001fff267819 */ /* 0x000fe2000001142a */
[----:B----4-:R-:W-:Y:S01]  /*0b10*/  @!P2 IMAD R8, R0, R18, RZ ;  /* 0x000000120008a224 */ /* 0x010fe200078e02ff */
[----:B------:R-:W-:Y:S02]  /*0b20*/  @!P2 MOV R9, R75 ;  /* 0x0000004b0009a202 */ /* 0x000fe40000000f00 */
[----:B------:R-:W-:-:S03]  /*0b30*/  ISETP.GE.AND.EX P5, PT, R38, UR13, PT, P5 ;  /* 0x0000000d26007c0c */ /* 0x000fc6000bfa6350 */
[----:B------:R-:W4:Y:S01]  /*0b40*/  @!P2 LDC.64 R28, c[0x0][0x398] ;  /* 0x0000e600ff1cab82 */ /* 0x000f220000000a00 */
[----:B------:R-:W-:Y:S01]  /*0b50*/  @!P2 IMAD R27, R63, R19, R8 ;  /* 0x000000133f1ba224 */ /* 0x000fe200078e0208 */
[----:B------:R-:W-:-:S06]  /*0b60*/  @!P2 MOV R8, R76 ;  /* 0x0000004c0008a202 */ /* 0x000fcc0000000f00 */
[----:B------:R-:W4:Y:S01]  /*0b70*/  LDC.64 R10, c[0x0][0x3b8] ;  /* 0x0000ee00ff0a7b82 */ /* 0x000f220000000a00 */
[----:B------:R-:W-:Y:S01]  /*0b80*/  @!P3 IADD3 R7, PT, PT, R7, R17, RZ ;  /* 0x000000110707b210 */ /* 0x000fe20007ffe0ff */
[----:B------:R-:W-:Y:S01]  /*0b90*/  @!P2 IMAD.WIDE.U32 R18, R63, R18, R8 ;  /* 0x000000123f12a225 */ /* 0x000fe200078e0008 */
[C---:B------:R-:W-:Y:S02]  /*0ba0*/  @!P3 SHF.L.U32 R37, R6.reuse, 0x2, RZ ;  /* 0x000000020625b819 */ /* 0x040fe400000006ff */
[----:B------:R-:W-:Y:S02]  /*0bb0*/  CS2R R8, SRZ ;  /* 0x0000000000087805 */ /* 0x000fe4000001ff00 */
[----:B------:R-:W-:Y:S02]  /*0bc0*/  @!P3 SHF.L.U64.HI R36, R6, 0x2, R7 ;  /* 0x000000020624b819 */ /* 0x000fe40000010207 */
[----:B------:R-:W-:Y:S02]  /*0bd0*/  CS2R R6, SRZ ;  /* 0x0000000000067805 */ /* 0x000fe4000001ff00 */
[----:B------:R-:W-:Y:S01]  /*0be0*/  @!P2 IADD3 R27, PT, PT, R19, R27, RZ ;  /* 0x0000001b131ba210 */ /* 0x000fe20007ffe0ff */
[----:B------:R-:W4:Y:S01]  /*0bf0*/  @!P5 LDC.64 R16, c[0x0][0x3f8] ;  /* 0x0000fe00ff10db82 */ /* 0x000f220000000a00 */
[----:B------:R-:W-:Y:S01]  /*0c00*/  @!P1 IADD3.X R25, PT, PT, R26, R25, RZ, P6, !PT ;  /* 0x000000191a199210 */ /* 0x000fe200037fe4ff */
[----:B------:R4:W5:Y:S01]  /*0c10*/  @!P4 LDG.E.64 R8, desc[UR8][R32.64] ;  /* 0x000000082008c981 */ /* 0x000962000c1e1b00 */
[----:B0-----:R-:W-:-:S03]  /*0c20*/  @!P3 IADD3 R20, P6, PT, R37, R20, RZ ;  /* 0x000000142514b210 */ /* 0x001fc60007fde0ff */
[----:B------:R0:W5:Y:S01]  /*0c30*/  @!P4 LDG.E.64 R6, desc[UR8][R34.64] ;  /* 0x000000082206c981 */ /* 0x000162000c1e1b00 */
[----:B--2---:R-:W-:Y:S02]  /*0c40*/  @!P3 IADD3 R22, P4, PT, R37, R22, RZ ;  /* 0x000000162516b210 */ /* 0x004fe40007f9e0ff */
[C---:B------:R-:W-:Y:S02]  /*0c50*/  @!P2 SHF.L.U32 R19, R18.reuse, 0x2, RZ ;  /* 0x000000021213a819 */ /* 0x040fe400000006ff */
[----:B------:R-:W-:Y:S01]  /*0c60*/  @!P2 SHF.L.U64.HI R44, R18, 0x2, R27 ;  /* 0x00000002122ca819 */ /* 0x000fe2000001021b */
[----:B---3--:R-:W-:Y:S01]  /*0c70*/  @!P0 IMAD R18, R55, R12, RZ ;  /* 0x0000000c37128224 */ /* 0x008fe200078e02ff */
[C---:B------:R-:W-:Y:S01]  /*0c80*/  @!P3 IADD3.X R23, PT, PT, R36.reuse, R23, RZ, P4, !PT ;  /* 0x000000172417b210 */ /* 0x040fe200027fe4ff */
[----:B------:R-:W2:Y:S01]  /*0c90*/  @!P0 LDC.64 R26, c[0x0][0x3a0] ;  /* 0x0000e800ff1a8b82 */ /* 0x000ea20000000a00 */
[----:B-1----:R-:W-:Y:S01]  /*0ca0*/  @!P2 IADD3 R30, P4, PT, R19, R30, RZ ;  /* 0x0000001e131ea210 */ /* 0x002fe20007f9e0ff */
[----:B------:R-:W-:Y:S01]  /*0cb0*/  @!P0 IMAD R37, R65, R13, R18 ;  /* 0x0000000d41258224 */ /* 0x000fe200078e0212 */
[----:B------:R-:W-:Y:S01]  /*0cc0*/  @!P3 IADD3.X R21, PT, PT, R36, R21, RZ, P6, !PT ;  /* 0x000000152415b210 */ /* 0x000fe200037fe4ff */
[----:B----4-:R-:W-:Y:S01]  /*0cd0*/  IMAD.WIDE R10, R60, 0x8, R10 ;  /* 0x000000083c0a7825 */ /* 0x010fe200078e020a */
[----:B------:R-:W-:-:S02]  /*0ce0*/  @!P2 IADD3 R28, P6, PT, R19, R28, RZ ;  /* 0x0000001c131ca210 */ /* 0x000fc40007fde0ff */
[----:B------:R-:W-:Y:S01]  /*0cf0*/  @!P0 MOV R18, R76 ;  /* 0x0000004c00128202 */ /* 0x000fe20000000f00 */
[----:B------:R-:W1:Y:S01]  /*0d00*/  @!P0 LDC.64 R32, c[0x0][0x398] ;  /* 0x0000e600ff208b82 */ /* 0x000e620000000a00 */
[----:B------:R-:W-:Y:S01]  /*0d10*/  @!P0 MOV R19, R75 ;  /* 0x0000004b00138202 */ /* 0x000fe20000000f00 */
[----:B------:R-:W3:Y:S01]  /*0d20*/  LDG.E.64 R10, desc[UR8][R10.64] ;  /* 0x000000080a0a7981 */ /* 0x000ee2000c1e1b00 */
[C---:B------:R-:W-:Y:S02]  /*0d30*/  @!P2 IADD3.X R31, PT, PT, R44.reuse, R31, RZ, P4, !PT ;  /* 0x0000001f2c1fa210 */ /* 0x040fe400027fe4ff */
[----:B------:R-:W-:Y:S01]  /*0d40*/  ISETP.NE.AND P4, PT, RZ, UR10, PT ;  /* 0x0000000aff007c0c */ /* 0x000fe2000bf85270 */
[----:B------:R-:W-:Y:S01]  /*0d50*/  @!P0 IMAD.WIDE.U32 R12, R65, R12, R18 ;  /* 0x0000000c410c8225 */ /* 0x000fe200078e0012 */
[----:B------:R-:W-:Y:S01]  /*0d60*/  @!P2 IADD3.X R29, PT, PT, R44, R29, RZ, P6, !PT ;  /* 0x0000001d2c1da210 */ /* 0x000fe200037fe4ff */
[----:B0-----:R-:W0:Y:S03]  /*0d70*/  @!P5 LDC.64 R34, c[0x0][0x3a0] ;  /* 0x0000e800ff22db82 */ /* 0x001e260000000a00 */
[----:B------:R-:W-:Y:S01]  /*0d80*/  @!P0 IADD3 R13, PT, PT, R13, R37, RZ ;  /* 0x000000250d0d8210 */ /* 0x000fe20007ffe0ff */
[----:B------:R-:W-:Y:S01]  /*0d90*/  @!P5 IMAD R38, R38, R16, RZ ;  /* 0x000000102626d224 */ /* 0x000fe200078e02ff */
[----:B------:R-:W-:-:S02]  /*0da0*/  @!P0 SHF.L.U32 R43, R12, 0x2, RZ ;  /* 0x000000020c2b8819 */ /* 0x000fc400000006ff */
[----:B------:R-:W-:Y:S01]  /*0db0*/  @!P0 SHF.L.U64.HI R44, R12, 0x2, R13 ;  /* 0x000000020c2c8819 */ /* 0x000fe2000001020d */
[----:B------:R-:W4:Y:S01]  /*0dc0*/  @!P5 LDC.64 R36, c[0x0][0x398] ;  /* 0x0000e600ff24db82 */ /* 0x000f220000000a00 */
[----:B------:R-:W-:Y:S01]  /*0dd0*/  @!P5 IMAD R17, R42, R17, R38 ;  /* 0x000000112a11d224 */ /* 0x000fe200078e0226 */
[----:B------:R-:W-:Y:S02]  /*0de0*/  @!P5 MOV R38, R76 ;  /* 0x0000004c0026d202 */ /* 0x000fe40000000f00 */
[----:B------:R-:W-:-:S04]  /*0df0*/  @!P5 MOV R39, R75 ;  /* 0x0000004b0027d202 */ /* 0x000fc80000000f00 */
[----:B------:R-:W4:Y:S01]  /*0e00*/  @P4 LDC.64 R12, c[0x0][0x3b0] ;  /* 0x0000ec00ff0c4b82 */ /* 0x000f220000000a00 */
[----:B------:R-:W-:-:S07]  /*0e10*/  @!P5 IMAD.WIDE.U32 R38, R42, R16, R38 ;  /* 0x000000102a26d225 */ /* 0x000fce00078e0026 */
[----:B------:R-:W4:Y:S01]  /*0e20*/  LDC.64 R18, c[0x0][0x3a8] ;  /* 0x0000ea00ff127b82 */ /* 0x000f220000000a00 */
[----:B--2---:R-:W-:Y:S02]  /*0e30*/  @!P0 IADD3 R26, P6, PT, R43, R26, RZ ;  /* 0x0000001a2b1a8210 */ /* 0x004fe40007fde0ff */
[----:B------:R-:W-:Y:S02]  /*0e40*/  @!P5 IADD3 R39, PT, PT, R39, R17, RZ ;  /* 0x000000112727d210 */ /* 0x000fe40007ffe0ff */
[----:B------:R-:W-:Y:S02]  /*0e50*/  @!P0 IADD3.X R27, PT, PT, R44, R27, RZ, P6, !PT ;  /* 0x0000001b2c1b8210 */ /* 0x000fe400037fe4ff */
[----:B-1----:R-:W-:Y:S02]  /*0e60*/  @!P0 IADD3 R32, P6, PT, R43, R32, RZ ;  /* 0x000000202b208210 */ /* 0x002fe40007fde0ff */
[C---:B------:R-:W-:Y:S02]  /*0e70*/  @!P5 SHF.L.U32 R17, R38.reuse, 0x2, RZ ;  /* 0x000000022611d819 */ /* 0x040fe400000006ff */
[----:B------:R-:W-:-:S02]  /*0e80*/  @!P5 SHF.L.U64.HI R38, R38, 0x2, R39 ;  /* 0x000000022626d819 */ /* 0x000fc40000010227 */
[----:B------:R-:W-:Y:S02]  /*0e90*/  IADD3 R39, PT, PT, R40, R41, RZ ;  /* 0x0000002928277210 */ /* 0x000fe40007ffe0ff */
[----:B------:R-:W-:Y:S02]  /*0ea0*/  @!P0 IADD3.X R33, PT, PT, R44, R33, RZ, P6, !PT ;  /* 0x000000212c218210 */ /* 0x000fe400037fe4ff */
[----:B0-----:R-:W-:Y:S01]  /*0eb0*/  @!P5 IADD3 R34, P6, PT, R17, R34, RZ ;  /* 0x000000221122d210 */ /* 0x001fe20007fde0ff */
[----:B----4-:R-:W-:Y:S01]  /*0ec0*/  @P4 IMAD.WIDE R40, R39, 0x2, R12 ;  /* 0x0000000227284825 */ /* 0x010fe200078e020c */
[----:B------:R-:W-:Y:S02]  /*0ed0*/  CS2R R12, SRZ ;  /* 0x00000000000c7805 */ /* 0x000fe4000001ff00 */
[C---:B------:R-:W-:Y:S02]  /*0ee0*/  @!P5 IADD3.X R35, PT, PT, R38.reuse, R35, RZ, P6, !PT ;  /* 0x000000232623d210 */ /* 0x040fe400037fe4ff */
[----:B------:R-:W-:Y:S01]  /*0ef0*/  @!P5 IADD3 R36, P6, PT, R17, R36, RZ ;  /* 0x000000241124d210 */ /* 0x000fe20007fde0ff */
[----:B------:R-:W-:Y:S01]  /*0f00*/  IMAD.WIDE R18, R39, 0x2, R18 ;  /* 0x0000000227127825 */ /* 0x000fe200078e0212 */
[----:B------:R0:W5:Y:S02]  /*0f10*/  @!P1 LDG.E.64 R12, desc[UR8][R14.64] ;  /* 0x000000080e0c9981 */ /* 0x000164000c1e1b00 */
[----:B------:R-:W-:-:S02]  /*0f20*/  @!P5 IADD3.X R37, PT, PT, R38, R37, RZ, P6, !PT ;  /* 0x000000252625d210 */ /* 0x000fc400037fe4ff */
[----:B------:R-:W-:Y:S01]  /*0f30*/  CS2R R16, SRZ ;  /* 0x0000000000107805 */ /* 0x000fe2000001ff00 */
[----:B------:R-:W2:Y:S04]  /*0f40*/  LDG.E.U16 R68, desc[UR8][R18.64] ;  /* 0x0000000812447981 */ /* 0x000ea8000c1e1500 */
[----:B------:R1:W4:Y:S01]  /*0f50*/  LDG.E.U16 R38, desc[UR8][R18.64+0x2] ;  /* 0x0000020812267981 */ /* 0x000322000c1e1500 */
[----:B0-----:R-:W-:-:S03]  /*0f60*/  CS2R R14, SRZ ;  /* 0x00000000000e7805 */ /* 0x001fc6000001ff00 */
[----:B------:R0:W5:Y:S04]  /*0f70*/  @!P3 LDG.E.64 R16, desc[UR8][R22.64] ;  /* 0x000000081610b981 */ /* 0x000168000c1e1b00 */
[----:B------:R0:W5:Y:S01]  /*0f80*/  @!P1 LDG.E.64 R14, desc[UR8][R24.64] ;  /* 0x00000008180e9981 */ /* 0x000162000c1e1b00 */
[----:B-1----:R-:W-:-:S03]  /*0f90*/  CS2R R18, SRZ ;  /* 0x0000000000127805 */ /* 0x002fc6000001ff00 */
[----:B------:R-:W4:Y:S01]  /*0fa0*/  @P4 LDG.E.U16 R39, desc[UR8][R40.64] ;  /* 0x0000000828274981 */ /* 0x000f22000c1e1500 */
[----:B0-----:R-:W-:-:S03]  /*0fb0*/  CS2R R22, SRZ ;  /* 0x0000000000167805 */ /* 0x001fc6000001ff00 */
[----:B------:R0:W5:Y:S01]  /*0fc0*/  @!P3 LDG.E.64 R18, desc[UR8][R20.64] ;  /* 0x000000081412b981 */ /* 0x000162000c1e1b00 */
[----:B------:R-:W-:-:S03]  /*0fd0*/  CS2R R24, SRZ ;  /* 0x0000000000187805 */ /* 0x000fc6000001ff00 */
[----:B------:R1:W5:Y:S04]  /*0fe0*/  @!P2 LDG.E.64 R22, desc[UR8][R28.64] ;  /* 0x000000081c16a981 */ /* 0x000368000c1e1b00 */
[----:B------:R1:W5:Y:S01]  /*0ff0*/  @!P0 LDG.E.64 R24, desc[UR8][R26.64] ;  /* 0x000000081a188981 */ /* 0x000362000c1e1b00 */
[----:B0-----:R-:W-:-:S03]  /*1000*/  CS2R R20, SRZ ;  /* 0x0000000000147805 */ /* 0x001fc6000001ff00 */
[----:B------:R-:W4:Y:S01]  /*1010*/  @P4 LDG.E.U16 R40, desc[UR8][R40.64+0x2] ;  /* 0x0000020828284981 */ /* 0x000f22000c1e1500 */
[----:B-1----:R-:W-:-:S03]  /*1020*/  CS2R R28, SRZ ;  /* 0x00000000001c7805 */ /* 0x002fc6000001ff00 */
[----:B------:R0:W5:Y:S01]  /*1030*/  @!P2 LDG.E.64 R20, desc[UR8][R30.64] ;  /* 0x000000081e14a981 */ /* 0x000162000c1e1b00 */
[----:B------:R-:W-:-:S03]  /*1040*/  CS2R R26, SRZ ;  /* 0x00000000001a7805 */ /* 0x000fc6000001ff00 */
[----:B------:R1:W5:Y:S04]  /*1050*/  @!P5 LDG.E.64 R28, desc[UR8][R34.64] ;  /* 0x00000008221cd981 */ /* 0x000368000c1e1b00 */
[----:B------:R1:W5:Y:S01]  /*1060*/  @!P0 LDG.E.64 R26, desc[UR8][R32.64] ;  /* 0x00000008201a8981 */ /* 0x000362000c1e1b00 */
[----:B0-----:R-:W-:-:S06]  /*1070*/  CS2R R30, SRZ ;  /* 0x00000000001e7805 */ /* 0x001fcc000001ff00 */
[----:B------:R1:W5:Y:S01]  /*1080*/  @!P5 LDG.E.64 R30, desc[UR8][R36.64] ;  /* 0x00000008241ed981 */ /* 0x000362000c1e1b00 */
[----:B------:R-:W-:Y:S01]  /*1090*/  MOV R71, 0x3f800000 ;  /* 0x3f80000000477802 */ /* 0x000fe20000000f00 */
[----:B------:R-:W-:Y:S01]  /*10a0*/  UISETP.NE.AND UP0, UPT, UR10, URZ, UPT ;  /* 0x000000ff0a00728c */ /* 0x000fe2000bf05270 */
[----:B------:R-:W-:Y:S02]  /*10b0*/  MOV R70, RZ ;  /* 0x000000ff00467202 */ /* 0x000fe40000000f00 */
[----:B------:R-:W-:Y:S01]  /*10c0*/  MOV R69, RZ ;  /* 0x000000ff00457202 */ /* 0x000fe20000000f00 */
[----:B---3--:R-:W-:-:S05]  /*10d0*/  FFMA.FTZ R42, -R10, R10, R11 ;  /* 0x0000000a0a2a7223 */ /* 0x008fca000001010b */
[----:B------:R-:W-:-:S13]  /*10e0*/  FSETP.GTU.FTZ.AND P1, PT, R42, RZ, PT ;  /* 0x000000ff2a00720b */ /* 0x000fda0003f3c000 */
[----:B------:R-:W0:Y:S02]  /*10f0*/  @P1 LDC R41, c[0x0][0x3c0] ;  /* 0x0000f000ff291b82 */ /* 0x000e240000000800 */
[----:B0-----:R-:W-:-:S04]  /*1100*/  @P1 FADD.FTZ R41, R42, R41 ;  /* 0x000000292a291221 */ /* 0x001fc80000010000 */
[----:B------:R1:W0:Y:S01]  /*1110*/  @P1 MUFU.RSQ R71, R41 ;  /* 0x0000002900471308 */ /* 0x0002220000001400 */
[----:B--2---:R-:W-:Y:S02]  /*1120*/  SHF.L.U32 R68, R68, 0x10, RZ ;  /* 0x0000001044447819 */ /* 0x004fe400000006ff */
[----:B----4-:R-:W-:Y:S02]  /*1130*/  SHF.L.U32 R11, R38, 0x10, RZ ;  /* 0x00000010260b7819 */ /* 0x010fe400000006ff */
[----:B------:R-:W-:Y:S02]  /*1140*/  @P4 SHF.L.U32 R70, R39, 0x10, RZ ;  /* 0x0000001027464819 */ /* 0x000fe400000006ff */
[----:B------:R-:W-:Y:S01]  /*1150*/  @P4 SHF.L.U32 R69, R40, 0x10, RZ ;  /* 0x0000001028454819 */ /* 0x000fe200000006ff */
[----:B01----:R-:W-:Y:S06]  /*1160*/  BRA.U UP0, `(.L_x_1492) ;  /* 0x0000000500c47547 */ /* 0x003fec000b800000 */
[----:B-----5:R-:W-:Y:S01]  /*1170*/  FADD.FTZ R32, -R10, R50 ;  /* 0x000000320a207221 */ /* 0x020fe20000010100 */
[----:B------:R-:W-:Y:S01]  /*1180*/  FMUL.FTZ R36, R48, R68 ;  /* 0x0000004430247220 */ /* 0x000fe20000410000 */
[----:B------:R-:W-:Y:S01]  /*1190*/  FADD.FTZ R34, -R10, R51 ;  /* 0x000000330a227221 */ /* 0x000fe20000010100 */
[----:B------:R-:W-:Y:S01]  /*11a0*/  FMUL.FTZ R35, R49, R11 ;  /* 0x0000000b31237220 */ /* 0x000fe20000410000 */
[-C--:B------:R-:W-:Y:S01]  /*11b0*/  FMUL.FTZ R33, R32, R71.reuse ;  /* 0x0000004720217220 */ /* 0x080fe20000410000 */
        /* <DEDUP_REMOVED lines=108> */
.L_x_1492:
[C---:B-----5:R-:W-:Y:S01]  /*1880*/  FADD.FTZ R32, -R10.reuse, R50 ;  /* 0x000000320a207221 */ /* 0x060fe20000010100 */
[C---:B------:R-:W-:Y:S01]  /*1890*/  FADD.FTZ R38, -R10.reuse, R2 ;  /* 0x000000020a267221 */ /* 0x040fe20000010100 */
[----:B------:R-:W-:Y:S02]  /*18a0*/  FADD.FTZ R52, -R10, R24 ;  /* 0x000000180a347221 */ /* 0x000fe40000010100 */
[-C--:B------:R-:W-:Y:S01]  /*18b0*/  FMUL.FTZ R33, R32, R71.reuse ;  /* 0x0000004720217220 */ /* 0x080fe20000410000 */
        /* <DEDUP_REMOVED lines=252> */
.L_x_1493:
        /* <DEDUP_REMOVED lines=44> */
.L_x_1495:
[----:B------:R-:W-:Y:S05]  /*2b40*/  BSYNC.RECONVERGENT B0 ;  /* 0x0000000000007941 */ /* 0x000fea0003800200 */
.L_x_1494:
        /* <DEDUP_REMOVED lines=32> */
.L_x_1497:
[----:B------:R-:W-:Y:S05]  /*2d50*/  BSYNC.RECONVERGENT B0 ;  /* 0x0000000000007941 */ /* 0x000fea0003800200 */
.L_x_1496:
        /* <DEDUP_REMOVED lines=78> */
.L_x_1499:
[----:B------:R-:W-:Y:S05]  /*3240*/  BSYNC.RECONVERGENT B0 ;  /* 0x0000000000007941 */ /* 0x000fea0003800200 */
.L_x_1498:
        /* <DEDUP_REMOVED lines=29> */
.L_x_1501:
[----:B------:R-:W-:Y:S05]  /*3420*/  BSYNC.RECONVERGENT B0 ;  /* 0x0000000000007941 */ /* 0x000fea0003800200 */
.L_x_1500:
        /* <DEDUP_REMOVED lines=27> */
.L_x_1504:
[----:B------:R-:W3:Y:S04]  /*35e0*/  LDG.E.STRONG.GPU R34, desc[UR8][R32.64] ;  /* 0x0000000820227981 */ /* 0x000ee8000c1ef900 */
[----:B---3--:R-:W-:Y:S01]  /*35f0*/  CCTL.IVALL ;  /* 0x00000000ff00798f */ /* 0x008fe20002000000 */
[----:B------:R-:W-:Y:S05]  /*3600*/  YIELD ;  /* 0x0000000000007946 */ /* 0x000fea0003800000 */
[----:B------:R-:W-:-:S13]  /*3610*/  ISETP.NE.AND P1, PT, R34, R39, PT ;  /* 0x000000272200720c */ /* 0x000fda0003f25270 */
[----:B------:R-:W-:Y:S05]  /*3620*/  @P1 BRA `(.L_x_1504) ;  /* 0xfffffffc00ec1947 */ /* 0x000fea000383ffff */
.L_x_1503:
        /* <DEDUP_REMOVED lines=16> */
.L_x_1506:
        /* <DEDUP_REMOVED lines=62> */
.L_x_1505:
        /* <DEDUP_REMOVED lines=38> */
.L_x_1507:
        /* <DEDUP_REMOVED lines=19> */
.L_x_1508:
        /* <DEDUP_REMOVED lines=9> */
.L_x_1509:
[----:B------:R-:W-:Y:S05]  /*3f30*/  BSYNC.RECONVERGENT B0 ;  /* 0x0000000000007941 */ /* 0x000fea0003800200 */
.L_x_1502:
[----:B------:R-:W5:Y:S01]  /*3f40*/  S2UR UR6, SR_CgaCtaId ;  /* 0x00000000000679c3 */ /* 0x000f620000008800 */
[----:B------:R-:W-:Y:S01]  /*3f50*/  UMOV UR5, 0x400 ;  /* 0x0000040000057882 */ /* 0x000fe20000000000 */
[----:B------:R-:W0:Y:S01]  /*3f60*/  LDCU.64 UR14, c[0x0][0x400] ;  /* 0x00008000ff0e77ac */ /* 0x000e220008000a00 */
[C---:B--2-4-:R-:W-:Y:S01]  /*3f70*/  FADD.FTZ R40, -R10.reuse, R2 ;  /* 0x000000020a287221 */ /* 0x054fe20000010100 */
[C---:B------:R-:W-:Y:S01]  /*3f80*/  FADD.FTZ R42, -R10.reuse, R3 ;  /* 0x000000030a2a7221 */ /* 0x040fe20000010100 */
[C---:B------:R-:W-:Y:S01]  /*3f90*/  FADD.FTZ R3, -R10.reuse, R16 ;  /* 0x000000100a037221 */ /* 0x040fe20000010100 */
[C---:B------:R-:W-:Y:S01]  /*3fa0*/  FADD.FTZ R50, -R10.reuse, R50 ;  /* 0x000000320a327221 */ /* 0x040fe20000010100 */
[C---:B------:R-:W-:Y:S01]  /*3fb0*/  FADD.FTZ R38, -R10.reuse, R51 ;  /* 0x000000330a267221 */ /* 0x040fe20000010100 */
[----:B-1----:R-:W1:Y:S01]  /*3fc0*/  LDC R34, c[0x0][0x41c] ;  /* 0x00010700ff227b82 */ /* 0x002e620000000800 */
        /* <DEDUP_REMOVED lines=14> */
[----:B------:R-:W-:Y:S01]  /*40b0*/  BAR.SYNC.DEFER_BLOCKING 0x0 ;  /* 0x0000000000007b1d */ /* 0x000fe20000010000 */
[----:B0-----:R-:W-:Y:S01]  /*40c0*/  ISETP.GE.U32.AND P2, PT, R66, UR14, PT ;  /* 0x0000000e42007c0c */ /* 0x001fe2000bf46070 */
[----:B------:R-:W-:Y:S01]  /*40d0*/  FADD.FTZ R34, -R10, R17 ;  /* 0x000000110a227221 */ /* 0x000fe20000010100 */
[----:B------:R-:W-:Y:S01]  /*40e0*/  ISETP.GE.U32.AND P1, PT, R2, UR14, PT ;  /* 0x0000000e02007c0c */ /* 0x000fe2000bf26070 */
[----:B------:R-:W-:Y:S01]  /*40f0*/  FADD.FTZ R10, -R10, R29 ;  /* 0x0000001d0a0a7221 */ /* 0x000fe20000010100 */
[----:B------:R-:W-:Y:S01]  /*4100*/  SHF.R.S32.HI R16, RZ, 0x1f, R2 ;  /* 0x0000001fff107819 */ /* 0x000fe20000011402 */
[----:B------:R-:W-:Y:S01]  /*4110*/  FMUL.FTZ R17, R50, R71 ;  /* 0x0000004732117220 */ /* 0x000fe20000410000 */
        /* <DEDUP_REMOVED lines=25> */
.L_x_1510:
        /* <DEDUP_REMOVED lines=23> */
.L_x_1512:
[----:B------:R-:W-:Y:S05]  /*4420*/  BSYNC.RECONVERGENT B0 ;  /* 0x0000000000007941 */ /* 0x000fea0003800200 */
.L_x_1511:
        /* <DEDUP_REMOVED lines=19> */
.L_x_1513:
        /* <DEDUP_REMOVED lines=17> */
.L_x_1515:
[----:B------:R-:W-:Y:S05]  /*4670*/  BSYNC.RECONVERGENT B0 ;  /* 0x0000000000007941 */ /* 0x000fea0003800200 */
.L_x_1514:
[-C--:B------:R-:W-:Y:S01]  /*4680*/  FMUL.FTZ R29, R24, R71.reuse ;  /* 0x00000047181d7220 */ /* 0x080fe20000410000 */
[----:B------:R-:W-:Y:S01]  /*4690*/  FMUL.FTZ R38, R25, R71 ;  /* 0x0000004719267220 */ /* 0x000fe20000410000 */
        /* <DEDUP_REMOVED lines=19> */
.L_x_1516:
[----:B------:R-:W-:Y:S04]  /*47d0*/  BSSY.RECONVERGENT B0, `(.L_x_1517) ;  /* 0x0000013000007945 */ /* 0x000fe80003800200 */
[----:B------:R-:W-:Y:S05]  /*47e0*/  @P0 BRA `(.L_x_1518) ;  /* 0x0000000000440947 */ /* 0x000fea0003800000 */
[----:B------:R-:W1:Y:S01]  /*47f0*/  LDCU.64 UR12, c[0x0][0x3f8] ;  /* 0x00007f00ff0c77ac */ /* 0x000e620008000a00 */
[----:B------:R-:W-:Y:S01]  /*4800*/  MOV R4, R76 ;  /* 0x0000004c00047202 */ /* 0x000fe20000000f00 */
[C-C-:B0-----:R-:W-:Y:S01]  /*4810*/  FFMA.FTZ R17, R32.reuse, R29, R33.reuse ;  /* 0x0000001d20117223 */ /* 0x141fe20000010021 */
[----:B------:R-:W-:Y:S01]  /*4820*/  MOV R5, R75 ;  /* 0x0000004b00057202 */ /* 0x000fe20000000f00 */
[----:B------:R-:W0:Y:S01]  /*4830*/  LDCU.64 UR16, c[0x0][0x380] ;  /* 0x00007000ff1077ac */ /* 0x000e220008000a00 */
[----:B------:R-:W-:-:S04]  /*4840*/  FFMA.FTZ R24, R32, R38, R33 ;  /* 0x0000002620187223 */ /* 0x000fc80000010021 */
[----:B------:R-:W-:Y:S01]  /*4850*/  FFMA.FTZ R24, R11, R27, -R24 ;  /* 0x0000001b0b187223 */ /* 0x000fe20000010818 */
[----:B-1----:R-:W-:Y:S02]  /*4860*/  IMAD R16, R55, UR12, RZ ;  /* 0x0000000c37107c24 */ /* 0x002fe4000f8e02ff */
[----:B------:R-:W-:-:S04]  /*4870*/  IMAD.WIDE.U32 R4, R65, UR12, R4 ;  /* 0x0000000c41047c25 */ /* 0x000fc8000f8e0004 */
[----:B------:R-:W-:Y:S02]  /*4880*/  IMAD R21, R65, UR13, R16 ;  /* 0x0000000d41157c24 */ /* 0x000fe4000f8e0210 */
[----:B------:R-:W-:Y:S01]  /*4890*/  FFMA.FTZ R16, R68, R26, -R17 ;  /* 0x0000001a44107223 */ /* 0x000fe20000010811 */
[----:B0-----:R-:W-:Y:S01]  /*48a0*/  LEA R20, P0, R4, UR16, 0x2 ;  /* 0x0000001004147c11 */ /* 0x001fe2000f8010ff */
[----:B------:R-:W-:Y:S01]  /*48b0*/  FMUL.FTZ R17, R24, R71 ;  /* 0x0000004718117220 */ /* 0x000fe20000410000 */
[----:B------:R-:W-:Y:S01]  /*48c0*/  IADD3 R21, PT, PT, R5, R21, RZ ;  /* 0x0000001505157210 */ /* 0x000fe20007ffe0ff */
[----:B------:R-:W-:-:S03]  /*48d0*/  FMUL.FTZ R16, R16, R71 ;  /* 0x0000004710107220 */ /* 0x000fc60000410000 */
[----:B------:R-:W-:-:S05]  /*48e0*/  LEA.HI.X R21, R4, UR17, R21, 0x2, P0 ;  /* 0x0000001104157c11 */ /* 0x000fca00080f1415 */
[----:B------:R1:W-:Y:S02]  /*48f0*/  STG.E.64 desc[UR8][R20.64], R16 ;  /* 0x0000001014007986 */ /* 0x0003e4000c101b08 */
.L_x_1518:
[----:B------:R-:W-:Y:S05]  /*4900*/  BSYNC.RECONVERGENT B0 ;  /* 0x0000000000007941 */ /* 0x000fea0003800200 */
.L_x_1517:
[----:B------:R-:W-:Y:S01]  /*4910*/  UISETP.NE.AND UP0, UPT, UR10, URZ, UPT ;  /* 0x000000ff0a00728c */ /* 0x000fe2000bf05270 */
[----:B------:R-:W-:Y:S01]  /*4920*/  IADD3 R5, PT, PT, R2, 0x30, RZ ;  /* 0x0000003002057810 */ /* 0x000fe20007ffe0ff */
[-C--:B------:R-:W-:Y:S01]  /*4930*/  FMUL.FTZ R39, R6, R71.reuse ;  /* 0x0000004706277220 */ /* 0x080fe20000410000 */
[----:B------:R-:W-:Y:S01]  /*4940*/  IADD3 R27, PT, PT, R2, 0x40, RZ ;  /* 0x00000040021b7810 */ /* 0x000fe20007ffe0ff */
[-C--:B01----:R-:W-:Y:S01]  /*4950*/  FMUL.FTZ R20, R12, R71.reuse ;  /* 0x000000470c147220 */ /* 0x083fe20000410000 */
[-C--:B------:R-:W-:Y:S01]  /*4960*/  FMUL.FTZ R26, R13, R71.reuse ;  /* 0x000000470d1a7220 */ /* 0x080fe20000410000 */
[-C--:B------:R-:W-:Y:S01]  /*4970*/  FMUL.FTZ R6, R7, R71.reuse ;  /* 0x0000004707067220 */ /* 0x080fe20000410000 */
[-C--:B------:R-:W-:Y:S01]  /*4980*/  FMUL.FTZ R12, R3, R71.reuse ;  /* 0x00000047030c7220 */ /* 0x080fe20000410000 */
[-C--:B------:R-:W-:Y:S01]  /*4990*/  FMUL.FTZ R34, R34, R71.reuse ;  /* 0x0000004722227220 */ /* 0x080fe20000410000 */
[-C--:B------:R-:W-:Y:S01]  /*49a0*/  FMUL.FTZ R35, R35, R71.reuse ;  /* 0x0000004723237220 */ /* 0x080fe20000410000 */
[-C--:B------:R-:W-:Y:S01]  /*49b0*/  FMUL.FTZ R36, R36, R71.reuse ;  /* 0x0000004724247220 */ /* 0x080fe20000410000 */
[-C--:B------:R-:W-:Y:S01]  /*49c0*/  FMUL.FTZ R37, R37, R71.reuse ;  /* 0x0000004725257220 */ /* 0x080fe20000410000 */
[----:B------:R-:W-:Y:S01]  /*49d0*/  IADD3 R13, PT, PT, R2, 0x70, RZ ;  /* 0x00000070020d7810 */ /* 0x000fe20007ffe0ff */
[----:B------:R-:W-:Y:S01]  /*49e0*/  FMUL.FTZ R10, R10, R71 ;  /* 0x000000470a0a7220 */ /* 0x000fe20000410000 */
        /* <DEDUP_REMOVED lines=14> */
[--C-:B------:R-:W-:Y:S01]  /*4ad0*/  FFMA.FTZ R21, R32, R37, R33.reuse ;  /* 0x0000002520157223 */ /* 0x100fe20000010021 */
[----:B------:R-:W-:Y:S01]  /*4ae0*/  ISETP.GE.AND.EX P0, PT, R54, UR15, PT, P0 ;  /* 0x0000000f36007c0c */ /* 0x000fe2000bf06300 */
[----:B------:R-:W-:Y:S01]  /*4af0*/  FFMA.FTZ R32, R32, R10, R33 ;  /* 0x0000000a20207223 */ /* 0x000fe20000010021 */
[----:B------:R-:W-:-:S02]  /*4b00*/  ISETP.GE.AND.EX P1, PT, R0, UR15, PT, P1 ;  /* 0x0000000f00007c0c */ /* 0x000fc4000bf26310 */
[----:B------:R-:W-:Y:S02]  /*4b10*/  ISETP.GE.U32.AND P2, PT, R13, UR14, PT ;  /* 0x0000000e0d007c0c */ /* 0x000fe4000bf46070 */
        /* <DEDUP_REMOVED lines=21> */
.L_x_1519:
        /* <DEDUP_REMOVED lines=15> */
[----:B------:R-:W-:-:S05]  /*4d60*/  LEA.HI.X R5, R2, UR17, R5, 0x2, P3 ;  /* 0x0000001102057c11 */ /* 0x000fca00098f1405 */
[----:B------:R0:W-:Y:S02]  /*4d70*/  STG.E.64 desc[UR8][R4.64], R6 ;  /* 0x0000000604007986 */ /* 0x0001e4000c101b08 */
.L_x_1521:
[----:B------:R-:W-:Y:S05]  /*4d80*/  BSYNC.RECONVERGENT B0 ;  /* 0x0000000000007941 */ /* 0x000fea0003800200 */
.L_x_1520:
        /* <DEDUP_REMOVED lines=19> */
.L_x_1522:
        /* <DEDUP_REMOVED lines=17> */
.L_x_1524:
[----:B------:R-:W-:Y:S05]  /*4fd0*/  BSYNC.RECONVERGENT B0 ;  /* 0x0000000000007941 */ /* 0x000fea0003800200 */
.L_x_1523:
        /* <DEDUP_REMOVED lines=19> */
.L_x_1525:
        /* <DEDUP_REMOVED lines=17> */
.L_x_1527:
[----:B------:R-:W-:Y:S05]  /*5220*/  BSYNC.RECONVERGENT B0 ;  /* 0x0000000000007941 */ /* 0x000fea0003800200 */
.L_x_1526:
[----:B------:R-:W-:Y:S05]  /*5230*/  BRA.U !UP0, `(.L_x_1528) ;  /* 0x0000000108487547 */ /* 0x000fea000b800000 */
        /* <DEDUP_REMOVED lines=18> */
.L_x_1528:
[----:B------:R-:W-:Y:S01]  /*5360*/  BSSY.RECONVERGENT B0, `(.L_x_1529) ;  /* 0x0000012000007945 */ /* 0x000fe20003800200 */
[----:B------:R-:W-:Y:S01]  /*5370*/  FFMA.FTZ R22, R68, R22, -R17 ;  /* 0x0000001644167223 */ /* 0x000fe20000010811 */
[----:B------:R-:W-:Y:S01]  /*5380*/  SHF.R.S32.HI R9, RZ, 0x1f, R13 ;  /* 0x0000001fff097819 */ /* 0x000fe2000001140d */
[----:B------:R-:W-:Y:S01]  /*5390*/  FFMA.FTZ R16, R11, R23, -R16 ;  /* 0x000000170b107223 */ /* 0x000fe20000010810 */
[----:B------:R-:W-:Y:S06]  /*53a0*/  @P1 BRA `(.L_x_1530) ;  /* 0x0000000000341947 */ /* 0x000fec0003800000 */
[----:B------:R-:W0:Y:S01]  /*53b0*/  LDCU.64 UR12, c[0x0][0x3f8] ;  /* 0x00007f00ff0c77ac */ /* 0x000e220008000a00 */
[----:B------:R-:W-:Y:S01]  /*53c0*/  MOV R2, R76 ;  /* 0x0000004c00027202 */ /* 0x000fe20000000f00 */
[----:B------:R-:W-:Y:S01]  /*53d0*/  FMUL.FTZ R22, R22, R71 ;  /* 0x0000004716167220 */ /* 0x000fe20000410000 */
[----:B------:R-:W-:Y:S01]  /*53e0*/  MOV R3, R75 ;  /* 0x0000004b00037202 */ /* 0x000fe20000000f00 */
[----:B------:R-:W2:Y:S01]  /*53f0*/  LDCU.64 UR16, c[0x0][0x380] ;  /* 0x00007000ff1077ac */ /* 0x000ea20008000a00 */
[----:B------:R-:W-:Y:S01]  /*5400*/  FMUL.FTZ R23, R16, R71 ;  /* 0x0000004710177220 */ /* 0x000fe20000410000 */
[----:B0-----:R-:W-:Y:S02]  /*5410*/  IMAD R6, R0, UR12, RZ ;  /* 0x0000000c00067c24 */ /* 0x001fe4000f8e02ff */
[----:B-1----:R-:W-:-:S04]  /*5420*/  IMAD.WIDE.U32 R4, R63, UR12, R2 ;  /* 0x0000000c3f047c25 */ /* 0x002fc8000f8e0002 */
[----:B------:R-:W-:Y:S01]  /*5430*/  IMAD R3, R63, UR13, R6 ;  /* 0x0000000d3f037c24 */ /* 0x000fe2000f8e0206 */
[----:B--2---:R-:W-:-:S04]  /*5440*/  LEA R2, P0, R4, UR16, 0x2 ;  /* 0x0000001004027c11 */ /* 0x004fc8000f8010ff */
[----:B------:R-:W-:-:S04]  /*5450*/  IADD3 R3, PT, PT, R5, R3, RZ ;  /* 0x0000000305037210 */ /* 0x000fc80007ffe0ff */
[----:B------:R-:W-:-:S05]  /*5460*/  LEA.HI.X R3, R4, UR17, R3, 0x2, P0 ;  /* 0x0000001104037c11 */ /* 0x000fca00080f1403 */
[----:B------:R2:W-:Y:S02]  /*5470*/  STG.E.64 desc[UR8][R2.64], R22 ;  /* 0x0000001602007986 */ /* 0x0005e4000c101b08 */
.L_x_1530:
[----:B------:R-:W-:Y:S05]  /*5480*/  BSYNC.RECONVERGENT B0 ;  /* 0x0000000000007941 */ /* 0x000fea0003800200 */
.L_x_1529:
[----:B------:R-:W-:Y:S05]  /*5490*/  BRA.U !UP0, `(.L_x_1531) ;  /* 0x0000000108487547 */ /* 0x000fea000b800000 */
[----:B------:R-:W-:Y:S01]  /*54a0*/  FFMA.FTZ R37, R68, R37, R70 ;  /* 0x0000002544257223 */ /* 0x000fe20000010046 */
[----:B------:R-:W-:-:S03]  /*54b0*/  FFMA.FTZ R10, R11, R10, R69 ;  /* 0x0000000a0b0a7223 */ /* 0x000fc60000010045 */
[----:B--2---:R-:W-:Y:S01]  /*54c0*/  FMUL.FTZ R2, R37, -1.4426950216293334961 ;  /* 0xbfb8aa3b25027820 */ /* 0x004fe20000410000 */
        /* <DEDUP_REMOVED lines=15> */
.L_x_1531:
        /* <DEDUP_REMOVED lines=10> */
[----:B--2---:R-:W-:-:S03]  /*5660*/  IMAD R2, R9, UR12, RZ ;  /* 0x0000000c09027c24 */ /* 0x004fc6000f8e02ff */
[----:B------:R-:W-:-:S04]  /*5670*/  IMAD.WIDE.U32 R74, R13, UR12, R74 ;  /* 0x0000000c0d4a7c25 */ /* 0x000fc8000f8e004a */
[----:B------:R-:W-:Y:S01]  /*5680*/  IMAD R13, R13, UR13, R2 ;  /* 0x0000000d0d0d7c24 */ /* 0x000fe2000f8e0202 */
[----:B---3--:R-:W-:-:S04]  /*5690*/  LEA R2, P0, R74, UR14, 0x2 ;  /* 0x0000000e4a027c11 */ /* 0x008fc8000f8010ff */
[----:B------:R-:W-:-:S04]  /*56a0*/  IADD3 R13, PT, PT, R75, R13, RZ ;  /* 0x0000000d4b0d7210 */ /* 0x000fc80007ffe0ff */
[----:B------:R-:W-:-:S05]  /*56b0*/  LEA.HI.X R3, R74, UR15, R13, 0x2, P0 ;  /* 0x0000000f4a037c11 */ /* 0x000fca00080f140d */
[----:B------:R3:W-:Y:S02]  /*56c0*/  STG.E.64 desc[UR8][R2.64], R30 ;  /* 0x0000001e02007986 */ /* 0x0007e4000c101b08 */
.L_x_1533:
[----:B------:R-:W-:Y:S05]  /*56d0*/  BSYNC.RECONVERGENT B0 ;  /* 0x0000000000007941 */ /* 0x000fea0003800200 */
.L_x_1532:
[----:B------:R-:W-:Y:S02]  /*56e0*/  IADD3 R60, PT, PT, R57, R60, RZ ;  /* 0x0000003c393c7210 */ /* 0x000fe40007ffe0ff */
[----:B------:R-:W-:Y:S02]  /*56f0*/  IADD3 R61, PT, PT, R61, 0x1, RZ ;  /* 0x000000013d3d7810 */ /* 0x000fe40007ffe0ff */
[----:B------:R-:W-:-:S13]  /*5700*/  ISETP.GE.AND P0, PT, R60, UR4, PT ;  /* 0x000000043c007c0c */ /* 0x000fda000bf06270 */
[----:B------:R-:W-:Y:S05]  /*5710*/  @!P0 BRA `(.L_x_1534) ;  /* 0xffffffa800bc8947 */ /* 0x000fea000383ffff */
.L_x_1491:
[----:B01----:R-:W0:Y:S01]  /*5720*/  LDC R4, c[0x0][0x370] ;  /* 0x0000dc00ff047b82 */ /* 0x003e220000000800 */
[----:B------:R-:W-:Y:S01]  /*5730*/  ISETP.NE.AND P2, PT, R59, RZ, PT ;  /* 0x000000ff3b00720c */ /* 0x000fe20003f45270 */
[----:B------:R-:W-:Y:S06]  /*5740*/  BSSY.RECONVERGENT B0, `(.L_x_1535) ;  /* 0x0000011000007945 */ /* 0x000fec0003800200 */
[----:B------:R-:W1:Y:S08]  /*5750*/  LDC R7, c[0x0][0x374] ;  /* 0x0000dd00ff077b82 */ /* 0x000e700000000800 */
[----:B--23--:R-:W2:Y:S01]  /*5760*/  LDC.64 R2, c[0x0][0x3c8] ;  /* 0x0000f200ff027b82 */ /* 0x00cea20000000a00 */
[----:B0-----:R-:W-:-:S02]  /*5770*/  ISETP.NE.AND P1, PT, R4, 0x1, PT ;  /* 0x000000010400780c */ /* 0x001fc40003f25270 */
[----:B------:R-:W-:Y:S02]  /*5780*/  IADD3 R6, PT, PT, R4, -0x1, RZ ;  /* 0xffffffff04067810 */ /* 0x000fe40007ffe0ff */
[C---:B-1----:R-:W-:Y:S02]  /*5790*/  IADD3 R5, PT, PT, R7.reuse, -0x1, RZ ;  /* 0xffffffff07057810 */ /* 0x042fe40007ffe0ff */
[----:B------:R-:W-:Y:S02]  /*57a0*/  SHF.L.U32 R0, R7, 0x1, RZ ;  /* 0x0000000107007819 */ /* 0x000fe400000006ff */
[----:B------:R-:W-:Y:S02]  /*57b0*/  ISETP.NE.AND P0, PT, R58, R5, PT ;  /* 0x000000053a00720c */ /* 0x000fe40003f05270 */
[----:B------:R-:W-:Y:S02]  /*57c0*/  SEL R5, R0, RZ, P1 ;  /* 0x000000ff00057207 */ /* 0x000fe40000800000 */
[----:B------:R-:W-:-:S03]  /*57d0*/  ISETP.NE.OR P0, PT, R6, UR7, P0 ;  /* 0x0000000706007c0c */ /* 0x000fc60008705670 */
[----:B--2---:R-:W-:Y:S01]  /*57e0*/  IMAD.WIDE.U32 R2, R5, 0x4, R2 ;  /* 0x0000000405027825 */ /* 0x004fe200078e0002 */
[----:B------:R-:W-:Y:S09]  /*57f0*/  @P2 BRA `(.L_x_1536) ;  /* 0x0000000000142947 */ /* 0x000ff20003800000 */
[----:B------:R-:W-:Y:S01]  /*5800*/  HFMA2 R5, -RZ, RZ, 0, 5.9604644775390625e-08 ;  /* 0x00000001ff057431 */ /* 0x000fe200000001ff */
[----:B------:R-:W-:Y:S06]  /*5810*/  MEMBAR.ALL.GPU ;  /* 0x0000000000007992 */ /* 0x000fec000000a000 */
[----:B------:R-:W-:-:S00]  /*5820*/  ERRBAR ;  /* 0x00000000000079ab */ /* 0x000fc00000000000 */
[----:B------:R-:W-:Y:S06]  /*5830*/  CGAERRBAR ;  /* 0x00000000000075ab */ /* 0x000fec0000000000 */
[----:B------:R0:W-:Y:S02]  /*5840*/  REDG.E.ADD.S32.STRONG.GPU desc[UR8][R2.64], R5 ;  /* 0x000000050200798e */ /* 0x0001e4000c12e308 */
.L_x_1536:
[----:B------:R-:W-:Y:S05]  /*5850*/  BSYNC.RECONVERGENT B0 ;  /* 0x0000000000007941 */ /* 0x000fea0003800200 */
.L_x_1535:
[----:B------:R-:W-:Y:S05]  /*5860*/  @P0 EXIT ;  /* 0x000000000000094d */ /* 0x000fea0003800000 */
[----:B------:R-:W-:Y:S05]  /*5870*/  @P2 BRA `(.L_x_1537) ;  /* 0x0000000000202947 */ /* 0x000fea0003800000 */
[----:B------:R-:W-:-:S05]  /*5880*/  IMAD R0, R4, R7, RZ ;  /* 0x0000000704007224 */ /* 0x000fca00078e02ff */
[----:B------:R-:W-:-:S13]  /*5890*/  ISETP.NE.AND P0, PT, R0, -0x1, PT ;  /* 0xffffffff0000780c */ /* 0x000fda0003f05270 */
[----:B------:R-:W-:Y:S05]  /*58a0*/  @!P0 BRA `(.L_x_1537) ;  /* 0x0000000000148947 */ /* 0x000fea0003800000 */
.L_x_1538:
[----:B0-----:R-:W2:Y:S04]  /*58b0*/  LDG.E.STRONG.GPU R5, desc[UR8][R2.64] ;  /* 0x0000000802057981 */ /* 0x001ea8000c1ef900 */
[----:B--2---:R-:W-:Y:S01]  /*58c0*/  CCTL.IVALL ;  /* 0x00000000ff00798f */ /* 0x004fe20002000000 */
[----:B------:R-:W-:Y:S05]  /*58d0*/  YIELD ;  /* 0x0000000000007946 */ /* 0x000fea0003800000 */
[----:B------:R-:W-:-:S13]  /*58e0*/  ISETP.NE.AND P0, PT, R5, R0, PT ;  /* 0x000000000500720c */ /* 0x000fda0003f05270 */
[----:B------:R-:W-:Y:S05]  /*58f0*/  @P0 BRA `(.L_x_1538) ;  /* 0xfffffffc00ec0947 */ /* 0x000fea000383ffff */
.L_x_1537:
        /* <DEDUP_REMOVED lines=74> */
.L_x_1541:
        /* <DEDUP_REMOVED lines=31> */
.L_x_1540:
[----:B------:R-:W-:Y:S05]  /*5f90*/  BSYNC.RECONVERGENT B0 ;  /* 0x0000000000007941 */ /* 0x000fea0003800200 */
.L_x_1539:
        /* <DEDUP_REMOVED lines=10> */
.L_x_1542:
        /* <DEDUP_REMOVED lines=9> */
[----:B------:R-:W-:-:S02]  /*60d0*/  IADD3.X R25, PT, PT, R5, R21, RZ, P2, !PT ;  /* 0x0000001505197210 */ /* 0x000fc400017fe4ff */
[----:B------:R-:W-:Y:S01]  /*60e0*/  IADD3.X R13, PT, PT, R5, R11, RZ, P1, !PT ;  /* 0x0000000b050d7210 */ /* 0x000fe20000ffe4ff */
[----:B------:R-:W3:Y:S04]  /*60f0*/  LDG.E R7, desc[UR8][R6.64] ;  /* 0x0000000806077981 */ /* 0x000ee8000c1e1900 */
[----:B------:R-:W4:Y:S04]  /*6100*/  LDG.E R12, desc[UR8][R12.64] ;  /* 0x000000080c0c7981 */ /* 0x000f28000c1e1900 */
[----:B------:R-:W4:Y:S01]  /*6110*/  LDG.E R25, desc[UR8][R24.64] ;  /* 0x0000000818197981 */ /* 0x000f22000c1e1900 */
[----:B------:R-:W-:-:S02]  /*6120*/  LOP3.LUT R8, R18, 0xfffffffc, RZ, 0xc0, !PT ;  /* 0xfffffffc12087812 */ /* 0x000fc400078ec0ff */
[----:B------:R-:W-:Y:S02]  /*6130*/  LOP3.LUT R9, R20, 0x1, RZ, 0xc0, !PT ;  /* 0x0000000114097812 */ /* 0x000fe400078ec0ff */
[----:B0-----:R-:W-:-:S04]  /*6140*/  IADD3 R26, P0, PT, R8, UR6, RZ ;  /* 0x00000006081a7c10 */ /* 0x001fc8000ff1e0ff */
[C---:B------:R-:W-:Y:S02]  /*6150*/  IADD3.X R27, PT, PT, R9.reuse, UR7, RZ, P0, !PT ;  /* 0x00000007091b7c10 */ /* 0x040fe400087fe4ff */
[C---:B--2---:R-:W-:Y:S02]  /*6160*/  IADD3 R28, P0, PT, R8.reuse, UR10, RZ ;  /* 0x0000000a081c7c10 */ /* 0x044fe4000ff1e0ff */
[----:B------:R-:W-:Y:S02]  /*6170*/  IADD3 R8, P1, PT, R8, UR4, RZ ;  /* 0x0000000408087c10 */ /* 0x000fe4000ff3e0ff */
[----:B------:R-:W-:Y:S02]  /*6180*/  IADD3.X R29, PT, PT, R9, UR11, RZ, P0, !PT ;  /* 0x0000000b091d7c10 */ /* 0x000fe400087fe4ff */
[----:B-1----:R-:W-:Y:S02]  /*6190*/  IADD3 R4, P2, PT, R8, R23, RZ ;  /* 0x0000001708047210 */ /* 0x002fe40007f5e0ff */
[----:B---3--:R-:W-:-:S02]  /*61a0*/  F2FP.BF16.F32.PACK_AB R31, R7, R2 ;  /* 0x00000002071f723e */ /* 0x008fc400000010ff */
[----:B------:R-:W-:-:S04]  /*61b0*/  LOP3.LUT R2, R20, 0x3, RZ, 0xc0, !PT ;  /* 0x0000000314027812 */ /* 0x000fc800078ec0ff */
[----:B------:R-:W-:Y:S02]  /*61c0*/  IADD3.X R9, PT, PT, R2, UR5, RZ, P1, !PT ;  /* 0x0000000502097c10 */ /* 0x000fe40008ffe4ff */
[----:B----4-:R-:W-:Y:S02]  /*61d0*/  F2FP.BF16.F32.PACK_AB R33, R25, R12 ;  /* 0x0000000c1921723e */ /* 0x010fe400000010ff */
        /* <DEDUP_REMOVED lines=61> */
.L_x_1543:
        /* <DEDUP_REMOVED lines=13> */
.L_x_4522:


//--------------------- .text._Z35group_norm_nhwc_bwd_one_pass_kernelI11Fp32IOBf16WLi256ELi48ELi384EEv26Group_norm_nhwc_bwd_params --------------------------
	.section	.text._Z35group_norm_nhwc_bwd_one_pass_kernelI11Fp32IOBf16WLi256ELi48ELi384EEv26Group_norm_nhwc_bwd_params,"ax",@progbits
	.align	128
        .global         _Z35group_norm_nhwc_bwd_one_pass_kernelI11Fp32IOBf16WLi256ELi48ELi384EEv26Group_norm_nhwc_bwd_params
        .type           _Z35group_norm_nhwc_bwd_one_pass_kernelI11Fp32IOBf16WLi256ELi48ELi384EEv26Group_norm_nhwc_bwd_params,@function
        .size           _Z35group_norm_nhwc_bwd_one_pass_kernelI11Fp32IOBf16WLi256ELi48ELi384EEv26Group_norm_nhwc_bwd_params,(.L_x_4523 - _Z35group_norm_nhwc_bwd_one_pass_kernelI11Fp32IOBf16WLi256ELi48ELi384EEv26Group_norm_nhwc_bwd_params)
        .other          _Z35group_norm_nhwc_bwd_one_pass_kernelI11Fp32IOBf16WLi256ELi48ELi384EEv26Group_norm_nhwc_bwd_params,@"STO_CUDA_ENTRY STV_DEFAULT"
_Z35group_norm_nhwc_bwd_one_pass_kernelI11Fp32IOBf16WLi256ELi48ELi384EEv26Group_norm_nhwc_bwd_params:
.text._Z35group_norm_nhwc_bwd_one_pass_kernelI11Fp32IOBf16WLi256ELi48ELi384EEv26Group_norm_nhwc_bwd_params:
        /* <DEDUP_REMOVED lines=22> */
.L_x_1611:
[----:B0-2---:R-:W0:Y:S01]  /*0160*/  LDC R17, c[0x0][0x410] ;  /* 0x00010400ff117b82 */ /* 0x005e220000000800 */
[----:B-1----:R-:W1:Y:S01]  /*0170*/  LDCU.128 UR12, c[0x0][0x400] ;  /* 0x00008000ff0c77ac */ /* 0x002e620008000c00 */
[----:B------:R-:W-:Y:S01]  /*0180*/  ISETP.GE.AND P1, PT, R6, RZ, PT ;  /* 0x000000ff0600720c */ /* 0x000fe20003f26270 */
[----:B------:R-:W2:Y:S05]  /*0190*/  LDCU.U8 UR4, c[0x0][0x414] ;  /* 0x00008280ff0477ac */ /* 0x000eaa0008000000 */
[----:B------:R-:W3:Y:S08]  /*01a0*/  S2UR UR6, SR_CTAID.X ;  /* 0x00000000000679c3 */ /* 0x000ef00000002500 */
[----:B------:R-:W3:Y:S01]  /*01b0*/  LDC R12, c[0x0][0x41c] ;  /* 0x00010700ff0c7b82 */ /* 0x000ee20000000800 */
[----:B0-----:R-:W-:-:S07]  /*01c0*/  IABS R11, R17 ;  /* 0x00000011000b7213 */ /* 0x001fce0000000000 */
[----:B------:R-:W0:Y:S01]  /*01d0*/  LDC.64 R110, c[0x0][0x3b8] ;  /* 0x0000ee00ff6e7b82 */ /* 0x000e220000000a00 */
[----:B------:R-:W4:Y:S01]  /*01e0*/  I2F.RP R0, R11 ;  /* 0x0000000b00007306 */ /* 0x000f220000209400 */
[----:B---3--:R-:W-:-:S07]  /*01f0*/  IMAD R49, R12, UR6, R9 ;  /* 0x000000060c317c24 */ /* 0x008fce000f8e0209 */
[----:B----4-:R-:W3:Y:S01]  /*0200*/  MUFU.RCP R0, R0 ;  /* 0x0000000000007308 */ /* 0x010ee20000001000 */
[----:B-1----:R-:W-:Y:S02]  /*0210*/  ISETP.GE.U32.AND P3, PT, R49, UR12, PT ;  /* 0x0000000c31007c0c */ /* 0x002fe4000bf66070 */
[----:B------:R-:W-:-:S04]  /*0220*/  SHF.R.S32.HI R15, RZ, 0x1f, R49 ;  /* 0x0000001fff0f7819 */ /* 0x000fc80000011431 */
[----:B------:R-:W-:Y:S02]  /*0230*/  ISETP.GE.AND.EX P3, PT, R15, UR13, PT, P3 ;  /* 0x0000000d0f007c0c */ /* 0x000fe4000bf66330 */
[----:B---3--:R-:W-:-:S11]  /*0240*/  IADD3 R2, PT, PT, R0, 0xffffffe, RZ ;  /* 0x0ffffffe00027810 */ /* 0x008fd60007ffe0ff */
[----:B------:R-:W1:Y:S01]  /*0250*/  @!P3 LDC.64 R20, c[0x0][0x3f8] ;  /* 0x0000fe00ff14bb82 */ /* 0x000e620000000a00 */
[----:B------:R3:W4:Y:S07]  /*0260*/  F2I.FTZ.U32.TRUNC.NTZ R3, R2 ;  /* 0x0000000200037305 */ /* 0x00072e000021f000 */
[----:B------:R-:W2:Y:S01]  /*0270*/  @!P3 LDC.64 R22, c[0x0][0x3a0] ;  /* 0x0000e800ff16bb82 */ /* 0x000ea20000000a00 */
        /* <DEDUP_REMOVED lines=22> */
[----:B------:R-:W-:Y:S02]  /*03e0*/  @!P1 IADD3 R0, PT, PT, -R0, RZ, RZ ;  /* 0x000000ff00009210 */ /* 0x000fe40007ffe1ff */
[----:B------:R-:W-:Y:S02]  /*03f0*/  @P0 IADD3 R3, PT, PT, R3, 0x1, RZ ;  /* 0x0000000103030810 */ /* 0x000fe40007ffe0ff */
[----:B------:R-:W-:-:S02]  /*0400*/  SHF.R.S32.HI R17, RZ, 0x1f, R13 ;  /* 0x0000001fff117819 */ /* 0x000fc4000001140d */
[----:B------:R-:W-:Y:S02]  /*0410*/  SEL R0, R11, R0, !P5 ;  /* 0x000000000b007207 */ /* 0x000fe40006800000 */
[----:B------:R-:W-:Y:S02]  /*0420*/  @!P4 IADD3 R3, PT, PT, -R3, RZ, RZ ;  /* 0x000000ff0303c210 */ /* 0x000fe40007ffe1ff */
[----:B------:R-:W-:Y:S01]  /*0430*/  ISETP.GE.AND.EX P2, PT, R17, UR13, PT, P2 ;  /* 0x0000000d11007c0c */ /* 0x000fe2000bf46320 */
[----:B------:R-:W-:Y:S01]  /*0440*/  IMAD R2, R0, 0x30, RZ ;  /* 0x0000003000027824 */ /* 0x000fe200078e02ff */
[----:B------:R-:W-:Y:S02]  /*0450*/  SEL R3, R11, R3, !P5 ;  /* 0x000000030b037207 */ /* 0x000fe40006800000 */
[----:B------:R-:W-:Y:S02]  /*0460*/  IADD3 R11, PT, PT, R49, 0x20, RZ ;  /* 0x00000020310b7810 */ /* 0x000fe40007ffe0ff */
[----:B------:R-:W-:-:S02]  /*0470*/  IADD3 R118, P0, PT, R2, R5, RZ ;  /* 0x0000000502767210 */ /* 0x000fc40007f1e0ff */
[----:B------:R-:W-:Y:S02]  /*0480*/  SHF.R.S32.HI R5, RZ, 0x1f, R3 ;  /* 0x0000001fff057819 */ /* 0x000fe40000011403 */
[----:B------:R-:W-:Y:S02]  /*0490*/  ISETP.GE.U32.AND P1, PT, R11, UR12, PT ;  /* 0x0000000c0b007c0c */ /* 0x000fe4000bf26070 */
[----:B------:R-:W-:Y:S01]  /*04a0*/  SHF.R.S32.HI R19, RZ, 0x1f, R11 ;  /* 0x0000001fff137819 */ /* 0x000fe2000001140b */
[----:B------:R-:W4:Y:S01]  /*04b0*/  @!P2 LDC.64 R26, c[0x0][0x3f8] ;  /* 0x0000fe00ff1aab82 */ /* 0x000f220000000a00 */
[----:B------:R-:W-:Y:S01]  /*04c0*/  LEA.HI.X.SX32 R119, R2, RZ, 0x1, P0 ;  /* 0x000000ff02777211 */ /* 0x000fe200000f0eff */
[----:B------:R-:W-:Y:S01]  /*04d0*/  IMAD R2, R5, UR14, RZ ;  /* 0x0000000e05027c24 */ /* 0x000fe2000f8e02ff */
[----:B------:R-:W-:Y:S02]  /*04e0*/  ISETP.GE.AND.EX P1, PT, R19, UR13, PT, P1 ;  /* 0x0000000d13007c0c */ /* 0x000fe4000bf26310 */
[----:B------:R-:W-:Y:S01]  /*04f0*/  IADD3 R5, PT, PT, R49, 0x30, RZ ;  /* 0x0000003031057810 */ /* 0x000fe20007ffe0ff */
[----:B------:R-:W-:-:S02]  /*0500*/  IMAD R121, R3, UR15, R2 ;  /* 0x0000000f03797c24 */ /* 0x000fc4000f8e0202 */
[----:B------:R-:W-:Y:S01]  /*0510*/  IMAD.WIDE.U32 R118, R3, UR14, R118 ;  /* 0x0000000e03767c25 */ /* 0x000fe2000f8e0076 */
[----:B------:R-:W-:Y:S01]  /*0520*/  ISETP.GE.U32.AND P0, PT, R5, UR12, PT ;  /* 0x0000000c05007c0c */ /* 0x000fe2000bf06070 */
[----:B------:R-:W0:Y:S02]  /*0530*/  @!P2 LDC.64 R28, c[0x0][0x3a0] ;  /* 0x0000e800ff1cab82 */ /* 0x000e240000000a00 */
[----:B-1----:R-:W-:Y:S01]  /*0540*/  @!P3 IMAD R2, R15, R20, RZ ;  /* 0x000000140f02b224 */ /* 0x002fe200078e02ff */
[----:B------:R-:W-:Y:S02]  /*0550*/  IADD3 R121, PT, PT, R119, R121, RZ ;  /* 0x0000007977797210 */ /* 0x000fe40007ffe0ff */
[----:B------:R-:W-:Y:S01]  /*0560*/  @!P3 MOV R120, R118 ;  /* 0x000000760078b202 */ /* 0x000fe20000000f00 */
[C---:B------:R-:W-:Y:S01]  /*0570*/  @!P3 IMAD R15, R49.reuse, R21, R2 ;  /* 0x00000015310fb224 */ /* 0x040fe200078e0202 */
[----:B------:R-:W-:Y:S01]  /*0580*/  SHF.R.S32.HI R21, RZ, 0x1f, R5 ;  /* 0x0000001fff157819 */ /* 0x000fe20000011405 */
[----:B------:R-:W1:Y:S02]  /*0590*/  @!P1 LDC.64 R32, c[0x0][0x3f8] ;  /* 0x0000fe00ff209b82 */ /* 0x000e640000000a00 */
[----:B------:R-:W-:Y:S01]  /*05a0*/  @!P3 IMAD.WIDE.U32 R2, R49, R20, R120 ;  /* 0x000000143102b225 */ /* 0x000fe200078e0078 */
[----:B------:R-:W-:-:S03]  /*05b0*/  ISETP.GE.AND.EX P0, PT, R21, UR13, PT, P0 ;  /* 0x0000000d15007c0c */ /* 0x000fc6000bf06300 */
[----:B----4-:R-:W-:Y:S01]  /*05c0*/  @!P2 IMAD R12, R17, R26, RZ ;  /* 0x0000001a110ca224 */ /* 0x010fe200078e02ff */
[----:B------:R-:W-:Y:S01]  /*05d0*/  @!P3 IADD3 R3, PT, PT, R3, R15, RZ ;  /* 0x0000000f0303b210 */ /* 0x000fe20007ffe0ff */
[----:B------:R-:W4:Y:S01]  /*05e0*/  @!P2 LDC.64 R30, c[0x0][0x398] ;  /* 0x0000e600ff1eab82 */ /* 0x000f220000000a00 */
[C---:B------:R-:W-:Y:S01]  /*05f0*/  @!P3 SHF.L.U32 R15, R2.reuse, 0x2, RZ ;  /* 0x00000002020fb819 */ /* 0x040fe200000006ff */
[----:B------:R-:W-:Y:S01]  /*0600*/  @!P2 IMAD R17, R13, R27, R12 ;  /* 0x0000001b0d11a224 */ /* 0x000fe200078e020c */
[----:B------:R-:W-:Y:S02]  /*0610*/  @!P3 SHF.L.U64.HI R10, R2, 0x2, R3 ;  /* 0x00000002020ab819 */ /* 0x000fe40000010203 */
[----:B------:R-:W-:Y:S02]  /*0620*/  @!P2 MOV R2, R118 ;  /* 0x000000760002a202 */ /* 0x000fe40000000f00 */
[----:B------:R-:W-:Y:S01]  /*0630*/  @!P2 MOV R3, R121 ;  /* 0x000000790003a202 */ /* 0x000fe20000000f00 */
[----:B------:R-:W4:Y:S01]  /*0640*/  @!P0 LDC.64 R38, c[0x0][0x3f8] ;  /* 0x0000fe00ff268b82 */ /* 0x000f220000000a00 */
[----:B--2---:R-:W-:-:S02]  /*0650*/  @!P3 IADD3 R12, P4, PT, R15, R22, RZ ;  /* 0x000000160f0cb210 */ /* 0x004fc40007f9e0ff */
[----:B---3--:R-:W-:Y:S01]  /*0660*/  @!P3 IADD3 R14, P5, PT, R15, R24, RZ ;  /* 0x000000180f0eb210 */ /* 0x008fe20007fbe0ff */
[----:B------:R-:W-:Y:S01]  /*0670*/  @!P2 IMAD.WIDE.U32 R2, R13, R26, R2 ;  /* 0x0000001a0d02a225 */ /* 0x000fe200078e0002 */
[C---:B------:R-:W-:Y:S02]  /*0680*/  @!P3 IADD3.X R13, PT, PT, R10.reuse, R23, RZ, P4, !PT ;  /* 0x000000170a0db210 */ /* 0x040fe400027fe4ff */
[----:B------:R-:W-:Y:S01]  /*0690*/  @!P3 IADD3.X R15, PT, PT, R10, R25, RZ, P5, !PT ;  /* 0x000000190a0fb210 */ /* 0x000fe20002ffe4ff */
[----:B------:R-:W2:Y:S01]  /*06a0*/  @!P1 LDC.64 R34, c[0x0][0x3a0] ;  /* 0x0000e800ff229b82 */ /* 0x000ea20000000a00 */
[----:B------:R-:W-:Y:S02]  /*06b0*/  @!P2 IADD3 R17, PT, PT, R3, R17, RZ ;  /* 0x000000110311a210 */ /* 0x000fe40007ffe0ff */
[C---:B------:R-:W-:Y:S02]  /*06c0*/  @!P2 SHF.L.U32 R3, R2.reuse, 0x2, RZ ;  /* 0x000000020203a819 */ /* 0x040fe400000006ff */
[----:B------:R-:W-:Y:S01]  /*06d0*/  @!P2 SHF.L.U64.HI R10, R2, 0x2, R17 ;  /* 0x00000002020aa819 */ /* 0x000fe20000010211 */
[----:B-1----:R-:W-:Y:S01]  /*06e0*/  @!P1 IMAD R2, R19, R32, RZ ;  /* 0x0000002013029224 */ /* 0x002fe200078e02ff */
[C---:B0-----:R-:W-:Y:S01]  /*06f0*/  @!P2 IADD3 R16, P4, PT, R3.reuse, R28, RZ ;  /* 0x0000001c0310a210 */ /* 0x041fe20007f9e0ff */
[----:B------:R-:W0:Y:S01]  /*0700*/  @!P1 LDC.64 R36, c[0x0][0x398] ;  /* 0x0000e600ff249b82 */ /* 0x000e220000000a00 */
[----:B----4-:R-:W-:Y:S01]  /*0710*/  @!P2 IADD3 R18, P6, PT, R3, R30, RZ ;  /* 0x0000001e0312a210 */ /* 0x010fe20007fde0ff */
[----:B------:R-:W-:Y:S01]  /*0720*/  @!P1 IMAD R23, R11, R33, R2 ;  /* 0x000000210b179224 */ /* 0x000fe200078e0202 */
[----:B------:R-:W-:-:S02]  /*0730*/  @!P1 MOV R2, R118 ;  /* 0x0000007600029202 */ /* 0x000fc40000000f00 */
[----:B------:R-:W-:Y:S02]  /*0740*/  @!P1 MOV R3, R121 ;  /* 0x0000007900039202 */ /* 0x000fe40000000f00 */
[----:B------:R-:W-:Y:S01]  /*0750*/  IADD3 R27, PT, PT, R49, 0x40, RZ ;  /* 0x00000040311b7810 */ /* 0x000fe20007ffe0ff */
[----:B------:R-:W-:Y:S01]  /*0760*/  @!P0 IMAD R20, R21, R38, RZ ;  /* 0x0000002615148224 */ /* 0x000fe200078e02ff */
[----:B------:R-:W-:Y:S01]  /*0770*/  @!P2 IADD3.X R17, PT, PT, R10, R29, RZ, P4, !PT ;  /* 0x0000001d0a11a210 */ /* 0x000fe200027fe4ff */
[----:B------:R-:W-:Y:S01]  /*0780*/  @!P1 IMAD.WIDE.U32 R2, R11, R32, R2 ;  /* 0x000000200b029225 */ /* 0x000fe200078e0002 */
[----:B------:R-:W-:Y:S01]  /*0790*/  ISETP.GE.U32.AND P5, PT, R27, UR12, PT ;  /* 0x0000000c1b007c0c */ /* 0x000fe2000bfa6070 */
[----:B------:R-:W1:Y:S01]  /*07a0*/  @!P0 LDC.64 R40, c[0x0][0x398] ;  /* 0x0000e600ff288b82 */ /* 0x000e620000000a00 */
[----:B------:R-:W-:Y:S01]  /*07b0*/  SHF.R.S32.HI R25, RZ, 0x1f, R27 ;  /* 0x0000001fff197819 */ /* 0x000fe2000001141b */
[----:B------:R-:W-:Y:S01]  /*07c0*/  @!P0 IMAD R11, R5, R39, R20 ;  /* 0x00000027050b8224 */ /* 0x000fe200078e0214 */
[----:B------:R-:W-:-:S02]  /*07d0*/  @!P1 IADD3 R3, PT, PT, R3, R23, RZ ;  /* 0x0000001703039210 */ /* 0x000fc40007ffe0ff */
[----:B------:R-:W-:Y:S02]  /*07e0*/  ISETP.GE.AND.EX P5, PT, R25, UR13, PT, P5 ;  /* 0x0000000d19007c0c */ /* 0x000fe4000bfa6350 */
[----:B------:R-:W-:Y:S02]  /*07f0*/  IADD3 R29, PT, PT, R49, 0x50, RZ ;  /* 0x00000050311d7810 */ /* 0x000fe40007ffe0ff */
[----:B------:R-:W-:Y:S02]  /*0800*/  @!P2 IADD3.X R19, PT, PT, R10, R31, RZ, P6, !PT ;  /* 0x0000001f0a13a210 */ /* 0x000fe400037fe4ff */
[C---:B------:R-:W-:Y:S02]  /*0810*/  @!P1 SHF.L.U32 R23, R2.reuse, 0x2, RZ ;  /* 0x0000000202179819 */ /* 0x040fe400000006ff */
[----:B------:R-:W-:Y:S02]  /*0820*/  @!P1 SHF.L.U64.HI R10, R2, 0x2, R3 ;  /* 0x00000002020a9819 */ /* 0x000fe40000010203 */
[----:B------:R-:W-:-:S02]  /*0830*/  @!P0 MOV R2, R118 ;  /* 0x0000007600028202 */ /* 0x000fc40000000f00 */
[----:B------:R-:W-:Y:S01]  /*0840*/  @!P0 MOV R3, R121 ;  /* 0x0000007900038202 */ /* 0x000fe20000000f00 */
[----:B------:R-:W3:Y:S01]  /*0850*/  @!P5 LDC.64 R42, c[0x0][0x3f8] ;  /* 0x0000fe00ff2adb82 */ /* 0x000ee20000000a00 */
[----:B------:R-:W-:Y:S02]  /*0860*/  ISETP.GE.U32.AND P4, PT, R29, UR12, PT ;  /* 0x0000000c1d007c0c */ /* 0x000fe4000bf86070 */
[----:B------:R-:W-:Y:S01]  /*0870*/  SHF.R.S32.HI R31, RZ, 0x1f, R29 ;  /* 0x0000001fff1f7819 */ /* 0x000fe2000001141d */
[----:B------:R-:W-:Y:S01]  /*0880*/  @!P0 IMAD.WIDE.U32 R2, R5, R38, R2 ;  /* 0x0000002605028225 */ /* 0x000fe200078e0002 */
[----:B--2---:R-:W-:Y:S02]  /*0890*/  @!P1 IADD3 R20, P6, PT, R23, R34, RZ ;  /* 0x0000002217149210 */ /* 0x004fe40007fde0ff */
[----:B------:R-:W-:Y:S01]  /*08a0*/  ISETP.GE.AND.EX P4, PT, R31, UR13, PT, P4 ;  /* 0x0000000d1f007c0c */ /* 0x000fe2000bf86340 */
[----:B------:R-:W2:Y:S01]  /*08b0*/  @!P0 LDC.64 R38, c[0x0][0x3a0] ;  /* 0x0000e800ff268b82 */ /* 0x000ea20000000a00 */
[----:B------:R-:W-:-:S02]  /*08c0*/  @!P1 IADD3.X R21, PT, PT, R10, R35, RZ, P6, !PT ;  /* 0x000000230a159210 */ /* 0x000fc400037fe4ff */
[----:B0-----:R-:W-:Y:S02]  /*08d0*/  @!P1 IADD3 R22, P6, PT, R23, R36, RZ ;  /* 0x0000002417169210 */ /* 0x001fe40007fde0ff */
[----:B------:R-:W-:Y:S02]  /*08e0*/  @!P0 IADD3 R3, PT, PT, R3, R11, RZ ;  /* 0x0000000b03038210 */ /* 0x000fe40007ffe0ff */
[----:B------:R-:W-:Y:S02]  /*08f0*/  @!P1 IADD3.X R23, PT, PT, R10, R37, RZ, P6, !PT ;  /* 0x000000250a179210 */ /* 0x000fe400037fe4ff */
[----:B------:R-:W-:Y:S02]  /*0900*/  CS2R R10, SRZ ;  /* 0x00000000000a7805 */ /* 0x000fe4000001ff00 */
[C---:B------:R-:W-:Y:S01]  /*0910*/  @!P0 SHF.L.U32 R33, R2.reuse, 0x2, RZ ;  /* 0x0000000202218819 */ /* 0x040fe200000006ff */
[----:B------:R-:W0:Y:S01]  /*0920*/  @!P5 LDC.64 R44, c[0x0][0x3a0] ;  /* 0x0000e800ff2cdb82 */ /* 0x000e220000000a00 */
[----:B------:R-:W-:-:S02]  /*0930*/  @!P0 SHF.L.U64.HI R28, R2, 0x2, R3 ;  /* 0x00000002021c8819 */ /* 0x000fc40000010203 */
[----:B------:R-:W-:Y:S01]  /*0940*/  MOV R3, RZ ;  /* 0x000000ff00037202 */ /* 0x000fe20000000f00 */
[----:B------:R4:W5:Y:S01]  /*0950*/  @!P3 LDG.E.64 R10, desc[UR8][R12.64] ;  /* 0x000000080c0ab981 */ /* 0x000962000c1e1b00 */
[----:B------:R-:W-:Y:S02]  /*0960*/  MOV R2, RZ ;  /* 0x000000ff00027202 */ /* 0x000fe40000000f00 */
[----:B------:R-:W-:Y:S01]  /*0970*/  IADD3 R5, PT, PT, R49, 0x60, RZ ;  /* 0x0000006031057810 */ /* 0x000fe20007ffe0ff */
[----:B------:R-:W0:Y:S03]  /*0980*/  @!P4 LDC.64 R36, c[0x0][0x3f8] ;  /* 0x0000fe00ff24cb82 */ /* 0x000e260000000a00 */
[----:B------:R0:W5:Y:S01]  /*0990*/  @!P3 LDG.E.64 R2, desc[UR8][R14.64] ;  /* 0x000000080e02b981 */ /* 0x000162000c1e1b00 */
[----:B------:R-:W-:Y:S02]  /*09a0*/  ISETP.GE.U32.AND P3, PT, R5, UR12, PT ;  /* 0x0000000c05007c0c */ /* 0x000fe4000bf66070 */
[----:B------:R-:W-:Y:S01]  /*09b0*/  SHF.R.S32.HI R35, RZ, 0x1f, R5 ;  /* 0x0000001fff237819 */ /* 0x000fe20000011405 */
[----:B---3--:R-:W-:Y:S01]  /*09c0*/  @!P5 IMAD R30, R25, R42, RZ ;  /* 0x0000002a191ed224 */ /* 0x008fe200078e02ff */
[----:B------:R-:W3:Y:S02]  /*09d0*/  @!P4 LDC.64 R50, c[0x0][0x3a0] ;  /* 0x0000e800ff32cb82 */ /* 0x000ee40000000a00 */
[----:B------:R-:W-:-:S02]  /*09e0*/  ISETP.GE.AND.EX P3, PT, R35, UR13, PT, P3 ;  /* 0x0000000d23007c0c */ /* 0x000fc4000bf66330 */
[C---:B--2---:R-:W-:Y:S02]  /*09f0*/  @!P0 IADD3 R24, P6, PT, R33.reuse, R38, RZ ;  /* 0x0000002621188210 */ /* 0x044fe40007fde0ff */
[----:B----4-:R-:W-:Y:S02]  /*0a00*/  @!P5 MOV R12, R118 ;  /* 0x00000076000cd202 */ /* 0x010fe40000000f00 */
[----:B------:R-:W-:Y:S01]  /*0a10*/  @!P5 MOV R13, R121 ;  /* 0x00000079000dd202 */ /* 0x000fe20000000f00 */
[----:B------:R-:W2:Y:S01]  /*0a20*/  @!P4 LDC.64 R52, c[0x0][0x398] ;  /* 0x0000e600ff34cb82 */ /* 0x000ea20000000a00 */
[----:B------:R-:W-:Y:S02]  /*0a30*/  @!P0 IADD3.X R25, PT, PT, R28, R39, RZ, P6, !PT ;  /* 0x000000271c198210 */ /* 0x000fe400037fe4ff */
[----:B-1----:R-:W-:Y:S01]  /*0a40*/  @!P0 IADD3 R26, P6, PT, R33, R40, RZ ;  /* 0x00000028211a8210 */ /* 0x002fe20007fde0ff */
[C---:B------:R-:W-:Y:S02]  /*0a50*/  @!P5 IMAD R33, R27.reuse, R43, R30 ;  /* 0x0000002b1b21d224 */ /* 0x040fe400078e021e */
[----:B------:R-:W-:-:S02]  /*0a60*/  @!P5 IMAD.WIDE.U32 R12, R27, R42, R12 ;  /* 0x0000002a1b0cd225 */ /* 0x000fc400078e000c */
[----:B------:R-:W1:Y:S02]  /*0a70*/  @!P3 LDC.64 R46, c[0x0][0x3f8] ;  /* 0x0000fe00ff2ebb82 */ /* 0x000e640000000a00 */
[----:B0-----:R-:W-:Y:S01]  /*0a80*/  @!P4 IMAD R14, R31, R36, RZ ;  /* 0x000000241f0ec224 */ /* 0x001fe200078e02ff */
[----:B------:R-:W-:-:S05]  /*0a90*/  @!P5 IADD3 R13, PT, PT, R13, R33, RZ ;  /* 0x000000210d0dd210 */ /* 0x000fca0007ffe0ff */
[----:B------:R-:W0:Y:S01]  /*0aa0*/  @!P5 LDC.64 R42, c[0x0][0x398] ;  /* 0x0000e600ff2adb82 */ /* 0x000e220000000a00 */
[C---:B------:R-:W-:Y:S01]  /*0ab0*/  @!P5 SHF.L.U32 R31, R12.reuse, 0x2, RZ ;  /* 0x000000020c1fd819 */ /* 0x040fe200000006ff */
[----:B------:R-:W-:Y:S01]  /*0ac0*/  @!P4 IMAD R37, R29, R37, R14 ;  /* 0x000000251d25c224 */ /* 0x000fe200078e020e */
[----:B------:R-:W-:Y:S02]  /*0ad0*/  @!P5 SHF.L.U64.HI R34, R12, 0x2, R13 ;  /* 0x000000020c22d819 */ /* 0x000fe4000001020d */
[----:B------:R-:W-:Y:S02]  /*0ae0*/  CS2R R12, SRZ ;  /* 0x00000000000c7805 */ /* 0x000fe4000001ff00 */
[----:B------:R-:W-:Y:S02]  /*0af0*/  CS2R R14, SRZ ;  /* 0x00000000000e7805 */ /* 0x000fe4000001ff00 */
[----:B------:R-:W-:Y:S02]  /*0b00*/  IADD3 R39, PT, PT, R49, 0x70, RZ ;  /* 0x0000007031277810 */ /* 0x000fe40007ffe0ff */
[----:B------:R-:W-:Y:S01]  /*0b10*/  @!P0 IADD3.X R27, PT, PT, R28, R41, RZ, P6, !PT ;  /* 0x000000291c1b8210 */ /* 0x000fe200037fe4ff */
[----:B------:R-:W4:Y:S01]  /*0b20*/  @!P3 LDC.64 R54, c[0x0][0x3a0] ;  /* 0x0000e800ff36bb82 */ /* 0x000f220000000a00 */
[----:B------:R-:W-:Y:S01]  /*0b30*/  @!P4 MOV R32, R118 ;  /* 0x000000760020c202 */ /* 0x000fe20000000f00 */
[----:B------:R1:W5:Y:S01]  /*0b40*/  @!P2 LDG.E.64 R12, desc[UR8][R16.64] ;  /* 0x00000008100ca981 */ /* 0x000362000c1e1b00 */
[----:B------:R-:W-:-:S02]  /*0b50*/  @!P4 MOV R33, R121 ;  /* 0x000000790021c202 */ /* 0x000fc40000000f00 */
[----:B------:R-:W-:Y:S01]  /*0b60*/  SHF.R.S32.HI R41, RZ, 0x1f, R39 ;  /* 0x0000001fff297819 */ /* 0x000fe20000011427 */
[----:B------:R3:W5:Y:S01]  /*0b70*/  @!P2 LDG.E.64 R14, desc[UR8][R18.64] ;  /* 0x00000008120ea981 */ /* 0x000762000c1e1b00 */
[----:B------:R-:W-:Y:S01]  /*0b80*/  ISETP.GE.U32.AND P2, PT, R39, UR12, PT ;  /* 0x0000000c27007c0c */ /* 0x000fe2000bf46070 */
[----:B------:R-:W-:Y:S01]  /*0b90*/  @!P4 IMAD.WIDE.U32 R32, R29, R36, R32 ;  /* 0x000000241d20c225 */ /* 0x000fe200078e0020 */
[----:B------:R-:W4:Y:S02]  /*0ba0*/  @!P3 LDC.64 R56, c[0x0][0x398] ;  /* 0x0000e600ff38bb82 */ /* 0x000f240000000a00 */
[----:B------:R-:W-:Y:S02]  /*0bb0*/  ISETP.GE.AND.EX P2, PT, R41, UR13, PT, P2 ;  /* 0x0000000d29007c0c */ /* 0x000fe4000bf46320 */
[----:B------:R-:W-:Y:S01]  /*0bc0*/  @!P5 IADD3 R28, P6, PT, R31, R44, RZ ;  /* 0x0000002c1f1cd210 */ /* 0x000fe20007fde0ff */
[----:B-1----:R-:W-:Y:S01]  /*0bd0*/  @!P3 IMAD R16, R35, R46, RZ ;  /* 0x0000002e2310b224 */ /* 0x002fe200078e02ff */
[----:B------:R-:W-:-:S02]  /*0be0*/  @!P4 IADD3 R17, PT, PT, R33, R37, RZ ;  /* 0x000000252111c210 */ /* 0x000fc40007ffe0ff */
[----:B------:R-:W-:Y:S01]  /*0bf0*/  @!P5 IADD3.X R29, PT, PT, R34, R45, RZ, P6, !PT ;  /* 0x0000002d221dd210 */ /* 0x000fe200037fe4ff */
[----:B------:R-:W-:Y:S01]  /*0c00*/  @!P3 IMAD R45, R5, R47, R16 ;  /* 0x0000002f052db224 */ /* 0x000fe200078e0210 */
[----:B0-----:R-:W-:Y:S02]  /*0c10*/  @!P5 IADD3 R30, P6, PT, R31, R42, RZ ;  /* 0x0000002a1f1ed210 */ /* 0x001fe40007fde0ff */
[----:B---3--:R-:W-:Y:S02]  /*0c20*/  CS2R R18, SRZ ;  /* 0x0000000000127805 */ /* 0x008fe4000001ff00 */
[----:B------:R-:W-:Y:S02]  /*0c30*/  @!P4 SHF.L.U64.HI R38, R32, 0x2, R17 ;  /* 0x000000022026c819 */ /* 0x000fe40000010211 */
[----:B------:R-:W-:Y:S02]  /*0c40*/  CS2R R16, SRZ ;  /* 0x0000000000107805 */ /* 0x000fe4000001ff00 */
[----:B------:R-:W-:Y:S01]  /*0c50*/  @!P5 IADD3.X R31, PT, PT, R34, R43, RZ, P6, !PT ;  /* 0x0000002b221fd210 */ /* 0x000fe200037fe4ff */
[----:B------:R-:W0:Y:S01]  /*0c60*/  @!P2 LDC.64 R58, c[0x0][0x3f8] ;  /* 0x0000fe00ff3aab82 */ /* 0x000e220000000a00 */
[----:B------:R-:W-:Y:S01]  /*0c70*/  IADD3 R43, PT, PT, R49, 0x80, RZ ;  /* 0x00000080312b7810 */ /* 0x000fe20007ffe0ff */
[----:B------:R-:W5:Y:S01]  /*0c80*/  @!P1 LDG.E.64 R18, desc[UR8][R22.64] ;  /* 0x0000000816129981 */ /* 0x000f62000c1e1b00 */
[----:B------:R-:W-:-:S02]  /*0c90*/  @!P4 SHF.L.U32 R37, R32, 0x2, RZ ;  /* 0x000000022025c819 */ /* 0x000fc400000006ff */
[----:B------:R-:W-:Y:S01]  /*0ca0*/  SHF.R.S32.HI R47, RZ, 0x1f, R43 ;  /* 0x0000001fff2f7819 */ /* 0x000fe2000001142b */
[----:B------:R1:W5:Y:S01]  /*0cb0*/  @!P1 LDG.E.64 R16, desc[UR8][R20.64] ;  /* 0x0000000814109981 */ /* 0x000362000c1e1b00 */
[----:B------:R-:W-:Y:S01]  /*0cc0*/  ISETP.GE.U32.AND P1, PT, R43, UR12, PT ;  /* 0x0000000c2b007c0c */ /* 0x000fe2000bf26070 */
[----:B------:R-:W3:Y:S01]  /*0cd0*/  @!P2 LDC.64 R60, c[0x0][0x398] ;  /* 0x0000e600ff3cab82 */ /* 0x000ee20000000a00 */
[----:B------:R-:W-:Y:S02]  /*0ce0*/  @!P3 MOV R32, R118 ;  /* 0x000000760020b202 */ /* 0x000fe40000000f00 */
[----:B------:R-:W-:Y:S02]  /*0cf0*/  ISETP.GE.AND.EX P1, PT, R47, UR13, PT, P1 ;  /* 0x0000000d2f007c0c */ /* 0x000fe4000bf26310 */
[----:B------:R-:W-:Y:S02]  /*0d00*/  @!P3 MOV R33, R121 ;  /* 0x000000790021b202 */ /* 0x000fe40000000f00 */
[----:B------:R-:W-:Y:S01]  /*0d10*/  @!P4 IADD3 R34, P6, PT, R37, R50, RZ ;  /* 0x000000322522c210 */ /* 0x000fe20007fde0ff */
[----:B------:R-:W-:-:S03]  /*0d20*/  @!P3 IMAD.WIDE.U32 R32, R5, R46, R32 ;  /* 0x0000002e0520b225 */ /* 0x000fc600078e0020 */
[C---:B------:R-:W-:Y:S02]  /*0d30*/  @!P4 IADD3.X R35, PT, PT, R38.reuse, R51, RZ, P6, !PT ;  /* 0x000000332623c210 */ /* 0x040fe400037fe4ff */
[----:B--2---:R-:W-:Y:S02]  /*0d40*/  @!P4 IADD3 R36, P6, PT, R37, R52, RZ ;  /* 0x000000342524c210 */ /* 0x004fe40007fde0ff */
[----:B------:R-:W-:Y:S01]  /*0d50*/  @!P3 IADD3 R5, PT, PT, R33, R45, RZ ;  /* 0x0000002d2105b210 */ /* 0x000fe20007ffe0ff */
[----:B------:R-:W2:Y:S01]  /*0d60*/  @!P1 LDC.64 R62, c[0x0][0x3f8] ;  /* 0x0000fe00ff3e9b82 */ /* 0x000ea20000000a00 */
[----:B------:R-:W-:Y:S02]  /*0d70*/  @!P4 IADD3.X R37, PT, PT, R38, R53, RZ, P6, !PT ;  /* 0x000000352625c210 */ /* 0x000fe400037fe4ff */
[----:B-1----:R-:W-:Y:S02]  /*0d80*/  CS2R R20, SRZ ;  /* 0x0000000000147805 */ /* 0x002fe4000001ff00 */
[----:B------:R-:W-:-:S03]  /*0d90*/  @!P3 SHF.L.U32 R45, R32, 0x2, RZ ;  /* 0x00000002202db819 */ /* 0x000fc600000006ff */
[----:B------:R-:W1:Y:S01]  /*0da0*/  @!P2 LDC.64 R52, c[0x0][0x3a0] ;  /* 0x0000e800ff34ab82 */ /* 0x000e620000000a00 */
[----:B------:R-:W-:Y:S01]  /*0db0*/  @!P3 SHF.L.U64.HI R40, R32, 0x2, R5 ;  /* 0x000000022028b819 */ /* 0x000fe20000010205 */
[----:B0-----:R-:W-:Y:S01]  /*0dc0*/  @!P2 IMAD R32, R41, R58, RZ ;  /* 0x0000003a2920a224 */ /* 0x001fe200078e02ff */
[----:B------:R-:W-:Y:S02]  /*0dd0*/  CS2R R22, SRZ ;  /* 0x0000000000167805 */ /* 0x000fe4000001ff00 */
[----:B------:R-:W-:Y:S01]  /*0de0*/  @!P2 MOV R33, R121 ;  /* 0x000000790021a202 */ /* 0x000fe20000000f00 */
[----:B------:R0:W5:Y:S01]  /*0df0*/  @!P0 LDG.E.64 R20, desc[UR8][R24.64] ;  /* 0x0000000818148981 */ /* 0x000162000c1e1b00 */
[----:B------:R-:W-:Y:S01]  /*0e00*/  @!P2 IMAD R41, R39, R59, R32 ;  /* 0x0000003b2729a224 */ /* 0x000fe200078e0220 */
[----:B------:R-:W-:Y:S02]  /*0e10*/  @!P2 MOV R32, R118 ;  /* 0x000000760020a202 */ /* 0x000fe40000000f00 */
[----:B------:R3:W5:Y:S01]  /*0e20*/  @!P0 LDG.E.64 R22, desc[UR8][R26.64] ;  /* 0x000000081a168981 */ /* 0x000762000c1e1b00 */
[----:B----4-:R-:W-:-:S02]  /*0e30*/  @!P3 IADD3 R38, P0, PT, R45, R54, RZ ;  /* 0x000000362d26b210 */ /* 0x010fc40007f1e0ff */
[----:B------:R-:W-:Y:S01]  /*0e40*/  IADD3 R5, PT, PT, R49, 0x90, RZ ;  /* 0x0000009031057810 */ /* 0x000fe20007ffe0ff */
[----:B------:R-:W-:Y:S01]  /*0e50*/  @!P2 IMAD.WIDE.U32 R32, R39, R58, R32 ;  /* 0x0000003a2720a225 */ /* 0x000fe200078e0020 */
[----:B------:R-:W-:Y:S01]  /*0e60*/  @!P3 IADD3.X R39, PT, PT, R40, R55, RZ, P0, !PT ;  /* 0x000000372827b210 */ /* 0x000fe200007fe4ff */
[----:B------:R-:W4:Y:S01]  /*0e70*/  @!P1 LDC.64 R58, c[0x0][0x3a0] ;  /* 0x0000e800ff3a9b82 */ /* 0x000f220000000a00 */
[----:B------:R-:W-:Y:S02]  /*0e80*/  ISETP.GE.U32.AND P0, PT, R5, UR12, PT ;  /* 0x0000000c05007c0c */ /* 0x000fe4000bf06070 */
[----:B------:R-:W-:Y:S02]  /*0e90*/  SHF.R.S32.HI R51, RZ, 0x1f, R5 ;  /* 0x0000001fff337819 */ /* 0x000fe40000011405 */
[----:B------:R-:W-:Y:S02]  /*0ea0*/  @!P3 IADD3 R44, P6, PT, R45, R56, RZ ;  /* 0x000000382d2cb210 */ /* 0x000fe40007fde0ff */
[----:B------:R-:W-:-:S02]  /*0eb0*/  @!P2 IADD3 R33, PT, PT, R33, R41, RZ ;  /* 0x000000292121a210 */ /* 0x000fc40007ffe0ff */
[----:B0-----:R-:W-:Y:S02]  /*0ec0*/  @!P2 SHF.L.U32 R25, R32, 0x2, RZ ;  /* 0x000000022019a819 */ /* 0x001fe400000006ff */
[----:B------:R-:W-:Y:S02]  /*0ed0*/  ISETP.GE.AND.EX P0, PT, R51, UR13, PT, P0 ;  /* 0x0000000d33007c0c */ /* 0x000fe4000bf06300 */
[----:B------:R-:W-:Y:S02]  /*0ee0*/  @!P3 IADD3.X R45, PT, PT, R40, R57, RZ, P6, !PT ;  /* 0x00000039282db210 */ /* 0x000fe400037fe4ff */
[----:B------:R-:W-:Y:S02]  /*0ef0*/  @!P2 SHF.L.U64.HI R32, R32, 0x2, R33 ;  /* 0x000000022020a819 */ /* 0x000fe40000010221 */
[----:B-1----:R-:W-:Y:S01]  /*0f00*/  @!P2 IADD3 R40, P6, PT, R25, R52, RZ ;  /* 0x000000341928a210 */ /* 0x002fe20007fde0ff */
[----:B--2---:R-:W-:Y:S01]  /*0f10*/  @!P1 IMAD R24, R47, R62, RZ ;  /* 0x0000003e2f189224 */ /* 0x004fe200078e02ff */
[----:B---3--:R-:W-:-:S02]  /*0f20*/  @!P1 MOV R26, R118 ;  /* 0x00000076001a9202 */ /* 0x008fc40000000f00 */
[----:B------:R-:W-:Y:S02]  /*0f30*/  @!P1 MOV R27, R121 ;  /* 0x00000079001b9202 */ /* 0x000fe40000000f00 */
[----:B------:R-:W-:Y:S01]  /*0f40*/  @!P2 IADD3.X R41, PT, PT, R32, R53, RZ, P6, !PT ;  /* 0x000000352029a210 */ /* 0x000fe200037fe4ff */
[----:B------:R-:W0:Y:S01]  /*0f50*/  @!P0 LDC.64 R66, c[0x0][0x3a0] ;  /* 0x0000e800ff428b82 */ /* 0x000e220000000a00 */
[----:B------:R-:W-:Y:S01]  /*0f60*/  @!P2 IADD3 R42, P6, PT, R25, R60, RZ ;  /* 0x0000003c192aa210 */ /* 0x000fe20007fde0ff */
[C---:B------:R-:W-:Y:S02]  /*0f70*/  @!P1 IMAD R25, R43.reuse, R63, R24 ;  /* 0x0000003f2b199224 */ /* 0x040fe400078e0218 */
[----:B------:R-:W-:-:S04]  /*0f80*/  @!P1 IMAD.WIDE.U32 R26, R43, R62, R26 ;  /* 0x0000003e2b1a9225 */ /* 0x000fc800078e001a */
[----:B------:R-:W1:Y:S01]  /*0f90*/  @!P0 LDC.64 R62, c[0x0][0x3f8] ;  /* 0x0000fe00ff3e8b82 */ /* 0x000e620000000a00 */
[----:B------:R-:W-:Y:S02]  /*0fa0*/  @!P1 IADD3 R27, PT, PT, R27, R25, RZ ;  /* 0x000000191b1b9210 */ /* 0x000fe40007ffe0ff */
[----:B------:R-:W-:Y:S02]  /*0fb0*/  @!P2 IADD3.X R43, PT, PT, R32, R61, RZ, P6, !PT ;  /* 0x0000003d202ba210 */ /* 0x000fe400037fe4ff */
[----:B------:R-:W-:Y:S02]  /*0fc0*/  CS2R R24, SRZ ;  /* 0x0000000000187805 */ /* 0x000fe4000001ff00 */
[C---:B------:R-:W-:Y:S02]  /*0fd0*/  @!P1 SHF.L.U32 R33, R26.reuse, 0x2, RZ ;  /* 0x000000021a219819 */ /* 0x040fe400000006ff */
[----:B------:R-:W-:Y:S02]  /*0fe0*/  @!P1 SHF.L.U64.HI R32, R26, 0x2, R27 ;  /* 0x000000021a209819 */ /* 0x000fe4000001021b */
[----:B------:R-:W-:-:S02]  /*0ff0*/  CS2R R26, SRZ ;  /* 0x00000000001a7805 */ /* 0x000fc4000001ff00 */
[----:B------:R-:W-:Y:S01]  /*1000*/  IADD3 R55, PT, PT, R49, 0xa0, RZ ;  /* 0x000000a031377810 */ /* 0x000fe20007ffe0ff */
[----:B------:R2:W5:Y:S01]  /*1010*/  @!P5 LDG.E.64 R24, desc[UR8][R28.64] ;  /* 0x000000081c18d981 */ /* 0x000562000c1e1b00 */
[----:B------:R-:W3:Y:S02]  /*1020*/  @!P1 LDC.64 R52, c[0x0][0x398] ;  /* 0x0000e600ff349b82 */ /* 0x000ee40000000a00 */
[----:B------:R-:W-:Y:S01]  /*1030*/  SHF.R.S32.HI R57, RZ, 0x1f, R55 ;  /* 0x0000001fff397819 */ /* 0x000fe20000011437 */
[----:B------:R4:W5:Y:S01]  /*1040*/  @!P5 LDG.E.64 R26, desc[UR8][R30.64] ;  /* 0x000000081e1ad981 */ /* 0x000962000c1e1b00 */
[----:B------:R-:W-:-:S04]  /*1050*/  ISETP.GE.U32.AND P5, PT, R55, UR12, PT ;  /* 0x0000000c37007c0c */ /* 0x000fc8000bfa6070 */
[----:B------:R-:W-:Y:S02]  /*1060*/  ISETP.GE.AND.EX P5, PT, R57, UR13, PT, P5 ;  /* 0x0000000d39007c0c */ /* 0x000fe4000bfa6350 */
[----:B--2---:R-:W-:Y:S02]  /*1070*/  CS2R R28, SRZ ;  /* 0x00000000001c7805 */ /* 0x004fe4000001ff00 */
[----:B----4-:R-:W-:Y:S01]  /*1080*/  @!P1 IADD3 R46, P6, PT, R33, R58, RZ ;  /* 0x0000003a212e9210 */ /* 0x010fe20007fde0ff */
[----:B------:R-:W2:Y:S01]  /*1090*/  @!P0 LDC.64 R68, c[0x0][0x398] ;  /* 0x0000e600ff448b82 */ /* 0x000ea20000000a00 */
[----:B------:R-:W-:Y:S01]  /*10a0*/  CS2R R30, SRZ ;  /* 0x00000000001e7805 */ /* 0x000fe2000001ff00 */
[----:B-1----:R-:W-:Y:S01]  /*10b0*/  @!P0 IMAD R48, R51, R62, RZ ;  /* 0x0000003e33308224 */ /* 0x002fe200078e02ff */
[----:B------:R-:W-:Y:S01]  /*10c0*/  IADD3 R61, PT, PT, R49, 0xb0, RZ ;  /* 0x000000b0313d7810 */ /* 0x000fe20007ffe0ff */
[----:B------:R1:W5:Y:S01]  /*10d0*/  @!P4 LDG.E.64 R28, desc[UR8][R34.64] ;  /* 0x00000008221cc981 */ /* 0x000362000c1e1b00 */
[----:B------:R-:W-:Y:S01]  /*10e0*/  @!P1 IADD3.X R47, PT, PT, R32, R59, RZ, P6, !PT ;  /* 0x0000003b202f9210 */ /* 0x000fe200037fe4ff */
[----:B------:R-:W-:Y:S01]  /*10f0*/  @!P0 IMAD R59, R5, R63, R48 ;  /* 0x0000003f053b8224 */ /* 0x000fe200078e0230 */
[----:B------:R-:W-:Y:S01]  /*1100*/  SHF.R.S32.HI R63, RZ, 0x1f, R61 ;  /* 0x0000001fff3f7819 */ /* 0x000fe2000001143d */
[----:B------:R4:W5:Y:S01]  /*1110*/  @!P4 LDG.E.64 R30, desc[UR8][R36.64] ;  /* 0x00000008241ec981 */ /* 0x000962000c1e1b00 */
[----:B------:R-:W-:Y:S01]  /*1120*/  ISETP.GE.U32.AND P4, PT, R61, UR12, PT ;  /* 0x0000000c3d007c0c */ /* 0x000fe2000bf86070 */
[----:B------:R-:W4:Y:S03]  /*1130*/  @!P5 LDC.64 R70, c[0x0][0x3f8] ;  /* 0x0000fe00ff46db82 */ /* 0x000f260000000a00 */
[----:B------:R-:W-:-:S02]  /*1140*/  ISETP.GE.AND.EX P4, PT, R63, UR13, PT, P4 ;  /* 0x0000000d3f007c0c */ /* 0x000fc4000bf86340 */
[----:B---3--:R-:W-:Y:S02]  /*1150*/  @!P1 IADD3 R50, P6, PT, R33, R52, RZ ;  /* 0x0000003421329210 */ /* 0x008fe40007fde0ff */
[----:B------:R-:W-:Y:S01]  /*1160*/  @!P0 MOV R52, R118 ;  /* 0x0000007600348202 */ /* 0x000fe20000000f00 */
[----:B------:R-:W3:Y:S01]  /*1170*/  @!P5 LDC.64 R72, c[0x0][0x3a0] ;  /* 0x0000e800ff48db82 */ /* 0x000ee20000000a00 */
[----:B------:R-:W-:Y:S02]  /*1180*/  @!P1 IADD3.X R51, PT, PT, R32, R53, RZ, P6, !PT ;  /* 0x0000003520339210 */ /* 0x000fe400037fe4ff */
[----:B------:R-:W-:Y:S02]  /*1190*/  @!P0 MOV R53, R121 ;  /* 0x0000007900358202 */ /* 0x000fe40000000f00 */
[----:B------:R-:W-:Y:S02]  /*11a0*/  CS2R R32, SRZ ;  /* 0x0000000000207805 */ /* 0x000fe4000001ff00 */
[----:B-1----:R-:W-:Y:S01]  /*11b0*/  CS2R R34, SRZ ;  /* 0x0000000000227805 */ /* 0x002fe2000001ff00 */
[----:B------:R-:W1:Y:S01]  /*11c0*/  @!P4 LDC.64 R76, c[0x0][0x3f8] ;  /* 0x0000fe00ff4ccb82 */ /* 0x000e620000000a00 */
[----:B------:R-:W-:Y:S01]  /*11d0*/  @!P0 IMAD.WIDE.U32 R52, R5, R62, R52 ;  /* 0x0000003e05348225 */ /* 0x000fe200078e0034 */
[----:B------:R-:W-:Y:S01]  /*11e0*/  IADD3 R5, PT, PT, R49, 0xc0, RZ ;  /* 0x000000c031057810 */ /* 0x000fe20007ffe0ff */
[----:B------:R0:W5:Y:S03]  /*11f0*/  @!P3 LDG.E.64 R32, desc[UR8][R38.64] ;  /* 0x000000082620b981 */ /* 0x000166000c1e1b00 */
[----:B------:R-:W-:Y:S01]  /*1200*/  SHF.R.S32.HI R65, RZ, 0x1f, R5 ;  /* 0x0000001fff417819 */ /* 0x000fe20000011405 */
[----:B------:R3:W5:Y:S01]  /*1210*/  @!P3 LDG.E.64 R34, desc[UR8][R44.64] ;  /* 0x000000082c22b981 */ /* 0x000762000c1e1b00 */
[----:B------:R-:W-:Y:S01]  /*1220*/  ISETP.GE.U32.AND P3, PT, R5, UR12, PT ;  /* 0x0000000c05007c0c */ /* 0x000fe2000bf66070 */
[----:B----4-:R-:W-:Y:S01]  /*1230*/  @!P5 IMAD R36, R57, R70, RZ ;  /* 0x000000463924d224 */ /* 0x010fe200078e02ff */
[----:B------:R-:W-:Y:S01]  /*1240*/  @!P0 IADD3 R37, PT, PT, R53, R59, RZ ;  /* 0x0000003b35258210 */ /* 0x000fe20007ffe0ff */
[----:B------:R-:W4:Y:S01]  /*1250*/  @!P5 LDC.64 R74, c[0x0][0x398] ;  /* 0x0000e600ff4adb82 */ /* 0x000f220000000a00 */
[----:B------:R-:W-:-:S02]  /*1260*/  @!P0 SHF.L.U32 R59, R52, 0x2, RZ ;  /* 0x00000002343b8819 */ /* 0x000fc400000006ff */
[----:B------:R-:W-:Y:S01]  /*1270*/  ISETP.GE.AND.EX P3, PT, R65, UR13, PT, P3 ;  /* 0x0000000d41007c0c */ /* 0x000fe2000bf66330 */
[----:B0-----:R-:W-:Y:S01]  /*1280*/  @!P5 IMAD R39, R55, R71, R36 ;  /* 0x000000473727d224 */ /* 0x001fe200078e0224 */
[----:B------:R-:W-:Y:S02]  /*1290*/  @!P0 SHF.L.U64.HI R48, R52, 0x2, R37 ;  /* 0x0000000234308819 */ /* 0x000fe40000010225 */
[----:B------:R-:W-:Y:S02]  /*12a0*/  @!P0 IADD3 R52, P6, PT, R59, R66, RZ ;  /* 0x000000423b348210 */ /* 0x000fe40007fde0ff */
[----:B------:R-:W-:Y:S02]  /*12b0*/  @!P5 MOV R36, R118 ;  /* 0x000000760024d202 */ /* 0x000fe40000000f00 */
[----:B------:R-:W-:Y:S02]  /*12c0*/  @!P5 MOV R37, R121 ;  /* 0x000000790025d202 */ /* 0x000fe40000000f00 */
[----:B------:R-:W-:-:S02]  /*12d0*/  @!P0 IADD3.X R53, PT, PT, R48, R67, RZ, P6, !PT ;  /* 0x0000004330358210 */ /* 0x000fc400037fe4ff */
[----:B--2---:R-:W-:Y:S01]  /*12e0*/  @!P0 IADD3 R58, P6, PT, R59, R68, RZ ;  /* 0x000000443b3a8210 */ /* 0x004fe20007fde0ff */
[----:B------:R-:W-:Y:S01]  /*12f0*/  @!P5 IMAD.WIDE.U32 R36, R55, R70, R36 ;  /* 0x000000463724d225 */ /* 0x000fe200078e0024 */
[----:B------:R-:W0:Y:S02]  /*1300*/  @!P4 LDC.64 R66, c[0x0][0x3a0] ;  /* 0x0000e800ff42cb82 */ /* 0x000e240000000a00 */
[----:B------:R-:W-:Y:S01]  /*1310*/  @!P0 IADD3.X R59, PT, PT, R48, R69, RZ, P6, !PT ;  /* 0x00000045303b8210 */ /* 0x000fe200037fe4ff */
[----:B-1----:R-:W-:Y:S01]  /*1320*/  @!P4 IMAD R38, R63, R76, RZ ;  /* 0x0000004c3f26c224 */ /* 0x002fe200078e02ff */
[----:B------:R-:W-:-:S04]  /*1330*/  @!P5 IADD3 R37, PT, PT, R37, R39, RZ ;  /* 0x000000272525d210 */ /* 0x000fc80007ffe0ff */
[----:B------:R-:W1:Y:S01]  /*1340*/  @!P3 LDC.64 R68, c[0x0][0x3f8] ;  /* 0x0000fe00ff44bb82 */ /* 0x000e620000000a00 */
[C---:B------:R-:W-:Y:S02]  /*1350*/  @!P5 SHF.L.U32 R55, R36.reuse, 0x2, RZ ;  /* 0x000000022437d819 */ /* 0x040fe400000006ff */
[----:B------:R-:W-:Y:S01]  /*1360*/  @!P5 SHF.L.U64.HI R36, R36, 0x2, R37 ;  /* 0x000000022424d819 */ /* 0x000fe20000010225 */
[----:B------:R-:W-:Y:S01]  /*1370*/  @!P4 IMAD R37, R61, R77, R38 ;  /* 0x0000004d3d25c224 */ /* 0x000fe200078e0226 */
[----:B------:R-:W-:Y:S02]  /*1380*/  @!P4 MOV R38, R118 ;  /* 0x000000760026c202 */ /* 0x000fe40000000f00 */
[----:B------:R-:W-:Y:S01]  /*1390*/  @!P4 MOV R39, R121 ;  /* 0x000000790027c202 */ /* 0x000fe20000000f00 */
[----:B------:R-:W2:Y:S01]  /*13a0*/  @!P4 LDC.64 R70, c[0x0][0x398] ;  /* 0x0000e600ff46cb82 */ /* 0x000ea20000000a00 */
[----:B---3--:R-:W-:Y:S01]  /*13b0*/  @!P5 IADD3 R56, P6, PT, R55, R72, RZ ;  /* 0x000000483738d210 */ /* 0x008fe20007fde0ff */
[----:B------:R-:W-:-:S03]  /*13c0*/  @!P4 IMAD.WIDE.U32 R38, R61, R76, R38 ;  /* 0x0000004c3d26c225 */ /* 0x000fc600078e0026 */
[C---:B------:R-:W-:Y:S02]  /*13d0*/  @!P5 IADD3.X R57, PT, PT, R36.reuse, R73, RZ, P6, !PT ;  /* 0x000000492439d210 */ /* 0x040fe400037fe4ff */
[----:B----4-:R-:W-:Y:S01]  /*13e0*/  @!P5 IADD3 R54, P6, PT, R55, R74, RZ ;  /* 0x0000004a3736d210 */ /* 0x010fe20007fde0ff */
[----:B------:R-:W3:Y:S01]  /*13f0*/  @!P3 LDC.64 R78, c[0x0][0x398] ;  /* 0x0000e600ff4ebb82 */ /* 0x000ee20000000a00 */
[----:B------:R-:W-:Y:S02]  /*1400*/  @!P4 IADD3 R39, PT, PT, R39, R37, RZ ;  /* 0x000000252727c210 */ /* 0x000fe40007ffe0ff */
[----:B------:R-:W-:Y:S02]  /*1410*/  @!P5 IADD3.X R55, PT, PT, R36, R75, RZ, P6, !PT ;  /* 0x0000004b2437d210 */ /* 0x000fe400037fe4ff */
[----:B------:R-:W-:Y:S02]  /*1420*/  CS2R R36, SRZ ;  /* 0x0000000000247805 */ /* 0x000fe4000001ff00 */
[----:B------:R-:W-:-:S02]  /*1430*/  @!P4 SHF.L.U32 R61, R38, 0x2, RZ ;  /* 0x00000002263dc819 */ /* 0x000fc400000006ff */
[----:B------:R-:W-:Y:S02]  /*1440*/  @!P4 SHF.L.U64.HI R48, R38, 0x2, R39 ;  /* 0x000000022630c819 */ /* 0x000fe40000010227 */
[----:B------:R-:W-:Y:S01]  /*1450*/  CS2R R38, SRZ ;  /* 0x0000000000267805 */ /* 0x000fe2000001ff00 */
[----:B-1----:R-:W-:Y:S01]  /*1460*/  @!P3 IMAD R44, R65, R68, RZ ;  /* 0x00000044412cb224 */ /* 0x002fe200078e02ff */
[----:B------:R1:W5:Y:S01]  /*1470*/  @!P2 LDG.E.64 R36, desc[UR8][R40.64] ;  /* 0x000000082824a981 */ /* 0x000362000c1e1b00 */
[----:B------:R-:W-:Y:S02]  /*1480*/  @!P3 MOV R45, R121 ;  /* 0x00000079002db202 */ /* 0x000fe40000000f00 */
[----:B------:R-:W-:Y:S01]  /*1490*/  @!P3 IMAD R65, R5, R69, R44 ;  /* 0x000000450541b224 */ /* 0x000fe200078e022c */
[----:B------:R4:W5:Y:S01]  /*14a0*/  @!P2 LDG.E.64 R38, desc[UR8][R42.64] ;  /* 0x000000082a26a981 */ /* 0x000962000c1e1b00 */
[----:B0-----:R-:W-:Y:S02]  /*14b0*/  @!P4 IADD3 R62, P2, PT, R61, R66, RZ ;  /* 0x000000423d3ec210 */ /* 0x001fe40007f5e0ff */
[----:B------:R-:W-:-:S02]  /*14c0*/  IADD3 R69, PT, PT, R49, 0xd0, RZ ;  /* 0x000000d031457810 */ /* 0x000fc40007ffe0ff */
[----:B------:R-:W-:Y:S02]  /*14d0*/  @!P3 MOV R44, R118 ;  /* 0x00000076002cb202 */ /* 0x000fe40000000f00 */
[----:B------:R-:W-:Y:S02]  /*14e0*/  @!P4 IADD3.X R63, PT, PT, R48, R67, RZ, P2, !PT ;  /* 0x00000043303fc210 */ /* 0x000fe400017fe4ff */
[----:B------:R-:W-:Y:S02]  /*14f0*/  ISETP.GE.U32.AND P2, PT, R69, UR12, PT ;  /* 0x0000000c45007c0c */ /* 0x000fe4000bf46070 */
[----:B------:R-:W-:Y:S01]  /*1500*/  SHF.R.S32.HI R67, RZ, 0x1f, R69 ;  /* 0x0000001fff437819 */ /* 0x000fe20000011445 */
[----:B------:R-:W-:-:S03]  /*1510*/  @!P3 IMAD.WIDE.U32 R44, R5, R68, R44 ;  /* 0x00000044052cb225 */ /* 0x000fc600078e002c */
[----:B------:R-:W-:Y:S02]  /*1520*/  ISETP.GE.AND.EX P2, PT, R67, UR13, PT, P2 ;  /* 0x0000000d43007c0c */ /* 0x000fe4000bf46320 */
[----:B------:R-:W-:Y:S02]  /*1530*/  @!P3 IADD3 R5, PT, PT, R45, R65, RZ ;  /* 0x000000412d05b210 */ /* 0x000fe40007ffe0ff */
[----:B------:R-:W0:Y:S01]  /*1540*/  @!P3 LDC.64 R64, c[0x0][0x3a0] ;  /* 0x0000e800ff40bb82 */ /* 0x000e220000000a00 */
[----:B--2---:R-:W-:Y:S02]  /*1550*/  @!P4 IADD3 R60, P6, PT, R61, R70, RZ ;  /* 0x000000463d3cc210 */ /* 0x004fe40007fde0ff */
[----:B-1----:R-:W-:Y:S02]  /*1560*/  CS2R R40, SRZ ;  /* 0x0000000000287805 */ /* 0x002fe4000001ff00 */
[----:B----4-:R-:W-:Y:S02]  /*1570*/  CS2R R42, SRZ ;  /* 0x00000000002a7805 */ /* 0x010fe4000001ff00 */
[----:B------:R-:W-:-:S02]  /*1580*/  @!P4 IADD3.X R61, PT, PT, R48, R71, RZ, P6, !PT ;  /* 0x00000047303dc210 */ /* 0x000fc400037fe4ff */
[C---:B------:R-:W-:Y:S01]  /*1590*/  @!P3 SHF.L.U64.HI R48, R44.reuse, 0x2, R5 ;  /* 0x000000022c30b819 */ /* 0x040fe20000010205 */
[----:B------:R1:W5:Y:S01]  /*15a0*/  @!P1 LDG.E.64 R40, desc[UR8][R46.64] ;  /* 0x000000082e289981 */ /* 0x000362000c1e1b00 */
[----:B------:R-:W2:Y:S01]  /*15b0*/  @!P2 LDC.64 R80, c[0x0][0x3f8] ;  /* 0x0000fe00ff50ab82 */ /* 0x000ea20000000a00 */
[----:B------:R-:W-:Y:S02]  /*15c0*/  IADD3 R5, PT, PT, R49, 0xe0, RZ ;  /* 0x000000e031057810 */ /* 0x000fe40007ffe0ff */
[----:B------:R2:W5:Y:S02]  /*15d0*/  @!P1 LDG.E.64 R42, desc[UR8][R50.64] ;  /* 0x00000008322a9981 */ /* 0x000564000c1e1b00 */
[----:B------:R-:W-:Y:S02]  /*15e0*/  ISETP.GE.U32.AND P1, PT, R5, UR12, PT ;  /* 0x0000000c05007c0c */ /* 0x000fe4000bf26070 */
[----:B------:R-:W-:Y:S02]  /*15f0*/  SHF.R.S32.HI R71, RZ, 0x1f, R5 ;  /* 0x0000001fff477819 */ /* 0x000fe40000011405 */
[----:B------:R-:W-:-:S02]  /*1600*/  @!P3 SHF.L.U32 R73, R44, 0x2, RZ ;  /* 0x000000022c49b819 */ /* 0x000fc400000006ff */
[----:B------:R-:W-:Y:S02]  /*1610*/  ISETP.GE.AND.EX P1, PT, R71, UR13, PT, P1 ;  /* 0x0000000d47007c0c */ /* 0x000fe4000bf26310 */
[C---:B0-----:R-:W-:Y:S02]  /*1620*/  @!P3 IADD3 R64, P6, PT, R73.reuse, R64, RZ ;  /* 0x000000404940b210 */ /* 0x041fe40007fde0ff */
[----:B------:R-:W-:Y:S02]  /*1630*/  CS2R R44, SRZ ;  /* 0x00000000002c7805 */ /* 0x000fe4000001ff00 */
[----:B-1----:R-:W-:Y:S02]  /*1640*/  CS2R R46, SRZ ;  /* 0x00000000002e7805 */ /* 0x002fe4000001ff00 */
[C---:B------:R-:W-:Y:S02]  /*1650*/  @!P3 IADD3.X R65, PT, PT, R48.reuse, R65, RZ, P6, !PT ;  /* 0x000000413041b210 */ /* 0x040fe400037fe4ff */
[----:B---3--:R-:W-:Y:S01]  /*1660*/  @!P3 IADD3 R66, P6, PT, R73, R78, RZ ;  /* 0x0000004e4942b210 */ /* 0x008fe20007fde0ff */
[----:B------:R0:W5:Y:S01]  /*1670*/  @!P0 LDG.E.64 R44, desc[UR8][R52.64] ;  /* 0x00000008342c8981 */ /* 0x000162000c1e1b00 */
[----:B------:R-:W1:Y:S01]  /*1680*/  @!P2 LDC.64 R72, c[0x0][0x3a0] ;  /* 0x0000e800ff48ab82 */ /* 0x000e620000000a00 */
[----:B------:R-:W-:Y:S01]  /*1690*/  IADD3 R75, PT, PT, R49, 0xf0, RZ ;  /* 0x000000f0314b7810 */ /* 0x000fe20007ffe0ff */
[----:B--2---:R-:W-:Y:S01]  /*16a0*/  @!P2 IMAD R50, R67, R80, RZ ;  /* 0x000000504332a224 */ /* 0x004fe200078e02ff */
[----:B------:R2:W5:Y:S01]  /*16b0*/  @!P0 LDG.E.64 R46, desc[UR8][R58.64] ;  /* 0x000000083a2e8981 */ /* 0x000562000c1e1b00 */
[----:B------:R-:W-:-:S04]  /*16c0*/  @!P3 IADD3.X R67, PT, PT, R48, R79, RZ, P6, !PT ;  /* 0x0000004f3043b210 */ /* 0x000fc800037fe4ff */
[----:B------:R-:W3:Y:S01]  /*16d0*/  @!P1 LDC.64 R82, c[0x0][0x3f8] ;  /* 0x0000fe00ff529b82 */ /* 0x000ee20000000a00 */
[----:B------:R-:W-:Y:S01]  /*16e0*/  ISETP.GE.U32.AND P0, PT, R75, UR12, PT ;  /* 0x0000000c4b007c0c */ /* 0x000fe2000bf06070 */
[----:B------:R-:W-:Y:S01]  /*16f0*/  IMAD.WIDE R110, R6, 0x8, R110 ;  /* 0x00000008066e7825 */ /* 0x000fe200078e026e */
[----:B------:R-:W-:-:S05]  /*1700*/  SHF.R.S32.HI R77, RZ, 0x1f, R75 ;  /* 0x0000001fff4d7819 */ /* 0x000fca000001144b */
[----:B------:R-:W4:Y:S01]  /*1710*/  @!P2 LDC.64 R78, c[0x0][0x398] ;  /* 0x0000e600ff4eab82 */ /* 0x000f220000000a00 */
[----:B------:R-:W-:Y:S01]  /*1720*/  ISETP.GE.AND.EX P0, PT, R77, UR13, PT, P0 ;  /* 0x0000000d4d007c0c */ /* 0x000fe2000bf06300 */
[----:B------:R-:W4:Y:S01]  /*1730*/  LDG.E.64 R110, desc[UR8][R110.64] ;  /* 0x000000086e6e7981 */ /* 0x000f22000c1e1b00 */
[----:B0-----:R-:W-:Y:S02]  /*1740*/  @!P2 MOV R52, R118 ;  /* 0x000000760034a202 */ /* 0x001fe40000000f00 */
[----:B------:R-:W-:Y:S01]  /*1750*/  @!P2 MOV R53, R121 ;  /* 0x000000790035a202 */ /* 0x000fe20000000f00 */
[C---:B--2---:R-:W-:Y:S02]  /*1760*/  @!P2 IMAD R59, R69.reuse, R81, R50 ;  /* 0x00000051453ba224 */ /* 0x044fe400078e0232 */
[----:B------:R-:W0:Y:S01]  /*1770*/  @!P1 LDC.64 R84, c[0x0][0x398] ;  /* 0x0000e600ff549b82 */ /* 0x000e220000000a00 */
[----:B------:R-:W-:Y:S01]  /*1780*/  @!P2 IMAD.WIDE.U32 R52, R69, R80, R52 ;  /* 0x000000504534a225 */ /* 0x000fe200078e0034 */
[----:B------:R-:W-:-:S02]  /*1790*/  CS2R R48, SRZ ;  /* 0x0000000000307805 */ /* 0x000fc4000001ff00 */
[----:B------:R-:W-:Y:S02]  /*17a0*/  CS2R R50, SRZ ;  /* 0x0000000000327805 */ /* 0x000fe4000001ff00 */
[----:B------:R-:W-:Y:S02]  /*17b0*/  @!P2 IADD3 R59, PT, PT, R53, R59, RZ ;  /* 0x0000003b353ba210 */ /* 0x000fe40007ffe0ff */
[----:B------:R-:W2:Y:S01]  /*17c0*/  @!P0 LDC.64 R86, c[0x0][0x3f8] ;  /* 0x0000fe00ff568b82 */ /* 0x000ea20000000a00 */
[C---:B------:R-:W-:Y:S01]  /*17d0*/  @!P2 SHF.L.U32 R53, R52.reuse, 0x2, RZ ;  /* 0x000000023435a819 */ /* 0x040fe200000006ff */
[----:B------:R1:W5:Y:S01]  /*17e0*/  @!P5 LDG.E.64 R48, desc[UR8][R56.64] ;  /* 0x000000083830d981 */ /* 0x000362000c1e1b00 */
[----:B------:R-:W-:Y:S01]  /*17f0*/  @!P2 SHF.L.U64.HI R58, R52, 0x2, R59 ;  /* 0x00000002343aa819 */ /* 0x000fe2000001023b */
[----:B---3--:R-:W-:Y:S01]  /*1800*/  @!P1 IMAD R52, R71, R82, RZ ;  /* 0x0000005247349224 */ /* 0x008fe200078e02ff */
[----:B-1----:R-:W-:Y:S01]  /*1810*/  @!P2 IADD3 R68, P6, PT, R53, R72, RZ ;  /* 0x000000483544a210 */ /* 0x002fe20007fde0ff */
[----:B------:R1:W5:Y:S02]  /*1820*/  @!P5 LDG.E.64 R50, desc[UR8][R54.64] ;  /* 0x000000083632d981 */ /* 0x000364000c1e1b00 */
[----:B------:R-:W3:Y:S01]  /*1830*/  @!P1 LDC.64 R80, c[0x0][0x3a0] ;  /* 0x0000e800ff509b82 */ /* 0x000ee20000000a00 */
[----:B------:R-:W-:-:S02]  /*1840*/  ISETP.NE.AND P5, PT, RZ, UR4, PT ;  /* 0x00000004ff007c0c */ /* 0x000fc4000bfa5270 */
[C---:B------:R-:W-:Y:S01]  /*1850*/  @!P2 IADD3.X R69, PT, PT, R58.reuse, R73, RZ, P6, !PT ;  /* 0x000000493a45a210 */ /* 0x040fe200037fe4ff */
[----:B------:R-:W-:Y:S01]  /*1860*/  @!P1 IMAD R57, R5, R83, R52 ;  /* 0x0000005305399224 */ /* 0x000fe200078e0234 */
[----:B----4-:R-:W-:Y:S02]  /*1870*/  @!P2 IADD3 R70, P6, PT, R53, R78, RZ ;  /* 0x0000004e3546a210 */ /* 0x010fe40007fde0ff */
[----:B------:R-:W-:Y:S01]  /*1880*/  @!P1 MOV R52, R118 ;  /* 0x0000007600349202 */ /* 0x000fe20000000f00 */
[----:B------:R-:W4:Y:S01]  /*1890*/  LDC.64 R72, c[0x0][0x3a8] ;  /* 0x0000ea00ff487b82 */ /* 0x000f220000000a00 */
[----:B------:R-:W-:Y:S02]  /*18a0*/  @!P1 MOV R53, R121 ;  /* 0x0000007900359202 */ /* 0x000fe40000000f00 */
[----:B------:R-:W-:Y:S01]  /*18b0*/  @!P2 IADD3.X R71, PT, PT, R58, R79, RZ, P6, !PT ;  /* 0x0000004f3a47a210 */ /* 0x000fe200037fe4ff */
[----:B------:R-:W-:-:S04]  /*18c0*/  @!P1 IMAD.WIDE.U32 R52, R5, R82, R52 ;  /* 0x0000005205349225 */ /* 0x000fc800078e0034 */
[----:B------:R-:W4:Y:S01]  /*18d0*/  @!P0 LDC.64 R82, c[0x0][0x3a0] ;  /* 0x0000e800ff528b82 */ /* 0x000f220000000a00 */
[----:B------:R-:W-:-:S07]  /*18e0*/  @!P1 IADD3 R53, PT, PT, R53, R57, RZ ;  /* 0x0000003935359210 */ /* 0x000fce0007ffe0ff */
[----:B------:R-:W4:Y:S01]  /*18f0*/  @P5 LDC.64 R58, c[0x0][0x3b0] ;  /* 0x0000ec00ff3a5b82 */ /* 0x000f220000000a00 */
[C---:B------:R-:W-:Y:S02]  /*1900*/  @!P1 SHF.L.U32 R5, R52.reuse, 0x2, RZ ;  /* 0x0000000234059819 */ /* 0x040fe400000006ff */
[----:B-1----:R-:W-:Y:S01]  /*1910*/  @!P1 SHF.L.U64.HI R54, R52, 0x2, R53 ;  /* 0x0000000234369819 */ /* 0x002fe20000010235 */
[----:B--2---:R-:W-:Y:S01]  /*1920*/  @!P0 IMAD R56, R77, R86, RZ ;  /* 0x000000564d388224 */ /* 0x004fe200078e02ff */
[----:B------:R-:W-:Y:S02]  /*1930*/  @!P0 MOV R52, R118 ;  /* 0x0000007600348202 */ /* 0x000fe40000000f00 */
[----:B------:R-:W-:Y:S02]  /*1940*/  @!P0 MOV R53, R121 ;  /* 0x0000007900358202 */ /* 0x000fe40000000f00 */
[----:B------:R-:W-:Y:S02]  /*1950*/  CS2R R96, SRZ ;  /* 0x0000000000607805 */ /* 0x000fe4000001ff00 */
[----:B---3--:R-:W-:Y:S01]  /*1960*/  @!P1 IADD3 R74, P6, PT, R5, R80, RZ ;  /* 0x00000050054a9210 */ /* 0x008fe20007fde0ff */
[C---:B------:R-:W-:Y:S01]  /*1970*/  @!P0 IMAD R55, R75.reuse, R87, R56 ;  /* 0x000000574b378224 */ /* 0x040fe200078e0238 */
[----:B------:R-:W-:Y:S01]  /*1980*/  CS2R R98, SRZ ;  /* 0x0000000000627805 */ /* 0x000fe2000001ff00 */
[----:B------:R-:W-:Y:S01]  /*1990*/  @!P0 IMAD.WIDE.U32 R52, R75, R86, R52 ;  /* 0x000000564b348225 */ /* 0x000fe200078e0034 */
[----:B------:R-:W-:-:S02]  /*19a0*/  @!P1 IADD3.X R75, PT, PT, R54, R81, RZ, P6, !PT ;  /* 0x00000051364b9210 */ /* 0x000fc400037fe4ff */
[----:B------:R-:W-:Y:S02]  /*19b0*/  CS2R R100, SRZ ;  /* 0x0000000000647805 */ /* 0x000fe4000001ff00 */
[----:B0-----:R-:W-:Y:S02]  /*19c0*/  @!P1 IADD3 R76, P6, PT, R5, R84, RZ ;  /* 0x00000054054c9210 */ /* 0x001fe40007fde0ff */
[----:B------:R-:W-:Y:S02]  /*19d0*/  CS2R R102, SRZ ;  /* 0x0000000000667805 */ /* 0x000fe4000001ff00 */
[----:B------:R-:W-:Y:S02]  /*19e0*/  LOP3.LUT R5, R7, 0xffff, RZ, 0xc0, !PT ;  /* 0x0000ffff07057812 */ /* 0x000fe400078ec0ff */
[----:B------:R-:W-:Y:S02]  /*19f0*/  CS2R R56, SRZ ;  /* 0x0000000000387805 */ /* 0x000fe4000001ff00 */
[----:B------:R-:W-:Y:S01]  /*1a00*/  @!P0 IADD3 R55, PT, PT, R53, R55, RZ ;  /* 0x0000003735378210 */ /* 0x000fe20007ffe0ff */
[----:B------:R-:W5:Y:S01]  /*1a10*/  @!P2 LDG.E.64 R96, desc[UR8][R68.64] ;  /* 0x000000084460a981 */ /* 0x000f62000c1e1b00 */
[----:B------:R-:W-:Y:S01]  /*1a20*/  @!P0 SHF.L.U32 R81, R52, 0x2, RZ ;  /* 0x0000000234518819 */ /* 0x000fe200000006ff */
[----:B------:R-:W-:Y:S01]  /*1a30*/  IMAD R53, R0, 0x30, R5 ;  /* 0x0000003000357824 */ /* 0x000fe200078e0205 */
[----:B------:R-:W-:Y:S01]  /*1a40*/  @!P1 IADD3.X R77, PT, PT, R54, R85, RZ, P6, !PT ;  /* 0x00000055364d9210 */ /* 0x000fe200037fe4ff */
[----:B------:R-:W5:Y:S01]  /*1a50*/  @!P3 LDG.E.64 R56, desc[UR8][R64.64] ;  /* 0x000000084038b981 */ /* 0x000f62000c1e1b00 */
[----:B------:R-:W-:Y:S01]  /*1a60*/  @!P0 SHF.L.U64.HI R54, R52, 0x2, R55 ;  /* 0x0000000234368819 */ /* 0x000fe20000010237 */
[----:B----4-:R-:W-:Y:S01]  /*1a70*/  @P5 IMAD.WIDE R58, R53, 0x2, R58 ;  /* 0x00000002353a5825 */ /* 0x010fe200078e023a */
[----:B------:R-:W-:Y:S01]  /*1a80*/  @!P0 IADD3 R78, P6, PT, R81, R82, RZ ;  /* 0x00000052514e8210 */ /* 0x000fe20007fde0ff */
[----:B------:R-:W5:Y:S01]  /*1a90*/  @!P2 LDG.E.64 R98, desc[UR8][R70.64] ;  /* 0x000000084662a981 */ /* 0x000f62000c1e1b00 */
[----:B------:R-:W0:Y:S01]  /*1aa0*/  @!P0 LDC.64 R88, c[0x0][0x398] ;  /* 0x0000e600ff588b82 */ /* 0x000e220000000a00 */
[----:B------:R-:W-:Y:S01]  /*1ab0*/  IMAD.WIDE R72, R53, 0x2, R72 ;  /* 0x0000000235487825 */ /* 0x000fe200078e0248 */
[----:B------:R-:W-:Y:S01]  /*1ac0*/  @!P0 IADD3.X R79, PT, PT, R54, R83, RZ, P6, !PT ;  /* 0x00000053364f8210 */ /* 0x000fe200037fe4ff */
[----:B------:R-:W2:Y:S01]  /*1ad0*/  @P5 LDG.E.U16 R82, desc[UR8][R58.64+0x2] ;  /* 0x000002083a525981 */ /* 0x000ea2000c1e1500 */
[----:B------:R-:W-:-:S03]  /*1ae0*/  CS2R R52, SRZ ;  /* 0x0000000000347805 */ /* 0x000fc6000001ff00 */
[----:B------:R1:W3:Y:S04]  /*1af0*/  @P5 LDG.E.U16 R83, desc[UR8][R58.64] ;  /* 0x000000083a535981 */ /* 0x0002e8000c1e1500 */
[----:B------:R-:W4:Y:S04]  /*1b00*/  LDG.E.U16 R116, desc[UR8][R72.64] ;  /* 0x0000000848747981 */ /* 0x000f28000c1e1500 */
[----:B------:R-:W4:Y:S01]  /*1b10*/  LDG.E.U16 R115, desc[UR8][R72.64+0x2] ;  /* 0x0000020848737981 */ /* 0x000f22000c1e1500 */
[----:B-1----:R-:W-:-:S03]  /*1b20*/  CS2R R58, SRZ ;  /* 0x00000000003a7805 */ /* 0x002fc6000001ff00 */
[----:B------:R-:W5:Y:S04]  /*1b30*/  @!P4 LDG.E.64 R52, desc[UR8][R62.64] ;  /* 0x000000083e34c981 */ /* 0x000f68000c1e1b00 */
[----:B------:R-:W5:Y:S04]  /*1b40*/  @!P3 LDG.E.64 R58, desc[UR8][R66.64] ;  /* 0x00000008423ab981 */ /* 0x000f68000c1e1b00 */
[----:B------:R-:W5:Y:S04]  /*1b50*/  @!P1 LDG.E.64 R100, desc[UR8][R74.64] ;  /* 0x000000084a649981 */ /* 0x000f68000c1e1b00 */
[----:B------:R-:W5:Y:S01]  /*1b60*/  @!P1 LDG.E.64 R102, desc[UR8][R76.64] ;  /* 0x000000084c669981 */ /* 0x000f62000c1e1b00 */
[----:B0-----:R-:W-:-:S02]  /*1b70*/  @!P0 IADD3 R80, P6, PT, R81, R88, RZ ;  /* 0x0000005851508210 */ /* 0x001fc40007fde0ff */
[----:B------:R-:W-:Y:S02]  /*1b80*/  CS2R R104, SRZ ;  /* 0x0000000000687805 */ /* 0x000fe4000001ff00 */
[----:B------:R-:W-:Y:S02]  /*1b90*/  CS2R R106, SRZ ;  /* 0x00000000006a7805 */ /* 0x000fe4000001ff00 */
[----:B------:R-:W-:Y:S02]  /*1ba0*/  @!P0 IADD3.X R81, PT, PT, R54, R89, RZ, P6, !PT ;  /* 0x0000005936518210 */ /* 0x000fe400037fe4ff */
[----:B------:R-:W5:Y:S04]  /*1bb0*/  @!P0 LDG.E.64 R104, desc[UR8][R78.64] ;  /* 0x000000084e688981 */ /* 0x000f68000c1e1b00 */
[----:B------:R-:W5:Y:S01]  /*1bc0*/  @!P0 LDG.E.64 R106, desc[UR8][R80.64] ;  /* 0x00000008506a8981 */ /* 0x000f62000c1e1b00 */
[----:B------:R-:W-:-:S06]  /*1bd0*/  CS2R R54, SRZ ;  /* 0x0000000000367805 */ /* 0x000fcc000001ff00 */
[----:B------:R0:W5:Y:S01]  /*1be0*/  @!P4 LDG.E.64 R54, desc[UR8][R60.64] ;  /* 0x000000083c36c981 */ /* 0x000162000c1e1b00 */
[----:B------:R-:W-:Y:S01]  /*1bf0*/  MOV R112, 0x3f800000 ;  /* 0x3f80000000707802 */ /* 0x000fe20000000f00 */
[----:B------:R-:W-:Y:S01]  /*1c00*/  UISETP.NE.AND UP0, UPT, UR4, URZ, UPT ;  /* 0x000000ff0400728c */ /* 0x000fe2000bf05270 */
[----:B------:R-:W-:Y:S02]  /*1c10*/  MOV R113, RZ ;  /* 0x000000ff00717202 */ /* 0x000fe40000000f00 */
[----:B------:R-:W-:Y:S01]  /*1c20*/  MOV R114, RZ ;  /* 0x000000ff00727202 */ /* 0x000fe20000000f00 */
[----:B------:R-:W-:-:S05]  /*1c30*/  FFMA.FTZ R111, -R110, R110, R111 ;  /* 0x0000006e6e6f7223 */ /* 0x000fca000001016f */
[----:B------:R-:W-:-:S13]  /*1c40*/  FSETP.GTU.FTZ.AND P0, PT, R111, RZ, PT ;  /* 0x000000ff6f00720b */ /* 0x000fda0003f1c000 */
[----:B0-----:R-:W0:Y:S02]  /*1c50*/  @P0 LDC R60, c[0x0][0x3c0] ;  /* 0x0000f000ff3c0b82 */ /* 0x001e240000000800 */
[----:B0-----:R-:W-:-:S04]  /*1c60*/  @P0 FADD.FTZ R60, R111, R60 ;  /* 0x0000003c6f3c0221 */ /* 0x001fc80000010000 */
[----:B------:R0:W1:Y:S01]  /*1c70*/  @P0 MUFU.RSQ R112, R60 ;  /* 0x0000003c00700308 */ /* 0x0000620000001400 */
[----:B--2---:R-:W-:Y:S02]  /*1c80*/  @P5 SHF.L.U32 R114, R82, 0x10, RZ ;  /* 0x0000001052725819 */ /* 0x004fe400000006ff */
[----:B---3--:R-:W-:Y:S02]  /*1c90*/  @P5 SHF.L.U32 R113, R83, 0x10, RZ ;  /* 0x0000001053715819 */ /* 0x008fe400000006ff */
[----:B----4-:R-:W-:Y:S02]  /*1ca0*/  SHF.L.U32 R116, R116, 0x10, RZ ;  /* 0x0000001074747819 */ /* 0x010fe400000006ff */
[----:B------:R-:W-:Y:S01]  /*1cb0*/  SHF.L.U32 R115, R115, 0x10, RZ ;  /* 0x0000001073737819 */ /* 0x000fe200000006ff */
[----:B01----:R-:W-:Y:S06]  /*1cc0*/  BRA.U UP0, `(.L_x_1545) ;  /* 0x0000000d00847547 */ /* 0x003fec000b800000 */
[C---:B-----5:R-:W-:Y:S01]  /*1cd0*/  FADD.FTZ R61, -R110.reuse, R10 ;  /* 0x0000000a6e3d7221 */ /* 0x060fe20000010100 */
[----:B------:R-:W-:Y:S01]  /*1ce0*/  FADD.FTZ R63, -R110, R11 ;  /* 0x0000000b6e3f7221 */ /* 0x000fe20000010100 */
[----:B------:R-:W-:Y:S01]  /*1cf0*/  FMUL.FTZ R62, R2, R116 ;  /* 0x00000074023e7220 */ /* 0x000fe20000410000 */
[----:B------:R-:W-:Y:S01]  /*1d00*/  FMUL.FTZ R65, R3, R115 ;  /* 0x0000007303417220 */ /* 0x000fe20000410000 */
[-C--:B------:R-:W-:Y:S01]  /*1d10*/  FMUL.FTZ R61, R61, R112.reuse ;  /* 0x000000703d3d7220 */ /* 0x080fe20000410000 */
[----:B------:R-:W-:Y:S01]  /*1d20*/  FMUL.FTZ R60, R63, R112 ;  /* 0x000000703f3c7220 */ /* 0x000fe20000410000 */
        /* <DEDUP_REMOVED lines=219> */
.L_x_1545:
[C---:B-----5:R-:W-:Y:S01]  /*2ae0*/  FADD.FTZ R61, -R110.reuse, R10 ;  /* 0x0000000a6e3d7221 */ /* 0x060fe20000010100 */
[C---:B------:R-:W-:Y:S01]  /*2af0*/  FADD.FTZ R65, -R110.reuse, R11 ;  /* 0x0000000b6e417221 */ /* 0x040fe20000010100 */
[C---:B------:R-:W-:Y:S01]  /*2b00*/  FADD.FTZ R67, -R110.reuse, R13 ;  /* 0x0000000d6e437221 */ /* 0x040fe20000010100 */
[----:B------:R-:W-:Y:S01]  /*2b10*/  FADD.FTZ R73, -R110, R12 ;  /* 0x0000000c6e497221 */ /* 0x000fe20000010100 */
[-C--:B------:R-:W-:Y:S01]  /*2b20*/  FMUL.FTZ R61, R61, R112.reuse ;  /* 0x000000703d3d7220 */ /* 0x080fe20000410000 */
[-C--:B------:R-:W-:Y:S01]  /*2b30*/  FMUL.FTZ R60, R65, R112.reuse ;  /* 0x00000070413c7220 */ /* 0x080fe20000410000 */
[-C--:B------:R-:W-:Y:S01]  /*2b40*/  FMUL.FTZ R72, R67, R112.reuse ;  /* 0x0000007043487220 */ /* 0x080fe20000410000 */
[----:B------:R-:W-:Y:S01]  /*2b50*/  FMUL.FTZ R73, R73, R112 ;  /* 0x0000007049497220 */ /* 0x000fe20000410000 */
[C-C-:B------:R-:W-:Y:S01]  /*2b60*/  FFMA.FTZ R62, R116.reuse, R61, R113.reuse ;  /* 0x0000003d743e7223 */ /* 0x140fe20000010071 */
[C-C-:B------:R-:W-:Y:S01]  /*2b70*/  FFMA.FTZ R65, R115.reuse, R60, R114.reuse ;  /* 0x0000003c73417223 */ /* 0x140fe20000010072 */
[----:B------:R-:W-:Y:S01]  /*2b80*/  FFMA.FTZ R86, R115, R72, R114 ;  /* 0x0000004873567223 */ /* 0x000fe20000010072 */
[----:B------:R-:W-:Y:S01]  /*2b90*/  FFMA.FTZ R88, R116, R73, R113 ;  /* 0x0000004974587223 */ /* 0x000fe20000010071 */
[----:B------:R-:W-:Y:S01]  /*2ba0*/  FMUL.FTZ R63, R62, -1.4426950216293334961 ;  /* 0xbfb8aa3b3e3f7820 */ /* 0x000fe20000410000 */
[----:B------:R-:W-:Y:S01]  /*2bb0*/  FMUL.FTZ R66, R65, -1.4426950216293334961 ;  /* 0xbfb8aa3b41427820 */ /* 0x000fe20000410000 */
[----:B------:R-:W-:Y:S01]  /*2bc0*/  FMUL.FTZ R77, R86, -1.4426950216293334961 ;  /* 0xbfb8aa3b564d7820 */ /* 0x000fe20000410000 */
[----:B------:R-:W-:Y:S01]  /*2bd0*/  FMUL.FTZ R75, R88, -1.4426950216293334961 ;  /* 0xbfb8aa3b584b7820 */ /* 0x000fe20000410000 */
[C---:B------:R-:W-:Y:S01]  /*2be0*/  FADD.FTZ R69, -R110.reuse, R17 ;  /* 0x000000116e457221 */ /* 0x040fe20000010100 */
[----:B------:R-:W0:Y:S01]  /*2bf0*/  MUFU.EX2 R74, R66 ;  /* 0x00000042004a7308 */ /* 0x000e220000000800 */
[C---:B------:R-:W-:Y:S01]  /*2c00*/  FADD.FTZ R79, -R110.reuse, R20 ;  /* 0x000000146e4f7221 */ /* 0x040fe20000010100 */
[C---:B------:R-:W-:Y:S01]  /*2c10*/  FADD.FTZ R71, -R110.reuse, R16 ;  /* 0x000000106e477221 */ /* 0x040fe20000010100 */
[-C--:B------:R-:W-:Y:S01]  /*2c20*/  FMUL.FTZ R70, R69, R112.reuse ;  /* 0x0000007045467220 */ /* 0x080fe20000410000 */
[----:B------:R-:W1:Y:S01]  /*2c30*/  MUFU.EX2 R63, R63 ;  /* 0x0000003f003f7308 */ /* 0x000e620000000800 */
[-C--:B------:R-:W-:Y:S01]  /*2c40*/  FMUL.FTZ R69, R79, R112.reuse ;  /* 0x000000704f457220 */ /* 0x080fe20000410000 */
[----:B------:R-:W-:Y:S01]  /*2c50*/  FMUL.FTZ R71, R71, R112 ;  /* 0x0000007047477220 */ /* 0x000fe20000410000 */
[----:B------:R-:W-:Y:S01]  /*2c60*/  FADD.FTZ R117, -R110, R29 ;  /* 0x0000001d6e757221 */ /* 0x000fe20000010100 */
[----:B------:R2:W3:Y:S01]  /*2c70*/  MUFU.EX2 R92, R77 ;  /* 0x0000004d005c7308 */ /* 0x0004e20000000800 */
[C-C-:B------:R-:W-:Y:S01]  /*2c80*/  FFMA.FTZ R78, R116.reuse, R69, R113.reuse ;  /* 0x00000045744e7223 */ /* 0x140fe20000010071 */
[----:B------:R-:W-:Y:S01]  /*2c90*/  FFMA.FTZ R85, R116, R71, R113 ;  /* 0x0000004774557223 */ /* 0x000fe20000010071 */
[----:B------:R-:W-:Y:S01]  /*2ca0*/  FFMA.FTZ R83, R115, R70, R114 ;  /* 0x0000004673537223 */ /* 0x000fe20000010072 */
[----:B------:R4:W3:Y:S01]  /*2cb0*/  MUFU.EX2 R84, R75 ;  /* 0x0000004b00547308 */ /* 0x0008e20000000800 */
[----:B------:R-:W-:Y:S01]  /*2cc0*/  FADD.FTZ R87, -R110, R28 ;  /* 0x0000001c6e577221 */ /* 0x000fe20000010100 */
[----:B0-----:R-:W-:Y:S01]  /*2cd0*/  FADD.FTZ R74, R74, 1 ;  /* 0x3f8000004a4a7421 */ /* 0x001fe20000010000 */
[----:B------:R-:W-:Y:S01]  /*2ce0*/  FMUL.FTZ R79, R85, -1.4426950216293334961 ;  /* 0xbfb8aa3b554f7820 */ /* 0x000fe20000410000 */
[----:B------:R-:W-:Y:S01]  /*2cf0*/  FMUL.FTZ R80, R83, -1.4426950216293334961 ;  /* 0xbfb8aa3b53507820 */ /* 0x000fe20000410000 */
[C---:B--2---:R-:W-:Y:S01]  /*2d00*/  FADD.FTZ R77, -R110.reuse, R25 ;  /* 0x000000196e4d7221 */ /* 0x044fe20000010100 */
[----:B-1----:R-:W-:Y:S01]  /*2d10*/  FADD.FTZ R64, R63, 1 ;  /* 0x3f8000003f407421 */ /* 0x002fe20000010000 */
[----:B------:R-:W0:Y:S01]  /*2d20*/  MUFU.EX2 R93, R79 ;  /* 0x0000004f005d7308 */ /* 0x000e220000000800 */
[----:B------:R-:W-:Y:S01]  /*2d30*/  FADD.FTZ R81, -R110, R21 ;  /* 0x000000156e517221 */ /* 0x000fe20000010100 */
[----:B------:R-:W-:Y:S01]  /*2d40*/  FMUL.FTZ R66, R77, R112 ;  /* 0x000000704d427220 */ /* 0x000fe20000410000 */
[----:B----4-:R-:W-:Y:S01]  /*2d50*/  FMUL.FTZ R75, R78, -1.4426950216293334961 ;  /* 0xbfb8aa3b4e4b7820 */ /* 0x010fe20000410000 */
[----:B------:R-:W1:Y:S01]  /*2d60*/  MUFU.RCP R63, R64 ;  /* 0x00000040003f7308 */ /* 0x000e620000001000 */
[----:B---3--:R-:W-:Y:S01]  /*2d70*/  FADD.FTZ R92, R92, 1 ;  /* 0x3f8000005c5c7421 */ /* 0x008fe20000010000 */
[----:B------:R-:W-:Y:S01]  /*2d80*/  FFMA.FTZ R77, R115, R66, R114 ;  /* 0x00000042734d7223 */ /* 0x000fe20000010072 */
[----:B------:R-:W-:Y:S01]  /*2d90*/  FADD.FTZ R90, R84, 1 ;  /* 0x3f800000545a7421 */ /* 0x000fe20000010000 */
[----:B------:R-:W-:Y:S01]  /*2da0*/  FMUL.FTZ R68, R81, R112 ;  /* 0x0000007051447220 */ /* 0x000fe20000410000 */
[----:B------:R-:W-:Y:S01]  /*2db0*/  FADD.FTZ R123, -R110, R32 ;  /* 0x000000206e7b7221 */ /* 0x000fe20000010100 */
[----:B------:R-:W-:-:S02]  /*2dc0*/  FMUL.FTZ R91, R77, -1.4426950216293334961 ;  /* 0xbfb8aa3b4d5b7820 */ /* 0x000fc40000410000 */
[----:B------:R-:W2:Y:S01]  /*2dd0*/  MUFU.RCP R74, R74 ;  /* 0x0000004a004a7308 */ /* 0x000ea20000001000 */
[----:B------:R-:W-:Y:S01]  /*2de0*/  FFMA.FTZ R76, R115, R68, R114 ;  /* 0x00000044734c7223 */ /* 0x000fe20000010072 */
[----:B0-----:R-:W-:-:S03]  /*2df0*/  FADD.FTZ R93, R93, 1 ;  /* 0x3f8000005d5d7421 */ /* 0x001fc60000010000 */
[----:B------:R-:W-:-:S03]  /*2e00*/  FMUL.FTZ R81, R76, -1.4426950216293334961 ;  /* 0xbfb8aa3b4c517820 */ /* 0x000fc60000410000 */
[----:B------:R0:W-:Y:S01]  /*2e10*/  MUFU.EX2 R95, R75 ;  /* 0x0000004b005f7308 */ /* 0x0001e20000000800 */
[----:B-1----:R-:W-:-:S03]  /*2e20*/  FADD.FTZ R67, -R63, 1 ;  /* 0x3f8000003f437421 */ /* 0x002fc60000010100 */
[----:B------:R1:W3:Y:S01]  /*2e30*/  MUFU.EX2 R94, R80 ;  /* 0x00000050005e7308 */ /* 0x0002e20000000800 */
[----:B------:R-:W-:Y:S01]  /*2e40*/  FFMA.FTZ R64, R62, R67, 1 ;  /* 0x3f8000003e407423 */ /* 0x000fe20000010043 */
[----:B------:R-:W-:Y:S01]  /*2e50*/  FADD.FTZ R67, -R110, R24 ;  /* 0x000000186e437221 */ /* 0x000fe20000010100 */
[-C--:B------:R-:W-:Y:S01]  /*2e60*/  FMUL.FTZ R62, R87, R112.reuse ;  /* 0x00000070573e7220 */ /* 0x080fe20000410000 */
[----:B0-----:R-:W-:Y:S01]  /*2e70*/  FMUL.FTZ R75, R2, R63 ;  /* 0x0000003f024b7220 */ /* 0x001fe20000410000 */
[-C--:B------:R-:W-:Y:S01]  /*2e80*/  FMUL.FTZ R63, R117, R112.reuse ;  /* 0x00000070753f7220 */ /* 0x080fe20000410000 */
[----:B------:R-:W-:Y:S01]  /*2e90*/  FMUL.FTZ R67, R67, R112 ;  /* 0x0000007043437220 */ /* 0x000fe20000410000 */
[----:B------:R0:W4:Y:S01]  /*2ea0*/  MUFU.EX2 R117, R91 ;  /* 0x0000005b00757308 */ /* 0x0001220000000800 */
[----:B--2---:R-:W-:Y:S01]  /*2eb0*/  FADD.FTZ R82, -R74, 1 ;  /* 0x3f8000004a527421 */ /* 0x004fe20000010100 */
[C-C-:B------:R-:W-:Y:S01]  /*2ec0*/  FFMA.FTZ R79, R116.reuse, R62, R113.reuse ;  /* 0x0000003e744f7223 */ /* 0x140fe20000010071 */
[----:B-1----:R-:W-:Y:S01]  /*2ed0*/  FFMA.FTZ R80, R116, R67, R113 ;  /* 0x0000004374507223 */ /* 0x002fe20000010071 */
[----:B------:R-:W-:Y:S01]  /*2ee0*/  MUFU.RCP R92, R92 ;  /* 0x0000005c005c7308 */ /* 0x000fe20000001000 */
[----:B------:R-:W-:Y:S01]  /*2ef0*/  FMUL.FTZ R74, R3, R74 ;  /* 0x0000004a034a7220 */ /* 0x000fe20000410000 */
[----:B------:R-:W-:Y:S01]  /*2f00*/  FMUL.FTZ R108, R79, -1.4426950216293334961 ;  /* 0xbfb8aa3b4f6c7820 */ /* 0x000fe20000410000 */
[----:B------:R-:W-:Y:S01]  /*2f10*/  FMUL.FTZ R89, R80, -1.4426950216293334961 ;  /* 0xbfb8aa3b50597820 */ /* 0x000fe20000410000 */
[----:B---3--:R-:W-:Y:S01]  /*2f20*/  FADD.FTZ R94, R94, 1 ;  /* 0x3f8000005e5e7421 */ /* 0x008fe20000010000 */
[----:B------:R-:W-:Y:S01]  /*2f30*/  FMUL.FTZ R75, R75, R64 ;  /* 0x000000404b4b7220 */ /* 0x000fe20000410000 */
[----:B------:R-:W-:Y:S01]  /*2f40*/  FADD.FTZ R95, R95, 1 ;  /* 0x3f8000005f5f7421 */ /* 0x000fe20000010000 */
[----:B------:R-:W-:Y:S01]  /*2f50*/  FMUL.FTZ R64, R123, R112 ;  /* 0x000000707b407220 */ /* 0x000fe20000410000 */
[----:B0-----:R-:W0:Y:S01]  /*2f60*/  MUFU.RCP R91, R90 ;  /* 0x0000005a005b7308 */ /* 0x001e220000001000 */
[----:B----4-:R-:W-:-:S07]  /*2f70*/  FADD.FTZ R117, R117, 1 ;  /* 0x3f80000075757421 */ /* 0x010fce0000010000 */
[----:B------:R1:W2:Y:S04]  /*2f80*/  MUFU.EX2 R111, R89 ;  /* 0x00000059006f7308 */ /* 0x0002a80000000800 */
[----:B------:R-:W3:Y:S01]  /*2f90*/  MUFU.RCP R93, R93 ;  /* 0x0000005d005d7308 */ /* 0x000ee20000001000 */
[----:B-1----:R-:W-:Y:S01]  /*2fa0*/  FFMA.FTZ R89, R65, R82, 1 ;  /* 0x3f80000041597423 */ /* 0x002fe20000010052 */
[----:B------:R-:W-:Y:S01]  /*2fb0*/  FFMA.FTZ R82, R116, R64, R113 ;  /* 0x0000004074527223 */ /* 0x000fe20000010071 */
[----:B------:R-:W-:-:S05]  /*2fc0*/  FADD.FTZ R65, -R110, R33 ;  /* 0x000000216e417221 */ /* 0x000fca0000010100 */
[----:B------:R1:W4:Y:S01]  /*2fd0*/  MUFU.EX2 R122, R108 ;  /* 0x0000006c007a7308 */ /* 0x0003220000000800 */
[----:B------:R-:W-:Y:S01]  /*2fe0*/  FMUL.FTZ R74, R74, R89 ;  /* 0x000000594a4a7220 */ /* 0x000fe20000410000 */
[----:B0-----:R-:W-:Y:S01]  /*2ff0*/  FADD.FTZ R89, -R91, 1 ;  /* 0x3f8000005b597421 */ /* 0x001fe20000010100 */
[----:B------:R-:W-:Y:S01]  /*3000*/  FMUL.FTZ R123, R82, -1.4426950216293334961 ;  /* 0xbfb8aa3b527b7820 */ /* 0x000fe20000410000 */
[----:B------:R-:W0:Y:S01]  /*3010*/  MUFU.RCP R94, R94 ;  /* 0x0000005e005e7308 */ /* 0x000e220000001000 */
[----:B--2---:R-:W-:Y:S01]  /*3020*/  FADD.FTZ R111, R111, 1 ;  /* 0x3f8000006f6f7421 */ /* 0x004fe20000010000 */
[----:B------:R-:W-:Y:S01]  /*3030*/  FFMA.FTZ R89, R88, R89, 1 ;  /* 0x3f80000058597423 */ /* 0x000fe20000010059 */
[----:B------:R-:W-:Y:S01]  /*3040*/  FMUL.FTZ R65, R65, R112 ;  /* 0x0000007041417220 */ /* 0x000fe20000410000 */
[----:B-1----:R-:W-:Y:S01]  /*3050*/  FMUL.FTZ R108, R14, R91 ;  /* 0x0000005b0e6c7220 */ /* 0x002fe20000410000 */
[----:B------:R-:W-:Y:S01]  /*3060*/  FMUL.FTZ R91, R15, R92 ;  /* 0x0000005c0f5b7220 */ /* 0x000fe20000410000 */
[----:B---3--:R-:W-:-:S02]  /*3070*/  FMUL.FTZ R90, R18, R93 ;  /* 0x0000005d125a7220 */ /* 0x008fc40000410000 */
[----:B------:R1:W2:Y:S01]  /*3080*/  MUFU.EX2 R109, R81 ;  /* 0x00000051006d7308 */ /* 0x0002a20000000800 */
[----:B------:R-:W-:Y:S01]  /*3090*/  FMUL.FTZ R108, R108, R89 ;  /* 0x000000596c6c7220 */ /* 0x000fe20000410000 */
[----:B------:R-:W-:Y:S01]  /*30a0*/  FADD.FTZ R89, -R92, 1 ;  /* 0x3f8000005c597421 */ /* 0x000fe20000010100 */
[----:B----4-:R-:W-:Y:S01]  /*30b0*/  FADD.FTZ R122, R122, 1 ;  /* 0x3f8000007a7a7421 */ /* 0x010fe20000010000 */
[----:B------:R-:W3:Y:S01]  /*30c0*/  MUFU.RCP R95, R95 ;  /* 0x0000005f005f7308 */ /* 0x000ee20000001000 */
[C-C-:B------:R-:W-:Y:S01]  /*30d0*/  FFMA.FTZ R84, R115.reuse, R65, R114.reuse ;  /* 0x0000004173547223 */ /* 0x140fe20000010072 */
[----:B------:R-:W-:Y:S01]  /*30e0*/  FFMA.FTZ R86, R86, R89, 1 ;  /* 0x3f80000056567423 */ /* 0x000fe20000010059 */
[----:B-1----:R-:W-:-:S03]  /*30f0*/  FFMA.FTZ R81, R115, R63, R114 ;  /* 0x0000003f73517223 */ /* 0x002fc60000010072 */
[----:B------:R-:W-:Y:S01]  /*3100*/  FMUL.FTZ R91, R91, R86 ;  /* 0x000000565b5b7220 */ /* 0x000fe20000410000 */
[----:B------:R-:W-:Y:S01]  /*3110*/  FADD.FTZ R86, -R93, 1 ;  /* 0x3f8000005d567421 */ /* 0x000fe20000010100 */
[----:B------:R-:W1:Y:S01]  /*3120*/  MUFU.EX2 R123, R123 ;  /* 0x0000007b007b7308 */ /* 0x000e620000000800 */
[----:B------:R-:W-:Y:S01]  /*3130*/  FMUL.FTZ R87, R81, -1.4426950216293334961 ;  /* 0xbfb8aa3b51577820 */ /* 0x000fe20000410000 */
[----:B0-----:R-:W-:Y:S01]  /*3140*/  FMUL.FTZ R88, R19, R94 ;  /* 0x0000005e13587220 */ /* 0x001fe20000410000 */
[----:B------:R-:W-:Y:S01]  /*3150*/  FFMA.FTZ R85, R85, R86, 1 ;  /* 0x3f80000055557423 */ /* 0x000fe20000010056 */
[----:B------:R-:W-:Y:S01]  /*3160*/  FADD.FTZ R86, -R94, 1 ;  /* 0x3f8000005e567421 */ /* 0x000fe20000010100 */
[----:B--2---:R-:W-:Y:S01]  /*3170*/  FADD.FTZ R109, R109, 1 ;  /* 0x3f8000006d6d7421 */ /* 0x004fe20000010000 */
[----:B------:R-:W0:Y:S01]  /*3180*/  MUFU.RCP R111, R111 ;  /* 0x0000006f006f7308 */ /* 0x000e220000001000 */
[----:B------:R-:W-:Y:S01]  /*3190*/  FMUL.FTZ R90, R90, R85 ;  /* 0x000000555a5a7220 */ /* 0x000fe20000410000 */
[----:B------:R-:W-:Y:S01]  /*31a0*/  FFMA.FTZ R83, R83, R86, 1 ;  /* 0x3f80000053537423 */ /* 0x000fe20000010056 */
[----:B------:R-:W-:Y:S01]  /*31b0*/  FMUL.FTZ R124, R84, -1.4426950216293334961 ;  /* 0xbfb8aa3b547c7820 */ /* 0x000fe20000410000 */
[----:B---3--:R-:W-:-:S02]  /*31c0*/  FMUL.FTZ R89, R22, R95 ;  /* 0x0000005f16597220 */ /* 0x008fc40000410000 */
[----:B------:R-:W-:Y:S01]  /*31d0*/  FMUL.FTZ R88, R88, R83 ;  /* 0x0000005358587220 */ /* 0x000fe20000410000 */
[----:B------:R-:W-:Y:S01]  /*31e0*/  FADD.FTZ R83, -R95, 1 ;  /* 0x3f8000005f537421 */ /* 0x000fe20000010100 */
[----:B------:R-:W2:Y:S01]  /*31f0*/  MUFU.EX2 R87, R87 ;  /* 0x0000005700577308 */ /* 0x000ea20000000800 */
[----:B-1----:R-:W-:Y:S02]  /*3200*/  FADD.FTZ R123, R123, 1 ;  /* 0x3f8000007b7b7421 */ /* 0x002fe40000010000 */
[----:B------:R-:W-:Y:S01]  /*3210*/  FFMA.FTZ R78, R78, R83, 1 ;  /* 0x3f8000004e4e7423 */ /* 0x000fe20000010053 */
[----:B------:R-:W1:Y:S03]  /*3220*/  MUFU.RCP R92, R109 ;  /* 0x0000006d005c7308 */ /* 0x000e660000001000 */
[----:B------:R-:W-:Y:S01]  /*3230*/  FMUL.FTZ R89, R89, R78 ;  /* 0x0000004e59597220 */ /* 0x000fe20000410000 */
[----:B0-----:R-:W-:-:S04]  /*3240*/  FADD.FTZ R85, -R111, 1 ;  /* 0x3f8000006f557421 */ /* 0x001fc80000010100 */
[----:B------:R-:W0:Y:S01]  /*3250*/  MUFU.RCP R86, R117 ;  /* 0x0000007500567308 */ /* 0x000e220000001000 */
[----:B--2---:R-:W-:Y:S01]  /*3260*/  FADD.FTZ R87, R87, 1 ;  /* 0x3f80000057577421 */ /* 0x004fe20000010000 */
[----:B------:R-:W-:-:S06]  /*3270*/  FFMA.FTZ R85, R80, R85, 1 ;  /* 0x3f80000050557423 */ /* 0x000fcc0000010055 */
[----:B------:R-:W2:Y:S01]  /*3280*/  MUFU.RCP R93, R122 ;  /* 0x0000007a005d7308 */ /* 0x000ea20000001000 */
[----:B-1----:R-:W-:Y:S01]  /*3290*/  FADD.FTZ R83, -R92, 1 ;  /* 0x3f8000005c537421 */ /* 0x002fe20000010100 */
[----:B------:R-:W-:Y:S01]  /*32a0*/  FMUL.FTZ R94, R23, R92 ;  /* 0x0000005c175e7220 */ /* 0x000fe20000410000 */
[----:B------:R-:W-:Y:S02]  /*32b0*/  FMUL.FTZ R92, R26, R111 ;  /* 0x0000006f1a5c7220 */ /* 0x000fe40000410000 */
[----:B------:R-:W-:-:S03]  /*32c0*/  FFMA.FTZ R83, R76, R83, 1 ;  /* 0x3f8000004c537423 */ /* 0x000fc60000010053 */
[----:B------:R-:W1:Y:S01]  /*32d0*/  MUFU.RCP R78, R87 ;  /* 0x00000057004e7308 */ /* 0x000e620000001000 */
[----:B------:R-:W-:Y:S01]  /*32e0*/  FMUL.FTZ R92, R92, R85 ;  /* 0x000000555c5c7220 */ /* 0x000fe20000410000 */
[----:B0-----:R-:W-:Y:S01]  /*32f0*/  FADD.FTZ R76, -R86, 1 ;  /* 0x3f800000564c7421 */ /* 0x001fe20000010100 */
[----:B------:R-:W-:Y:S01]  /*3300*/  FMUL.FTZ R95, R27, R86 ;  /* 0x000000561b5f7220 */ /* 0x000fe20000410000 */
[----:B------:R-:W-:Y:S01]  /*3310*/  FMUL.FTZ R94, R94, R83 ;  /* 0x000000535e5e7220 */ /* 0x000fe20000410000 */
[----:B------:R-:W-:Y:S01]  /*3320*/  FADD.FTZ R83, -R110, R37 ;  /* 0x000000256e537221 */ /* 0x000fe20000010100 */
[----:B------:R-:W-:Y:S02]  /*3330*/  FFMA.FTZ R76, R77, R76, 1 ;  /* 0x3f8000004d4c7423 */ /* 0x000fe4000001004c */
[----:B------:R-:W0:Y:S01]  /*3340*/  MUFU.RCP R123, R123 ;  /* 0x0000007b007b7308 */ /* 0x000e220000001000 */
[----:B------:R-:W-:Y:S01]  /*3350*/  FMUL.FTZ R83, R83, R112 ;  /* 0x0000007053537220 */ /* 0x000fe20000410000 */
[----:B--2---:R-:W-:Y:S01]  /*3360*/  FADD.FTZ R80, -R93, 1 ;  /* 0x3f8000005d507421 */ /* 0x004fe20000010100 */
[----:B------:R-:W-:Y:S01]  /*3370*/  FMUL.FTZ R95, R95, R76 ;  /* 0x0000004c5f5f7220 */ /* 0x000fe20000410000 */
[----:B------:R-:W-:-:S02]  /*3380*/  FMUL.FTZ R93, R30, R93 ;  /* 0x0000005d1e5d7220 */ /* 0x000fc40000410000 */
[----:B------:R-:W-:Y:S01]  /*3390*/  FFMA.FTZ R80, R79, R80, 1 ;  /* 0x3f8000004f507423 */ /* 0x000fe20000010050 */
[----:B------:R-:W-:Y:S01]  /*33a0*/  FADD.FTZ R79, -R110, R36 ;  /* 0x000000246e4f7221 */ /* 0x000fe20000010100 */
[----:B------:R-:W2:Y:S01]  /*33b0*/  MUFU.EX2 R124, R124 ;  /* 0x0000007c007c7308 */ /* 0x000ea20000000800 */
[----:B-1----:R-:W-:Y:S01]  /*33c0*/  FADD.FTZ R122, -R78, 1 ;  /* 0x3f8000004e7a7421 */ /* 0x002fe20000010100 */
[----:B------:R-:W-:Y:S01]  /*33d0*/  FMUL.FTZ R86, R31, R78 ;  /* 0x0000004e1f567220 */ /* 0x000fe20000410000 */
[----:B------:R-:W-:Y:S01]  /*33e0*/  FMUL.FTZ R93, R93, R80 ;  /* 0x000000505d5d7220 */ /* 0x000fe20000410000 */
[----:B------:R-:W-:Y:S01]  /*33f0*/  FFMA.FTZ R80, R115, R83, R114 ;  /* 0x0000005373507223 */ /* 0x000fe20000010072 */
[----:B------:R-:W-:-:S03]  /*3400*/  FFMA.FTZ R81, R81, R122, 1 ;  /* 0x3f80000051517423 */ /* 0x000fc6000001007a */
[----:B------:R-:W-:Y:S01]  /*3410*/  FMUL.FTZ R109, R80, -1.4426950216293334961 ;  /* 0xbfb8aa3b506d7820 */ /* 0x000fe20000410000 */
[----:B0-----:R-:W-:Y:S01]  /*3420*/  FADD.FTZ R77, -R123, 1 ;  /* 0x3f8000007b4d7421 */ /* 0x001fe20000010100 */
[----:B------:R-:W-:Y:S01]  /*3430*/  FMUL.FTZ R86, R86, R81 ;  /* 0x0000005156567220 */ /* 0x000fe20000410000 */
[----:B------:R-:W-:Y:S02]  /*3440*/  FMUL.FTZ R87, R34, R123 ;  /* 0x0000007b22577220 */ /* 0x000fe40000410000 */
[----:B------:R-:W-:Y:S01]  /*3450*/  FFMA.FTZ R122, R82, R77, 1 ;  /* 0x3f800000527a7423 */ /* 0x000fe2000001004d */
[----:B------:R-:W-:Y:S01]  /*3460*/  FMUL.FTZ R82, R79, R112 ;  /* 0x000000704f527220 */ /* 0x000fe20000410000 */
[----:B------:R-:W-:Y:S01]  /*3470*/  FADD.FTZ R79, -R110, R40 ;  /* 0x000000286e4f7221 */ /* 0x000fe20000010100 */
[----:B--2---:R-:W-:Y:S01]  /*3480*/  FADD.FTZ R124, R124, 1 ;  /* 0x3f8000007c7c7421 */ /* 0x004fe20000010000 */
[----:B------:R-:W-:Y:S01]  /*3490*/  MUFU.EX2 R109, R109 ;  /* 0x0000006d006d7308 */ /* 0x000fe20000000800 */
[----:B------:R-:W-:Y:S01]  /*34a0*/  FFMA.FTZ R76, R116, R82, R113 ;  /* 0x00000052744c7223 */ /* 0x000fe20000010071 */
[----:B------:R-:W-:Y:S01]  /*34b0*/  FMUL.FTZ R78, R79, R112 ;  /* 0x000000704f4e7220 */ /* 0x000fe20000410000 */
[----:B------:R-:W-:Y:S01]  /*34c0*/  FADD.FTZ R79, -R110, R41 ;  /* 0x000000296e4f7221 */ /* 0x000fe20000010100 */
[----:B------:R-:W-:Y:S01]  /*34d0*/  FMUL.FTZ R87, R87, R122 ;  /* 0x0000007a57577220 */ /* 0x000fe20000410000 */
[----:B------:R-:W-:Y:S01]  /*34e0*/  FMUL.FTZ R81, R76, -1.4426950216293334961 ;  /* 0xbfb8aa3b4c517820 */ /* 0x000fe20000410000 */
[----:B------:R-:W-:Y:S01]  /*34f0*/  FFMA.FTZ R111, R116, R78, R113 ;  /* 0x0000004e746f7223 */ /* 0x000fe20000010071 */
[----:B------:R-:W-:Y:S01]  /*3500*/  FMUL.FTZ R79, R79, R112 ;  /* 0x000000704f4f7220 */ /* 0x000fe20000410000 */
[----:B------:R-:W0:Y:S02]  /*3510*/  MUFU.RCP R124, R124 ;  /* 0x0000007c007c7308 */ /* 0x000e240000001000 */
[----:B------:R-:W-:Y:S01]  /*3520*/  FMUL.FTZ R123, R111, -1.4426950216293334961 ;  /* 0xbfb8aa3b6f7b7820 */ /* 0x000fe20000410000 */
[----:B------:R-:W-:-:S04]  /*3530*/  FFMA.FTZ R117, R115, R79, R114 ;  /* 0x0000004f73757223 */ /* 0x000fc80000010072 */
[----:B------:R-:W-:Y:S01]  /*3540*/  FMUL.FTZ R125, R117, -1.4426950216293334961 ;  /* 0xbfb8aa3b757d7820 */ /* 0x000fe20000410000 */
[----:B------:R-:W1:Y:S04]  /*3550*/  MUFU.EX2 R81, R81 ;  /* 0x0000005100517308 */ /* 0x000e680000000800 */
[----:B------:R-:W2:Y:S04]  /*3560*/  MUFU.EX2 R123, R123 ;  /* 0x0000007b007b7308 */ /* 0x000ea80000000800 */
[----:B------:R-:W3:Y:S01]  /*3570*/  MUFU.EX2 R125, R125 ;  /* 0x0000007d007d7308 */ /* 0x000ee20000000800 */
[----:B0-----:R-:W-:Y:S01]  /*3580*/  FADD.FTZ R77, -R124, 1 ;  /* 0x3f8000007c4d7421 */ /* 0x001fe20000010100 */
[----:B-1----:R-:W-:Y:S01]  /*3590*/  FADD.FTZ R85, R81, 1 ;  /* 0x3f80000051557421 */ /* 0x002fe20000010000 */
[----:B------:R-:W-:-:S02]  /*35a0*/  FADD.FTZ R81, R109, 1 ;  /* 0x3f8000006d517421 */ /* 0x000fc40000010000 */
[----:B------:R-:W-:Y:S01]  /*35b0*/  FFMA.FTZ R77, R84, R77, 1 ;  /* 0x3f800000544d7423 */ /* 0x000fe2000001004d */
[----:B------:R-:W-:Y:S01]  /*35c0*/  FMUL.FTZ R84, R35, R124 ;  /* 0x0000007c23547220 */ /* 0x000fe20000410000 */
[----:B--2---:R-:W-:Y:S01]  /*35d0*/  FADD.FTZ R109, R123, 1 ;  /* 0x3f8000007b6d7421 */ /* 0x004fe20000010000 */
[----:B------:R0:W-:Y:S02]  /*35e0*/  MUFU.RCP R122, R81 ;  /* 0x00000051007a7308 */ /* 0x0001e40000001000 */
[----:B------:R-:W-:Y:S01]  /*35f0*/  FMUL.FTZ R84, R84, R77 ;  /* 0x0000004d54547220 */ /* 0x000fe20000410000 */
[----:B---3--:R-:W-:-:S05]  /*3600*/  FADD.FTZ R123, R125, 1 ;  /* 0x3f8000007d7b7421 */ /* 0x008fca0000010000 */
[----:B------:R-:W1:Y:S01]  /*3610*/  MUFU.RCP R85, R85 ;  /* 0x0000005500557308 */ /* 0x000e620000001000 */
[----:B0-----:R-:W-:-:S04]  /*3620*/  FADD.FTZ R81, -R110, R44 ;  /* 0x0000002c6e517221 */ /* 0x001fc80000010100 */
[----:B------:R-:W-:-:S03]  /*3630*/  FMUL.FTZ R81, R81, R112 ;  /* 0x0000007051517220 */ /* 0x000fc60000410000 */
[----:B------:R-:W0:Y:S08]  /*3640*/  MUFU.RCP R109, R109 ;  /* 0x0000006d006d7308 */ /* 0x000e300000001000 */
[----:B------:R-:W2:Y:S01]  /*3650*/  MUFU.RCP R124, R123 ;  /* 0x0000007b007c7308 */ /* 0x000ea20000001000 */
[----:B-1----:R-:W-:Y:S01]  /*3660*/  FADD.FTZ R77, -R85, 1 ;  /* 0x3f800000554d7421 */ /* 0x002fe20000010100 */
[----:B------:R-:W-:-:S03]  /*3670*/  FMUL.FTZ R85, R38, R85 ;  /* 0x0000005526557220 */ /* 0x000fc60000410000 */
[----:B------:R-:W-:Y:S01]  /*3680*/  FFMA.FTZ R76, R76, R77, 1 ;  /* 0x3f8000004c4c7423 */ /* 0x000fe2000001004d */
[----:B------:R-:W-:-:S03]  /*3690*/  FADD.FTZ R77, -R122, 1 ;  /* 0x3f8000007a4d7421 */ /* 0x000fc60000010100 */
[----:B------:R-:W-:Y:S01]  /*36a0*/  FMUL.FTZ R85, R85, R76 ;  /* 0x0000004c55557220 */ /* 0x000fe20000410000 */
[----:B------:R-:W-:Y:S01]  /*36b0*/  FFMA.FTZ R77, R80, R77, 1 ;  /* 0x3f800000504d7423 */ /* 0x000fe2000001004d */
[----:B------:R-:W-:Y:S01]  /*36c0*/  FMUL.FTZ R80, R39, R122 ;  /* 0x0000007a27507220 */ /* 0x000fe20000410000 */
[----:B0-----:R-:W-:-:S03]  /*36d0*/  FADD.FTZ R76, -R109, 1 ;  /* 0x3f8000006d4c7421 */ /* 0x001fc60000010100 */
[----:B------:R-:W-:Y:S01]  /*36e0*/  FMUL.FTZ R80, R80, R77 ;  /* 0x0000004d50507220 */ /* 0x000fe20000410000 */
[----:B------:R-:W-:Y:S01]  /*36f0*/  FFMA.FTZ R76, R111, R76, 1 ;  /* 0x3f8000006f4c7423 */ /* 0x000fe2000001004c */
[----:B--2---:R-:W-:Y:S01]  /*3700*/  FADD.FTZ R122, -R124, 1 ;  /* 0x3f8000007c7a7421 */ /* 0x004fe20000010100 */
[----:B------:R-:W-:Y:S01]  /*3710*/  FMUL.FTZ R77, R42, R109 ;  /* 0x0000006d2a4d7220 */ /* 0x000fe20000410000 */
[----:B------:R-:W-:Y:S01]  /*3720*/  FMUL.FTZ R124, R43, R124 ;  /* 0x0000007c2b7c7220 */ /* 0x000fe20000410000 */
[----:B------:R-:W-:Y:S01]  /*3730*/  FMUL.FTZ R109, R115, R74 ;  /* 0x0000004a736d7220 */ /* 0x000fe20000410000 */
[----:B------:R-:W-:Y:S01]  /*3740*/  FFMA.FTZ R117, R117, R122, 1 ;  /* 0x3f80000075757423 */ /* 0x000fe2000001007a */
[----:B------:R-:W-:Y:S01]  /*3750*/  FMUL.FTZ R77, R77, R76 ;  /* 0x0000004c4d4d7220 */ /* 0x000fe20000410000 */
[----:B------:R-:W-:Y:S02]  /*3760*/  FMUL.FTZ R122, R116, R75 ;  /* 0x0000004b747a7220 */ /* 0x000fe40000410000 */
[----:B------:R-:W-:Y:S01]  /*3770*/  FMUL.FTZ R76, R124, R117 ;  /* 0x000000757c4c7220 */ /* 0x000fe20000410000 */
[----:B------:R-:W-:Y:S01]  /*3780*/  FFMA.FTZ R117, R116, R81, R113 ;  /* 0x0000005174757223 */ /* 0x000fe20000010071 */
[----:B------:R-:W-:Y:S01]  /*3790*/  FFMA.FTZ R111, R61, R122, RZ ;  /* 0x0000007a3d6f7223 */ /* 0x000fe200000100ff */
[----:B------:R-:W-:-:S02]  /*37a0*/  FADD.FTZ R122, RZ, R122 ;  /* 0x0000007aff7a7221 */ /* 0x000fc40000010000 */
[----:B------:R-:W-:Y:S01]  /*37b0*/  FMUL.FTZ R123, R117, -1.4426950216293334961 ;  /* 0xbfb8aa3b757b7820 */ /* 0x000fe20000410000 */
[----:B------:R-:W-:Y:S01]  /*37c0*/  FFMA.FTZ R124, R60, R109, R111 ;  /* 0x0000006d3c7c7223 */ /* 0x000fe2000001006f */
[----:B------:R-:W-:Y:S01]  /*37d0*/  FADD.FTZ R109, R109, R122 ;  /* 0x0000007a6d6d7221 */ /* 0x000fe20000010000 */
[----:B------:R-:W-:Y:S01]  /*37e0*/  FFMA.FTZ R122, R61, R75, RZ ;  /* 0x0000004b3d7a7223 */ /* 0x000fe200000100ff */
[----:B------:R-:W-:Y:S02]  /*37f0*/  FADD.FTZ R75, RZ, R75 ;  /* 0x0000004bff4b7221 */ /* 0x000fe40000010000 */
[----:B------:R-:W0:Y:S01]  /*3800*/  MUFU.EX2 R123, R123 ;  /* 0x0000007b007b7308 */ /* 0x000e220000000800 */
[-C--:B------:R-:W-:Y:S01]  /*3810*/  FFMA.FTZ R122, R73, R108.reuse, R122 ;  /* 0x0000006c497a7223 */ /* 0x080fe2000001007a */
[----:B------:R-:W-:Y:S01]  /*3820*/  FADD.FTZ R111, R75, R108 ;  /* 0x0000006c4b6f7221 */ /* 0x000fe20000010000 */
[----:B------:R-:W-:Y:S02]  /*3830*/  FMUL.FTZ R75, R116, R108 ;  /* 0x0000006c744b7220 */ /* 0x000fe40000410000 */
[----:B------:R-:W-:-:S02]  /*3840*/  FFMA.FTZ R122, R71, R90, R122 ;  /* 0x0000005a477a7223 */ /* 0x000fc4000001007a */
[----:B------:R-:W-:Y:S01]  /*3850*/  FFMA.FTZ R124, R73, R75, R124 ;  /* 0x0000004b497c7223 */ /* 0x000fe2000001007c */
[----:B------:R-:W-:Y:S01]  /*3860*/  FADD.FTZ R73, -R110, R45 ;  /* 0x0000002d6e497221 */ /* 0x000fe20000010100 */
[----:B------:R-:W-:-:S03]  /*3870*/  FFMA.FTZ R122, R69, R89, R122 ;  /* 0x00000059457a7223 */ /* 0x000fc6000001007a */
[----:B------:R-:W-:Y:S01]  /*3880*/  FMUL.FTZ R73, R73, R112 ;  /* 0x0000007049497220 */ /* 0x000fe20000410000 */
[----:B0-----:R-:W-:-:S06]  /*3890*/  FADD.FTZ R125, R123, 1 ;  /* 0x3f8000007b7d7421 */ /* 0x001fcc0000010000 */
[----:B------:R-:W0:Y:S02]  /*38a0*/  MUFU.RCP R125, R125 ;  /* 0x0000007d007d7308 */ /* 0x000e240000001000 */
[----:B0-----:R-:W-:Y:S01]  /*38b0*/  FADD.FTZ R108, -R125, 1 ;  /* 0x3f8000007d6c7421 */ /* 0x001fe20000010100 */
[----:B------:R-:W-:-:S03]  /*38c0*/  FMUL.FTZ R61, R46, R125 ;  /* 0x0000007d2e3d7220 */ /* 0x000fc60000410000 */
[----:B------:R-:W-:Y:S01]  /*38d0*/  FFMA.FTZ R108, R117, R108, 1 ;  /* 0x3f800000756c7423 */ /* 0x000fe2000001006c */
[----:B------:R-:W-:-:S03]  /*38e0*/  FFMA.FTZ R117, R115, R73, R114 ;  /* 0x0000004973757223 */ /* 0x000fc60000010072 */
[----:B------:R-:W-:Y:S01]  /*38f0*/  FMUL.FTZ R61, R61, R108 ;  /* 0x0000006c3d3d7220 */ /* 0x000fe20000410000 */
[----:B------:R-:W-:Y:S01]  /*3900*/  FMUL.FTZ R123, R117, -1.4426950216293334961 ;  /* 0xbfb8aa3b757b7820 */ /* 0x000fe20000410000 */
[----:B------:R-:W-:Y:S01]  /*3910*/  FADD.FTZ R108, R109, R75 ;  /* 0x0000004b6d6c7221 */ /* 0x000fe20000010000 */
[----:B------:R-:W-:Y:S01]  /*3920*/  FFMA.FTZ R75, R60, R74, RZ ;  /* 0x0000004a3c4b7223 */ /* 0x000fe200000100ff */
[----:B------:R-:W-:-:S03]  /*3930*/  FADD.FTZ R74, RZ, R74 ;  /* 0x0000004aff4a7221 */ /* 0x000fc60000010000 */
[----:B------:R-:W0:Y:S01]  /*3940*/  MUFU.EX2 R123, R123 ;  /* 0x0000007b007b7308 */ /* 0x000e220000000800 */
[----:B------:R-:W-:Y:S01]  /*3950*/  FADD.FTZ R109, R74, R91 ;  /* 0x0000005b4a6d7221 */ /* 0x000fe20000010000 */
[CC--:B------:R-:W-:Y:S01]  /*3960*/  FFMA.FTZ R75, R72.reuse, R91.reuse, R75 ;  /* 0x0000005b484b7223 */ /* 0x0c0fe2000001004b */
[----:B------:R-:W-:Y:S02]  /*3970*/  FMUL.FTZ R91, R115, R91 ;  /* 0x0000005b735b7220 */ /* 0x000fe40000410000 */
[----:B------:R-:W-:Y:S02]  /*3980*/  FADD.FTZ R109, R109, R88 ;  /* 0x000000586d6d7221 */ /* 0x000fe40000010000 */
[----:B------:R-:W-:Y:S01]  /*3990*/  FFMA.FTZ R124, R72, R91, R124 ;  /* 0x0000005b487c7223 */ /* 0x000fe2000001007c */
[----:B------:R-:W-:Y:S01]  /*39a0*/  FADD.FTZ R108, R91, R108 ;  /* 0x0000006c5b6c7221 */ /* 0x000fe20000010000 */
[----:B------:R-:W-:-:S04]  /*39b0*/  FMUL.FTZ R91, R116, R90 ;  /* 0x0000005a745b7220 */ /* 0x000fc80000410000 */
[----:B------:R-:W-:Y:S01]  /*39c0*/  FFMA.FTZ R124, R71, R91, R124 ;  /* 0x0000005b477c7223 */ /* 0x000fe2000001007c */
[----:B0-----:R-:W-:Y:S01]  /*39d0*/  FADD.FTZ R125, R123, 1 ;  /* 0x3f8000007b7d7421 */ /* 0x001fe20000010000 */
[----:B------:R-:W-:Y:S01]  /*39e0*/  FADD.FTZ R108, R108, R91 ;  /* 0x0000005b6c6c7221 */ /* 0x000fe20000010000 */
[----:B------:R-:W-:Y:S02]  /*39f0*/  FFMA.FTZ R91, R70, R88, R75 ;  /* 0x00000058465b7223 */ /* 0x000fe4000001004b */
[----:B------:R-:W0:Y:S02]  /*3a00*/  MUFU.RCP R126, R125 ;  /* 0x0000007d007e7308 */ /* 0x000e240000001000 */
[----:B------:R-:W-:Y:S01]  /*3a10*/  FFMA.FTZ R91, R68, R94, R91 ;  /* 0x0000005e445b7223 */ /* 0x000fe2000001005b */
[----:B0-----:R-:W-:-:S04]  /*3a20*/  FADD.FTZ R60, -R126, 1 ;  /* 0x3f8000007e3c7421 */ /* 0x001fc80000010100 */
[----:B------:R-:W-:Y:S01]  /*3a30*/  FFMA.FTZ R117, R117, R60, 1 ;  /* 0x3f80000075757423 */ /* 0x000fe2000001003c */
[----:B------:R-:W-:Y:S01]  /*3a40*/  FMUL.FTZ R60, R47, R126 ;  /* 0x0000007e2f3c7220 */ /* 0x000fe20000410000 */
[----:B------:R-:W-:Y:S01]  /*3a50*/  FADD.FTZ R126, R111, R90 ;  /* 0x0000005a6f7e7221 */ /* 0x000fe20000010000 */
[----:B------:R-:W-:Y:S02]  /*3a60*/  FADD.FTZ R111, -R110, R49 ;  /* 0x000000316e6f7221 */ /* 0x000fe40000010100 */
        /* <DEDUP_REMOVED lines=16> */
[----:B------:R-:W-:Y:S01]  /*3b70*/  FADD.FTZ R108, R111, R108 ;  /* 0x0000006c6f6c7221 */ /* 0x000fe20000010000 */
[----:B------:R-:W-:Y:S01]  /*3b80*/  FADD.FTZ R111, R126, R89 ;  /* 0x000000597e6f7221 */ /* 0x000fe20000010000 */
[----:B------:R-:W-:Y:S01]  /*3b90*/  FMUL.FTZ R117, R90, -1.4426950216293334961 ;  /* 0xbfb8aa3b5a757820 */ /* 0x000fe20000410000 */
[----:B------:R-:W-:-:S04]  /*3ba0*/  FMUL.FTZ R89, R116, R89 ;  /* 0x0000005974597220 */ /* 0x000fc80000410000 */
[----:B------:R-:W-:Y:S01]  /*3bb0*/  FFMA.FTZ R124, R69, R89, R124 ;  /* 0x00000059457c7223 */ /* 0x000fe2000001007c */
[----:B------:R-:W0:Y:S02]  /*3bc0*/  MUFU.EX2 R117, R117 ;  /* 0x0000007500757308 */ /* 0x000e240000000800 */
[----:B0-----:R-:W-:-:S04]  /*3bd0*/  FADD.FTZ R123, R117, 1 ;  /* 0x3f800000757b7421 */ /* 0x001fc80000010000 */
[----:B------:R0:W1:Y:S02]  /*3be0*/  MUFU.RCP R128, R123 ;  /* 0x0000007b00807308 */ /* 0x0000640000001000 */
[----:B0-----:R-:W-:Y:S01]  /*3bf0*/  FADD.FTZ R123, -R110, R53 ;  /* 0x000000356e7b7221 */ /* 0x001fe20000010100 */
[----:B-1----:R-:W-:Y:S01]  /*3c00*/  FADD.FTZ R75, -R128, 1 ;  /* 0x3f800000804b7421 */ /* 0x002fe20000010100 */
[----:B------:R-:W-:-:S03]  /*3c10*/  FMUL.FTZ R70, R51, R128 ;  /* 0x0000008033467220 */ /* 0x000fc60000410000 */
        /* <DEDUP_REMOVED lines=8> */
[----:B------:R-:W-:Y:S01]  /*3ca0*/  FADD.FTZ R90, R108, R89 ;  /* 0x000000596c5a7221 */ /* 0x000fe20000010000 */
[----:B------:R-:W-:Y:S01]  /*3cb0*/  FADD.FTZ R108, R109, R94 ;  /* 0x0000005e6d6c7221 */ /* 0x000fe20000010000 */
[----:B------:R-:W-:Y:S01]  /*3cc0*/  FMUL.FTZ R109, R115, R94 ;  /* 0x0000005e736d7220 */ /* 0x000fe20000410000 */
[----:B------:R-:W-:Y:S01]  /*3cd0*/  FADD.FTZ R94, R111, R92 ;  /* 0x0000005c6f5e7221 */ /* 0x000fe20000010000 */
[----:B------:R-:W-:Y:S01]  /*3ce0*/  FFMA.FTZ R111, R67, R92, R122 ;  /* 0x0000005c436f7223 */ /* 0x000fe2000001007a */
[----:B------:R-:W0:Y:S01]  /*3cf0*/  MUFU.RCP R117, R117 ;  /* 0x0000007500757308 */ /* 0x000e220000001000 */
[----:B------:R-:W-:Y:S01]  /*3d00*/  FFMA.FTZ R124, R68, R109, R124 ;  /* 0x0000006d447c7223 */ /* 0x000fe2000001007c */
[----:B------:R-:W-:Y:S01]  /*3d10*/  FADD.FTZ R109, R109, R90 ;  /* 0x0000005a6d6d7221 */ /* 0x000fe20000010000 */
[----:B------:R-:W-:Y:S01]  /*3d20*/  FADD.FTZ R94, R94, R93 ;  /* 0x0000005d5e5e7221 */ /* 0x000fe20000010000 */
[----:B------:R-:W-:-:S03]  /*3d30*/  FFMA.FTZ R111, R62, R93, R111 ;  /* 0x0000005d3e6f7223 */ /* 0x000fc6000001006f */
[----:B------:R-:W-:Y:S01]  /*3d40*/  FADD.FTZ R94, R94, R87 ;  /* 0x000000575e5e7221 */ /* 0x000fe20000010000 */
[----:B------:R-:W-:-:S04]  /*3d50*/  FFMA.FTZ R111, R64, R87, R111 ;  /* 0x00000057406f7223 */ /* 0x000fc8000001006f */
[----:B------:R-:W-:Y:S01]  /*3d60*/  FFMA.FTZ R111, R82, R85, R111 ;  /* 0x00000055526f7223 */ /* 0x000fe2000001006f */
[----:B0-----:R-:W-:-:S04]  /*3d70*/  FADD.FTZ R69, -R117, 1 ;  /* 0x3f80000075457421 */ /* 0x001fc80000010100 */
[----:B------:R-:W-:Y:S01]  /*3d80*/  FFMA.FTZ R88, R88, R69, 1 ;  /* 0x3f80000058587423 */ /* 0x000fe20000010045 */
[----:B------:R-:W-:-:S04]  /*3d90*/  FMUL.FTZ R69, R54, R117 ;  /* 0x0000007536457220 */ /* 0x000fc80000410000 */
[----:B------:R-:W-:Y:S01]  /*3da0*/  FMUL.FTZ R69, R69, R88 ;  /* 0x0000005845457220 */ /* 0x000fe20000410000 */
[----:B------:R-:W-:-:S04]  /*3db0*/  FMUL.FTZ R88, R123, R112 ;  /* 0x000000707b587220 */ /* 0x000fc80000410000 */
        /* <DEDUP_REMOVED lines=8> */
[----:B------:R-:W-:Y:S01]  /*3e40*/  FADD.FTZ R109, R108, R95 ;  /* 0x0000005f6c6d7221 */ /* 0x000fe20000010000 */
[CC--:B------:R-:W-:Y:S01]  /*3e50*/  FFMA.FTZ R108, R66.reuse, R95.reuse, R91 ;  /* 0x0000005f426c7223 */ /* 0x0c0fe2000001005b */
[----:B------:R-:W-:Y:S02]  /*3e60*/  FMUL.FTZ R95, R115, R95 ;  /* 0x0000005f735f7220 */ /* 0x000fe40000410000 */
[----:B------:R-:W-:Y:S01]  /*3e70*/  FADD.FTZ R109, R109, R86 ;  /* 0x000000566d6d7221 */ /* 0x000fe20000010000 */
[----:B------:R-:W-:Y:S01]  /*3e80*/  FFMA.FTZ R108, R63, R86, R108 ;  /* 0x000000563f6c7223 */ /* 0x000fe2000001006c */
[----:B------:R-:W-:Y:S01]  /*3e90*/  FFMA.FTZ R117, R66, R95, R124 ;  /* 0x0000005f42757223 */ /* 0x000fe2000001007c */
[----:B------:R-:W-:Y:S01]  /*3ea0*/  FADD.FTZ R95, R95, R92 ;  /* 0x0000005c5f5f7221 */ /* 0x000fe20000010000 */
[----:B------:R-:W-:Y:S01]  /*3eb0*/  FADD.FTZ R109, R109, R84 ;  /* 0x000000546d6d7221 */ /* 0x000fe20000010000 */
[----:B------:R-:W-:-:S03]  /*3ec0*/  FFMA.FTZ R108, R65, R84, R108 ;  /* 0x00000054416c7223 */ /* 0x000fc6000001006c */
[----:B------:R-:W-:Y:S01]  /*3ed0*/  FADD.FTZ R109, R109, R80 ;  /* 0x000000506d6d7221 */ /* 0x000fe20000010000 */
[----:B------:R-:W-:Y:S01]  /*3ee0*/  FFMA.FTZ R108, R83, R80, R108 ;  /* 0x00000050536c7223 */ /* 0x000fe2000001006c */
[----:B0-----:R-:W-:Y:S02]  /*3ef0*/  FADD.FTZ R68, -R126, 1 ;  /* 0x3f8000007e447421 */ /* 0x001fe40000010100 */
[----:B------:R-:W-:Y:S01]  /*3f00*/  FADD.FTZ R109, R109, R76 ;  /* 0x0000004c6d6d7221 */ /* 0x000fe20000010000 */
[-C--:B------:R-:W-:Y:S01]  /*3f10*/  FFMA.FTZ R108, R79, R76.reuse, R108 ;  /* 0x0000004c4f6c7223 */ /* 0x080fe2000001006c */
[----:B------:R-:W-:Y:S01]  /*3f20*/  FMUL.FTZ R76, R115, R76 ;  /* 0x0000004c734c7220 */ /* 0x000fe20000410000 */
[----:B------:R-:W-:Y:S01]  /*3f30*/  FFMA.FTZ R89, R89, R68, 1 ;  /* 0x3f80000059597423 */ /* 0x000fe20000010044 */
[----:B------:R-:W-:Y:S01]  /*3f40*/  FMUL.FTZ R68, R55, R126 ;  /* 0x0000007e37447220 */ /* 0x000fe20000410000 */
[----:B------:R-:W-:-:S03]  /*3f50*/  FADD.FTZ R109, R109, R60 ;  /* 0x0000003c6d6d7221 */ /* 0x000fc60000010000 */
[----:B------:R-:W-:Y:S01]  /*3f60*/  FMUL.FTZ R68, R68, R89 ;  /* 0x0000005944447220 */ /* 0x000fe20000410000 */
[----:B------:R-:W-:Y:S01]  /*3f70*/  FADD.FTZ R89, -R110, R56 ;  /* 0x000000386e597221 */ /* 0x000fe20000010100 */
[----:B------:R-:W-:-:S03]  /*3f80*/  FADD.FTZ R109, R109, R70 ;  /* 0x000000466d6d7221 */ /* 0x000fc60000010000 */
[----:B------:R-:W-:Y:S01]  /*3f90*/  FMUL.FTZ R89, R89, R112 ;  /* 0x0000007059597220 */ /* 0x000fe20000410000 */
[----:B------:R-:W-:-:S03]  /*3fa0*/  FADD.FTZ R109, R109, R68 ;  /* 0x000000446d6d7221 */ /* 0x000fc60000010000 */
[----:B------:R-:W-:-:S04]  /*3fb0*/  FFMA.FTZ R90, R116, R89, R113 ;  /* 0x00000059745a7223 */ /* 0x000fc80000010071 */
[----:B------:R-:W-:-:S06]  /*3fc0*/  FMUL.FTZ R123, R90, -1.4426950216293334961 ;  /* 0xbfb8aa3b5a7b7820 */ /* 0x000fcc0000410000 */
        /* <DEDUP_REMOVED lines=12> */
[----:B0-----:R-:W-:-:S04]  /*4090*/  FADD.FTZ R125, R123, 1 ;  /* 0x3f8000007b7d7421 */ /* 0x001fc80000010000 */
[----:B------:R-:W0:Y:S02]  /*40a0*/  MUFU.RCP R126, R125 ;  /* 0x0000007d007e7308 */ /* 0x000e240000001000 */
[----:B0-----:R-:W-:Y:S01]  /*40b0*/  FADD.FTZ R91, -R126, 1 ;  /* 0x3f8000007e5b7421 */ /* 0x001fe20000010100 */
[----:B------:R-:W-:Y:S01]  /*40c0*/  FMUL.FTZ R66, R59, R126 ;  /* 0x0000007e3b427220 */ /* 0x000fe20000410000 */
[----:B------:R-:W-:Y:S02]  /*40d0*/  FMUL.FTZ R126, R116, R77 ;  /* 0x0000004d747e7220 */ /* 0x000fe40000410000 */
[----:B------:R-:W-:Y:S01]  /*40e0*/  FFMA.FTZ R91, R122, R91, 1 ;  /* 0x3f8000007a5b7423 */ /* 0x000fe2000001005b */
[----:B------:R-:W-:-:S03]  /*40f0*/  FMUL.FTZ R122, R116, R93 ;  /* 0x0000005d747a7220 */ /* 0x000fc60000410000 */
[----:B------:R-:W-:Y:S01]  /*4100*/  FMUL.FTZ R66, R66, R91 ;  /* 0x0000005b42427220 */ /* 0x000fe20000410000 */
[----:B------:R-:W-:Y:S01]  /*4110*/  FADD.FTZ R91, -R110, R96 ;  /* 0x000000606e5b7221 */ /* 0x000fe20000010100 */
[----:B------:R-:W-:Y:S01]  /*4120*/  FFMA.FTZ R117, R62, R122, R117 ;  /* 0x0000007a3e757223 */ /* 0x000fe20000010075 */
[----:B------:R-:W-:Y:S01]  /*4130*/  FADD.FTZ R95, R95, R122 ;  /* 0x0000007a5f5f7221 */ /* 0x000fe20000010000 */
[----:B------:R-:W-:Y:S01]  /*4140*/  FMUL.FTZ R122, R115, R86 ;  /* 0x00000056737a7220 */ /* 0x000fe20000410000 */
[----:B------:R-:W-:-:S03]  /*4150*/  FMUL.FTZ R91, R91, R112 ;  /* 0x000000705b5b7220 */ /* 0x000fc60000410000 */
[----:B------:R-:W-:Y:S01]  /*4160*/  FFMA.FTZ R117, R63, R122, R117 ;  /* 0x0000007a3f757223 */ /* 0x000fe20000010075 */
[----:B------:R-:W-:Y:S01]  /*4170*/  FFMA.FTZ R92, R116, R91, R113 ;  /* 0x0000005b745c7223 */ /* 0x000fe20000010071 */
[----:B------:R-:W-:Y:S01]  /*4180*/  FADD.FTZ R95, R122, R95 ;  /* 0x0000005f7a5f7221 */ /* 0x000fe20000010000 */
[----:B------:R-:W-:Y:S02]  /*4190*/  FMUL.FTZ R122, R116, R87 ;  /* 0x00000057747a7220 */ /* 0x000fe40000410000 */
[----:B------:R-:W-:Y:S02]  /*41a0*/  FMUL.FTZ R123, R92, -1.4426950216293334961 ;  /* 0xbfb8aa3b5c7b7820 */ /* 0x000fe40000410000 */
[----:B------:R-:W-:Y:S01]  /*41b0*/  FFMA.FTZ R117, R64, R122, R117 ;  /* 0x0000007a40757223 */ /* 0x000fe20000010075 */
[----:B------:R-:W-:Y:S01]  /*41c0*/  FADD.FTZ R95, R95, R122 ;  /* 0x0000007a5f5f7221 */ /* 0x000fe20000010000 */
[----:B------:R-:W-:Y:S02]  /*41d0*/  FMUL.FTZ R122, R115, R84 ;  /* 0x00000054737a7220 */ /* 0x000fe40000410000 */
[----:B------:R-:W0:Y:S02]  /*41e0*/  MUFU.EX2 R123, R123 ;  /* 0x0000007b007b7308 */ /* 0x000e240000000800 */
[----:B------:R-:W-:Y:S01]  /*41f0*/  FFMA.FTZ R117, R65, R122, R117 ;  /* 0x0000007a41757223 */ /* 0x000fe20000010075 */
[----:B------:R-:W-:Y:S01]  /*4200*/  FADD.FTZ R65, -R110, R104 ;  /* 0x000000686e417221 */ /* 0x000fe20000010100 */
[----:B------:R-:W-:Y:S01]  /*4210*/  FADD.FTZ R95, R122, R95 ;  /* 0x0000005f7a5f7221 */ /* 0x000fe20000010000 */
[----:B------:R-:W-:-:S02]  /*4220*/  FADD.FTZ R122, R94, R85 ;  /* 0x000000555e7a7221 */ /* 0x000fc40000010000 */
[----:B------:R-:W-:Y:S02]  /*4230*/  FMUL.FTZ R65, R65, R112 ;  /* 0x0000007041417220 */ /* 0x000fe40000410000 */
[----:B------:R-:W-:-:S04]  /*4240*/  FADD.FTZ R122, R122, R77 ;  /* 0x0000004d7a7a7221 */ /* 0x000fc80000010000 */
[----:B------:R-:W-:Y:S01]  /*4250*/  FADD.FTZ R122, R122, R61 ;  /* 0x0000003d7a7a7221 */ /* 0x000fe20000010000 */
[----:B0-----:R-:W-:-:S03]  /*4260*/  FADD.FTZ R124, R123, 1 ;  /* 0x3f8000007b7c7421 */ /* 0x001fc60000010000 */
[----:B------:R-:W-:Y:S01]  /*4270*/  FADD.FTZ R122, R122, R71 ;  /* 0x000000477a7a7221 */ /* 0x000fe20000010000 */
[----:B------:R-:W0:Y:S03]  /*4280*/  MUFU.RCP R125, R124 ;  /* 0x0000007c007d7308 */ /* 0x000e260000001000 */
[----:B------:R-:W-:Y:S01]  /*4290*/  FADD.FTZ R122, R122, R69 ;  /* 0x000000457a7a7221 */ /* 0x000fe20000010000 */
[----:B0-----:R-:W-:Y:S01]  /*42a0*/  FADD.FTZ R93, -R125, 1 ;  /* 0x3f8000007d5d7421 */ /* 0x001fe20000010100 */
        /* <DEDUP_REMOVED lines=13> */
[----:B------:R-:W-:-:S03]  /*4380*/  FADD.FTZ R93, -R110, R100 ;  /* 0x000000646e5d7221 */ /* 0x000fc60000010100 */
        /* <DEDUP_REMOVED lines=23> */
[----:B------:R-:W-:Y:S01]  /*4500*/  FFMA.FTZ R93, R116, R65, R113 ;  /* 0x00000041745d7223 */ /* 0x000fe20000010071 */
[----:B------:R-:W-:Y:S01]  /*4510*/  FFMA.FTZ R117, R82, R124, R117 ;  /* 0x0000007c52757223 */ /* 0x000fe20000010075 */
[----:B------:R-:W-:Y:S02]  /*4520*/  FADD.FTZ R95, R95, R124 ;  /* 0x0000007c5f5f7221 */ /* 0x000fe40000010000 */
        /* <DEDUP_REMOVED lines=9> */
[----:B------:R-:W-:Y:S01]  /*45c0*/  FADD.FTZ R93, -R110, R105 ;  /* 0x000000696e5d7221 */ /* 0x000fe20000010100 */
[----:B------:R-:W-:Y:S01]  /*45d0*/  FFMA.FTZ R117, R83, R82, R117 ;  /* 0x0000005253757223 */ /* 0x000fe20000010075 */
[----:B------:R-:W-:Y:S02]  /*45e0*/  FADD.FTZ R95, R82, R95 ;  /* 0x0000005f525f7221 */ /* 0x000fe40000010000 */
[----:B------:R-:W-:Y:S01]  /*45f0*/  FMUL.FTZ R93, R93, R112 ;  /* 0x000000705d5d7220 */ /* 0x000fe20000410000 */
[----:B------:R-:W-:Y:S01]  /*4600*/  FFMA.FTZ R117, R78, R126, R117 ;  /* 0x0000007e4e757223 */ /* 0x000fe20000010075 */
[----:B------:R-:W-:Y:S02]  /*4610*/  FADD.FTZ R95, R95, R126 ;  /* 0x0000007e5f5f7221 */ /* 0x000fe40000010000 */
[----:B------:R-:W-:Y:S02]  /*4620*/  FFMA.FTZ R85, R115, R93, R114 ;  /* 0x0000005d73557223 */ /* 0x000fe40000010072 */
[----:B------:R-:W-:-:S02]  /*4630*/  FADD.FTZ R95, R76, R95 ;  /* 0x0000005f4c5f7221 */ /* 0x000fc40000010000 */
[----:B------:R-:W-:-:S06]  /*4640*/  FMUL.FTZ R123, R85, -1.4426950216293334961 ;  /* 0xbfb8aa3b557b7820 */ /* 0x000fcc0000410000 */
[----:B------:R-:W0:Y:S02]  /*4650*/  MUFU.EX2 R123, R123 ;  /* 0x0000007b007b7308 */ /* 0x000e240000000800 */
[----:B0-----:R-:W-:-:S04]  /*4660*/  FADD.FTZ R125, R123, 1 ;  /* 0x3f8000007b7d7421 */ /* 0x001fc80000010000 */
[----:B------:R-:W0:Y:S02]  /*4670*/  MUFU.RCP R124, R125 ;  /* 0x0000007d007c7308 */ /* 0x000e240000001000 */
[----:B0-----:R-:W-:-:S04]  /*4680*/  FADD.FTZ R80, -R124, 1 ;  /* 0x3f8000007c507421 */ /* 0x001fc80000010100 */
[----:B------:R-:W-:Y:S01]  /*4690*/  FFMA.FTZ R85, R85, R80, 1 ;  /* 0x3f80000055557423 */ /* 0x000fe20000010050 */
[----:B------:R-:W-:Y:S01]  /*46a0*/  FMUL.FTZ R80, R107, R124 ;  /* 0x0000007c6b507220 */ /* 0x000fe20000410000 */
[----:B------:R-:W-:Y:S01]  /*46b0*/  FFMA.FTZ R124, R78, R77, R111 ;  /* 0x0000004d4e7c7223 */ /* 0x000fe2000001006f */
[----:B------:R-:W-:Y:S01]  /*46c0*/  FFMA.FTZ R78, R79, R76, R117 ;  /* 0x0000004c4f4e7223 */ /* 0x000fe20000010075 */
[----:B------:R-:W-:Y:S01]  /*46d0*/  FMUL.FTZ R76, R115, R60 ;  /* 0x0000003c734c7220 */ /* 0x000fe20000410000 */
[----:B------:R-:W-:Y:S01]  /*46e0*/  FMUL.FTZ R80, R80, R85 ;  /* 0x0000005550507220 */ /* 0x000fe20000410000 */
[-C--:B------:R-:W-:Y:S01]  /*46f0*/  FFMA.FTZ R77, R81, R61.reuse, R124 ;  /* 0x0000003d514d7223 */ /* 0x080fe2000001007c */
[----:B------:R-:W-:-:S04]  /*4700*/  FMUL.FTZ R61, R116, R61 ;  /* 0x0000003d743d7220 */ /* 0x000fc80000410000 */
        /* <DEDUP_REMOVED lines=18> */
[----:B------:R-:W-:Y:S01]  /*4830*/  FMUL.FTZ R71, R115, R66 ;  /* 0x0000004273477220 */ /* 0x000fe20000410000 */
[----:B------:R-:W-:Y:S01]  /*4840*/  FFMA.FTZ R61, R74, R70, R61 ;  /* 0x000000464a3d7223 */ /* 0x000fe2000001003d */
        /* <DEDUP_REMOVED lines=11> */
[C---:B------:R-:W-:Y:S01]  /*4900*/  FFMA.FTZ R60, R91.reuse, R62, R60 ;  /* 0x0000003e5b3c7223 */ /* 0x040fe2000001003c */
        /* <DEDUP_REMOVED lines=28> */
[----:B------:R-:W-:-:S07]  /*4ad0*/  FADD.FTZ R95, R63, R80 ;  /* 0x000000503f5f7221 */ /* 0x000fce0000010000 */
.L_x_1546:
        /* <DEDUP_REMOVED lines=44> */
.L_x_1548:
[----:B------:R-:W-:Y:S05]  /*4da0*/  BSYNC.RECONVERGENT B0 ;  /* 0x0000000000007941 */ /* 0x000fea0003800200 */
.L_x_1547:
        /* <DEDUP_REMOVED lines=32> */
.L_x_1550:
[----:B------:R-:W-:Y:S05]  /*4fb0*/  BSYNC.RECONVERGENT B0 ;  /* 0x0000000000007941 */ /* 0x000fea0003800200 */
.L_x_1549:
        /* <DEDUP_REMOVED lines=78> */
.L_x_1552:
[----:B------:R-:W-:Y:S05]  /*54a0*/  BSYNC.RECONVERGENT B0 ;  /* 0x0000000000007941 */ /* 0x000fea0003800200 */
.L_x_1551:
        /* <DEDUP_REMOVED lines=29> */
.L_x_1554:
[----:B------:R-:W-:Y:S05]  /*5680*/  BSYNC.RECONVERGENT B0 ;  /* 0x0000000000007941 */ /* 0x000fea0003800200 */
.L_x_1553:
        /* <DEDUP_REMOVED lines=29> */
.L_x_1557:
        /* <DEDUP_REMOVED lines=10> */
.L_x_1556:
        /* <DEDUP_REMOVED lines=27> */
.L_x_1559:
        /* <DEDUP_REMOVED lines=136> */
.L_x_1558:
        /* <DEDUP_REMOVED lines=77> */
.L_x_1560:
        /* <DEDUP_REMOVED lines=40> */
.L_x_1561:
        /* <DEDUP_REMOVED lines=21> */
.L_x_1562:
[----:B------:R-:W-:Y:S05]  /*6bd0*/  BSYNC.RECONVERGENT B0 ;  /* 0x0000000000007941 */ /* 0x000fea0003800200 */
.L_x_1555:
        /* <DEDUP_REMOVED lines=46> */
.L_x_1563:
        /* <DEDUP_REMOVED lines=21> */
.L_x_1565:
[----:B------:R-:W-:Y:S05]  /*7010*/  BSYNC.RECONVERGENT B0 ;  /* 0x0000000000007941 */ /* 0x000fea0003800200 */
.L_x_1564:
        /* <DEDUP_REMOVED lines=21> */
.L_x_1566:
        /* <DEDUP_REMOVED lines=20> */
.L_x_1568:
[----:B------:R-:W-:Y:S05]  /*72b0*/  BSYNC.RECONVERGENT B0 ;  /* 0x0000000000007941 */ /* 0x000fea0003800200 */
.L_x_1567:
        /* <DEDUP_REMOVED lines=77> */
.L_x_1569:
        /* <DEDUP_REMOVED lines=17> */
.L_x_1571:
[----:B------:R-:W-:Y:S05]  /*78a0*/  BSYNC.RECONVERGENT B0 ;  /* 0x0000000000007941 */ /* 0x000fea0003800200 */
.L_x_1570:
        /* <DEDUP_REMOVED lines=21> */
.L_x_1572:
        /* <DEDUP_REMOVED lines=23> */
.L_x_1574:
[----:B------:R-:W-:Y:S05]  /*7b70*/  BSYNC.RECONVERGENT B0 ;  /* 0x0000000000007941 */ /* 0x000fea0003800200 */
.L_x_1573:
        /* <DEDUP_REMOVED lines=19> */
.L_x_1575:
        /* <DEDUP_REMOVED lines=17> */
.L_x_1577:
[----:B------:R-:W-:Y:S05]  /*7dc0*/  BSYNC.RECONVERGENT B0 ;  /* 0x0000000000007941 */ /* 0x000fea0003800200 */
.L_x_1576:
[-C--:B------:R-:W-:Y:S01]  /*7dd0*/  FMUL.FTZ R40, R63, R112.reuse ;  /* 0x000000703f287220 */ /* 0x080fe20000410000 */
[----:B------:R-:W-:Y:S01]  /*7de0*/  FMUL.FTZ R44, R65, R112 ;  /* 0x00000070412c7220 */ /* 0x000fe20000410000 */
        /* <DEDUP_REMOVED lines=19> */
.L_x_1578:
[C-C-:B01----:R-:W-:Y:S01]  /*7f20*/  FFMA.FTZ R19, R0.reuse, R40, R11.reuse ;  /* 0x0000002800137223 */ /* 0x143fe2000001000b */
        /* <DEDUP_REMOVED lines=22> */
.L_x_1580:
[----:B------:R-:W-:Y:S05]  /*8090*/  BSYNC.RECONVERGENT B0 ;  /* 0x0000000000007941 */ /* 0x000fea0003800200 */
.L_x_1579:
        /* <DEDUP_REMOVED lines=19> */
.L_x_1581:
        /* <DEDUP_REMOVED lines=17> */
.L_x_1583:
[----:B------:R-:W-:Y:S05]  /*82e0*/  BSYNC.RECONVERGENT B0 ;  /* 0x0000000000007941 */ /* 0x000fea0003800200 */
.L_x_1582:
        /* <DEDUP_REMOVED lines=21> */
.L_x_1584:
        /* <DEDUP_REMOVED lines=23> */
.L_x_1586:
[----:B------:R-:W-:Y:S05]  /*85b0*/  BSYNC.RECONVERGENT B0 ;  /* 0x0000000000007941 */ /* 0x000fea0003800200 */
.L_x_1585:
        /* <DEDUP_REMOVED lines=19> */
.L_x_1587:
        /* <DEDUP_REMOVED lines=17> */
.L_x_1589:
[----:B------:R-:W-:Y:S05]  /*8800*/  BSYNC.RECONVERGENT B0 ;  /* 0x0000000000007941 */ /* 0x000fea0003800200 */
.L_x_1588:
        /* <DEDUP_REMOVED lines=73> */
.L_x_1590:
        /* <DEDUP_REMOVED lines=10> */
[----:B------:R-:W-:Y:S01]  /*8d40*/  IMAD R43, R43, UR5, R36 ;  /* 0x000000052b2b7c24 */ /* 0x000fe2000f8e0224 */
[----:B-1----:R-:W-:Y:S01]  /*8d50*/  LEA R32, P2, R34, UR6, 0x2 ;  /* 0x0000000622207c11 */ /* 0x002fe2000f8410ff */
[-C--:B------:R-:W-:Y:S01]  /*8d60*/  FMUL.FTZ R36, R37, R112.reuse ;  /* 0x0000007025247220 */ /* 0x080fe20000410000 */
[----:B------:R-:W-:Y:S02]  /*8d70*/  FMUL.FTZ R37, R47, R112 ;  /* 0x000000702f257220 */ /* 0x000fe40000410000 */
[----:B------:R-:W-:-:S04]  /*8d80*/  IADD3 R43, PT, PT, R35, R43, RZ ;  /* 0x0000002b232b7210 */ /* 0x000fc80007ffe0ff */
[----:B------:R-:W-:-:S05]  /*8d90*/  LEA.HI.X R33, R34, UR7, R43, 0x2, P2 ;  /* 0x0000000722217c11 */ /* 0x000fca00090f142b */
[----:B------:R0:W-:Y:S02]  /*8da0*/  STG.E.64 desc[UR8][R32.64], R36 ;  /* 0x0000002420007986 */ /* 0x0001e4000c101b08 */
.L_x_1592:
[----:B------:R-:W-:Y:S05]  /*8db0*/  BSYNC.RECONVERGENT B0 ;  /* 0x0000000000007941 */ /* 0x000fea0003800200 */
.L_x_1591:
        /* <DEDUP_REMOVED lines=19> */
.L_x_1593:
        /* <DEDUP_REMOVED lines=17> */
.L_x_1595:
[----:B------:R-:W-:Y:S05]  /*9000*/  BSYNC.RECONVERGENT B0 ;  /* 0x0000000000007941 */ /* 0x000fea0003800200 */
.L_x_1594:
        /* <DEDUP_REMOVED lines=19> */
.L_x_1596:
        /* <DEDUP_REMOVED lines=17> */
.L_x_1598:
[----:B------:R-:W-:Y:S05]  /*9250*/  BSYNC.RECONVERGENT B0 ;  /* 0x0000000000007941 */ /* 0x000fea0003800200 */
.L_x_1597:
        /* <DEDUP_REMOVED lines=19> */
.L_x_1599:
        /* <DEDUP_REMOVED lines=11> */
[----:B------:R-:W-:Y:S01]  /*9440*/  IMAD R23, R23, UR5, R30 ;  /* 0x0000000517177c24 */ /* 0x000fe2000f8e021e */
[----:B--2---:R-:W-:Y:S01]  /*9450*/  LEA R26, P0, R28, UR6, 0x2 ;  /* 0x000000061c1a7c11 */ /* 0x004fe2000f8010ff */
[----:B------:R-:W-:-:S03]  /*9460*/  FMUL.FTZ R30, R11, R112 ;  /* 0x000000700b1e7220 */ /* 0x000fc60000410000 */
[----:B------:R-:W-:-:S04]  /*9470*/  IADD3 R23, PT, PT, R29, R23, RZ ;  /* 0x000000171d177210 */ /* 0x000fc80007ffe0ff */
[----:B------:R-:W-:-:S05]  /*9480*/  LEA.HI.X R27, R28, UR7, R23, 0x2, P0 ;  /* 0x000000071c1b7c11 */ /* 0x000fca00080f1417 */
[----:B------:R1:W-:Y:S02]  /*9490*/  STG.E.64 desc[UR8][R26.64], R30 ;  /* 0x0000001e1a007986 */ /* 0x0003e4000c101b08 */
.L_x_1601:
[----:B------:R-:W-:Y:S05]  /*94a0*/  BSYNC.RECONVERGENT B0 ;  /* 0x0000000000007941 */ /* 0x000fea0003800200 */
.L_x_1600:
[----:B------:R-:W-:Y:S05]  /*94b0*/  BRA.U !UP0, `(.L_x_1602) ;  /* 0x0000000108487547 */ /* 0x000fea000b800000 */
        /* <DEDUP_REMOVED lines=18> */
.L_x_1602:
[----:B------:R-:W-:Y:S01]  /*95e0*/  BSSY.RECONVERGENT B0, `(.L_x_1603) ;  /* 0x0000011000007945 */ /* 0x000fe20003800200 */
[----:B------:R-:W-:Y:S01]  /*95f0*/  FFMA.FTZ R11, R116, R98, -R21 ;  /* 0x00000062740b7223 */ /* 0x000fe20000010815 */
[----:B------:R-:W-:Y:S02]  /*9600*/  FFMA.FTZ R25, R115, R99, -R20 ;  /* 0x0000006373197223 */ /* 0x000fe40000010814 */
[----:B------:R-:W-:Y:S05]  /*9610*/  @P4 BRA `(.L_x_1604) ;  /* 0x0000000000344947 */ /* 0x000fea0003800000 */
[----:B------:R-:W2:Y:S01]  /*9620*/  LDCU.64 UR4, c[0x0][0x3f8] ;  /* 0x00007f00ff0477ac */ /* 0x000ea20008000a00 */
[----:B------:R-:W-:Y:S01]  /*9630*/  MOV R20, R118 ;  /* 0x0000007600147202 */ /* 0x000fe20000000f00 */
[----:B------:R-:W-:Y:S01]  /*9640*/  FMUL.FTZ R25, R25, R112 ;  /* 0x0000007019197220 */ /* 0x000fe20000410000 */
[----:B------:R-:W-:Y:S01]  /*9650*/  MOV R21, R121 ;  /* 0x0000007900157202 */ /* 0x000fe20000000f00 */
[----:B------:R-:W3:Y:S01]  /*9660*/  LDCU.64 UR6, c[0x0][0x380] ;  /* 0x00007000ff0677ac */ /* 0x000ee20008000a00 */
[----:B--2---:R-:W-:Y:S02]  /*9670*/  IMAD R24, R19, UR4, RZ ;  /* 0x0000000413187c24 */ /* 0x004fe4000f8e02ff */
[----:B------:R-:W-:-:S04]  /*9680*/  IMAD.WIDE.U32 R22, R17, UR4, R20 ;  /* 0x0000000411167c25 */ /* 0x000fc8000f8e0014 */
[----:B------:R-:W-:Y:S01]  /*9690*/  IMAD R17, R17, UR5, R24 ;  /* 0x0000000511117c24 */ /* 0x000fe2000f8e0218 */
[----:B---3--:R-:W-:Y:S01]  /*96a0*/  LEA R20, P0, R22, UR6, 0x2 ;  /* 0x0000000616147c11 */ /* 0x008fe2000f8010ff */
[----:B------:R-:W-:-:S03]  /*96b0*/  FMUL.FTZ R24, R11, R112 ;  /* 0x000000700b187220 */ /* 0x000fc60000410000 */
[----:B------:R-:W-:-:S04]  /*96c0*/  IADD3 R17, PT, PT, R23, R17, RZ ;  /* 0x0000001117117210 */ /* 0x000fc80007ffe0ff */
[----:B------:R-:W-:-:S05]  /*96d0*/  LEA.HI.X R21, R22, UR7, R17, 0x2, P0 ;  /* 0x0000000716157c11 */ /* 0x000fca00080f1411 */
[----:B------:R2:W-:Y:S02]  /*96e0*/  STG.E.64 desc[UR8][R20.64], R24 ;  /* 0x0000001814007986 */ /* 0x0005e4000c101b08 */
.L_x_1604:
[----:B------:R-:W-:Y:S05]  /*96f0*/  BSYNC.RECONVERGENT B0 ;  /* 0x0000000000007941 */ /* 0x000fea0003800200 */
.L_x_1603:
[----:B------:R-:W-:Y:S05]  /*9700*/  BRA.U !UP0, `(.L_x_1605) ;  /* 0x0000000108487547 */ /* 0x000fea000b800000 */
[----:B------:R-:W-:Y:S01]  /*9710*/  FFMA.FTZ R14, R116, R14, R113 ;  /* 0x0000000e740e7223 */ /* 0x000fe20000010071 */
[----:B------:R-:W-:-:S03]  /*9720*/  FFMA.FTZ R16, R115, R16, R114 ;  /* 0x0000001073107223 */ /* 0x000fc60000010072 */
[----:B------:R-:W-:Y:S01]  /*9730*/  FMUL.FTZ R11, R14, -1.4426950216293334961 ;  /* 0xbfb8aa3b0e0b7820 */ /* 0x000fe20000410000 */
[----:B------:R-:W-:-:S05]  /*9740*/  FMUL.FTZ R19, R16, -1.4426950216293334961 ;  /* 0xbfb8aa3b10137820 */ /* 0x000fca0000410000 */
[----:B------:R-:W3:Y:S04]  /*9750*/  MUFU.EX2 R11, R11 ;  /* 0x0000000b000b7308 */ /* 0x000ee80000000800 */
[----:B------:R-:W2:Y:S01]  /*9760*/  MUFU.EX2 R19, R19 ;  /* 0x0000001300137308 */ /* 0x000ea20000000800 */
[----:B---3--:R-:W-:Y:S01]  /*9770*/  FADD.FTZ R17, R11, 1 ;  /* 0x3f8000000b117421 */ /* 0x008fe20000010000 */
[----:B--2---:R-:W-:-:S05]  /*9780*/  FADD.FTZ R20, R19, 1 ;  /* 0x3f80000013147421 */ /* 0x004fca0000010000 */
        /* <DEDUP_REMOVED lines=10> */
.L_x_1605:
[----:B------:R-:W-:Y:S01]  /*9830*/  BSSY.RECONVERGENT B0, `(.L_x_1606) ;  /* 0x0000012000007945 */ /* 0x000fe20003800200 */
[----:B------:R-:W-:Y:S01]  /*9840*/  FFMA.FTZ R11, R116, R102, -R15 ;  /* 0x00000066740b7223 */ /* 0x000fe2000001080f */
[----:B--2---:R-:W-:Y:S01]  /*9850*/  SHF.R.S32.HI R20, RZ, 0x1f, R60 ;  /* 0x0000001fff147819 */ /* 0x004fe2000001143c */
[----:B------:R-:W-:Y:S01]  /*9860*/  FFMA.FTZ R17, R115, R103, -R18 ;  /* 0x0000006773117223 */ /* 0x000fe20000010812 */
[----:B------:R-:W-:Y:S06]  /*9870*/  @P5 BRA `(.L_x_1607) ;  /* 0x0000000000345947 */ /* 0x000fec0003800000 */
[----:B------:R-:W2:Y:S01]  /*9880*/  LDCU.64 UR4, c[0x0][0x3f8] ;  /* 0x00007f00ff0477ac */ /* 0x000ea20008000a00 */
[----:B------:R-:W-:Y:S01]  /*9890*/  MOV R14, R118 ;  /* 0x00000076000e7202 */ /* 0x000fe20000000f00 */
[-C--:B------:R-:W-:Y:S01]  /*98a0*/  FMUL.FTZ R16, R11, R112.reuse ;  /* 0x000000700b107220 */ /* 0x080fe20000410000 */
[----:B------:R-:W-:Y:S01]  /*98b0*/  MOV R15, R121 ;  /* 0x00000079000f7202 */ /* 0x000fe20000000f00 */
[----:B------:R-:W3:Y:S01]  /*98c0*/  LDCU.64 UR6, c[0x0][0x380] ;  /* 0x00007000ff0677ac */ /* 0x000ee20008000a00 */
[----:B------:R-:W-:Y:S01]  /*98d0*/  FMUL.FTZ R17, R17, R112 ;  /* 0x0000007011117220 */ /* 0x000fe20000410000 */
[----:B--2---:R-:W-:Y:S02]  /*98e0*/  IMAD R13, R13, UR4, RZ ;  /* 0x000000040d0d7c24 */ /* 0x004fe4000f8e02ff */
[----:B------:R-:W-:-:S04]  /*98f0*/  IMAD.WIDE.U32 R14, R12, UR4, R14 ;  /* 0x000000040c0e7c25 */ /* 0x000fc8000f8e000e */
[----:B------:R-:W-:Y:S01]  /*9900*/  IMAD R13, R12, UR5, R13 ;  /* 0x000000050c0d7c24 */ /* 0x000fe2000f8e020d */
[----:B---3--:R-:W-:-:S04]  /*9910*/  LEA R12, P0, R14, UR6, 0x2 ;  /* 0x000000060e0c7c11 */ /* 0x008fc8000f8010ff */
[----:B------:R-:W-:-:S04]  /*9920*/  IADD3 R13, PT, PT, R15, R13, RZ ;  /* 0x0000000d0f0d7210 */ /* 0x000fc80007ffe0ff */
[----:B------:R-:W-:-:S05]  /*9930*/  LEA.HI.X R13, R14, UR7, R13, 0x2, P0 ;  /* 0x000000070e0d7c11 */ /* 0x000fca00080f140d */
[----:B------:R2:W-:Y:S02]  /*9940*/  STG.E.64 desc[UR8][R12.64], R16 ;  /* 0x000000100c007986 */ /* 0x0005e4000c101b08 */
.L_x_1607:
[----:B------:R-:W-:Y:S05]  /*9950*/  BSYNC.RECONVERGENT B0 ;  /* 0x0000000000007941 */ /* 0x000fea0003800200 */
.L_x_1606:
[----:B------:R-:W-:Y:S05]  /*9960*/  BRA.U !UP0, `(.L_x_1608) ;  /* 0x0000000108487547 */ /* 0x000fea000b800000 */
[----:B------:R-:W-:Y:S01]  /*9970*/  FFMA.FTZ R2, R116, R2, R113 ;  /* 0x0000000274027223 */ /* 0x000fe20000010071 */
[----:B------:R-:W-:-:S03]  /*9980*/  FFMA.FTZ R10, R115, R10, R114 ;  /* 0x0000000a730a7223 */ /* 0x000fc60000010072 */
[----:B------:R-:W-:Y:S01]  /*9990*/  FMUL.FTZ R11, R2, -1.4426950216293334961 ;  /* 0xbfb8aa3b020b7820 */ /* 0x000fe20000410000 */
[----:B------:R-:W-:-:S05]  /*99a0*/  FMUL.FTZ R14, R10, -1.4426950216293334961 ;  /* 0xbfb8aa3b0a0e7820 */ /* 0x000fca0000410000 */
[----:B------:R-:W2:Y:S04]  /*99b0*/  MUFU.EX2 R11, R11 ;  /* 0x0000000b000b7308 */ /* 0x000ea80000000800 */
[----:B------:R-:W3:Y:S01]  /*99c0*/  MUFU.EX2 R14, R14 ;  /* 0x0000000e000e7308 */ /* 0x000ee20000000800 */
[----:B--2---:R-:W-:Y:S01]  /*99d0*/  FADD.FTZ R12, R11, 1 ;  /* 0x3f8000000b0c7421 */ /* 0x004fe20000010000 */
[----:B---3--:R-:W-:-:S03]  /*99e0*/  FADD.FTZ R15, R14, 1 ;  /* 0x3f8000000e0f7421 */ /* 0x008fc60000010000 */
        /* <DEDUP_REMOVED lines=10> */
.L_x_1608:
        /* <DEDUP_REMOVED lines=17> */
.L_x_1610:
[----:B------:R-:W-:Y:S05]  /*9ba0*/  BSYNC.RECONVERGENT B0 ;  /* 0x0000000000007941 */ /* 0x000fea0003800200 */
.L_x_1609:
        /* <DEDUP_REMOVED lines=8> */
.L_x_1544:
        /* <DEDUP_REMOVED lines=15> */
.L_x_1613:
[----:B------:R-:W-:Y:S05]  /*9d20*/  BSYNC.RECONVERGENT B0 ;  /* 0x0000000000007941 */ /* 0x000fea0003800200 */
.L_x_1612:
        /* <DEDUP_REMOVED lines=11> */
.L_x_1615:
[----:B------:R-:W3:Y:S04]  /*9de0*/  LDG.E.STRONG.GPU R5, desc[UR8][R2.64] ;  /* 0x0000000802057981 */ /* 0x000ee8000c1ef900 */
[----:B---3--:R-:W-:Y:S01]  /*9df0*/  CCTL.IVALL ;  /* 0x00000000ff00798f */ /* 0x008fe20002000000 */
[----:B------:R-:W-:Y:S05]  /*9e00*/  YIELD ;  /* 0x0000000000007946 */ /* 0x000fea0003800000 */
[----:B------:R-:W-:-:S13]  /*9e10*/  ISETP.NE.AND P0, PT, R5, R0, PT ;  /* 0x000000000500720c */ /* 0x000fda0003f05270 */
[----:B------:R-:W-:Y:S05]  /*9e20*/  @P0 BRA `(.L_x_1615) ;  /* 0xfffffffc00ec0947 */ /* 0x000fea000383ffff */
.L_x_1614:
        /* <DEDUP_REMOVED lines=51> */
[----:B------:R-:W3:Y:S01]  /*a160*/  LDCU.64 UR10, c[0x0][0x390] ;  /* 0x00007200ff0a77ac */ /* 0x000ee20008000a00 */
[----:B------:R-:W-:Y:S02]  /*a170*/  LOP3.LUT R5, R5, 0x3, RZ, 0xc0, !PT ;  /* 0x0000000305057812 */ /* 0x000fe400078ec0ff */
[----:B------:R-:W-:Y:S01]  /*a180*/  MOV R3, R24 ;  /* 0x0000001800037202 */ /* 0x000fe20000000f00 */
[----:B------:R-:W4:Y:S01]  /*a190*/  LDCU.64 UR12, c[0x0][0x388] ;  /* 0x00007100ff0c77ac */ /* 0x000f220008000a00 */
[C---:B--2---:R-:W-:Y:S02]  /*a1a0*/  SHF.L.U32 R16, R111.reuse, 0x2, RZ ;  /* 0x000000026f107819 */ /* 0x044fe400000006ff */
[----:B------:R-:W-:Y:S01]  /*a1b0*/  SHF.L.U64.HI R17, R111, 0x2, R24 ;  /* 0x000000026f117819 */ /* 0x000fe20000010218 */
[----:B------:R-:W-:Y:S01]  /*a1c0*/  IMAD.WIDE.U32 R2, R5, 0x180, R2 ;  /* 0x0000018005027825 */ /* 0x000fe200078e0002 */
[----:B------:R-:W-:Y:S01]  /*a1d0*/  UMOV UR4, URZ ;  /* 0x000000ff00047c82 */ /* 0x000fe20008000000 */
[----:B------:R-:W-:-:S02]  /*a1e0*/  SHF.L.U32 R25, R31, 0x2, RZ ;  /* 0x000000021f197819 */ /* 0x000fc400000006ff */
[----:B------:R-:W-:Y:S02]  /*a1f0*/  SHF.L.U64.HI R27, R26, 0x2, R28 ;  /* 0x000000021a1b7819 */ /* 0x000fe4000001021c */
[C---:B-1----:R-:W-:Y:S02]  /*a200*/  IADD3 R21, P1, PT, R16.reuse, UR6, RZ ;  /* 0x0000000610157c10 */ /* 0x042fe4000ff3e0ff */
[----:B------:R-:W-:Y:S02]  /*a210*/  IADD3 R24, PT, PT, R3, UR4, RZ ;  /* 0x0000000403187c10 */ /* 0x000fe4000fffe0ff */
[----:B---3--:R-:W-:Y:S02]  /*a220*/  IADD3 R18, P2, PT, R16, UR10, RZ ;  /* 0x0000000a10127c10 */ /* 0x008fe4000ff5e0ff */
[----:B------:R-:W-:Y:S01]  /*a230*/  MOV R111, R2 ;  /* 0x00000002006f7202 */ /* 0x000fe20000000f00 */
[----:B------:R-:W-:Y:S01]  /*a240*/  IMAD.WIDE.U32 R2, R30, 0x4, RZ ;  /* 0x000000041e027825 */ /* 0x000fe200078e00ff */
[----:B------:R-:W-:-:S02]  /*a250*/  IADD3.X R20, PT, PT, R17, UR7, RZ, P1, !PT ;  /* 0x0000000711147c10 */ /* 0x000fc40008ffe4ff */
[C---:B------:R-:W-:Y:S02]  /*a260*/  IADD3.X R19, PT, PT, R17.reuse, UR11, RZ, P2, !PT ;  /* 0x0000000b11137c10 */ /* 0x040fe400097fe4ff */
[----:B----4-:R-:W-:Y:S02]  /*a270*/  IADD3 R16, P1, PT, R16, UR12, RZ ;  /* 0x0000000c10107c10 */ /* 0x010fe4000ff3e0ff */
[----:B------:R-:W-:Y:S02]  /*a280*/  IADD3 R12, P2, PT, RZ, -R5, RZ ;  /* 0x80000005ff0c7210 */ /* 0x000fe40007f5e0ff */
[----:B------:R-:W-:Y:S02]  /*a290*/  IADD3.X R17, PT, PT, R17, UR13, RZ, P1, !PT ;  /* 0x0000000d11117c10 */ /* 0x000fe40008ffe4ff */
[----:B------:R-:W-:Y:S02]  /*a2a0*/  SHF.L.U64.HI R23, R22, 0x2, R29 ;  /* 0x0000000216177819 */ /* 0x000fe4000001021d */
[----:B------:R-:W-:-:S02]  /*a2b0*/  IADD3 R25, PT, PT, R3, R25, RZ ;  /* 0x0000001903197210 */ /* 0x000fc40007ffe0ff */
[----:B------:R-:W-:-:S07]  /*a2c0*/  IADD3.X R14, PT, PT, RZ, -0x1, RZ, P2, !PT ;  /* 0xffffffffff0e7810 */ /* 0x000fce00017fe4ff */
.L_x_1618:
        /* <DEDUP_REMOVED lines=10> */
[----:B------:R-:W4:Y:S04]  /*a370*/  LDG.E R8, desc[UR8][R8.64] ;  /* 0x0000000808087981 */ /* 0x000f28000c1e1900 */
[----:B------:R-:W4:Y:S01]  /*a380*/  LDG.E R11, desc[UR8][R10.64] ;  /* 0x000000080a0b7981 */ /* 0x000f22000c1e1900 */
[----:B-1----:R-:W-:Y:S02]  /*a390*/  MOV R6, R18 ;  /* 0x0000001200067202 */ /* 0x002fe40000000f00 */
[----:B---3--:R-:W-:-:S02]  /*a3a0*/  MOV R4, R16 ;  /* 0x0000001000047202 */ /* 0x008fc40000000f00 */
        /* <DEDUP_REMOVED lines=12> */
[----:B----4-:R-:W-:Y:S01]  /*a470*/  F2FP.BF16.F32.PACK_AB R15, R11, R8 ;  /* 0x000000080b0f723e */ /* 0x010fe200000010ff */
[----:B------:R1:W-:Y:S04]  /*a480*/  STG.E desc[UR8][R4.64], R13 ;  /* 0x0000000d04007986 */ /* 0x0003e8000c101908 */
[----:B------:R1:W-:Y:S01]  /*a490*/  STG.E desc[UR8][R6.64], R15 ;  /* 0x0000000f06007986 */ /* 0x0003e2000c101908 */
[----:B------:R-:W-:Y:S01]  /*a4a0*/  IADD3.X R19, PT, PT, RZ, R19, RZ, P3, !PT ;  /* 0x00000013ff137210 */ /* 0x000fe20001ffe4ff */
[----:B------:R-:W-:Y:S06]  /*a4b0*/  @P1 BRA `(.L_x_1618) ;  /* 0xfffffffc00841947 */ /* 0x000fec000383ffff */
.L_x_1617:
[----:B------:R-:W-:Y:S05]  /*a4c0*/  BSYNC.RECONVERGENT B0 ;  /* 0x0000000000007941 */ /* 0x000fea0003800200 */
.L_x_1616:
[----:B------:R-:W-:Y:S05]  /*a4d0*/  @!P0 EXIT ;  /* 0x000000000000894d */ /* 0x000fea0003800000 */
[----:B------:R-:W-:Y:S01]  /*a4e0*/  SHF.L.U64.HI R27, R30, 0x2, R31 ;  /* 0x000000021e1b7819 */ /* 0x000fe2000001021f */
[----:B------:R-:W3:Y:S01]  /*a4f0*/  LDCU.64 UR4, c[0x0][0x3d8] ;  /* 0x00007b00ff0477ac */ /* 0x000ee20008000a00 */
[----:B0-----:R-:W-:Y:S02]  /*a500*/  SHF.L.U64.HI R33, R22, 0x2, R29 ;  /* 0x0000000216217819 */ /* 0x001fe4000001021d */
[----:B------:R-:W-:Y:S01]  /*a510*/  SHF.L.U32 R25, R30, 0x2, RZ ;  /* 0x000000021e197819 */ /* 0x000fe200000006ff */
[----:B------:R-:W0:Y:S01]  /*a520*/  LDCU.64 UR6, c[0x0][0x388] ;  /* 0x00007100ff0677ac */ /* 0x000e220008000a00 */
[----:B------:R-:W-:Y:S02]  /*a530*/  SHF.L.U32 R35, R22, 0x2, RZ ;  /* 0x0000000216237819 */ /* 0x000fe400000006ff */
[C---:B------:R-:W-:Y:S01]  /*a540*/  SHF.L.U64.HI R29, R26.reuse, 0x2, R28 ;  /* 0x000000021a1d7819 */ /* 0x040fe2000001021c */
[----:B------:R-:W4:Y:S01]  /*a550*/  LDCU.64 UR10, c[0x0][0x390] ;  /* 0x00007200ff0a77ac */ /* 0x000f220008000a00 */
[----:B------:R-:W-:-:S07]  /*a560*/  SHF.L.U32 R31, R26, 0x2, RZ ;  /* 0x000000021a1f7819 */ /* 0x000fce00000006ff */
.L_x_1619:
[C---:B------:R-:W-:Y:S02]  /*a570*/  SHF.L.U32 R20, R111.reuse, 0x2, RZ ;  /* 0x000000026f147819 */ /* 0x040fe400000006ff */
[----:B------:R-:W-:Y:S02]  /*a580*/  SHF.L.U64.HI R22, R111, 0x2, R24 ;  /* 0x000000026f167819 */ /* 0x000fe40000010218 */
[----:B---3--:R-:W-:-:S04]  /*a590*/  IADD3 R2, P0, PT, R20, UR4, RZ ;  /* 0x0000000414027c10 */ /* 0x008fc8000ff1e0ff */
[----:B-1----:R-:W-:Y:S02]  /*a5a0*/  IADD3.X R3, PT, PT, R22, UR5, RZ, P0, !PT ;  /* 0x0000000516037c10 */ /* 0x002fe400087fe4ff */
[C---:B-1----:R-:W-:Y:S02]  /*a5b0*/  IADD3 R4, P0, PT, R2.reuse, R31, RZ ;  /* 0x0000001f02047210 */ /* 0x042fe40007f1e0ff */
[C---:B------:R-:W-:Y:S01]  /*a5c0*/  IADD3 R8, P2, PT, R2.reuse, R35, RZ ;  /* 0x0000002302087210 */ /* 0x040fe20007f5e0ff */
[----:B------:R1:W3:Y:S01]  /*a5d0*/  LDG.E R0, desc[UR8][R2.64] ;  /* 0x0000000802007981 */ /* 0x0002e2000c1e1900 */
[C---:B------:R-:W-:Y:S02]  /*a5e0*/  IADD3.X R5, PT, PT, R3.reuse, R29, RZ, P0, !PT ;  /* 0x0000001d03057210 */ /* 0x040fe400007fe4ff */
[----:B------:R-:W-:Y:S02]  /*a5f0*/  IADD3 R6, P1, PT, R2, R25, RZ ;  /* 0x0000001902067210 */ /* 0x000fe40007f3e0ff */
[----:B------:R-:W-:-:S02]  /*a600*/  IADD3.X R9, PT, PT, R3, R33, RZ, P2, !PT ;  /* 0x0000002103097210 */ /* 0x000fc400017fe4ff */
[----:B------:R-:W-:Y:S01]  /*a610*/  IADD3.X R7, PT, PT, R3, R27, RZ, P1, !PT ;  /* 0x0000001b03077210 */ /* 0x000fe20000ffe4ff */
[----:B------:R-:W3:Y:S04]  /*a620*/  LDG.E R5, desc[UR8][R4.64] ;  /* 0x0000000804057981 */ /* 0x000ee8000c1e1900 */
[----:B------:R-:W5:Y:S04]  /*a630*/  LDG.E R6, desc[UR8][R6.64] ;  /* 0x0000000806067981 */ /* 0x000f68000c1e1900 */
[----:B------:R-:W5:Y:S01]  /*a640*/  LDG.E R9, desc[UR8][R8.64] ;  /* 0x0000000808097981 */ /* 0x000f62000c1e1900 */
[----:B------:R-:W-:-:S02]  /*a650*/  LOP3.LUT R14, R20, 0xfffffffc, RZ, 0xc0, !PT ;  /* 0xfffffffc140e7812 */ /* 0x000fc400078ec0ff */
[----:B--2---:R-:W-:Y:S02]  /*a660*/  LOP3.LUT R13, R22, 0x1, RZ, 0xc0, !PT ;  /* 0x00000001160d7812 */ /* 0x004fe400078ec0ff */
[----:B0-----:R-:W-:-:S04]  /*a670*/  IADD3 R10, P0, PT, R14, UR6, RZ ;  /* 0x000000060e0a7c10 */ /* 0x001fc8000ff1e0ff */
[C---:B------:R-:W-:Y:S02]  /*a680*/  IADD3.X R11, PT, PT, R13.reuse, UR7, RZ, P0, !PT ;  /* 0x000000070d0b7c10 */ /* 0x040fe400087fe4ff */
[C---:B----4-:R-:W-:Y:S02]  /*a690*/  IADD3 R12, P0, PT, R14.reuse, UR10, RZ ;  /* 0x0000000a0e0c7c10 */ /* 0x050fe4000ff1e0ff */
[----:B------:R-:W-:Y:S02]  /*a6a0*/  IADD3 R14, P1, PT, R14, UR4, RZ ;  /* 0x000000040e0e7c10 */ /* 0x000fe4000ff3e0ff */
[----:B------:R-:W-:Y:S02]  /*a6b0*/  IADD3.X R13, PT, PT, R13, UR11, RZ, P0, !PT ;  /* 0x0000000b0d0d7c10 */ /* 0x000fe400087fe4ff */
[----:B-1----:R-:W-:Y:S02]  /*a6c0*/  IADD3 R2, P0, PT, R14, R31, RZ ;  /* 0x0000001f0e027210 */ /* 0x002fe40007f1e0ff */
[----:B---3--:R-:W-:-:S02]  /*a6d0*/  F2FP.BF16.F32.PACK_AB R17, R5, R0 ;  /* 0x000000000511723e */ /* 0x008fc400000010ff */
        /* <DEDUP_REMOVED lines=59> */
[----:B----4-:R-:W-:-:S03]  /*aa90*/  F2FP.BF16.F32.PACK_AB R5, R7, R4 ;  /* 0x000000040705723e */ /* 0x010fc600000010ff */
[----:B------:R1:W-:Y:S04]  /*aaa0*/  STG.E desc[UR8][R10.64], R3 ;  /* 0x000000030a007986 */ /* 0x0003e8000c101908 */
[----:B------:R1:W-:Y:S02]  /*aab0*/  STG.E desc[UR8][R12.64], R5 ;  /* 0x000000050c007986 */ /* 0x0003e4000c101908 */
[----:B------:R-:W-:Y:S05]  /*aac0*/  @P0 BRA `(.L_x_1619) ;  /* 0xfffffff800a80947 */ /* 0x000fea000383ffff */
[----:B------:R-:W-:Y:S05]  /*aad0*/  EXIT ;  /* 0x000000000000794d */ /* 0x000fea0003800000 */
.L_x_1620:
        /* <DEDUP_REMOVED lines=10> */
.L_x_4523:


//--------------------- .text._Z35group_norm_nhwc_bwd_one_pass_kernelI11Fp32IOBf16WLi512ELi48ELi384EEv26Group_norm_nhwc_bwd_params --------------------------
	.section	.text._Z35group_norm_nhwc_bwd_one_pass_kernelI11Fp32IOBf16WLi512ELi48ELi384EEv26Group_norm_nhwc_bwd_params,"ax",@progbits
	.align	128
        .global         _Z35group_norm_nhwc_bwd_one_pass_kernelI11Fp32IOBf16WLi512ELi48ELi384EEv26Group_norm_nhwc_bwd_params
        .type           _Z35group_norm_nhwc_bwd_one_pass_kernelI11Fp32IOBf16WLi512ELi48ELi384EEv26Group_norm_nhwc_bwd_params,@function
        .size           _Z35group_norm_nhwc_bwd_one_pass_kernelI11Fp32IOBf16WLi512ELi48ELi384EEv26Group_norm_nhwc_bwd_params,(.L_x_4524 - _Z35group_norm_nhwc_bwd_one_pass_kernelI11Fp32IOBf16WLi512ELi48ELi384EEv26Group_norm_nhwc_bwd_params)
        .other          _Z35group_norm_nhwc_bwd_one_pass_kernelI11Fp32IOBf16WLi512ELi48ELi384EEv26Group_norm_nhwc_bwd_params,@"STO_CUDA_ENTRY STV_DEFAULT"
_Z35group_norm_nhwc_bwd_one_pass_kernelI11Fp32IOBf16WLi512ELi48ELi384EEv26Group_norm_nhwc_bwd_params:
.text._Z35group_norm_nhwc_bwd_one_pass_kernelI11Fp32IOBf16WLi512ELi48ELi384EEv26Group_norm_nhwc_bwd_params:
        /* <DEDUP_REMOVED lines=39> */
.L_x_1647:
        /* <DEDUP_REMOVED lines=70> */
[----:B------:R-:W-:Y:S01]  /*06d0*/  SHF.R.S32.HI R5, RZ, 0x1f, R7 ;  /* 0x0000001fff057819 */ /* 0x000fe20000011407 */
[----:B------:R-:W-:Y:S01]  /*06e0*/  IMAD R2, R2, UR14, RZ ;  /* 0x0000000e02027c24 */ /* 0x000fe2000f8e02ff */
[----:B------:R-:W-:Y:S02]  /*06f0*/  LEA.HI.X.SX32 R73, R159, RZ, 0x1, P1 ;  /* 0x000000ff9f497211 */ /* 0x000fe400008f0eff */
[----:B------:R-:W-:Y:S01]  /*0700*/  ISETP.GE.AND.EX P3, PT, R5, UR13, PT, P0 ;  /* 0x0000000d05007c0c */ /* 0x000fe2000bf66300 */
[C---:B------:R-:W-:Y:S01]  /*0710*/  IMAD R75, R3.reuse, UR15, R2 ;  /* 0x0000000f034b7c24 */ /* 0x040fe2000f8e0202 */
[----:B------:R-:W-:Y:S01]  /*0720*/  ISETP.GE.U32.AND P0, PT, R162, UR12, PT ;  /* 0x0000000ca2007c0c */ /* 0x000fe2000bf06070 */
[----:B------:R-:W-:-:S03]  /*0730*/  IMAD.WIDE.U32 R72, R3, UR14, R72 ;  /* 0x0000000e03487c25 */ /* 0x000fc6000f8e0048 */
        /* <DEDUP_REMOVED lines=12> */
[----:B------:R-:W4:Y:S01]  /*0800*/  @!P6 LDC.64 R18, c[0x0][0x3f8] ;  /* 0x0000fe00ff12eb82 */ /* 0x000f220000000a00 */
[C---:B------:R-:W-:Y:S02]  /*0810*/  @!P4 SHF.L.U32 R49, R2.reuse, 0x2, RZ ;  /* 0x000000020231c819 */ /* 0x040fe400000006ff */
[----:B------:R-:W-:Y:S02]  /*0820*/  @!P4 SHF.L.U64.HI R2, R2, 0x2, R3 ;  /* 0x000000020202c819 */ /* 0x000fe40000010203 */
[C---:B--2---:R-:W-:Y:S02]  /*0830*/  @!P4 IADD3 R48, P2, PT, R49.reuse, R12, RZ ;  /* 0x0000000c3130c210 */ /* 0x044fe40007f5e0ff */
[----:B------:R-:W-:Y:S01]  /*0840*/  @P6 LOP3.LUT R0, R0, 0x10000, RZ, 0xfc, !PT ;  /* 0x0001000000006812 */ /* 0x000fe200078efcff */
[----:B------:R-:W2:Y:S01]  /*0850*/  @!P3 LDC.64 R50, c[0x0][0x3a0] ;  /* 0x0000e800ff32bb82 */ /* 0x000ea20000000a00 */
[----:B---3--:R-:W-:-:S02]  /*0860*/  @!P4 IADD3 R86, P1, PT, R49, R86, RZ ;  /* 0x000000563156c210 */ /* 0x008fc40007f3e0ff */
[----:B------:R-:W-:Y:S02]  /*0870*/  @!P4 IADD3.X R49, PT, PT, R2, R13, RZ, P2, !PT ;  /* 0x0000000d0231c210 */ /* 0x000fe400017fe4ff */
[----:B------:R-:W-:Y:S02]  /*0880*/  LOP3.LUT P2, RZ, R0, 0x20000, RZ, 0xc0, !PT ;  /* 0x0002000000ff7812 */ /* 0x000fe4000784c0ff */
[----:B------:R-:W-:Y:S01]  /*0890*/  @!P4 IADD3.X R87, PT, PT, R2, R87, RZ, P1, !PT ;  /* 0x000000570257c210 */ /* 0x000fe20000ffe4ff */
[----:B0-----:R-:W-:Y:S01]  /*08a0*/  @!P3 IMAD R4, R5, R14, RZ ;  /* 0x0000000e0504b224 */ /* 0x001fe200078e02ff */
[----:B------:R-:W-:Y:S01]  /*08b0*/  IADD3 R5, PT, PT, R81, 0x40, RZ ;  /* 0x0000004051057810 */ /* 0x000fe20007ffe0ff */
[----:B------:R-:W0:Y:S01]  /*08c0*/  @!P5 LDC.64 R20, c[0x0][0x3f8] ;  /* 0x0000fe00ff14db82 */ /* 0x000e220000000a00 */
[----:B------:R-:W-:Y:S02]  /*08d0*/  LOP3.LUT R0, R0, 0xffff7fff, RZ, 0xc0, !PT ;  /* 0xffff7fff00007812 */ /* 0x000fe400078ec0ff */
[----:B------:R-:W-:-:S02]  /*08e0*/  ISETP.GE.U32.AND P0, PT, R5, UR12, PT ;  /* 0x0000000c05007c0c */ /* 0x000fc4000bf06070 */
[----:B------:R-:W-:Y:S01]  /*08f0*/  SHF.R.S32.HI R9, RZ, 0x1f, R5 ;  /* 0x0000001fff097819 */ /* 0x000fe20000011405 */
[----:B----4-:R-:W-:Y:S01]  /*0900*/  @!P6 IMAD R6, R22, R18, RZ ;  /* 0x000000121606e224 */ /* 0x010fe200078e02ff */
[----:B------:R-:W-:Y:S01]  /*0910*/  @P5 LOP3.LUT R0, R0, 0x8000, RZ, 0xfc, !PT ;  /* 0x0000800000005812 */ /* 0x000fe200078efcff */
[----:B------:R-:W3:Y:S01]  /*0920*/  @!P2 LDC.64 R16, c[0x0][0x398] ;  /* 0x0000e600ff10ab82 */ /* 0x000ee20000000a00 */
[----:B------:R-:W-:Y:S01]  /*0930*/  @!P2 MOV R2, R72 ;  /* 0x000000480002a202 */ /* 0x000fe20000000f00 */
[----:B------:R-:W-:Y:S01]  /*0940*/  @!P2 IMAD R11, R7, R15, R4 ;  /* 0x0000000f070ba224 */ /* 0x000fe200078e0204 */
[----:B------:R-:W-:Y:S01]  /*0950*/  @!P2 MOV R3, R75 ;  /* 0x0000004b0003a202 */ /* 0x000fe20000000f00 */
[----:B------:R-:W-:Y:S01]  /*0960*/  @!P6 IMAD R13, R162, R19, R6 ;  /* 0x00000013a20de224 */ /* 0x000fe200078e0206 */
[----:B------:R-:W-:Y:S02]  /*0970*/  ISETP.GE.AND.EX P4, PT, R9, UR13, PT, P0 ;  /* 0x0000000d09007c0c */ /* 0x000fe4000bf86300 */
[----:B------:R-:W-:Y:S01]  /*0980*/  LOP3.LUT R0, R0, 0xffffbfff, RZ, 0xc0, !PT ;  /* 0xffffbfff00007812 */ /* 0x000fe200078ec0ff */
[----:B------:R-:W-:Y:S01]  /*0990*/  @!P2 IMAD.WIDE.U32 R2, R7, R14, R2 ;  /* 0x0000000e0702a225 */ /* 0x000fe200078e0002 */
[----:B------:R-:W4:Y:S01]  /*09a0*/  @!P6 LDC.64 R52, c[0x0][0x3a0] ;  /* 0x0000e800ff34eb82 */ /* 0x000f220000000a00 */
[----:B------:R-:W-:-:S03]  /*09b0*/  IADD3 R7, PT, PT, R81, 0x50, RZ ;  /* 0x0000005051077810 */ /* 0x000fc60007ffe0ff */
[----:B------:R-:W-:Y:S02]  /*09c0*/  @!P2 IADD3 R3, PT, PT, R3, R11, RZ ;  /* 0x0000000b0303a210 */ /* 0x000fe40007ffe0ff */
[C---:B------:R-:W-:Y:S02]  /*09d0*/  @!P2 SHF.L.U32 R89, R2.reuse, 0x2, RZ ;  /* 0x000000020259a819 */ /* 0x040fe400000006ff */
[----:B------:R-:W-:Y:S01]  /*09e0*/  @!P2 SHF.L.U64.HI R4, R2, 0x2, R3 ;  /* 0x000000020204a819 */ /* 0x000fe20000010203 */
[----:B------:R-:W5:Y:S01]  /*09f0*/  @!P6 LDC.64 R14, c[0x0][0x398] ;  /* 0x0000e600ff0eeb82 */ /* 0x000f620000000a00 */
[----:B------:R-:W-:Y:S02]  /*0a00*/  @!P6 MOV R2, R72 ;  /* 0x000000480002e202 */ /* 0x000fe40000000f00 */
[----:B------:R-:W-:Y:S02]  /*0a10*/  @!P6 MOV R3, R75 ;  /* 0x0000004b0003e202 */ /* 0x000fe40000000f00 */
[----:B--2---:R-:W-:-:S02]  /*0a20*/  @!P2 IADD3 R50, P0, PT, R89, R50, RZ ;  /* 0x000000325932a210 */ /* 0x004fc40007f1e0ff */
[----:B------:R-:W-:Y:S01]  /*0a30*/  ISETP.GE.U32.AND P1, PT, R7, UR12, PT ;  /* 0x0000000c07007c0c */ /* 0x000fe2000bf26070 */
[----:B------:R-:W-:Y:S01]  /*0a40*/  @!P6 IMAD.WIDE.U32 R2, R162, R18, R2 ;  /* 0x00000012a202e225 */ /* 0x000fe200078e0002 */
[C---:B------:R-:W-:Y:S01]  /*0a50*/  @!P2 IADD3.X R51, PT, PT, R4.reuse, R51, RZ, P0, !PT ;  /* 0x000000330433a210 */ /* 0x040fe200007fe4ff */
[----:B------:R-:W2:Y:S01]  /*0a60*/  @!P4 LDC.64 R18, c[0x0][0x3f8] ;  /* 0x0000fe00ff12cb82 */ /* 0x000ea20000000a00 */
        /* <DEDUP_REMOVED lines=11> */
[----:B----4-:R-:W-:Y:S01]  /*0b20*/  @!P6 IADD3 R52, P0, PT, R91, R52, RZ ;  /* 0x000000345b34e210 */ /* 0x010fe20007f1e0ff */
[----:B------:R-:W-:Y:S01]  /*0b30*/  @!P5 IMAD R13, R161, R21, R2 ;  /* 0x00000015a10dd224 */ /* 0x000fe200078e0202 */
[----:B------:R-:W-:Y:S02]  /*0b40*/  @!P5 MOV R2, R72 ;  /* 0x000000480002d202 */ /* 0x000fe40000000f00 */
[----:B------:R-:W-:-:S02]  /*0b50*/  @!P6 IADD3.X R53, PT, PT, R4, R53, RZ, P0, !PT ;  /* 0x000000350435e210 */ /* 0x000fc400007fe4ff */
[----:B-----5:R-:W-:Y:S01]  /*0b60*/  @!P6 IADD3 R90, P0, PT, R91, R14, RZ ;  /* 0x0000000e5b5ae210 */ /* 0x020fe20007f1e0ff */
[----:B------:R-:W-:Y:S01]  /*0b70*/  @!P5 IMAD.WIDE.U32 R2, R161, R20, R2 ;  /* 0x00000014a102d225 */ /* 0x000fe200078e0002 */
[----:B------:R-:W4:Y:S01]  /*0b80*/  @!P3 LDC.64 R22, c[0x0][0x3f8] ;  /* 0x0000fe00ff16bb82 */ /* 0x000f220000000a00 */
[----:B------:R-:W-:Y:S02]  /*0b90*/  @P4 LOP3.LUT R0, R0, 0x4000, RZ, 0xfc, !PT ;  /* 0x0000400000004812 */ /* 0x000fe400078efcff */
[----:B------:R-:W-:Y:S01]  /*0ba0*/  @!P6 IADD3.X R91, PT, PT, R4, R15, RZ, P0, !PT ;  /* 0x0000000f045be210 */ /* 0x000fe200007fe4ff */
[----:B--2---:R-:W-:Y:S01]  /*0bb0*/  @!P4 IMAD R6, R9, R18, RZ ;  /* 0x000000120906c224 */ /* 0x004fe200078e02ff */
[----:B------:R-:W-:Y:S02]  /*0bc0*/  @!P5 IADD3 R3, PT, PT, R3, R13, RZ ;  /* 0x0000000d0303d210 */ /* 0x000fe40007ffe0ff */
[C---:B------:R-:W-:Y:S01]  /*0bd0*/  @!P5 SHF.L.U32 R93, R2.reuse, 0x2, RZ ;  /* 0x00000002025dd819 */ /* 0x040fe200000006ff */
[----:B------:R-:W2:Y:S01]  /*0be0*/  @!P4 LDC.64 R40, c[0x0][0x3a0] ;  /* 0x0000e800ff28cb82 */ /* 0x000ea20000000a00 */
[----:B------:R-:W-:Y:S01]  /*0bf0*/  @!P5 SHF.L.U64.HI R4, R2, 0x2, R3 ;  /* 0x000000020204d819 */ /* 0x000fe20000010203 */
[----:B------:R-:W-:Y:S01]  /*0c00*/  @!P4 IMAD R9, R5, R19, R6 ;  /* 0x000000130509c224 */ /* 0x000fe200078e0206 */
[----:B------:R-:W-:-:S02]  /*0c10*/  @!P4 MOV R2, R72 ;  /* 0x000000480002c202 */ /* 0x000fc40000000f00 */
[----:B------:R-:W-:Y:S02]  /*0c20*/  @!P4 MOV R3, R75 ;  /* 0x0000004b0003c202 */ /* 0x000fe40000000f00 */
[----:B---3--:R-:W-:Y:S01]  /*0c30*/  @!P5 IADD3 R36, P0, PT, R93, R36, RZ ;  /* 0x000000245d24d210 */ /* 0x008fe20007f1e0ff */
[----:B------:R-:W3:Y:S01]  /*0c40*/  @!P4 LDC.64 R12, c[0x0][0x398] ;  /* 0x0000e600ff0ccb82 */ /* 0x000ee20000000a00 */
[----:B------:R-:W-:Y:S01]  /*0c50*/  LOP3.LUT R0, R0, 0xffffdfff, RZ, 0xc0, !PT ;  /* 0xffffdfff00007812 */ /* 0x000fe200078ec0ff */
[----:B------:R-:W-:Y:S01]  /*0c60*/  @!P4 IMAD.WIDE.U32 R2, R5, R18, R2 ;  /* 0x000000120502c225 */ /* 0x000fe200078e0002 */
[C---:B------:R-:W-:Y:S02]  /*0c70*/  @!P5 IADD3.X R37, PT, PT, R4.reuse, R37, RZ, P0, !PT ;  /* 0x000000250425d210 */ /* 0x040fe400007fe4ff */
[----:B0-----:R-:W-:Y:S02]  /*0c80*/  @!P5 IADD3 R92, P0, PT, R93, R16, RZ ;  /* 0x000000105d5cd210 */ /* 0x001fe40007f1e0ff */
[----:B------:R-:W-:Y:S01]  /*0c90*/  @!P4 IADD3 R3, PT, PT, R3, R9, RZ ;  /* 0x000000090303c210 */ /* 0x000fe20007ffe0ff */
[----:B------:R-:W0:Y:S01]  /*0ca0*/  @!P3 LDC.64 R56, c[0x0][0x3a0] ;  /* 0x0000e800ff38bb82 */ /* 0x000e220000000a00 */
[----:B------:R-:W-:Y:S01]  /*0cb0*/  @!P5 IADD3.X R93, PT, PT, R4, R17, RZ, P0, !PT ;  /* 0x00000011045dd210 */ /* 0x000fe200007fe4ff */
[----:B----4-:R-:W-:Y:S01]  /*0cc0*/  @!P3 IMAD R6, R11, R22, RZ ;  /* 0x000000160b06b224 */ /* 0x010fe200078e02ff */
[----:B------:R-:W-:-:S02]  /*0cd0*/  @!P4 SHF.L.U32 R55, R2, 0x2, RZ ;  /* 0x000000020237c819 */ /* 0x000fc400000006ff */
[----:B------:R-:W-:Y:S01]  /*0ce0*/  @!P4 SHF.L.U64.HI R4, R2, 0x2, R3 ;  /* 0x000000020204c819 */ /* 0x000fe20000010203 */
[----:B------:R-:W-:Y:S01]  /*0cf0*/  @!P3 IMAD R5, R7, R23, R6 ;  /* 0x000000170705b224 */ /* 0x000fe200078e0206 */
[----:B------:R-:W-:Y:S01]  /*0d00*/  @!P3 MOV R2, R72 ;  /* 0x000000480002b202 */ /* 0x000fe20000000f00 */
[----:B------:R-:W4:Y:S01]  /*0d10*/  @!P3 LDC.64 R14, c[0x0][0x398] ;  /* 0x0000e600ff0ebb82 */ /* 0x000f220000000a00 */
[----:B------:R-:W-:Y:S02]  /*0d20*/  @!P3 MOV R3, R75 ;  /* 0x0000004b0003b202 */ /* 0x000fe40000000f00 */
[----:B--2---:R-:W-:Y:S02]  /*0d30*/  @!P4 IADD3 R40, P0, PT, R55, R40, RZ ;  /* 0x000000283728c210 */ /* 0x004fe40007f1e0ff */
[----:B------:R-:W-:Y:S01]  /*0d40*/  @P3 LOP3.LUT R0, R0, 0x2000, RZ, 0xfc, !PT ;  /* 0x0000200000003812 */ /* 0x000fe200078efcff */
[----:B------:R-:W-:Y:S01]  /*0d50*/  @!P3 IMAD.WIDE.U32 R2, R7, R22, R2 ;  /* 0x000000160702b225 */ /* 0x000fe200078e0002 */
[----:B------:R-:W-:-:S02]  /*0d60*/  @!P4 IADD3.X R41, PT, PT, R4, R41, RZ, P0, !PT ;  /* 0x000000290429c210 */ /* 0x000fc400007fe4ff */
[----:B---3--:R-:W-:Y:S02]  /*0d70*/  @!P4 IADD3 R54, P0, PT, R55, R12, RZ ;  /* 0x0000000c3736c210 */ /* 0x008fe40007f1e0ff */
[----:B------:R-:W-:Y:S02]  /*0d80*/  @!P3 IADD3 R3, PT, PT, R3, R5, RZ ;  /* 0x000000050303b210 */ /* 0x000fe40007ffe0ff */
[----:B------:R-:W-:Y:S02]  /*0d90*/  @!P3 SHF.L.U32 R67, R2, 0x2, RZ ;  /* 0x000000020243b819 */ /* 0x000fe400000006ff */
[----:B------:R-:W-:Y:S02]  /*0da0*/  @!P4 IADD3.X R55, PT, PT, R4, R13, RZ, P0, !PT ;  /* 0x0000000d0437c210 */ /* 0x000fe400007fe4ff */
[----:B------:R-:W-:Y:S02]  /*0db0*/  @!P3 SHF.L.U64.HI R2, R2, 0x2, R3 ;  /* 0x000000020202b819 */ /* 0x000fe40000010203 */
[----:B0-----:R-:W-:-:S02]  /*0dc0*/  @!P3 IADD3 R56, P0, PT, R67, R56, RZ ;  /* 0x000000384338b210 */ /* 0x001fc40007f1e0ff */
[----:B------:R-:W-:Y:S02]  /*0dd0*/  IADD3 R5, PT, PT, R81, 0x60, RZ ;  /* 0x0000006051057810 */ /* 0x000fe40007ffe0ff */
[C---:B------:R-:W-:Y:S02]  /*0de0*/  @!P3 IADD3.X R57, PT, PT, R2.reuse, R57, RZ, P0, !PT ;  /* 0x000000390239b210 */ /* 0x040fe400007fe4ff */
[----:B----4-:R-:W-:Y:S02]  /*0df0*/  @!P3 IADD3 R66, P0, PT, R67, R14, RZ ;  /* 0x0000000e4342b210 */ /* 0x010fe40007f1e0ff */
        /* <DEDUP_REMOVED lines=8> */
[----:B------:R-:W2:Y:S01]  /*0e80*/  @!P1 LDC.64 R32, c[0x0][0x3a0] ;  /* 0x0000e800ff209b82 */ /* 0x000ea20000000a00 */
        /* <DEDUP_REMOVED lines=9> */
[----:B--2---:R-:W-:-:S04]  /*0f20*/  @!P1 IADD3 R32, P0, PT, R59, R32, RZ ;  /* 0x000000203b209210 */ /* 0x004fc80007f1e0ff */
        /* <DEDUP_REMOVED lines=275> */
[----:B------:R-:W-:Y:S02]  /*2060*/  IADD3 R5, PT, PT, R81, 0x140, RZ ;  /* 0x0000014051057810 */ /* 0x000fe40007ffe0ff */
[C---:B------:R-:W-:Y:S02]  /*2070*/  LOP3.LUT P0, RZ, R0.reuse, 0x40000, RZ, 0xc0, !PT ;  /* 0x0004000000ff7812 */ /* 0x040fe4000780c0ff */
[----:B------:R-:W-:Y:S02]  /*2080*/  SHF.R.S32.HI R3, RZ, 0x1f, R5 ;  /* 0x0000001fff037819 */ /* 0x000fe40000011405 */
[----:B------:R-:W-:Y:S02]  /*2090*/  ISETP.GE.U32.AND P1, PT, R5, UR12, PT ;  /* 0x0000000c05007c0c */ /* 0x000fe4000bf26070 */
[----:B------:R-:W-:-:S02]  /*20a0*/  LOP3.LUT R0, R0, 0xffdfffff, RZ, 0xc0, !PT ;  /* 0xffdfffff00007812 */ /* 0x000fc400078ec0ff */
        /* <DEDUP_REMOVED lines=45> */
[----:B------:R-:W3:Y:S01]  /*2380*/  @!P3 LDC.64 R14, c[0x0][0x3a0] ;  /* 0x0000e800ff0ebb82 */ /* 0x000ee20000000a00 */
        /* <DEDUP_REMOVED lines=9> */
[----:B---3--:R-:W-:-:S04]  /*2420*/  @!P3 IADD3 R14, P4, PT, R13, R14, RZ ;  /* 0x0000000e0d0eb210 */ /* 0x008fc80007f9e0ff */
        /* <DEDUP_REMOVED lines=36> */
[----:B---3--:R-:W-:-:S04]  /*2670*/  @!P5 IADD3 R6, P6, PT, R5, R42, RZ ;  /* 0x0000002a0506d210 */ /* 0x008fc80007fde0ff */
        /* <DEDUP_REMOVED lines=19> */
[----:B---3--:R-:W-:-:S04]  /*27b0*/  @!P6 IADD3 R2, P1, PT, R123, R78, RZ ;  /* 0x0000004e7b02e210 */ /* 0x008fc80007f3e0ff */
[----:B------:R-:W-:Y:S02]  /*27c0*/  @!P6 IADD3.X R3, PT, PT, R42, R79, RZ, P1, !PT ;  /* 0x0000004f2a03e210 */ /* 0x000fe40000ffe4ff */
[----:B------:R-:W-:-:S06]  /*27d0*/  CS2R R78, SRZ ;  /* 0x00000000004e7805 */ /* 0x000fcc000001ff00 */
[----:B------:R3:W4:Y:S01]  /*27e0*/  @!P0 LDG.E.64 R78, desc[UR16][R48.64] ;  /* 0x00000010304e8981 */ /* 0x000722000c1e1b00 */
[----:B0-----:R-:W-:-:S04]  /*27f0*/  @!P6 IADD3 R122, P1, PT, R123, R46, RZ ;  /* 0x0000002e7b7ae210 */ /* 0x001fc80007f3e0ff */
[----:B------:R-:W-:Y:S02]  /*2800*/  @!P6 IADD3.X R123, PT, PT, R42, R47, RZ, P1, !PT ;  /* 0x0000002f2a7be210 */ /* 0x000fe40000ffe4ff */
[----:B------:R-:W-:Y:S02]  /*2810*/  CS2R R42, SRZ ;  /* 0x00000000002a7805 */ /* 0x000fe4000001ff00 */
[----:B------:R-:W-:-:S04]  /*2820*/  LOP3.LUT P1, RZ, R0, 0x10000, RZ, 0xc0, !PT ;  /* 0x0001000000ff7812 */ /* 0x000fc8000782c0ff */
[----:B------:R-:W5:Y:S01]  /*2830*/  @!P0 LDG.E.64 R42, desc[UR16][R86.64] ;  /* 0x00000010562a8981 */ /* 0x000f62000c1e1b00 */
[----:B------:R-:W-:Y:S02]  /*2840*/  CS2R R46, SRZ ;  /* 0x00000000002e7805 */ /* 0x000fe4000001ff00 */
[----:B---3--:R-:W-:-:S04]  /*2850*/  CS2R R48, SRZ ;  /* 0x0000000000307805 */ /* 0x008fc8000001ff00 */
[----:B------:R0:W3:Y:S04]  /*2860*/  @!P2 LDG.E.64 R46, desc[UR16][R50.64] ;  /* 0x00000010322ea981 */ /* 0x0000e8000c1e1b00 */
[----:B------:R-:W2:Y:S04]  /*2870*/  @!P1 LDG.E.64 R48, desc[UR16][R52.64] ;  /* 0x0000001034309981 */ /* 0x000ea8000c1e1b00 */
[----:B------:R-:W2:Y:S01]  /*2880*/  @!P1 LDG.E.64 R114, desc[UR16][R90.64] ;  /* 0x000000105a729981 */ /* 0x000ea2000c1e1b00 */
[----:B0-----:R-:W-:Y:S02]  /*2890*/  CS2R R50, SRZ ;  /* 0x0000000000327805 */ /* 0x001fe4000001ff00 */
[----:B----4-:R-:W-:-:S02]  /*28a0*/  @!P0 MOV R83, R78 ;  /* 0x0000004e00538202 */ /* 0x010fc40000000f00 */
[----:B------:R-:W-:Y:S02]  /*28b0*/  @!P0 MOV R84, R79 ;  /* 0x0000004f00548202 */ /* 0x000fe40000000f00 */
[----:B-----5:R-:W-:Y:S02]  /*28c0*/  @!P0 MOV R156, R42 ;  /* 0x0000002a009c8202 */ /* 0x020fe40000000f00 */
[----:B------:R-:W-:Y:S02]  /*28d0*/  @!P0 MOV R157, R43 ;  /* 0x0000002b009d8202 */ /* 0x000fe40000000f00 */
[----:B------:R-:W-:-:S13]  /*28e0*/  LOP3.LUT P0, RZ, R0, 0x8000, RZ, 0xc0, !PT ;  /* 0x0000800000ff7812 */ /* 0x000fda000780c0ff */
[----:B------:R0:W4:Y:S04]  /*28f0*/  @!P0 LDG.E.64 R50, desc[UR16][R36.64] ;  /* 0x0000001024328981 */ /* 0x000128000c1e1b00 */
[----:B------:R-:W5:Y:S01]  /*2900*/  @!P0 LDG.E.64 R118, desc[UR16][R92.64] ;  /* 0x000000105c768981 */ /* 0x000f62000c1e1b00 */
[----:B------:R-:W-:Y:S02]  /*2910*/  CS2R R86, SRZ ;  /* 0x0000000000567805 */ /* 0x000fe4000001ff00 */
[----:B---3--:R-:W-:Y:S02]  /*2920*/  @!P2 MOV R154, R46 ;  /* 0x0000002e009aa202 */ /* 0x008fe40000000f00 */
[----:B------:R-:W-:Y:S02]  /*2930*/  @!P2 MOV R155, R47 ;  /* 0x0000002f009ba202 */ /* 0x000fe40000000f00 */
[----:B--2---:R-:W-:-:S02]  /*2940*/  @!P2 MOV R85, R106 ;  /* 0x0000006a0055a202 */ /* 0x004fc40000000f00 */
        /* <DEDUP_REMOVED lines=14> */
[----:B---3--:R-:W-:-:S04]  /*2a30*/  CS2R R54, SRZ ;  /* 0x0000000000367805 */ /* 0x008fc8000001ff00 */
[----:B------:R0:W3:Y:S04]  /*2a40*/  @!P1 LDG.E.64 R40, desc[UR16][R66.64] ;  /* 0x0000001042289981 */ /* 0x0000e8000c1e1b00 */
[----:B------:R1:W3:Y:S01]  /*2a50*/  @!P1 LDG.E.64 R54, desc[UR16][R56.64] ;  /* 0x0000001038369981 */ /* 0x0002e2000c1e1b00 */
[----:B0-----:R-:W-:Y:S02]  /*2a60*/  CS2R R66, SRZ ;  /* 0x0000000000427805 */ /* 0x001fe4000001ff00 */
[----:B-1----:R-:W-:Y:S02]  /*2a70*/  CS2R R56, SRZ ;  /* 0x0000000000387805 */ /* 0x002fe4000001ff00 */
[----:B----4-:R-:W-:Y:S02]  /*2a80*/  @!P0 MOV R150, R50 ;  /* 0x0000003200968202 */ /* 0x010fe40000000f00 */
[----:B------:R-:W-:-:S02]  /*2a90*/  @!P0 MOV R151, R51 ;  /* 0x0000003300978202 */ /* 0x000fc40000000f00 */
[----:B-----5:R-:W-:Y:S02]  /*2aa0*/  @!P0 MOV R89, R118 ;  /* 0x0000007600598202 */ /* 0x020fe40000000f00 */
[----:B------:R-:W-:Y:S02]  /*2ab0*/  @!P0 MOV R90, R119 ;  /* 0x00000077005a8202 */ /* 0x000fe40000000f00 */
[----:B------:R-:W-:-:S13]  /*2ac0*/  LOP3.LUT P0, RZ, R0, 0x1000, RZ, 0xc0, !PT ;  /* 0x0000100000ff7812 */ /* 0x000fda000780c0ff */
[----:B------:R-:W4:Y:S04]  /*2ad0*/  @!P0 LDG.E.64 R56, desc[UR16][R32.64] ;  /* 0x0000001020388981 */ /* 0x000f28000c1e1b00 */
[----:B------:R0:W5:Y:S01]  /*2ae0*/  @!P0 LDG.E.64 R66, desc[UR16][R58.64] ;  /* 0x000000103a428981 */ /* 0x000162000c1e1b00 */
[----:B------:R-:W-:Y:S02]  /*2af0*/  CS2R R92, SRZ ;  /* 0x00000000005c7805 */ /* 0x000fe4000001ff00 */
[----:B--2---:R-:W-:Y:S02]  /*2b00*/  @!P2 MOV R148, R52 ;  /* 0x000000340094a202 */ /* 0x004fe40000000f00 */
[----:B------:R-:W-:Y:S02]  /*2b10*/  @!P2 MOV R149, R53 ;  /* 0x000000350095a202 */ /* 0x000fe40000000f00 */
[----:B------:R-:W-:-:S02]  /*2b20*/  @!P2 MOV R91, R36 ;  /* 0x00000024005ba202 */ /* 0x000fc40000000f00 */
[----:B------:R-:W-:Y:S02]  /*2b30*/  @!P2 MOV R92, R37 ;  /* 0x00000025005ca202 */ /* 0x000fe40000000f00 */
[----:B------:R-:W-:Y:S02]  /*2b40*/  LOP3.LUT P2, RZ, R0, 0x800, RZ, 0xc0, !PT ;  /* 0x0000080000ff7812 */ /* 0x000fe4000784c0ff */
[----:B0-----:R-:W-:Y:S02]  /*2b50*/  CS2R R58, SRZ ;  /* 0x00000000003a7805 */ /* 0x001fe4000001ff00 */
[----:B---3--:R-:W-:Y:S02]  /*2b60*/  @!P1 MOV R93, R40 ;  /* 0x00000028005d9202 */ /* 0x008fe40000000f00 */
[----:B------:R-:W-:Y:S02]  /*2b70*/  @!P1 MOV R94, R41 ;  /* 0x00000029005e9202 */ /* 0x000fe40000000f00 */
[----:B------:R-:W-:-:S05]  /*2b80*/  @!P1 MOV R146, R54 ;  /* 0x0000003600929202 */ /* 0x000fca0000000f00 */
[----:B------:R0:W2:Y:S01]  /*2b90*/  @!P2 LDG.E.64 R58, desc[UR16][R60.64] ;  /* 0x000000103c3aa981 */ /* 0x0000a2000c1e1b00 */
[----:B------:R-:W-:Y:S02]  /*2ba0*/  @!P1 MOV R147, R55 ;  /* 0x0000003700939202 */ /* 0x000fe40000000f00 */
[----:B------:R-:W-:Y:S02]  /*2bb0*/  LOP3.LUT P1, RZ, R0, 0x400, RZ, 0xc0, !PT ;  /* 0x0000040000ff7812 */ /* 0x000fe4000782c0ff */
[----:B0-----:R-:W-:-:S11]  /*2bc0*/  CS2R R60, SRZ ;  /* 0x00000000003c7805 */ /* 0x001fd6000001ff00 */
[----:B------:R0:W3:Y:S02]  /*2bd0*/  @!P1 LDG.E.64 R60, desc[UR16][R28.64] ;  /* 0x000000101c3c9981 */ /* 0x0000e4000c1e1b00 */
[----:B0-----:R-:W-:-:S06]  /*2be0*/  CS2R R28, SRZ ;  /* 0x00000000001c7805 */ /* 0x001fcc000001ff00 */
[----:B------:R0:W2:Y:S02]  /*2bf0*/  @!P1 LDG.E.64 R28, desc[UR16][R62.64] ;  /* 0x000000103e1c9981 */ /* 0x0000a4000c1e1b00 */
[----:B0-----:R-:W-:Y:S02]  /*2c00*/  CS2R R62, SRZ ;  /* 0x00000000003e7805 */ /* 0x001fe4000001ff00 */
[----:B------:R-:W-:-:S06]  /*2c10*/  CS2R R32, SRZ ;  /* 0x0000000000207805 */ /* 0x000fcc000001ff00 */
[----:B------:R-:W2:Y:S01]  /*2c20*/  @!P2 LDG.E.64 R32, desc[UR16][R98.64] ;  /* 0x000000106220a981 */ /* 0x000ea2000c1e1b00 */
[----:B----4-:R-:W-:Y:S02]  /*2c30*/  @!P0 MOV R144, R56 ;  /* 0x0000003800908202 */ /* 0x010fe40000000f00 */
[----:B------:R-:W-:Y:S02]  /*2c40*/  @!P0 MOV R145, R57 ;  /* 0x0000003900918202 */ /* 0x000fe40000000f00 */
[----:B-----5:R-:W-:Y:S02]  /*2c50*/  @!P0 MOV R95, R66 ;  /* 0x00000042005f8202 */ /* 0x020fe40000000f00 */
[----:B------:R-:W-:Y:S02]  /*2c60*/  @!P0 MOV R96, R67 ;  /* 0x0000004300608202 */ /* 0x000fe40000000f00 */
[----:B------:R-:W-:-:S13]  /*2c70*/  LOP3.LUT P0, RZ, R0, 0x200, RZ, 0xc0, !PT ;  /* 0x0000020000ff7812 */ /* 0x000fda000780c0ff */
[----:B------:R0:W4:Y:S02]  /*2c80*/  @!P0 LDG.E.64 R62, desc[UR16][R68.64] ;  /* 0x00000010443e8981 */ /* 0x000124000c1e1b00 */
[----:B0-----:R-:W-:-:S06]  /*2c90*/  CS2R R68, SRZ ;  /* 0x0000000000447805 */ /* 0x001fcc000001ff00 */
[----:B------:R0:W5:Y:S04]  /*2ca0*/  @!P0 LDG.E.64 R68, desc[UR16][R70.64] ;  /* 0x0000001046448981 */ /* 0x000168000c1e1b00 */
[----:B------:R1:W-:Y:S01]  /*2cb0*/  STL.64 [R1+0x118], R106 ;  /* 0x0001186a01007387 */ /* 0x0003e20000100a00 */
[----:B------:R-:W-:Y:S02]  /*2cc0*/  CS2R R98, SRZ ;  /* 0x0000000000627805 */ /* 0x000fe4000001ff00 */
[----:B---3--:R-:W-:Y:S02]  /*2cd0*/  @!P1 MOV R140, R60 ;  /* 0x0000003c008c9202 */ /* 0x008fe40000000f00 */
[----:B------:R-:W-:Y:S02]  /*2ce0*/  @!P1 MOV R141, R61 ;  /* 0x0000003d008d9202 */ /* 0x000fe40000000f00 */
[----:B-1----:R-:W-:-:S02]  /*2cf0*/  CS2R R106, SRZ ;  /* 0x00000000006a7805 */ /* 0x002fc4000001ff00 */
[----:B--2---:R-:W-:Y:S02]  /*2d00*/  @!P1 MOV R99, R28 ;  /* 0x0000001c00639202 */ /* 0x004fe40000000f00 */
        /* <DEDUP_REMOVED lines=12> */
[----:B------:R0:W3:Y:S04]  /*2dd0*/  @!P2 LDG.E.64 R70, desc[UR16][R76.64] ;  /* 0x000000104c46a981 */ /* 0x0000e8000c1e1b00 */
[----:B------:R-:W3:Y:S01]  /*2de0*/  @!P1 LDG.E.64 R104, desc[UR16][R134.64] ;  /* 0x0000001086689981 */ /* 0x000ee2000c1e1b00 */
[----:B0-----:R-:W-:-:S06]  /*2df0*/  CS2R R76, SRZ ;  /* 0x00000000004c7805 */ /* 0x001fcc000001ff00 */
[----:B------:R-:W3:Y:S01]  /*2e00*/  @!P2 LDG.E.64 R76, desc[UR16][R44.64] ;  /* 0x000000102c4ca981 */ /* 0x000ee2000c1e1b00 */
        /* <DEDUP_REMOVED lines=8> */
[----:B------:R1:W-:Y:S04]  /*2e90*/  STL.64 [R1+0x18], R46 ;  /* 0x0000182e01007387 */ /* 0x0003e80000100a00 */
[----:B------:R2:W-:Y:S01]  /*2ea0*/  STL.64 [R1+0x20], R48 ;  /* 0x0000203001007387 */ /* 0x0005e20000100a00 */
[----:B0-----:R-:W-:Y:S02]  /*2eb0*/  CS2R R132, SRZ ;  /* 0x0000000000847805 */ /* 0x001fe4000001ff00 */
[----:B-1----:R-:W-:-:S02]  /*2ec0*/  CS2R R46, SRZ ;  /* 0x00000000002e7805 */ /* 0x002fc4000001ff00 */
[----:B--2---:R-:W-:Y:S01]  /*2ed0*/  CS2R R48, SRZ ;  /* 0x0000000000307805 */ /* 0x004fe2000001ff00 */
[----:B------:R0:W-:Y:S01]  /*2ee0*/  STL.64 [R1+0x130], R36 ;  /* 0x0001302401007387 */ /* 0x0001e20000100a00 */
[----:B------:R-:W-:Y:S02]  /*2ef0*/  CS2R R44, SRZ ;  /* 0x00000000002c7805 */ /* 0x000fe4000001ff00 */
[----:B------:R-:W-:Y:S02]  /*2f00*/  CS2R R134, SRZ ;  /* 0x0000000000867805 */ /* 0x000fe4000001ff00 */
[----:B------:R-:W-:Y:S02]  /*2f10*/  @!P1 MOV R134, R78 ;  /* 0x0000004e00869202 */ /* 0x000fe40000000f00 */
[----:B0-----:R-:W-:Y:S02]  /*2f20*/  CS2R R36, SRZ ;  /* 0x0000000000247805 */ /* 0x001fe4000001ff00 */
[----:B------:R-:W-:-:S02]  /*2f30*/  @!P1 MOV R135, R79 ;  /* 0x0000004f00879202 */ /* 0x000fc40000000f00 */
[----:B---3--:R-:W-:Y:S02]  /*2f40*/  @!P1 MOV R45, R104 ;  /* 0x00000068002d9202 */ /* 0x008fe40000000f00 */
        /* <DEDUP_REMOVED lines=14> */
[----:B------:R-:W3:Y:S01]  /*3030*/  @!P1 LDG.E.64 R120, desc[UR16][R128.64] ;  /* 0x0000001080789981 */ /* 0x000ee2000c1e1b00 */
[----:B-1----:R-:W-:-:S06]  /*3040*/  CS2R R114, SRZ ;  /* 0x0000000000727805 */ /* 0x002fcc000001ff00 */
[----:B------:R0:W3:Y:S02]  /*3050*/  @!P2 LDG.E.64 R114, desc[UR16][R116.64] ;  /* 0x000000107472a981 */ /* 0x0000e4000c1e1b00 */
        /* <DEDUP_REMOVED lines=22> */
[----:B---3--:R-:W-:Y:S02]  /*31c0*/  @!P1 MOV R51, R120 ;  /* 0x0000007800339202 */ /* 0x008fe40000000f00 */
        /* <DEDUP_REMOVED lines=47> */
[----:B----4-:R-:W-:Y:S02]  /*34c0*/  @!P0 MOV R108, R32 ;  /* 0x00000020006c8202 */ /* 0x010fe40000000f00 */
[----:B------:R-:W-:Y:S02]  /*34d0*/  @!P0 MOV R109, R33 ;  /* 0x00000021006d8202 */ /* 0x000fe40000000f00 */
[----:B-----5:R-:W-:Y:S02]  /*34e0*/  @!P0 MOV R59, R34 ;  /* 0x00000022003b8202 */ /* 0x020fe40000000f00 */
        /* <DEDUP_REMOVED lines=8> */
[----:B------:R0:W5:Y:S02]  /*3570*/  @!P1 LDG.E.64 R22, desc[UR16][R16.64] ;  /* 0x0000001010169981 */ /* 0x000164000c1e1b00 */
        /* <DEDUP_REMOVED lines=19> */
[----:B------:R0:W5:Y:S01]  /*36b0*/  @!P6 LDG.E.64 R2, desc[UR16][R122.64] ;  /* 0x000000107a02e981 */ /* 0x000162000c1e1b00 */
        /* <DEDUP_REMOVED lines=14> */
[----:B------:R1:W-:Y:S01]  /*37a0*/  STL.64 [R1+0x170], R112 ;  /* 0x0001707001007387 */ /* 0x0003e20000100a00 */
[----:B------:R-:W-:Y:S02]  /*37b0*/  CS2R R64, SRZ ;  /* 0x0000000000407805 */ /* 0x000fe4000001ff00 */
[----:B------:R-:W-:Y:S02]  /*37c0*/  CS2R R66, SRZ ;  /* 0x0000000000427805 */ /* 0x000fe4000001ff00 */
[----:B-1----:R-:W-:Y:S01]  /*37d0*/  SHF.R.S32.HI R113, RZ, 0x1f, R40 ;  /* 0x0000001fff717819 */ /* 0x002fe20000011428 */
[----:B------:R1:W-:Y:S01]  /*37e0*/  STL.64 [R1+0x188], R38 ;  /* 0x0001882601007387 */ /* 0x0003e20000100a00 */
[----:B--2---:R-:W-:Y:S02]  /*37f0*/  @!P0 MOV R61, R28 ;  /* 0x0000001c003d8202 */ /* 0x004fe40000000f00 */
[----:B------:R-:W-:Y:S02]  /*3800*/  @!P0 MOV R107, R29 ;  /* 0x0000001d006b8202 */ /* 0x000fe40000000f00 */
[----:B---3--:R-:W-:-:S02]  /*3810*/  @!P0 MOV R62, R30 ;  /* 0x0000001e003e8202 */ /* 0x008fc40000000f00 */
[----:B------:R-:W-:Y:S02]  /*3820*/  @!P0 MOV R63, R31 ;  /* 0x0000001f003f8202 */ /* 0x000fe40000000f00 */
[----:B------:R-:W-:-:S04]  /*3830*/  ISETP.GE.U32.AND P0, PT, R0, UR12, PT ;  /* 0x0000000c00007c0c */ /* 0x000fc8000bf06070 */
[----:B------:R-:W-:Y:S02]  /*3840*/  ISETP.GE.AND.EX P0, PT, R77, UR13, PT, P0 ;  /* 0x0000000d4d007c0c */ /* 0x000fe4000bf06300 */
[----:B----4-:R-:W-:Y:S02]  /*3850*/  @!P1 MOV R64, R24 ;  /* 0x0000001800409202 */ /* 0x010fe40000000f00 */
[----:B------:R-:W-:-:S09]  /*3860*/  @!P1 MOV R65, R25 ;  /* 0x0000001900419202 */ /* 0x000fd20000000f00 */
[----:B------:R-:W2:Y:S01]  /*3870*/  @!P0 LDC.64 R36, c[0x0][0x3f8] ;  /* 0x0000fe00ff248b82 */ /* 0x000ea20000000a00 */
[----:B-----5:R-:W-:Y:S02]  /*3880*/  @!P1 MOV R66, R22 ;  /* 0x0000001600429202 */ /* 0x020fe40000000f00 */
[----:B------:R-:W-:Y:S02]  /*3890*/  @!P1 MOV R67, R23 ;  /* 0x0000001700439202 */ /* 0x000fe40000000f00 */
[----:B------:R-:W-:-:S04]  /*38a0*/  ISETP.GE.U32.AND P1, PT, R40, UR12, PT ;  /* 0x0000000c28007c0c */ /* 0x000fc8000bf26070 */
[----:B------:R-:W-:Y:S01]  /*38b0*/  ISETP.GE.AND.EX P1, PT, R113, UR13, PT, P1 ;  /* 0x0000000d71007c0c */ /* 0x000fe2000bf26310 */
[----:B------:R3:W-:Y:S01]  /*38c0*/  STL.64 [R1+0x168], R104 ;  /* 0x0001686801007387 */ /* 0x0007e20000100a00 */
[----:B-1----:R-:W-:-:S03]  /*38d0*/  IADD3 R38, PT, PT, R81, 0x1c0, RZ ;  /* 0x000001c051267810 */ /* 0x002fc60007ffe0ff */
[----:B------:R1:W-:Y:S01]  /*38e0*/  STL.64 [R1+0xa0], R32 ;  /* 0x0000a02001007387 */ /* 0x0003e20000100a00 */
[----:B------:R-:W-:Y:S02]  /*38f0*/  IADD3 R39, PT, PT, R81, 0x1d0, RZ ;  /* 0x000001d051277810 */ /* 0x000fe40007ffe0ff */
[----:B------:R-:W-:Y:S01]  /*3900*/  @!P2 MOV R103, R16 ;  /* 0x000000100067a202 */ /* 0x000fe20000000f00 */
[----:B------:R4:W-:Y:S01]  /*3910*/  STL.64 [R1+0x68], R78 ;  /* 0x0000684e01007387 */ /* 0x0009e20000100a00 */
[----:B---3--:R-:W-:Y:S02]  /*3920*/  CS2R R104, SRZ ;  /* 0x0000000000687805 */ /* 0x008fe4000001ff00 */
[----:B------:R-:W-:Y:S01]  /*3930*/  @!P2 MOV R104, R17 ;  /* 0x000000110068a202 */ /* 0x000fe20000000f00 */
[----:B-1----:R-:W1:Y:S01]  /*3940*/  @!P1 LDC.64 R32, c[0x0][0x3f8] ;  /* 0x0000fe00ff209b82 */ /* 0x002e620000000a00 */
[----:B------:R3:W-:Y:S01]  /*3950*/  STL.64 [R1+0x158], R68 ;  /* 0x0001584401007387 */ /* 0x0007e20000100a00 */
[----:B--2---:R-:W-:Y:S01]  /*3960*/  @!P0 IMAD R41, R77, R36, RZ ;  /* 0x000000244d298224 */ /* 0x004fe200078e02ff */
[----:B----4-:R-:W-:-:S02]  /*3970*/  SHF.R.S32.HI R79, RZ, 0x1f, R38 ;  /* 0x0000001fff4f7819 */ /* 0x010fc40000011426 */
[----:B------:R2:W-:Y:S01]  /*3980*/  STL.64 [R1+0x60], R70 ;  /* 0x0000604601007387 */ /* 0x0005e20000100a00 */
[----:B------:R-:W-:Y:S02]  /*3990*/  @!P2 MOV R105, R18 ;  /* 0x000000120069a202 */ /* 0x000fe40000000f00 */
[----:B------:R-:W-:Y:S01]  /*39a0*/  @!P2 MOV R106, R19 ;  /* 0x00000013006aa202 */ /* 0x000fe20000000f00 */
[----:B------:R4:W-:Y:S01]  /*39b0*/  STL.64 [R1+0x198], R26 ;  /* 0x0001981a01007387 */ /* 0x0009e20000100a00 */
[----:B------:R-:W-:Y:S02]  /*39c0*/  ISETP.GE.U32.AND P2, PT, R38, UR12, PT ;  /* 0x0000000c26007c0c */ /* 0x000fe4000bf46070 */
[----:B---3--:R-:W-:Y:S01]  /*39d0*/  CS2R R68, SRZ ;  /* 0x0000000000447805 */ /* 0x008fe2000001ff00 */
[----:B------:R3:W-:Y:S01]  /*39e0*/  STL.64 [R1+0x1a0], R34 ;  /* 0x0001a02201007387 */ /* 0x0007e20000100a00 */
[----:B------:R-:W-:Y:S02]  /*39f0*/  ISETP.GE.AND.EX P2, PT, R79, UR13, PT, P2 ;  /* 0x0000000d4f007c0c */ /* 0x000fe4000bf46320 */
[----:B--2---:R-:W-:-:S02]  /*3a00*/  CS2R R70, SRZ ;  /* 0x0000000000467805 */ /* 0x004fc4000001ff00 */
[----:B------:R-:W-:Y:S02]  /*3a10*/  SHF.R.S32.HI R78, RZ, 0x1f, R39 ;  /* 0x0000001fff4e7819 */ /* 0x000fe40000011427 */
[----:B----4-:R-:W-:Y:S02]  /*3a20*/  @!P0 MOV R26, R72 ;  /* 0x00000048001a8202 */ /* 0x010fe40000000f00 */
[----:B------:R-:W-:Y:S02]  /*3a30*/  @!P0 MOV R27, R75 ;  /* 0x0000004b001b8202 */ /* 0x000fe40000000f00 */
[----:B------:R-:W-:Y:S02]  /*3a40*/  @!P3 MOV R68, R20 ;  /* 0x000000140044b202 */ /* 0x000fe40000000f00 */
[----:B------:R-:W-:Y:S01]  /*3a50*/  @!P3 MOV R69, R21 ;  /* 0x000000150045b202 */ /* 0x000fe20000000f00 */
[C---:B---3--:R-:W-:Y:S01]  /*3a60*/  @!P0 IMAD R35, R0.reuse, R37, R41 ;  /* 0x0000002500238224 */ /* 0x048fe200078e0229 */
[----:B------:R2:W-:Y:S01]  /*3a70*/  STL.64 [R1+0xa8], R28 ;  /* 0x0000a81c01007387 */ /* 0x0005e20000100a00 */
[----:B------:R-:W-:Y:S01]  /*3a80*/  @!P0 IMAD.WIDE.U32 R36, R0, R36, R26 ;  /* 0x0000002400248225 */ /* 0x000fe200078e001a */
[----:B------:R-:W3:Y:S01]  /*3a90*/  @!P2 LDC.64 R76, c[0x0][0x3f8] ;  /* 0x0000fe00ff4cab82 */ /* 0x000ee20000000a00 */
[----:B------:R-:W-:-:S07]  /*3aa0*/  @!P3 MOV R70, R14 ;  /* 0x0000000e0046b202 */ /* 0x000fce0000000f00 */
[----:B------:R-:W4:Y:S01]  /*3ab0*/  @!P0 LDC.64 R26, c[0x0][0x3a0] ;  /* 0x0000e800ff1a8b82 */ /* 0x000f220000000a00 */
[----:B------:R-:W-:Y:S02]  /*3ac0*/  @!P3 MOV R71, R15 ;  /* 0x0000000f0047b202 */ /* 0x000fe40000000f00 */
[----:B------:R-:W-:-:S04]  /*3ad0*/  ISETP.GE.U32.AND P3, PT, R39, UR12, PT ;  /* 0x0000000c27007c0c */ /* 0x000fc8000bf66070 */
[----:B------:R-:W-:Y:S01]  /*3ae0*/  ISETP.GE.AND.EX P3, PT, R78, UR13, PT, P3 ;  /* 0x0000000d4e007c0c */ /* 0x000fe2000bf66330 */
[----:B--2---:R-:W2:Y:S01]  /*3af0*/  @!P0 LDC.64 R28, c[0x0][0x398] ;  /* 0x0000e600ff1c8b82 */ /* 0x004ea20000000a00 */
[----:B------:R-:W-:Y:S01]  /*3b00*/  @!P0 IADD3 R35, PT, PT, R37, R35, RZ ;  /* 0x0000002325238210 */ /* 0x000fe20007ffe0ff */
[----:B------:R5:W-:Y:S01]  /*3b10*/  STL.64 [R1+0x1a8], R30 ;  /* 0x0001a81e01007387 */ /* 0x000be20000100a00 */
[----:B-1----:R-:W-:Y:S02]  /*3b20*/  @!P1 IMAD R113, R113, R32, RZ ;  /* 0x0000002071719224 */ /* 0x002fe400078e02ff */
[----:B------:R-:W-:Y:S01]  /*3b30*/  @!P0 SHF.L.U64.HI R112, R36, 0x2, R35 ;  /* 0x0000000224708819 */ /* 0x000fe20000010223 */
[----:B------:R1:W-:Y:S02]  /*3b40*/  STL.64 [R1+0xb0], R24 ;  /* 0x0000b01801007387 */ /* 0x0003e40000100a00 */
[----:B------:R-:W0:Y:S01]  /*3b50*/  @!P1 LDC.64 R34, c[0x0][0x3a0] ;  /* 0x0000e800ff229b82 */ /* 0x000e220000000a00 */
[----:B------:R-:W-:Y:S01]  /*3b60*/  @!P1 IMAD R113, R40, R33, R113 ;  /* 0x0000002128719224 */ /* 0x000fe200078e0271 */
[----:B------:R-:W-:-:S06]  /*3b70*/  @!P0 SHF.L.U32 R37, R36, 0x2, RZ ;  /* 0x0000000224258819 */ /* 0x000fcc00000006ff */
[----:B-----5:R-:W5:Y:S01]  /*3b80*/  @!P3 LDC.64 R30, c[0x0][0x3f8] ;  /* 0x0000fe00ff1ebb82 */ /* 0x020f620000000a00 */
[----:B-1----:R-:W-:Y:S02]  /*3b90*/  @!P1 MOV R24, R72 ;  /* 0x0000004800189202 */ /* 0x002fe40000000f00 */
[----:B------:R-:W-:Y:S01]  /*3ba0*/  @!P1 MOV R25, R75 ;  /* 0x0000004b00199202 */ /* 0x000fe20000000f00 */
[----:B------:R-:W-:Y:S02]  /*3bb0*/  HFMA2 R0, -RZ, RZ, 0, 0 ;  /* 0x00000000ff007431 */ /* 0x000fe400000001ff */
[----:B------:R-:W-:Y:S01]  /*3bc0*/  @!P1 IMAD.WIDE.U32 R24, R40, R32, R24 ;  /* 0x0000002028189225 */ /* 0x000fe200078e0018 */
[----:B------:R-:W-:Y:S01]  /*3bd0*/  CS2R R40, SRZ ;  /* 0x0000000000287805 */ /* 0x000fe2000001ff00 */
[----:B------:R-:W1:Y:S01]  /*3be0*/  @!P1 LDC.64 R32, c[0x0][0x398] ;  /* 0x0000e600ff209b82 */ /* 0x000e620000000a00 */
[----:B------:R-:W-:Y:S02]  /*3bf0*/  @!P4 MOV R42, R12 ;  /* 0x0000000c002ac202 */ /* 0x000fe40000000f00 */
[----:B------:R-:W-:-:S02]  /*3c00*/  @!P4 MOV R41, R13 ;  /* 0x0000000d0029c202 */ /* 0x000fc40000000f00 */
[----:B------:R-:W-:Y:S02]  /*3c10*/  @!P4 MOV R40, R10 ;  /* 0x0000000a0028c202 */ /* 0x000fe40000000f00 */
[----:B------:R-:W-:Y:S02]  /*3c20*/  @!P4 MOV R0, R11 ;  /* 0x0000000b0000c202 */ /* 0x000fe40000000f00 */
[----:B----4-:R-:W-:Y:S02]  /*3c30*/  @!P0 IADD3 R26, P4, PT, R37, R26, RZ ;  /* 0x0000001a251a8210 */ /* 0x010fe40007f9e0ff */
[----:B------:R-:W-:Y:S02]  /*3c40*/  @!P1 IADD3 R113, PT, PT, R25, R113, RZ ;  /* 0x0000007119719210 */ /* 0x000fe40007ffe0ff */
[----:B------:R-:W-:Y:S02]  /*3c50*/  @!P0 IADD3.X R27, PT, PT, R112, R27, RZ, P4, !PT ;  /* 0x0000001b701b8210 */ /* 0x000fe400027fe4ff */
[----:B--2---:R-:W-:Y:S01]  /*3c60*/  @!P0 IADD3 R28, P4, PT, R37, R28, RZ ;  /* 0x0000001c251c8210 */ /* 0x004fe20007f9e0ff */
[----:B---3--:R-:W-:Y:S01]  /*3c70*/  @!P2 IMAD R79, R79, R76, RZ ;  /* 0x0000004c4f4fa224 */ /* 0x008fe200078e02ff */
[----:B------:R-:W-:-:S02]  /*3c80*/  @!P2 MOV R36, R72 ;  /* 0x000000480024a202 */ /* 0x000fc40000000f00 */
[----:B------:R-:W-:Y:S02]  /*3c90*/  @!P2 MOV R37, R75 ;  /* 0x0000004b0025a202 */ /* 0x000fe40000000f00 */
[----:B------:R-:W-:Y:S02]  /*3ca0*/  @!P0 IADD3.X R29, PT, PT, R112, R29, RZ, P4, !PT ;  /* 0x0000001d701d8210 */ /* 0x000fe400027fe4ff */
[C---:B------:R-:W-:Y:S02]  /*3cb0*/  @!P1 SHF.L.U64.HI R112, R24.reuse, 0x2, R113 ;  /* 0x0000000218709819 */ /* 0x040fe40000010271 */
[----:B------:R-:W-:Y:S01]  /*3cc0*/  @!P1 SHF.L.U32 R113, R24, 0x2, RZ ;  /* 0x0000000218719819 */ /* 0x000fe200000006ff */
[C---:B------:R-:W-:Y:S01]  /*3cd0*/  @!P2 IMAD R79, R38.reuse, R77, R79 ;  /* 0x0000004d264fa224 */ /* 0x040fe200078e024f */
[----:B------:R-:W-:Y:S01]  /*3ce0*/  @!P3 MOV R24, R72 ;  /* 0x000000480018b202 */ /* 0x000fe20000000f00 */
[----:B------:R-:W-:Y:S01]  /*3cf0*/  @!P2 IMAD.WIDE.U32 R76, R38, R76, R36 ;  /* 0x0000004c264ca225 */ /* 0x000fe200078e0024 */
[----:B------:R-:W-:Y:S01]  /*3d00*/  @!P3 MOV R25, R75 ;  /* 0x0000004b0019b202 */ /* 0x000fe20000000f00 */
[----:B------:R-:W2:Y:S01]  /*3d10*/  @!P2 LDC.64 R36, c[0x0][0x3a0] ;  /* 0x0000e800ff24ab82 */ /* 0x000ea20000000a00 */
[----:B0-----:R-:W-:Y:S01]  /*3d20*/  @!P1 IADD3 R34, P4, PT, R113, R34, RZ ;  /* 0x0000002271229210 */ /* 0x001fe20007f9e0ff */
[----:B-----5:R-:W-:-:S03]  /*3d30*/  @!P3 IMAD R78, R78, R30, RZ ;  /* 0x0000001e4e4eb224 */ /* 0x020fc600078e02ff */
[C---:B------:R-:W-:Y:S01]  /*3d40*/  @!P1 IADD3.X R35, PT, PT, R112.reuse, R35, RZ, P4, !PT ;  /* 0x0000002370239210 */ /* 0x040fe200027fe4ff */
[C---:B------:R-:W-:Y:S02]  /*3d50*/  @!P3 IMAD R78, R39.reuse, R31, R78 ;  /* 0x0000001f274eb224 */ /* 0x040fe400078e024e */
[----:B------:R-:W-:Y:S01]  /*3d60*/  @!P3 IMAD.WIDE.U32 R30, R39, R30, R24 ;  /* 0x0000001e271eb225 */ /* 0x000fe200078e0018 */
[----:B-1----:R-:W-:Y:S01]  /*3d70*/  @!P1 IADD3 R24, P4, PT, R113, R32, RZ ;  /* 0x0000002071189210 */ /* 0x002fe20007f9e0ff */
[----:B------:R-:W0:Y:S01]  /*3d80*/  @!P2 LDC.64 R38, c[0x0][0x398] ;  /* 0x0000e600ff26ab82 */ /* 0x000e220000000a00 */
[----:B------:R-:W-:Y:S02]  /*3d90*/  @!P2 IADD3 R79, PT, PT, R77, R79, RZ ;  /* 0x0000004f4d4fa210 */ /* 0x000fe40007ffe0ff */
[----:B------:R-:W-:Y:S02]  /*3da0*/  @!P1 IADD3.X R25, PT, PT, R112, R33, RZ, P4, !PT ;  /* 0x0000002170199210 */ /* 0x000fe400027fe4ff */
[----:B------:R-:W-:-:S03]  /*3db0*/  @!P2 SHF.L.U64.HI R112, R76, 0x2, R79 ;  /* 0x000000024c70a819 */ /* 0x000fc6000001024f */
[----:B------:R-:W1:Y:S01]  /*3dc0*/  @!P3 LDC.64 R32, c[0x0][0x3a0] ;  /* 0x0000e800ff20bb82 */ /* 0x000e620000000a00 */
[----:B------:R-:W-:-:S07]  /*3dd0*/  @!P2 SHF.L.U32 R79, R76, 0x2, RZ ;  /* 0x000000024c4fa819 */ /* 0x000fce00000006ff */
[----:B------:R-:W3:Y:S01]  /*3de0*/  @!P3 LDC.64 R76, c[0x0][0x398] ;  /* 0x0000e600ff4cbb82 */ /* 0x000ee20000000a00 */
[----:B--2---:R-:W-:Y:S02]  /*3df0*/  @!P2 IADD3 R36, P4, PT, R79, R36, RZ ;  /* 0x000000244f24a210 */ /* 0x004fe40007f9e0ff */
[----:B------:R-:W-:Y:S02]  /*3e00*/  @!P3 IADD3 R31, PT, PT, R31, R78, RZ ;  /* 0x0000004e1f1fb210 */ /* 0x000fe40007ffe0ff */
[----:B------:R-:W-:Y:S02]  /*3e10*/  @!P2 IADD3.X R37, PT, PT, R112, R37, RZ, P4, !PT ;  /* 0x000000257025a210 */ /* 0x000fe400027fe4ff */
[----:B0-----:R-:W-:Y:S02]  /*3e20*/  @!P2 IADD3 R38, P4, PT, R79, R38, RZ ;  /* 0x000000264f26a210 */ /* 0x001fe40007f9e0ff */
[C---:B------:R-:W-:Y:S02]  /*3e30*/  @!P3 SHF.L.U32 R79, R30.reuse, 0x2, RZ ;  /* 0x000000021e4fb819 */ /* 0x040fe400000006ff */
[----:B------:R-:W-:-:S02]  /*3e40*/  @!P3 SHF.L.U64.HI R78, R30, 0x2, R31 ;  /* 0x000000021e4eb819 */ /* 0x000fc4000001021f */
[----:B------:R-:W-:Y:S02]  /*3e50*/  @!P2 IADD3.X R39, PT, PT, R112, R39, RZ, P4, !PT ;  /* 0x000000277027a210 */ /* 0x000fe400027fe4ff */
[----:B-1----:R-:W-:-:S04]  /*3e60*/  @!P3 IADD3 R30, P4, PT, R79, R32, RZ ;  /* 0x000000204f1eb210 */ /* 0x002fc80007f9e0ff */
[C---:B------:R-:W-:Y:S02]  /*3e70*/  @!P3 IADD3.X R31, PT, PT, R78.reuse, R33, RZ, P4, !PT ;  /* 0x000000214e1fb210 */ /* 0x040fe400027fe4ff */
[----:B---3--:R-:W-:Y:S02]  /*3e80*/  @!P3 IADD3 R32, P4, PT, R79, R76, RZ ;  /* 0x0000004c4f20b210 */ /* 0x008fe40007f9e0ff */
[----:B------:R-:W-:Y:S01]  /*3e90*/  IADD3 R79, PT, PT, R81, 0x1e0, RZ ;  /* 0x000001e0514f7810 */ /* 0x000fe20007ffe0ff */
[----:B------:R0:W-:Y:S01]  /*3ea0*/  STL.64 [R1+0x178], R116 ;  /* 0x0001787401007387 */ /* 0x0001e20000100a00 */
[----:B------:R-:W-:Y:S02]  /*3eb0*/  @!P3 IADD3.X R33, PT, PT, R78, R77, RZ, P4, !PT ;  /* 0x0000004d4e21b210 */ /* 0x000fe400027fe4ff */
[----:B------:R-:W-:Y:S01]  /*3ec0*/  ISETP.GE.U32.AND P4, PT, R79, UR12, PT ;  /* 0x0000000c4f007c0c */ /* 0x000fe2000bf86070 */
[----:B------:R1:W-:Y:S01]  /*3ed0*/  STL.64 [R1+0x78], R114 ;  /* 0x0000787201007387 */ /* 0x0003e20000100a00 */
[----:B------:R-:W-:-:S02]  /*3ee0*/  IADD3 R76, PT, PT, R81, 0x1f0, RZ ;  /* 0x000001f0514c7810 */ /* 0x000fc40007ffe0ff */
[----:B------:R-:W-:Y:S02]  /*3ef0*/  CS2R R112, SRZ ;  /* 0x0000000000707805 */ /* 0x000fe4000001ff00 */
[----:B------:R-:W-:Y:S02]  /*3f00*/  @!P5 MOV R112, R8 ;  /* 0x000000080070d202 */ /* 0x000fe40000000f00 */
[----:B0-----:R-:W-:Y:S02]  /*3f10*/  SHF.R.S32.HI R117, RZ, 0x1f, R79 ;  /* 0x0000001fff757819 */ /* 0x001fe4000001144f */
[----:B------:R-:W-:Y:S02]  /*3f20*/  @!P5 MOV R113, R9 ;  /* 0x000000090071d202 */ /* 0x000fe40000000f00 */
[----:B-1----:R-:W-:Y:S02]  /*3f30*/  CS2R R114, SRZ ;  /* 0x0000000000727805 */ /* 0x002fe4000001ff00 */
[----:B------:R-:W-:-:S02]  /*3f40*/  ISETP.GE.AND.EX P4, PT, R117, UR13, PT, P4 ;  /* 0x0000000d75007c0c */ /* 0x000fc4000bf86340 */
[----:B------:R-:W-:Y:S02]  /*3f50*/  @!P5 MOV R114, R6 ;  /* 0x000000060072d202 */ /* 0x000fe40000000f00 */
[----:B------:R-:W-:Y:S02]  /*3f60*/  @!P5 MOV R115, R7 ;  /* 0x000000070073d202 */ /* 0x000fe40000000f00 */
[----:B------:R-:W-:Y:S02]  /*3f70*/  ISETP.GE.U32.AND P5, PT, R76, UR12, PT ;  /* 0x0000000c4c007c0c */ /* 0x000fe4000bfa6070 */
[----:B------:R-:W-:Y:S01]  /*3f80*/  SHF.R.S32.HI R77, RZ, 0x1f, R76 ;  /* 0x0000001fff4d7819 */ /* 0x000fe2000001144c */
[----:B------:R0:W-:Y:S03]  /*3f90*/  STL.64 [R1+0x1b0], R22 ;  /* 0x0001b01601007387 */ /* 0x0001e60000100a00 */
[----:B------:R-:W-:Y:S01]  /*3fa0*/  ISETP.GE.AND.EX P5, PT, R77, UR13, PT, P5 ;  /* 0x0000000d4d007c0c */ /* 0x000fe2000bfa6350 */
[----:B------:R1:W-:Y:S01]  /*3fb0*/  STL.64 [R1+0xc0], R20 ;  /* 0x0000c01401007387 */ /* 0x0003e20000100a00 */
[----:B0-----:R-:W-:-:S02]  /*3fc0*/  CS2R R22, SRZ ;  /* 0x0000000000167805 */ /* 0x001fc4000001ff00 */
[----:B-1----:R-:W-:-:S04]  /*3fd0*/  CS2R R20, SRZ ;  /* 0x0000000000147805 */ /* 0x002fc8000001ff00 */
[----:B------:R0:W2:Y:S04]  /*3fe0*/  @!P1 LDG.E.64 R22, desc[UR16][R24.64] ;  /* 0x0000001018169981 */ /* 0x0000a8000c1e1b00 */
[----:B------:R1:W3:Y:S01]  /*3ff0*/  @!P1 LDG.E.64 R20, desc[UR16][R34.64] ;  /* 0x0000001022149981 */ /* 0x0002e2000c1e1b00 */
[----:B0-----:R-:W-:-:S03]  /*4000*/  CS2R R24, SRZ ;  /* 0x0000000000187805 */ /* 0x001fc6000001ff00 */
[----:B------:R0:W-:Y:S01]  /*4010*/  STL.64 [R1+0x1b8], R18 ;  /* 0x0001b81201007387 */ /* 0x0001e20000100a00 */
[----:B-1----:R-:W1:Y:S03]  /*4020*/  @!P4 LDC.64 R34, c[0x0][0x3f8] ;  /* 0x0000fe00ff22cb82 */ /* 0x002e660000000a00 */
[----:B------:R4:W5:Y:S01]  /*4030*/  @!P2 LDG.E.64 R24, desc[UR16][R36.64] ;  /* 0x000000102418a981 */ /* 0x000962000c1e1b00 */
[----:B0-----:R-:W-:-:S04]  /*4040*/  CS2R R18, SRZ ;  /* 0x0000000000127805 */ /* 0x001fc8000001ff00 */
[----:B----4-:R-:W0:Y:S02]  /*4050*/  @!P5 LDC.64 R36, c[0x0][0x3f8] ;  /* 0x0000fe00ff24db82 */ /* 0x010e240000000a00 */
[----:B------:R4:W2:Y:S02]  /*4060*/  @!P0 LDG.E.64 R18, desc[UR16][R28.64] ;  /* 0x000000101c128981 */ /* 0x0008a4000c1e1b00 */
[----:B----4-:R-:W-:-:S06]  /*4070*/  CS2R R28, SRZ ;  /* 0x00000000001c7805 */ /* 0x010fcc000001ff00 */
[----:B------:R4:W5:Y:S01]  /*4080*/  @!P3 LDG.E.64 R28, desc[UR16][R30.64] ;  /* 0x000000101e1cb981 */ /* 0x000962000c1e1b00 */
[----:B-1----:R-:W-:Y:S01]  /*4090*/  @!P4 IMAD R78, R117, R34, RZ ;  /* 0x00000022754ec224 */ /* 0x002fe200078e02ff */
[----:B----4-:R-:W-:-:S06]  /*40a0*/  CS2R R30, SRZ ;  /* 0x00000000001e7805 */ /* 0x010fcc000001ff00 */
[----:B------:R1:W4:Y:S01]  /*40b0*/  @!P3 LDG.E.64 R30, desc[UR16][R32.64] ;  /* 0x00000010201eb981 */ /* 0x000322000c1e1b00 */
[----:B------:R-:W-:Y:S01]  /*40c0*/  @!P4 IMAD R117, R79, R35, R78 ;  /* 0x000000234f75c224 */ /* 0x000fe200078e024e */
[-C--:B------:R-:W-:Y:S01]  /*40d0*/  @!P5 MOV R35, R75.reuse ;  /* 0x0000004b0023d202 */ /* 0x080fe20000000f00 */
[----:B0-----:R-:W-:Y:S01]  /*40e0*/  @!P5 IMAD R77, R77, R36, RZ ;  /* 0x000000244d4dd224 */ /* 0x001fe200078e02ff */
[----:B-1----:R-:W-:Y:S02]  /*40f0*/  @!P4 MOV R32, R72 ;  /* 0x000000480020c202 */ /* 0x002fe40000000f00 */
[----:B------:R-:W-:-:S03]  /*4100*/  @!P4 MOV R33, R75 ;  /* 0x0000004b0021c202 */ /* 0x000fc60000000f00 */
[----:B------:R-:W-:Y:S01]  /*4110*/  @!P4 IMAD.WIDE.U32 R32, R79, R34, R32 ;  /* 0x000000224f20c225 */ /* 0x000fe200078e0020 */
[----:B------:R-:W-:Y:S01]  /*4120*/  @!P5 MOV R34, R72 ;  /* 0x000000480022d202 */ /* 0x000fe20000000f00 */
[----:B------:R0:W-:Y:S01]  /*4130*/  STL.64 [R1+0x180], R120 ;  /* 0x0001807801007387 */ /* 0x0001e20000100a00 */
[----:B------:R-:W1:Y:S01]  /*4140*/  @!P5 LDC.64 R78, c[0x0][0x398] ;  /* 0x0000e600ff4edb82 */ /* 0x000e620000000a00 */
[C---:B------:R-:W-:Y:S02]  /*4150*/  @!P5 IMAD R77, R76.reuse, R37, R77 ;  /* 0x000000254c4dd224 */ /* 0x040fe400078e024d */
[----:B------:R-:W-:Y:S01]  /*4160*/  @!P5 IMAD.WIDE.U32 R36, R76, R36, R34 ;  /* 0x000000244c24d225 */ /* 0x000fe200078e0022 */
[----:B------:R-:W-:-:S04]  /*4170*/  @!P4 IADD3 R35, PT, PT, R33, R117, RZ ;  /* 0x000000752123c210 */ /* 0x000fc80007ffe0ff */
[C---:B------:R-:W-:Y:S02]  /*4180*/  @!P4 SHF.L.U64.HI R33, R32.reuse, 0x2, R35 ;  /* 0x000000022021c819 */ /* 0x040fe40000010223 */
[----:B------:R-:W-:Y:S01]  /*4190*/  @!P5 IADD3 R37, PT, PT, R37, R77, RZ ;  /* 0x0000004d2525d210 */ /* 0x000fe20007ffe0ff */
[----:B------:R-:W1:Y:S01]  /*41a0*/  @!P4 LDC.64 R34, c[0x0][0x3a0] ;  /* 0x0000e800ff22cb82 */ /* 0x000e620000000a00 */
[----:B------:R-:W-:Y:S02]  /*41b0*/  @!P4 SHF.L.U32 R76, R32, 0x2, RZ ;  /* 0x00000002204cc819 */ /* 0x000fe400000006ff */
[C---:B0-----:R-:W-:Y:S02]  /*41c0*/  @!P5 SHF.L.U64.HI R120, R36.reuse, 0x2, R37 ;  /* 0x000000022478d819 */ /* 0x041fe40000010225 */
[----:B------:R-:W-:-:S03]  /*41d0*/  @!P5 SHF.L.U32 R32, R36, 0x2, RZ ;  /* 0x000000022420d819 */ /* 0x000fc600000006ff */
[----:B------:R-:W0:Y:S01]  /*41e0*/  @!P4 LDC.64 R36, c[0x0][0x398] ;  /* 0x0000e600ff24cb82 */ /* 0x000e220000000a00 */
[----:B------:R1:W-:Y:S01]  /*41f0*/  STL.64 [R1+0x80], R118 ;  /* 0x0000807601007387 */ /* 0x0003e20000100a00 */
[----:B------:R-:W-:Y:S02]  /*4200*/  CS2R R116, SRZ ;  /* 0x0000000000747805 */ /* 0x000fe4000001ff00 */
[----:B------:R-:W-:Y:S02]  /*4210*/  @!P6 MOV R116, R4 ;  /* 0x000000040074e202 */ /* 0x000fe40000000f00 */
[----:B------:R-:W-:Y:S02]  /*4220*/  @!P6 MOV R117, R5 ;  /* 0x000000050075e202 */ /* 0x000fe40000000f00 */
[----:B-1----:R-:W-:Y:S02]  /*4230*/  CS2R R118, SRZ ;  /* 0x0000000000767805 */ /* 0x002fe4000001ff00 */
[----:B------:R-:W-:-:S02]  /*4240*/  @!P6 MOV R118, R2 ;  /* 0x000000020076e202 */ /* 0x000fc40000000f00 */
[----:B------:R-:W-:Y:S02]  /*4250*/  @!P6 MOV R119, R3 ;  /* 0x000000030077e202 */ /* 0x000fe40000000f00 */
[C---:B------:R-:W-:Y:S02]  /*4260*/  @!P4 IADD3 R34, P6, PT, R76.reuse, R34, RZ ;  /* 0x000000224c22c210 */ /* 0x040fe40007fde0ff */
[----:B------:R-:W-:Y:S02]  /*4270*/  MOV R77, UR7 ;  /* 0x00000007004d7c02 */ /* 0x000fe40008000f00 */
[----:B------:R-:W-:Y:S02]  /*4280*/  @!P4 IADD3.X R35, PT, PT, R33, R35, RZ, P6, !PT ;  /* 0x000000232123c210 */ /* 0x000fe400037fe4ff */
[----:B0-----:R-:W-:Y:S02]  /*4290*/  @!P4 IADD3 R36, P6, PT, R76, R36, RZ ;  /* 0x000000244c24c210 */ /* 0x001fe40007fde0ff */
[----:B------:R-:W-:Y:S01]  /*42a0*/  MOV R76, UR6 ;  /* 0x00000006004c7c02 */ /* 0x000fe20008000f00 */
[----:B------:R0:W-:Y:S05]  /*42b0*/  STL.64 [R1+0xb8], R16 ;  /* 0x0000b81001007387 */ /* 0x0001ea0000100a00 */
[----:B------:R-:W4:Y:S01]  /*42c0*/  LDG.E.64 R76, desc[UR16][R76.64] ;  /* 0x000000104c4c7981 */ /* 0x000f22000c1e1b00 */
[----:B0-----:R-:W-:-:S06]  /*42d0*/  CS2R R16, SRZ ;  /* 0x0000000000107805 */ /* 0x001fcc000001ff00 */
[----:B------:R0:W4:Y:S02]  /*42e0*/  @!P0 LDG.E.64 R16, desc[UR16][R26.64] ;  /* 0x000000101a108981 */ /* 0x000124000c1e1b00 */
[----:B0-----:R-:W-:-:S06]  /*42f0*/  CS2R R26, SRZ ;  /* 0x00000000001a7805 */ /* 0x001fcc000001ff00 */
[----:B------:R0:W4:Y:S02]  /*4300*/  @!P2 LDG.E.64 R26, desc[UR16][R38.64] ;  /* 0x00000010261aa981 */ /* 0x000124000c1e1b00 */
[----:B0-----:R-:W0:Y:S01]  /*4310*/  @!P5 LDC.64 R38, c[0x0][0x3a0] ;  /* 0x0000e800ff26db82 */ /* 0x001e220000000a00 */
        /* <DEDUP_REMOVED lines=13> */
[----:B-1----:R-:W-:Y:S02]  /*43f0*/  CS2R R38, SRZ ;  /* 0x0000000000267805 */ /* 0x002fe4000001ff00 */
[----:B------:R-:W-:-:S04]  /*4400*/  IADD3 R159, PT, PT, R159, R163, RZ ;  /* 0x000000a39f9f7210 */ /* 0x000fc80007ffe0ff */
[----:B------:R0:W4:Y:S02]  /*4410*/  @!P5 LDG.E.64 R38, desc[UR16][R78.64] ;  /* 0x000000104e26d981 */ /* 0x000124000c1e1b00 */
[----:B0-----:R-:W-:-:S05]  /*4420*/  @P6 IMAD.WIDE R78, R159, 0x2, R120 ;  /* 0x000000029f4e6825 */ /* 0x001fca00078e0278 */
[----:B------:R-:W4:Y:S04]  /*4430*/  @P6 LDG.E.U16 R120, desc[UR16][R78.64] ;  /* 0x000000104e786981 */ /* 0x000f28000c1e1500 */
[----:B------:R0:W4:Y:S02]  /*4440*/  @P6 LDG.E.U16 R121, desc[UR16][R78.64+0x2] ;  /* 0x000002104e796981 */ /* 0x000124000c1e1500 */
[----:B0-----:R-:W-:-:S05]  /*4450*/  IMAD.WIDE R78, R159, 0x2, R122 ;  /* 0x000000029f4e7825 */ /* 0x001fca00078e027a */
[----:B------:R-:W4:Y:S04]  /*4460*/  LDG.E.U16 R122, desc[UR16][R78.64] ;  /* 0x000000104e7a7981 */ /* 0x000f28000c1e1500 */
[----:B------:R-:W4:Y:S01]  /*4470*/  LDG.E.U16 R123, desc[UR16][R78.64+0x2] ;  /* 0x000002104e7b7981 */ /* 0x000f22000c1e1500 */
[----:B------:R-:W-:-:S03]  /*4480*/  HFMA2 R159, -RZ, RZ, 0, 0 ;  /* 0x00000000ff9f7431 */ /* 0x000fc600000001ff */
[----:B------:R0:W-:Y:S02]  /*4490*/  STL.64 [R1+0x1c0], R14 ;  /* 0x0001c00e01007387 */ /* 0x0001e40000100a00 */
[----:B0-----:R-:W-:Y:S02]  /*44a0*/  CS2R R14, SRZ ;  /* 0x00000000000e7805 */ /* 0x001fe4000001ff00 */
[----:B--2---:R-:W-:Y:S01]  /*44b0*/  @!P0 MOV R14, R19 ;  /* 0x00000013000e8202 */ /* 0x004fe20000000f00 */
[----:B------:R0:W-:Y:S04]  /*44c0*/  STL.64 [R1+0x1d0], R6 ;  /* 0x0001d00601007387 */ /* 0x0001e80000100a00 */
[----:B---3--:R1:W-:Y:S01]  /*44d0*/  STL.64 [R1+0xe8], R20 ;  /* 0x0000e81401007387 */ /* 0x0083e20000100a00 */
[----:B0-----:R-:W-:-:S02]  /*44e0*/  CS2R R6, SRZ ;  /* 0x0000000000067805 */ /* 0x001fc4000001ff00 */
[----:B------:R-:W-:Y:S01]  /*44f0*/  @!P1 MOV R7, R21 ;  /* 0x0000001500079202 */ /* 0x000fe20000000f00 */
[----:B-----5:R-:W-:Y:S01]  /*4500*/  STL.64 [R1+0xf8], R28 ;  /* 0x0000f81c01007387 */ /* 0x020fe20000100a00 */
[----:B------:R-:W-:Y:S01]  /*4510*/  UISETP.NE.AND UP1, UPT, UR22, URZ, UPT ;  /* 0x000000ff1600728c */ /* 0x000fe2000bf25270 */
[----:B----4-:R-:W-:-:S13]  /*4520*/  R2UR UR24, R76 ;  /* 0x000000004c1872ca */ /* 0x010fda00000e0000 */
[----:B------:R-:W-:-:S05]  /*4530*/  MOV R76, UR24 ;  /* 0x00000018004c7c02 */ /* 0x000fca0008000f00 */
[----:B------:R-:W-:Y:S01]  /*4540*/  FFMA.FTZ R163, -R76, UR24, R77 ;  /* 0x000000184ca37c23 */ /* 0x000fe2000801014d */
[----:B------:R-:W-:Y:S02]  /*4550*/  CS2R R76, SRZ ;  /* 0x00000000004c7805 */ /* 0x000fe4000001ff00 */
[----:B------:R-:W-:Y:S02]  /*4560*/  @!P0 MOV R159, R16 ;  /* 0x00000010009f8202 */ /* 0x000fe40000000f00 */
[----:B------:R-:W-:Y:S02]  /*4570*/  @!P0 MOV R77, R17 ;  /* 0x00000011004d8202 */ /* 0x000fe40000000f00 */
[----:B------:R-:W-:Y:S02]  /*4580*/  @!P0 MOV R76, R18 ;  /* 0x00000012004c8202 */ /* 0x000fe40000000f00 */
[----:B------:R-:W-:-:S13]  /*4590*/  FSETP.GTU.FTZ.AND P0, PT, R163, RZ, PT ;  /* 0x000000ffa300720b */ /* 0x000fda0003f1c000 */
[----:B------:R-:W-:-:S05]  /*45a0*/  VOTEU.ANY UP0, P0 ;  /* 0x0000000000ff7886 */ /* 0x000fca0000000100 */
[----:B------:R-:W1:Y:S01]  /*45b0*/  @UP0 LDCU UR6, c[0x0][0x3c0] ;  /* 0x00007800ff0607ac */ /* 0x000e620008000800 */
[----:B------:R-:W-:Y:S01]  /*45c0*/  PLOP3.LUT P0, PT, PT, PT, UP0, 0x80, 0x8 ;  /* 0x000000000008781c */ /* 0x000fe20003f0f008 */
[----:B------:R-:W-:-:S12]  /*45d0*/  STL.64 [R1+0x1f0], R26 ;  /* 0x0001f01a01007387 */ /* 0x000fd80000100a00 */
[----:B-1----:R-:W-:-:S06]  /*45e0*/  @P0 FADD.FTZ R21, R163, UR6 ;  /* 0x00000006a3150e21 */ /* 0x002fcc0008010000 */
[----:B------:R-:W0:Y:S01]  /*45f0*/  @P0 MUFU.RSQ R21, R21 ;  /* 0x0000001500150308 */ /* 0x000e220000001400 */
[----:B------:R-:W-:Y:S04]  /*4600*/  STL.64 [R1+0x1f8], R30 ;  /* 0x0001f81e01007387 */ /* 0x000fe80000100a00 */
[----:B------:R-:W-:Y:S04]  /*4610*/  STL.64 [R1+0x100], R32 ;  /* 0x0001002001007387 */ /* 0x000fe80000100a00 */
[----:B------:R-:W-:Y:S01]  /*4620*/  STL.64 [R1+0x200], R34 ;  /* 0x0002002201007387 */ /* 0x000fe20000100a00 */
[----:B0-----:R-:W-:-:S03]  /*4630*/  @P0 R2UR UR6, R21 ;  /* 0x00000000150602ca */ /* 0x001fc600000e0000 */
[----:B------:R-:W-:Y:S04]  /*4640*/  STL.64 [R1+0x108], R36 ;  /* 0x0001082401007387 */ /* 0x000fe80000100a00 */
[----:B------:R-:W-:Y:S01]  /*4650*/  STL.64 [R1+0x208], R38 ;  /* 0x0002082601007387 */ /* 0x000fe20000100a00 */
[----:B------:R-:W-:-:S03]  /*4660*/  @!P1 MOV R6, R22 ;  /* 0x0000001600069202 */ /* 0x000fc60000000f00 */
[----:B------:R0:W-:Y:S04]  /*4670*/  STL.64 [R1+0xd8], R4 ;  /* 0x0000d80401007387 */ /* 0x0001e80000100a00 */
[----:B------:R1:W-:Y:S01]  /*4680*/  STL.64 [R1+0x1d8], R2 ;  /* 0x0001d80201007387 */ /* 0x0003e20000100a00 */
[----:B------:R-:W-:-:S03]  /*4690*/  MOV R21, RZ ;  /* 0x000000ff00157202 */ /* 0x000fc60000000f00 */
[----:B------:R2:W-:Y:S01]  /*46a0*/  STL.64 [R1+0xc8], R12 ;  /* 0x0000c80c01007387 */ /* 0x0005e20000100a00 */
[----:B0-----:R-:W-:-:S03]  /*46b0*/  CS2R R4, SRZ ;  /* 0x0000000000047805 */ /* 0x001fc6000001ff00 */
[----:B------:R0:W-:Y:S01]  /*46c0*/  STL.64 [R1+0x1c8], R10 ;  /* 0x0001c80a01007387 */ /* 0x0001e20000100a00 */
[----:B------:R-:W-:Y:S02]  /*46d0*/  @!P1 MOV R5, R23 ;  /* 0x0000001700059202 */ /* 0x000fe40000000f00 */
[----:B-1----:R-:W-:Y:S01]  /*46e0*/  CS2R R2, SRZ ;  /* 0x0000000000027805 */ /* 0x002fe2000001ff00 */
[----:B------:R1:W-:Y:S01]  /*46f0*/  STL.64 [R1+0xd0], R8 ;  /* 0x0000d00801007387 */ /* 0x0003e20000100a00 */
[----:B------:R-:W-:Y:S01]  /*4700*/  @!P1 MOV R4, R20 ;  /* 0x0000001400049202 */ /* 0x000fe20000000f00 */
[----:B------:R-:W-:Y:S01]  /*4710*/  HFMA2 R20, -RZ, RZ, 0, 0 ;  /* 0x00000000ff147431 */ /* 0x000fe200000001ff */
[----:B------:R-:W-:Y:S01]  /*4720*/  @!P2 MOV R3, R24 ;  /* 0x000000180003a202 */ /* 0x000fe20000000f00 */
[----:B------:R3:W-:Y:S01]  /*4730*/  STL.64 [R1+0xe0], R16 ;  /* 0x0000e01001007387 */ /* 0x0007e20000100a00 */
[----:B--2---:R-:W-:-:S03]  /*4740*/  CS2R R12, SRZ ;  /* 0x00000000000c7805 */ /* 0x004fc6000001ff00 */
[----:B------:R2:W-:Y:S01]  /*4750*/  STL.64 [R1+0x1e0], R18 ;  /* 0x0001e01201007387 */ /* 0x0005e20000100a00 */
[----:B0-----:R-:W-:-:S03]  /*4760*/  CS2R R10, SRZ ;  /* 0x00000000000a7805 */ /* 0x001fc6000001ff00 */
[----:B------:R0:W-:Y:S01]  /*4770*/  STL.64 [R1+0x1e8], R22 ;  /* 0x0001e81601007387 */ /* 0x0001e20000100a00 */
[----:B-1----:R-:W-:Y:S02]  /*4780*/  CS2R R8, SRZ ;  /* 0x0000000000087805 */ /* 0x002fe4000001ff00 */
[----:B------:R-:W-:Y:S01]  /*4790*/  @!P2 MOV R2, R25 ;  /* 0x000000190002a202 */ /* 0x000fe20000000f00 */
[----:B------:R1:W-:Y:S01]  /*47a0*/  STL.64 [R1+0xf0], R24 ;  /* 0x0000f01801007387 */ /* 0x0003e20000100a00 */
[----:B---3--:R-:W-:Y:S02]  /*47b0*/  CS2R R16, SRZ ;  /* 0x0000000000107805 */ /* 0x008fe4000001ff00 */
[----:B------:R-:W-:Y:S02]  /*47c0*/  @!P2 MOV R8, R26 ;  /* 0x0000001a0008a202 */ /* 0x000fe40000000f00 */
[----:B--2---:R-:W-:Y:S02]  /*47d0*/  CS2R R18, SRZ ;  /* 0x0000000000127805 */ /* 0x004fe4000001ff00 */
[----:B------:R-:W-:-:S02]  /*47e0*/  @!P2 MOV R9, R27 ;  /* 0x0000001b0009a202 */ /* 0x000fc40000000f00 */
[----:B0-----:R-:W-:Y:S02]  /*47f0*/  CS2R R22, SRZ ;  /* 0x0000000000167805 */ /* 0x001fe4000001ff00 */
[----:B------:R-:W-:Y:S02]  /*4800*/  @!P3 MOV R10, R28 ;  /* 0x0000001c000ab202 */ /* 0x000fe40000000f00 */
[----:B------:R-:W-:Y:S01]  /*4810*/  @!P3 MOV R11, R29 ;  /* 0x0000001d000bb202 */ /* 0x000fe20000000f00 */
[----:B-1----:R-:W-:Y:S01]  /*4820*/  HFMA2 R24, -RZ, RZ, 0, 0 ;  /* 0x00000000ff187431 */ /* 0x002fe200000001ff */
[----:B------:R-:W-:Y:S02]  /*4830*/  @!P3 MOV R12, R30 ;  /* 0x0000001e000cb202 */ /* 0x000fe40000000f00 */
[----:B------:R-:W-:Y:S02]  /*4840*/  @!P3 MOV R15, R31 ;  /* 0x0000001f000fb202 */ /* 0x000fe40000000f00 */
[----:B------:R-:W-:-:S02]  /*4850*/  @!P4 MOV R13, R32 ;  /* 0x00000020000dc202 */ /* 0x000fc40000000f00 */
[----:B------:R-:W-:Y:S02]  /*4860*/  @!P4 MOV R16, R33 ;  /* 0x000000210010c202 */ /* 0x000fe40000000f00 */
[----:B------:R-:W-:Y:S02]  /*4870*/  @!P4 MOV R20, R34 ;  /* 0x000000220014c202 */ /* 0x000fe40000000f00 */
[----:B------:R-:W-:Y:S02]  /*4880*/  @!P4 MOV R19, R35 ;  /* 0x000000230013c202 */ /* 0x000fe40000000f00 */
[----:B------:R-:W-:Y:S02]  /*4890*/  @!P5 MOV R18, R36 ;  /* 0x000000240012d202 */ /* 0x000fe40000000f00 */
[----:B------:R-:W-:Y:S02]  /*48a0*/  @!P5 MOV R17, R37 ;  /* 0x000000250011d202 */ /* 0x000fe40000000f00 */
[----:B------:R-:W-:-:S02]  /*48b0*/  @!P5 MOV R23, R38 ;  /* 0x000000260017d202 */ /* 0x000fc40000000f00 */
[----:B------:R-:W-:Y:S02]  /*48c0*/  @!P5 MOV R24, R39 ;  /* 0x000000270018d202 */ /* 0x000fe40000000f00 */
[----:B------:R-:W-:Y:S02]  /*48d0*/  @P6 SHF.L.U32 R21, R120, 0x10, RZ ;  /* 0x0000001078156819 */ /* 0x000fe400000006ff */
[----:B------:R-:W-:Y:S02]  /*48e0*/  @P6 SHF.L.U32 R22, R121, 0x10, RZ ;  /* 0x0000001079166819 */ /* 0x000fe400000006ff */
[----:B------:R-:W-:Y:S02]  /*48f0*/  SHF.L.U32 R122, R122, 0x10, RZ ;  /* 0x000000107a7a7819 */ /* 0x000fe400000006ff */
[----:B------:R-:W-:Y:S01]  /*4900*/  SHF.L.U32 R123, R123, 0x10, RZ ;  /* 0x000000107b7b7819 */ /* 0x000fe200000006ff */
[----:B------:R-:W-:Y:S01]  /*4910*/  UMOV UR25, 0x3f800000 ;  /* 0x3f80000000197882 */ /* 0x000fe20000000000 */
[----:B------:R-:W-:Y:S01]  /*4920*/  @UP0 UMOV UR25, UR6 ;  /* 0x0000000600190c82 */ /* 0x000fe20008000000 */
[----:B------:R-:W-:Y:S05]  /*4930*/  BRA.U UP1, `(.L_x_1622) ;  /* 0x0000001d01047547 */ /* 0x000fea000b800000 */
[----:B------:R-:W-:Y:S01]  /*4940*/  FADD.FTZ R26, R156, -UR24 ;  /* 0x800000189c1a7e21 */ /* 0x000fe20008010000 */
[----:B------:R-:W-:Y:S01]  /*4950*/  FMUL.FTZ R27, R122, R83 ;  /* 0x000000537a1b7220 */ /* 0x000fe20000410000 */
        /* <DEDUP_REMOVED lines=447> */
.L_x_1622:
        /* <DEDUP_REMOVED lines=8> */
[--C-:B------:R-:W-:Y:S01]  /*65d0*/  FFMA.FTZ R28, R122, R26, R21.reuse ;  /* 0x0000001a7a1c7223 */ /* 0x100fe20000010015 */
[----:B------:R-:W-:Y:S01]  /*65e0*/  FMUL.FTZ R34, R34, UR25 ;  /* 0x0000001922227c20 */ /* 0x000fe20008410000 */
[----:B------:R-:W-:Y:S01]  /*65f0*/  FMUL.FTZ R31, R31, UR25 ;  /* 0x000000191f1f7c20 */ /* 0x000fe20008410000 */
[--C-:B------:R-:W-:Y:S01]  /*6600*/  FFMA.FTZ R78, R122, R32, R21.reuse ;  /* 0x000000207a4e7223 */ /* 0x100fe20000010015 */
[----:B------:R-:W-:Y:S01]  /*6610*/  FMUL.FTZ R27, R28, -1.4426950216293334961 ;  /* 0xbfb8aa3b1c1b7820 */ /* 0x000fe20000410000 */
[--C-:B------:R-:W-:Y:S01]  /*6620*/  FFMA.FTZ R37, R122, R34, R21.reuse ;  /* 0x000000227a257223 */ /* 0x100fe20000010015 */
[----:B------:R-:W-:Y:S01]  /*6630*/  FADD.FTZ R33, R153, -UR24 ;  /* 0x8000001899217e21 */ /* 0x000fe20008010000 */
[----:B------:R-:W-:Y:S01]  /*6640*/  FMUL.FTZ R120, R78, -1.4426950216293334961 ;  /* 0xbfb8aa3b4e787820 */ /* 0x000fe20000410000 */
[----:B------:R-:W-:Y:S01]  /*6650*/  FADD.FTZ R147, R147, -UR24 ;  /* 0x8000001893937e21 */ /* 0x000fe20008010000 */
[----:B------:R-:W-:Y:S01]  /*6660*/  FMUL.FTZ R152, R37, -1.4426950216293334961 ;  /* 0xbfb8aa3b25987820 */ /* 0x000fe20000410000 */
[----:B------:R-:W0:Y:S01]  /*6670*/  MUFU.EX2 R27, R27 ;  /* 0x0000001b001b7308 */ /* 0x000e220000000800 */
[----:B------:R-:W-:Y:S01]  /*6680*/  FMUL.FTZ R33, R33, UR25 ;  /* 0x0000001921217c20 */ /* 0x000fe20008410000 */
[----:B------:R-:W-:Y:S01]  /*6690*/  FADD.FTZ R144, R144, -UR24 ;  /* 0x8000001890907e21 */ /* 0x000fe20008010000 */
[----:B------:R-:W-:Y:S01]  /*66a0*/  FMUL.FTZ R147, R147, UR25 ;  /* 0x0000001993937c20 */ /* 0x000fe20008410000 */
[----:B------:R-:W1:Y:S01]  /*66b0*/  MUFU.EX2 R120, R120 ;  /* 0x0000007800787308 */ /* 0x000e620000000800 */
[--C-:B------:R-:W-:Y:S01]  /*66c0*/  FFMA.FTZ R79, R123, R33, R22.reuse ;  /* 0x000000217b4f7223 */ /* 0x100fe20000010016 */
[----:B------:R-:W-:Y:S01]  /*66d0*/  FADD.FTZ R146, R146, -UR24 ;  /* 0x8000001892927e21 */ /* 0x000fe20008010000 */
[----:B------:R-:W-:Y:S01]  /*66e0*/  FMUL.FTZ R144, R144, UR25 ;  /* 0x0000001990907c20 */ /* 0x000fe20008410000 */
[----:B------:R-:W2:Y:S01]  /*66f0*/  MUFU.EX2 R152, R152 ;  /* 0x0000009800987308 */ /* 0x000ea20000000800 */
[----:B------:R-:W-:Y:S01]  /*6700*/  FMUL.FTZ R153, R79, -1.4426950216293334961 ;  /* 0xbfb8aa3b4f997820 */ /* 0x000fe20000410000 */
[----:B------:R-:W-:Y:S01]  /*6710*/  FMUL.FTZ R146, R146, UR25 ;  /* 0x0000001992927c20 */ /* 0x000fe20008410000 */
[----:B------:R-:W-:Y:S01]  /*6720*/  FADD.FTZ R145, R145, -UR24 ;  /* 0x8000001891917e21 */ /* 0x000fe20008010000 */
[----:B------:R-:W-:Y:S01]  /*6730*/  FADD.FTZ R142, R142, -UR24 ;  /* 0x800000188e8e7e21 */ /* 0x000fe20008010000 */
[----:B------:R-:W-:Y:S01]  /*6740*/  FADD.FTZ R140, R140, -UR24 ;  /* 0x800000188c8c7e21 */ /* 0x000fe20008010000 */
[----:B0-----:R-:W-:Y:S01]  /*6750*/  FADD.FTZ R29, R27, 1 ;  /* 0x3f8000001b1d7421 */ /* 0x001fe20000010000 */
[----:B------:R-:W-:Y:S01]  /*6760*/  FMUL.FTZ R27, R154, UR25 ;  /* 0x000000199a1b7c20 */ /* 0x000fe20008410000 */
[----:B------:R-:W0:Y:S01]  /*6770*/  MUFU.EX2 R153, R153 ;  /* 0x0000009900997308 */ /* 0x000e220000000800 */
[----:B------:R-:W-:Y:S01]  /*6780*/  FMUL.FTZ R145, R145, UR25 ;  /* 0x0000001991917c20 */ /* 0x000fe20008410000 */
[----:B-1----:R-:W-:Y:S01]  /*6790*/  FADD.FTZ R120, R120, 1 ;  /* 0x3f80000078787421 */ /* 0x002fe20000010000 */
[--C-:B------:R-:W-:Y:S01]  /*67a0*/  FFMA.FTZ R36, R122, R27, R21.reuse ;  /* 0x0000001b7a247223 */ /* 0x100fe20000010015 */
[----:B------:R-:W1:Y:S01]  /*67b0*/  MUFU.RCP R30, R29 ;  /* 0x0000001d001e7308 */ /* 0x000e620000001000 */
[----:B------:R-:W-:Y:S01]  /*67c0*/  FMUL.FTZ R142, R142, UR25 ;  /* 0x000000198e8e7c20 */ /* 0x000fe20008410000 */
[----:B--2---:R-:W-:Y:S01]  /*67d0*/  FADD.FTZ R152, R152, 1 ;  /* 0x3f80000098987421 */ /* 0x004fe20000010000 */
[----:B------:R-:W-:Y:S01]  /*67e0*/  FMUL.FTZ R150, R36, -1.4426950216293334961 ;  /* 0xbfb8aa3b24967820 */ /* 0x000fe20000410000 */
[----:B------:R-:W-:Y:S01]  /*67f0*/  FADD.FTZ R141, R141, -UR24 ;  /* 0x800000188d8d7e21 */ /* 0x000fe20008010000 */
[----:B------:R-:W-:Y:S01]  /*6800*/  FADD.FTZ R138, R138, -UR24 ;  /* 0x800000188a8a7e21 */ /* 0x000fe20008010000 */
[----:B------:R-:W-:Y:S01]  /*6810*/  FADD.FTZ R139, R139, -UR24 ;  /* 0x800000188b8b7e21 */ /* 0x000fe20008010000 */
[----:B------:R-:W-:Y:S01]  /*6820*/  FADD.FTZ R131, R131, -UR24 ;  /* 0x8000001883837e21 */ /* 0x000fe20008010000 */
[----:B------:R-:W-:Y:S01]  /*6830*/  MUFU.RCP R152, R152 ;  /* 0x0000009800987308 */ /* 0x000fe20000001000 */
[----:B------:R-:W-:Y:S01]  /*6840*/  FADD.FTZ R129, R129, -UR24 ;  /* 0x8000001881817e21 */ /* 0x000fe20008010000 */
[----:B0-----:R-:W-:Y:S01]  /*6850*/  FADD.FTZ R153, R153, 1 ;  /* 0x3f80000099997421 */ /* 0x001fe20000010000 */
[----:B------:R-:W-:Y:S01]  /*6860*/  FMUL.FTZ R131, R131, UR25 ;  /* 0x0000001983837c20 */ /* 0x000fe20008410000 */
[----:B------:R-:W-:Y:S01]  /*6870*/  FADD.FTZ R127, R127, -UR24 ;  /* 0x800000187f7f7e21 */ /* 0x000fe20008010000 */
[----:B------:R-:W-:Y:S01]  /*6880*/  FMUL.FTZ R129, R129, UR25 ;  /* 0x0000001981817c20 */ /* 0x000fe20008410000 */
[----:B------:R-:W-:Y:S01]  /*6890*/  FADD.FTZ R125, R125, -UR24 ;  /* 0x800000187d7d7e21 */ /* 0x000fe20008010000 */
[----:B------:R-:W-:Y:S01]  /*68a0*/  FADD.FTZ R111, R111, -UR24 ;  /* 0x800000186f6f7e21 */ /* 0x000fe20008010000 */
[----:B------:R-:W0:Y:S01]  /*68b0*/  MUFU.EX2 R150, R150 ;  /* 0x0000009600967308 */ /* 0x000e220000000800 */
[----:B------:R-:W-:Y:S01]  /*68c0*/  FMUL.FTZ R127, R127, UR25 ;  /* 0x000000197f7f7c20 */ /* 0x000fe20008410000 */
[C---:B-1----:R-:W-:Y:S01]  /*68d0*/  FADD.FTZ R25, -R30.reuse, 1 ;  /* 0x3f8000001e197421 */ /* 0x042fe20000010100 */
[----:B------:R-:W-:Y:S01]  /*68e0*/  FMUL.FTZ R83, R30, R83 ;  /* 0x000000531e537220 */ /* 0x000fe20000410000 */
[----:B------:R-:W-:Y:S01]  /*68f0*/  FADD.FTZ R30, R155, -UR24 ;  /* 0x800000189b1e7e21 */ /* 0x000fe20008010000 */
[----:B------:R-:W1:Y:S01]  /*6900*/  MUFU.RCP R120, R120 ;  /* 0x0000007800787308 */ /* 0x000e620000001000 */
[----:B------:R-:W-:Y:S01]  /*6910*/  FFMA.FTZ R28, R28, R25, 1 ;  /* 0x3f8000001c1c7423 */ /* 0x000fe20000010019 */
[----:B------:R-:W-:Y:S01]  /*6920*/  FMUL.FTZ R25, R157, UR25 ;  /* 0x000000199d197c20 */ /* 0x000fe20008410000 */
[----:B------:R-:W-:Y:S01]  /*6930*/  FMUL.FTZ R29, R30, UR25 ;  /* 0x000000191e1d7c20 */ /* 0x000fe20008410000 */
[----:B------:R-:W-:Y:S01]  /*6940*/  FADD.FTZ R30, R148, -UR24 ;  /* 0x80000018941e7e21 */ /* 0x000fe20008010000 */
[C-C-:B------:R-:W-:Y:S01]  /*6950*/  FFMA.FTZ R148, R123.reuse, R31, R22.reuse ;  /* 0x0000001f7b947223 */ /* 0x140fe20000010016 */
[C-C-:B------:R-:W-:Y:S01]  /*6960*/  FFMA.FTZ R35, R123.reuse, R25, R22.reuse ;  /* 0x000000197b237223 */ /* 0x140fe20000010016 */
[--C-:B------:R-:W-:Y:S01]  /*6970*/  FFMA.FTZ R39, R123, R29, R22.reuse ;  /* 0x0000001d7b277223 */ /* 0x100fe20000010016 */
[----:B------:R-:W-:Y:S01]  /*6980*/  FMUL.FTZ R30, R30, UR25 ;  /* 0x000000191e1e7c20 */ /* 0x000fe20008410000 */
[----:B0-----:R-:W-:Y:S01]  /*6990*/  FADD.FTZ R150, R150, 1 ;  /* 0x3f80000096967421 */ /* 0x001fe20000010000 */
[----:B------:R-:W-:Y:S01]  /*69a0*/  FMUL.FTZ R155, R35, -1.4426950216293334961 ;  /* 0xbfb8aa3b239b7820 */ /* 0x000fe20000410000 */
[----:B------:R-:W-:Y:S01]  /*69b0*/  FMUL.FTZ R154, R39, -1.4426950216293334961 ;  /* 0xbfb8aa3b279a7820 */ /* 0x000fe20000410000 */
[--C-:B------:R-:W-:Y:S01]  /*69c0*/  FFMA.FTZ R121, R122, R30, R21.reuse ;  /* 0x0000001e7a797223 */ /* 0x100fe20000010015 */
[----:B------:R-:W-:Y:S01]  /*69d0*/  FMUL.FTZ R151, R148, -1.4426950216293334961 ;  /* 0xbfb8aa3b94977820 */ /* 0x000fe20000410000 */
[----:B------:R-:W0:Y:S01]  /*69e0*/  MUFU.RCP R153, R153 ;  /* 0x0000009900997308 */ /* 0x000e220000001000 */
[----:B------:R-:W-:Y:S01]  /*69f0*/  FMUL.FTZ R83, R83, R28 ;  /* 0x0000001c53537220 */ /* 0x000fe20000410000 */
[----:B------:R-:W-:Y:S01]  /*6a00*/  FMUL.FTZ R38, R121, -1.4426950216293334961 ;  /* 0xbfb8aa3b79267820 */ /* 0x000fe20000410000 */
[----:B------:R-:W-:Y:S01]  /*6a10*/  FMUL.FTZ R125, R125, UR25 ;  /* 0x000000197d7d7c20 */ /* 0x000fe20008410000 */
[----:B-1----:R-:W-:Y:S01]  /*6a20*/  FMUL.FTZ R89, R120, R89 ;  /* 0x0000005978597220 */ /* 0x002fe20000410000 */
[----:B------:R-:W-:Y:S01]  /*6a30*/  FMUL.FTZ R111, R111, UR25 ;  /* 0x000000196f6f7c20 */ /* 0x000fe20008410000 */
[----:B------:R-:W-:Y:S01]  /*6a40*/  FADD.FTZ R109, R109, -UR24 ;  /* 0x800000186d6d7e21 */ /* 0x000fe20008010000 */
[----:B------:R-:W-:Y:S01]  /*6a50*/  FADD.FTZ R107, R107, -UR24 ;  /* 0x800000186b6b7e21 */ /* 0x000fe20008010000 */
[----:B------:R-:W1:Y:S01]  /*6a60*/  MUFU.EX2 R155, R155 ;  /* 0x0000009b009b7308 */ /* 0x000e620000000800 */
[----:B------:R-:W-:Y:S01]  /*6a70*/  FADD.FTZ R64, R64, -UR24 ;  /* 0x8000001840407e21 */ /* 0x000fe20008010000 */
[----:B------:R-:W-:Y:S01]  /*6a80*/  FMUL.FTZ R109, R109, UR25 ;  /* 0x000000196d6d7c20 */ /* 0x000fe20008410000 */
[----:B------:R-:W-:Y:S01]  /*6a90*/  FMUL.FTZ R107, R107, UR25 ;  /* 0x000000196b6b7c20 */ /* 0x000fe20008410000 */
[----:B------:R-:W2:Y:S01]  /*6aa0*/  MUFU.RCP R150, R150 ;  /* 0x0000009600967308 */ /* 0x000ea20000001000 */
[----:B------:R-:W-:Y:S01]  /*6ab0*/  FADD.FTZ R103, R103, -UR24 ;  /* 0x8000001867677e21 */ /* 0x000fe20008010000 */
[----:B------:R-:W-:Y:S01]  /*6ac0*/  FADD.FTZ R68, R68, -UR24 ;  /* 0x8000001844447e21 */ /* 0x000fe20008010000 */
[----:B------:R-:W-:Y:S01]  /*6ad0*/  FADD.FTZ R69, R69, -UR24 ;  /* 0x8000001845457e21 */ /* 0x000fe20008010000 */
[----:B------:R-:W-:Y:S01]  /*6ae0*/  FADD.FTZ R42, R42, -UR24 ;  /* 0x800000182a2a7e21 */ /* 0x000fe20008010000 */
[----:B------:R-:W-:Y:S01]  /*6af0*/  FADD.FTZ R41, R41, -UR24 ;  /* 0x8000001829297e21 */ /* 0x000fe20008010000 */
[----:B0-----:R-:W-:Y:S01]  /*6b00*/  FMUL.FTZ R88, R153, R88 ;  /* 0x0000005899587220 */ /* 0x001fe20000410000 */
[----:B------:R-:W-:Y:S01]  /*6b10*/  FMUL.FTZ R68, R68, UR25 ;  /* 0x0000001944447c20 */ /* 0x000fe20008410000 */
[----:B------:R-:W0:Y:S01]  /*6b20*/  MUFU.EX2 R154, R154 ;  /* 0x0000009a009a7308 */ /* 0x000e220000000800 */
[----:B------:R-:W-:Y:S01]  /*6b30*/  FMUL.FTZ R69, R69, UR25 ;  /* 0x0000001945457c20 */ /* 0x000fe20008410000 */
[----:B-1----:R-:W-:Y:S01]  /*6b40*/  FADD.FTZ R157, R155, 1 ;  /* 0x3f8000009b9d7421 */ /* 0x002fe20000010000 */
[----:B------:R-:W-:Y:S01]  /*6b50*/  FMUL.FTZ R42, R42, UR25 ;  /* 0x000000192a2a7c20 */ /* 0x000fe20008410000 */
[----:B------:R-:W1:Y:S01]  /*6b60*/  MUFU.EX2 R38, R38 ;  /* 0x0000002600267308 */ /* 0x000e620000000800 */
[----:B------:R-:W-:Y:S01]  /*6b70*/  FMUL.FTZ R41, R41, UR25 ;  /* 0x0000001929297c20 */ /* 0x000fe20008410000 */
[----:B------:R-:W-:Y:S01]  /*6b80*/  FADD.FTZ R112, R112, -UR24 ;  /* 0x8000001870707e21 */ /* 0x000fe20008010000 */
[----:B------:R-:W-:Y:S01]  /*6b90*/  FADD.FTZ R116, R116, -UR24 ;  /* 0x8000001874747e21 */ /* 0x000fe20008010000 */
[----:B------:R-:W3:Y:S01]  /*6ba0*/  MUFU.RCP R157, R157 ;  /* 0x0000009d009d7308 */ /* 0x000ee20000001000 */
[----:B------:R-:W-:Y:S01]  /*6bb0*/  FADD.FTZ R4, R4, -UR24 ;  /* 0x8000001804047e21 */ /* 0x000fe20008010000 */
[----:B--2---:R-:W-:Y:S01]  /*6bc0*/  FMUL.FTZ R85, R150, R85 ;  /* 0x0000005596557220 */ /* 0x004fe20000410000 */
[----:B------:R-:W-:Y:S01]  /*6bd0*/  FADD.FTZ R2, R2, -UR24 ;  /* 0x8000001802027e21 */ /* 0x000fe20008010000 */
[----:B------:R-:W-:Y:S01]  /*6be0*/  FADD.FTZ R10, R10, -UR24 ;  /* 0x800000180a0a7e21 */ /* 0x000fe20008010000 */
[----:B------:R-:W-:Y:S01]  /*6bf0*/  FMUL.FTZ R4, R4, UR25 ;  /* 0x0000001904047c20 */ /* 0x000fe20008410000 */
[----:B0-----:R-:W-:Y:S01]  /*6c00*/  FADD.FTZ R155, R154, 1 ;  /* 0x3f8000009a9b7421 */ /* 0x001fe20000010000 */
[----:B------:R-:W-:Y:S01]  /*6c10*/  FMUL.FTZ R2, R2, UR25 ;  /* 0x0000001902027c20 */ /* 0x000fe20008410000 */
[----:B------:R-:W0:Y:S01]  /*6c20*/  MUFU.EX2 R151, R151 ;  /* 0x0000009700977308 */ /* 0x000e220000000800 */
[----:B------:R-:W-:Y:S01]  /*6c30*/  FADD.FTZ R13, R13, -UR24 ;  /* 0x800000180d0d7e21 */ /* 0x000fe20008010000 */
[----:B------:R-:W-:Y:S01]  /*6c40*/  FADD.FTZ R16, R16, -UR24 ;  /* 0x8000001810107e21 */ /* 0x000fe20008010000 */
[----:B------:R-:W-:Y:S01]  /*6c50*/  FADD.FTZ R18, R18, -UR24 ;  /* 0x8000001812127e21 */ /* 0x000fe20008010000 */
[----:B------:R-:W2:Y:S01]  /*6c60*/  MUFU.RCP R155, R155 ;  /* 0x0000009b009b7308 */ /* 0x000ea20000001000 */
[----:B------:R-:W-:Y:S01]  /*6c70*/  FMUL.FTZ R13, R13, UR25 ;  /* 0x000000190d0d7c20 */ /* 0x000fe20008410000 */
[----:B------:R-:W-:Y:S01]  /*6c80*/  FMUL.FTZ R16, R16, UR25 ;  /* 0x0000001910107c20 */ /* 0x000fe20008410000 */
[----:B------:R-:W-:Y:S01]  /*6c90*/  FMUL.FTZ R18, R18, UR25 ;  /* 0x0000001912127c20 */ /* 0x000fe20008410000 */
[----:B------:R-:W-:Y:S01]  /*6ca0*/  FADD.FTZ R17, R17, -UR24 ;  /* 0x8000001811117e21 */ /* 0x000fe20008010000 */
[C---:B---3--:R-:W-:Y:S01]  /*6cb0*/  FMUL.FTZ R84, R157.reuse, R84 ;  /* 0x000000549d547220 */ /* 0x048fe20000410000 */
[----:B------:R-:W-:Y:S01]  /*6cc0*/  FADD.FTZ R154, -R157, 1 ;  /* 0x3f8000009d9a7421 */ /* 0x000fe20000010100 */
[----:B------:R-:W-:Y:S01]  /*6cd0*/  FADD.FTZ R157, -R150, 1 ;  /* 0x3f800000969d7421 */ /* 0x000fe20000010100 */
[----:B-1----:R-:W-:Y:S01]  /*6ce0*/  FADD.FTZ R150, R38, 1 ;  /* 0x3f80000026967421 */ /* 0x002fe20000010000 */
[----:B0-----:R-:W-:Y:S01]  /*6cf0*/  FADD.FTZ R151, R151, 1 ;  /* 0x3f80000097977421 */ /* 0x001fe20000010000 */
[----:B------:R-:W-:Y:S01]  /*6d00*/  FMUL.FTZ R38, R152, R87 ;  /* 0x0000005798267220 */ /* 0x000fe20000410000 */
[----:B------:R-:W-:Y:S01]  /*6d10*/  FADD.FTZ R87, -R120, 1 ;  /* 0x3f80000078577421 */ /* 0x000fe20000010100 */
[----:B------:R-:W-:Y:S01]  /*6d20*/  FFMA.FTZ R35, R35, R154, 1 ;  /* 0x3f80000023237423 */ /* 0x000fe2000001009a */
[----:B------:R-:W-:Y:S01]  /*6d30*/  FADD.FTZ R152, -R152, 1 ;  /* 0x3f80000098987421 */ /* 0x000fe20000010100 */
[----:B------:R-:W0:Y:S01]  /*6d40*/  MUFU.RCP R150, R150 ;  /* 0x0000009600967308 */ /* 0x000e220000001000 */
[----:B------:R-:W-:Y:S01]  /*6d50*/  FFMA.FTZ R78, R78, R87, 1 ;  /* 0x3f8000004e4e7423 */ /* 0x000fe20000010057 */
[----:B------:R-:W-:Y:S01]  /*6d60*/  FFMA.FTZ R36, R36, R157, 1 ;  /* 0x3f80000024247423 */ /* 0x000fe2000001009d */
[C---:B--2---:R-:W-:Y:S01]  /*6d70*/  FMUL.FTZ R86, R155.reuse, R86 ;  /* 0x000000569b567220 */ /* 0x044fe20000410000 */
[----:B------:R-:W-:Y:S01]  /*6d80*/  FADD.FTZ R154, -R155, 1 ;  /* 0x3f8000009b9a7421 */ /* 0x000fe20000010100 */
[----:B------:R-:W-:Y:S01]  /*6d90*/  FFMA.FTZ R37, R37, R152, 1 ;  /* 0x3f80000025257423 */ /* 0x000fe20000010098 */
[----:B------:R-:W-:Y:S01]  /*6da0*/  FADD.FTZ R152, -R153, 1 ;  /* 0x3f80000099987421 */ /* 0x000fe20000010100 */
[--C-:B------:R-:W-:Y:S01]  /*6db0*/  FFMA.FTZ R153, R123, R147, R22.reuse ;  /* 0x000000937b997223 */ /* 0x100fe20000010016 */
[----:B------:R-:W1:Y:S01]  /*6dc0*/  MUFU.RCP R151, R151 ;  /* 0x0000009700977308 */ /* 0x000e620000001000 */
[----:B------:R-:W-:Y:S01]  /*6dd0*/  FFMA.FTZ R39, R39, R154, 1 ;  /* 0x3f80000027277423 */ /* 0x000fe2000001009a */
[----:B------:R-:W-:Y:S01]  /*6de0*/  FFMA.FTZ R79, R79, R152, 1 ;  /* 0x3f8000004f4f7423 */ /* 0x000fe20000010098 */
[----:B------:R-:W-:Y:S01]  /*6df0*/  FMUL.FTZ R163, R153, -1.4426950216293334961 ;  /* 0xbfb8aa3b99a37820 */ /* 0x000fe20000410000 */
[----:B------:R-:W-:Y:S01]  /*6e00*/  FMUL.FTZ R84, R84, R35 ;  /* 0x0000002354547220 */ /* 0x000fe20000410000 */
[----:B------:R-:W-:Y:S01]  /*6e10*/  FMUL.FTZ R36, R85, R36 ;  /* 0x0000002455247220 */ /* 0x000fe20000410000 */
[----:B------:R-:W-:Y:S01]  /*6e20*/  FMUL.FTZ R86, R86, R39 ;  /* 0x0000002756567220 */ /* 0x000fe20000410000 */
[----:B------:R-:W-:Y:S01]  /*6e30*/  FADD.FTZ R39, R136, -UR24 ;  /* 0x8000001888277e21 */ /* 0x000fe20008010000 */
[----:B------:R-:W-:Y:S01]  /*6e40*/  MUFU.EX2 R152, R163 ;  /* 0x000000a300987308 */ /* 0x000fe20000000800 */
[----:B------:R-:W-:Y:S01]  /*6e50*/  FMUL.FTZ R37, R38, R37 ;  /* 0x0000002526257220 */ /* 0x000fe20000410000 */
[C---:B0-----:R-:W-:Y:S01]  /*6e60*/  FMUL.FTZ R120, R150.reuse, R91 ;  /* 0x0000005b96787220 */ /* 0x041fe20000410000 */
[----:B------:R-:W-:Y:S01]  /*6e70*/  FADD.FTZ R150, -R150, 1 ;  /* 0x3f80000096967421 */ /* 0x000fe20000010100 */
[----:B------:R-:W-:Y:S01]  /*6e80*/  FMUL.FTZ R39, R39, UR25 ;  /* 0x0000001927277c20 */ /* 0x000fe20008410000 */
[----:B------:R-:W-:Y:S01]  /*6e90*/  FMUL.FTZ R88, R88, R79 ;  /* 0x0000004f58587220 */ /* 0x000fe20000410000 */
[----:B------:R-:W-:Y:S01]  /*6ea0*/  FMUL.FTZ R89, R89, R78 ;  /* 0x0000004e59597220 */ /* 0x000fe20000410000 */
[----:B------:R-:W-:Y:S01]  /*6eb0*/  FFMA.FTZ R87, R121, R150, 1 ;  /* 0x3f80000079577423 */ /* 0x000fe20000010096 */
[----:B------:R-:W-:Y:S01]  /*6ec0*/  FADD.FTZ R121, R149, -UR24 ;  /* 0x8000001895797e21 */ /* 0x000fe20008010000 */
[--C-:B------:R-:W-:Y:S01]  /*6ed0*/  FFMA.FTZ R150, R122, R144, R21.reuse ;  /* 0x000000907a967223 */ /* 0x100fe20000010015 */
[C---:B-1----:R-:W-:Y:S01]  /*6ee0*/  FMUL.FTZ R90, R151.reuse, R90 ;  /* 0x0000005a975a7220 */ /* 0x042fe20000410000 */
[----:B------:R-:W-:Y:S01]  /*6ef0*/  FADD.FTZ R151, -R151, 1 ;  /* 0x3f80000097977421 */ /* 0x000fe20000010100 */
[----:B------:R-:W-:Y:S01]  /*6f00*/  FMUL.FTZ R121, R121, UR25 ;  /* 0x0000001979797c20 */ /* 0x000fe20008410000 */
[----:B------:R-:W-:Y:S01]  /*6f10*/  FMUL.FTZ R149, R150, -1.4426950216293334961 ;  /* 0xbfb8aa3b96957820 */ /* 0x000fe20000410000 */
[--C-:B------:R-:W-:Y:S01]  /*6f20*/  FFMA.FTZ R136, R122, R39, R21.reuse ;  /* 0x000000277a887223 */ /* 0x100fe20000010015 */
[----:B------:R-:W-:Y:S01]  /*6f30*/  FFMA.FTZ R91, R148, R151, 1 ;  /* 0x3f800000945b7423 */ /* 0x000fe20000010097 */
[----:B------:R-:W-:Y:S01]  /*6f40*/  FFMA.FTZ R151, R123, R121, R22 ;  /* 0x000000797b977223 */ /* 0x000fe20000010016 */
[----:B------:R-:W-:Y:S01]  /*6f50*/  FFMA.FTZ R148, R122, R146, R21 ;  /* 0x000000927a947223 */ /* 0x000fe20000010015 */
[----:B------:R-:W-:Y:S01]  /*6f60*/  FMUL.FTZ R87, R120, R87 ;  /* 0x0000005778577220 */ /* 0x000fe20000410000 */
[----:B------:R-:W-:Y:S01]  /*6f70*/  MUFU.EX2 R149, R149 ;  /* 0x0000009500957308 */ /* 0x000fe20000000800 */
[----:B------:R-:W-:Y:S01]  /*6f80*/  FMUL.FTZ R155, R151, -1.4426950216293334961 ;  /* 0xbfb8aa3b979b7820 */ /* 0x000fe20000410000 */
[----:B------:R-:W-:Y:S01]  /*6f90*/  FMUL.FTZ R156, R148, -1.4426950216293334961 ;  /* 0xbfb8aa3b949c7820 */ /* 0x000fe20000410000 */
[----:B------:R-:W-:Y:S01]  /*6fa0*/  FMUL.FTZ R90, R90, R91 ;  /* 0x0000005b5a5a7220 */ /* 0x000fe20000410000 */
[----:B------:R-:W-:-:S02]  /*6fb0*/  FMUL.FTZ R17, R17, UR25 ;  /* 0x0000001911117c20 */ /* 0x000fc40008410000 */
[----:B------:R-:W0:Y:S04]  /*6fc0*/  MUFU.EX2 R154, R156 ;  /* 0x0000009c009a7308 */ /* 0x000e280000000800 */
[----:B------:R-:W1:Y:S01]  /*6fd0*/  MUFU.EX2 R155, R155 ;  /* 0x0000009b009b7308 */ /* 0x000e620000000800 */
[----:B0-----:R-:W-:Y:S01]  /*6fe0*/  FADD.FTZ R154, R154, 1 ;  /* 0x3f8000009a9a7421 */ /* 0x001fe20000010000 */
[----:B-1----:R-:W-:Y:S01]  /*6ff0*/  FADD.FTZ R157, R155, 1 ;  /* 0x3f8000009b9d7421 */ /* 0x002fe20000010000 */
[----:B------:R-:W-:Y:S01]  /*7000*/  FADD.FTZ R155, R152, 1 ;  /* 0x3f800000989b7421 */ /* 0x000fe20000010000 */
[----:B------:R-:W-:-:S03]  /*7010*/  FADD.FTZ R152, R149, 1 ;  /* 0x3f80000095987421 */ /* 0x000fc60000010000 */
[----:B------:R-:W0:Y:S08]  /*7020*/  MUFU.RCP R154, R154 ;  /* 0x0000009a009a7308 */ /* 0x000e300000001000 */
[----:B------:R-:W1:Y:S08]  /*7030*/  MUFU.RCP R157, R157 ;  /* 0x0000009d009d7308 */ /* 0x000e700000001000 */
[----:B------:R-:W2:Y:S01]  /*7040*/  MUFU.RCP R155, R155 ;  /* 0x0000009b009b7308 */ /* 0x000ea20000001000 */
[----:B0-----:R-:W-:-:S07]  /*7050*/  FMUL.FTZ R93, R154, R93 ;  /* 0x0000005d9a5d7220 */ /* 0x001fce0000410000 */
[----:B------:R-:W0:Y:S01]  /*7060*/  MUFU.RCP R152, R152 ;  /* 0x0000009800987308 */ /* 0x000e220000001000 */
[C---:B-1----:R-:W-:Y:S01]  /*7070*/  FMUL.FTZ R149, R157.reuse, R92 ;  /* 0x0000005c9d957220 */ /* 0x042fe20000410000 */
[----:B------:R-:W-:Y:S01]  /*7080*/  FADD.FTZ R92, -R157, 1 ;  /* 0x3f8000009d5c7421 */ /* 0x000fe20000010100 */
[----:B------:R-:W-:Y:S01]  /*7090*/  FADD.FTZ R157, -R154, 1 ;  /* 0x3f8000009a9d7421 */ /* 0x000fe20000010100 */
[----:B------:R-:W-:Y:S02]  /*70a0*/  FFMA.FTZ R154, R122, R142, R21 ;  /* 0x0000008e7a9a7223 */ /* 0x000fe40000010015 */
[----:B------:R-:W-:Y:S01]  /*70b0*/  FFMA.FTZ R92, R151, R92, 1 ;  /* 0x3f800000975c7423 */ /* 0x000fe2000001005c */
[----:B------:R-:W-:Y:S01]  /*70c0*/  FFMA.FTZ R148, R148, R157, 1 ;  /* 0x3f80000094947423 */ /* 0x000fe2000001009d */
[C---:B--2---:R-:W-:Y:S01]  /*70d0*/  FMUL.FTZ R151, R155.reuse, R94 ;  /* 0x0000005e9b977220 */ /* 0x044fe20000410000 */
[----:B------:R-:W-:Y:S01]  /*70e0*/  FADD.FTZ R94, -R155, 1 ;  /* 0x3f8000009b5e7421 */ /* 0x000fe20000010100 */
[----:B------:R-:W-:Y:S01]  /*70f0*/  FMUL.FTZ R92, R149, R92 ;  /* 0x0000005c955c7220 */ /* 0x000fe20000410000 */
[----:B------:R-:W-:-:S02]  /*7100*/  FMUL.FTZ R93, R93, R148 ;  /* 0x000000945d5d7220 */ /* 0x000fc40000410000 */
[----:B------:R-:W-:Y:S01]  /*7110*/  FFMA.FTZ R94, R153, R94, 1 ;  /* 0x3f800000995e7423 */ /* 0x000fe2000001005e */
[C---:B0-----:R-:W-:Y:S01]  /*7120*/  FMUL.FTZ R95, R152.reuse, R95 ;  /* 0x0000005f985f7220 */ /* 0x041fe20000410000 */
[----:B------:R-:W-:Y:S01]  /*7130*/  FADD.FTZ R153, -R152, 1 ;  /* 0x3f80000098997421 */ /* 0x000fe20000010100 */
[----:B------:R-:W-:Y:S01]  /*7140*/  FFMA.FTZ R152, R123, R145, R22 ;  /* 0x000000917b987223 */ /* 0x000fe20000010016 */
[----:B------:R-:W-:Y:S02]  /*7150*/  FMUL.FTZ R94, R151, R94 ;  /* 0x0000005e975e7220 */ /* 0x000fe40000410000 */
[----:B------:R-:W-:Y:S01]  /*7160*/  FFMA.FTZ R150, R150, R153, 1 ;  /* 0x3f80000096967423 */ /* 0x000fe20000010099 */
[----:B------:R-:W-:Y:S01]  /*7170*/  FMUL.FTZ R157, R152, -1.4426950216293334961 ;  /* 0xbfb8aa3b989d7820 */ /* 0x000fe20000410000 */
[----:B------:R-:W-:Y:S02]  /*7180*/  FMUL.FTZ R153, R154, -1.4426950216293334961 ;  /* 0xbfb8aa3b9a997820 */ /* 0x000fe40000410000 */
[----:B------:R-:W-:-:S03]  /*7190*/  FMUL.FTZ R95, R95, R150 ;  /* 0x000000965f5f7220 */ /* 0x000fc60000410000 */
[----:B------:R-:W0:Y:S04]  /*71a0*/  MUFU.EX2 R157, R157 ;  /* 0x0000009d009d7308 */ /* 0x000e280000000800 */
[----:B------:R-:W1:Y:S01]  /*71b0*/  MUFU.EX2 R153, R153 ;  /* 0x0000009900997308 */ /* 0x000e620000000800 */
[----:B0-----:R-:W-:Y:S01]  /*71c0*/  FADD.FTZ R155, R157, 1 ;  /* 0x3f8000009d9b7421 */ /* 0x001fe20000010000 */
[----:B------:R-:W-:Y:S01]  /*71d0*/  FADD.FTZ R157, R143, -UR24 ;  /* 0x800000188f9d7e21 */ /* 0x000fe20008010000 */
[----:B-1----:R-:W-:-:S04]  /*71e0*/  FADD.FTZ R156, R153, 1 ;  /* 0x3f800000999c7421 */ /* 0x002fc80000010000 */
[----:B------:R-:W0:Y:S08]  /*71f0*/  MUFU.RCP R155, R155 ;  /* 0x0000009b009b7308 */ /* 0x000e300000001000 */
[----:B------:R-:W1:Y:S01]  /*7200*/  MUFU.RCP R156, R156 ;  /* 0x0000009c009c7308 */ /* 0x000e620000001000 */
[C---:B0-----:R-:W-:Y:S01]  /*7210*/  FADD.FTZ R163, -R155.reuse, 1 ;  /* 0x3f8000009ba37421 */ /* 0x041fe20000010100 */
[----:B------:R-:W-:-:S03]  /*7220*/  FMUL.FTZ R153, R155, R96 ;  /* 0x000000609b997220 */ /* 0x000fc60000410000 */
[----:B------:R-:W-:Y:S01]  /*7230*/  FFMA.FTZ R96, R152, R163, 1 ;  /* 0x3f80000098607423 */ /* 0x000fe200000100a3 */
[C---:B-1----:R-:W-:Y:S01]  /*7240*/  FMUL.FTZ R152, R156.reuse, R97 ;  /* 0x000000619c987220 */ /* 0x042fe20000410000 */
[----:B------:R-:W-:Y:S01]  /*7250*/  FMUL.FTZ R97, R157, UR25 ;  /* 0x000000199d617c20 */ /* 0x000fe20008410000 */
[----:B------:R-:W-:Y:S01]  /*7260*/  FADD.FTZ R143, -R156, 1 ;  /* 0x3f8000009c8f7421 */ /* 0x000fe20000010100 */
[----:B------:R-:W-:Y:S02]  /*7270*/  FMUL.FTZ R96, R153, R96 ;  /* 0x0000006099607220 */ /* 0x000fe40000410000 */
[----:B------:R-:W-:Y:S01]  /*7280*/  FFMA.FTZ R155, R123, R97, R22 ;  /* 0x000000617b9b7223 */ /* 0x000fe20000010016 */
[----:B------:R-:W-:-:S03]  /*7290*/  FFMA.FTZ R143, R154, R143, 1 ;  /* 0x3f8000009a8f7423 */ /* 0x000fc6000001008f */
[----:B------:R-:W-:Y:S01]  /*72a0*/  FMUL.FTZ R157, R155, -1.4426950216293334961 ;  /* 0xbfb8aa3b9b9d7820 */ /* 0x000fe20000410000 */
[----:B------:R-:W-:-:S05]  /*72b0*/  FMUL.FTZ R143, R152, R143 ;  /* 0x0000008f988f7220 */ /* 0x000fca0000410000 */
        /* <DEDUP_REMOVED lines=49> */
[----:B0-----:R-:W-:Y:S01]  /*75d0*/  FADD.FTZ R163, R156, 1 ;  /* 0x3f8000009ca37421 */ /* 0x001fe20000010000 */
[----:B------:R-:W-:-:S03]  /*75e0*/  FADD.FTZ R156, R134, -UR24 ;  /* 0x80000018869c7e21 */ /* 0x000fc60008010000 */
        /* <DEDUP_REMOVED lines=70> */
[----:B------:R-:W-:-:S03]  /*7a50*/  FFMA.FTZ R149, R123, R131, R22 ;  /* 0x000000837b957223 */ /* 0x000fc60000010016 */
[----:B------:R-:W-:Y:S01]  /*7a60*/  FMUL.FTZ R49, R49, R148 ;  /* 0x0000009431317220 */ /* 0x000fe20000410000 */
        /* <DEDUP_REMOVED lines=183> */
[----:B------:R-:W-:-:S05]  /*85e0*/  FMUL.FTZ R163, R151, -1.4426950216293334961 ;  /* 0xbfb8aa3b97a37820 */ /* 0x000fca0000410000 */
[----:B------:R-:W0:Y:S08]  /*85f0*/  MUFU.RCP R150, R150 ;  /* 0x0000009600967308 */ /* 0x000e300000001000 */
[----:B------:R-:W-:Y:S01]  /*8600*/  MUFU.EX2 R163, R163 ;  /* 0x000000a300a37308 */ /* 0x000fe20000000800 */
        /* <DEDUP_REMOVED lines=8> */
[----:B------:R-:W-:-:S05]  /*8690*/  FADD.FTZ R152, R163, 1 ;  /* 0x3f800000a3987421 */ /* 0x000fca0000010000 */
[----:B------:R-:W0:Y:S02]  /*86a0*/  MUFU.RCP R157, R157 ;  /* 0x0000009d009d7308 */ /* 0x000e240000001000 */
[C---:B0-----:R-:W-:Y:S01]  /*86b0*/  FMUL.FTZ R40, R157.reuse, R40 ;  /* 0x000000289d287220 */ /* 0x041fe20000410000 */
[----:B------:R-:W-:-:S05]  /*86c0*/  FADD.FTZ R150, -R157, 1 ;  /* 0x3f8000009d967421 */ /* 0x000fca0000010100 */
[----:B------:R0:W1:Y:S01]  /*86d0*/  MUFU.RCP R157, R152 ;  /* 0x00000098009d7308 */ /* 0x0000620000001000 */
[----:B------:R-:W-:-:S04]  /*86e0*/  FFMA.FTZ R149, R149, R150, 1 ;  /* 0x3f80000095957423 */ /* 0x000fc80000010096 */
[----:B------:R-:W-:Y:S01]  /*86f0*/  FMUL.FTZ R149, R40, R149 ;  /* 0x0000009528957220 */ /* 0x000fe20000410000 */
[----:B------:R-:W-:Y:S01]  /*8700*/  FFMA.FTZ R40, R122, R18, R21 ;  /* 0x000000127a287223 */ /* 0x000fe20000010015 */
        /* <DEDUP_REMOVED lines=43> */
[----:B------:R-:W-:Y:S01]  /*89c0*/  FADD.FTZ R119, R159, -UR24 ;  /* 0x800000189f777e21 */ /* 0x000fe20008010000 */
[----:B------:R-:W-:-:S03]  /*89d0*/  FADD.FTZ R152, -R152, 1 ;  /* 0x3f80000098987421 */ /* 0x000fc60000010100 */
[----:B------:R-:W-:Y:S01]  /*89e0*/  FMUL.FTZ R119, R119, UR25 ;  /* 0x0000001977777c20 */ /* 0x000fe20008410000 */
[----:B------:R-:W-:-:S03]  /*89f0*/  FFMA.FTZ R139, R139, R152, 1 ;  /* 0x3f8000008b8b7423 */ /* 0x000fc60000010098 */
[----:B------:R-:W-:Y:S01]  /*8a00*/  FFMA.FTZ R152, R122, R119, R21 ;  /* 0x000000777a987223 */ /* 0x000fe20000010015 */
[----:B------:R-:W-:-:S03]  /*8a10*/  FMUL.FTZ R138, R138, R139 ;  /* 0x0000008b8a8a7220 */ /* 0x000fc60000410000 */
[----:B------:R-:W-:-:S06]  /*8a20*/  FMUL.FTZ R159, R152, -1.4426950216293334961 ;  /* 0xbfb8aa3b989f7820 */ /* 0x000fcc0000410000 */
[----:B------:R-:W0:Y:S02]  /*8a30*/  MUFU.EX2 R159, R159 ;  /* 0x0000009f009f7308 */ /* 0x000e240000000800 */
[----:B0-----:R-:W-:-:S06]  /*8a40*/  FADD.FTZ R157, R159, 1 ;  /* 0x3f8000009f9d7421 */ /* 0x001fcc0000010000 */
[----:B------:R-:W0:Y:S02]  /*8a50*/  MUFU.RCP R157, R157 ;  /* 0x0000009d009d7308 */ /* 0x000e240000001000 */
[----:B0-----:R-:W-:Y:S01]  /*8a60*/  FMUL.FTZ R136, R157, R76 ;  /* 0x0000004c9d887220 */ /* 0x001fe20000410000 */
        /* <DEDUP_REMOVED lines=20> */
[----:B------:R-:W-:Y:S01]  /*8bb0*/  FADD.FTZ R6, R7, -UR24 ;  /* 0x8000001807067e21 */ /* 0x000fe20008010000 */
[----:B------:R-:W-:Y:S01]  /*8bc0*/  FADD.FTZ R159, -R163, 1 ;  /* 0x3f800000a39f7421 */ /* 0x000fe20000010100 */
[----:B------:R-:W-:Y:S02]  /*8bd0*/  FADD.FTZ R163, R3, -UR24 ;  /* 0x8000001803a37e21 */ /* 0x000fe40008010000 */
        /* <DEDUP_REMOVED lines=13> */
[C---:B------:R-:W-:Y:S01]  /*8cb0*/  FFMA.FTZ R155, R122.reuse, R5, R21 ;  /* 0x000000057a9b7223 */ /* 0x040fe20000010015 */
        /* <DEDUP_REMOVED lines=13> */
[----:B------:R-:W-:-:S05]  /*8d90*/  FADD.FTZ R156, R11, -UR24 ;  /* 0x800000180b9c7e21 */ /* 0x000fca0008010000 */
        /* <DEDUP_REMOVED lines=17> */
[C---:B------:R-:W-:Y:S01]  /*8eb0*/  FFMA.FTZ R12, R26.reuse, R83, RZ ;  /* 0x000000531a0c7223 */ /* 0x040fe200000100ff */
[----:B------:R-:W-:Y:S01]  /*8ec0*/  FFMA.FTZ R26, R26, R3, RZ ;  /* 0x000000031a1a7223 */ /* 0x000fe200000100ff */
[----:B------:R-:W-:Y:S01]  /*8ed0*/  FADD.FTZ R3, RZ, R3 ;  /* 0x00000003ff037221 */ /* 0x000fe20000010000 */
[----:B------:R-:W-:Y:S01]  /*8ee0*/  FMUL.FTZ R135, R156, -1.4426950216293334961 ;  /* 0xbfb8aa3b9c877820 */ /* 0x000fe20000410000 */
[----:B------:R-:W-:Y:S01]  /*8ef0*/  FFMA.FTZ R61, R27, R36, R12 ;  /* 0x000000241b3d7223 */ /* 0x000fe2000001000c */
[----:B------:R-:W-:Y:S01]  /*8f00*/  FADD.FTZ R83, RZ, R83 ;  /* 0x00000053ff537221 */ /* 0x000fe20000010000 */
[----:B------:R-:W-:Y:S02]  /*8f10*/  FFMA.FTZ R12, R25, R84, RZ ;  /* 0x00000054190c7223 */ /* 0x000fe400000100ff */
[----:B------:R-:W-:Y:S01]  /*8f20*/  FFMA.FTZ R61, R34, R37, R61 ;  /* 0x00000025223d7223 */ /* 0x000fe2000001003d */
[----:B------:R-:W0:Y:S01]  /*8f30*/  MUFU.EX2 R135, R135 ;  /* 0x0000008700877308 */ /* 0x000e220000000800 */
[----:B------:R-:W-:Y:S01]  /*8f40*/  FADD.FTZ R62, R83, R36 ;  /* 0x00000024533e7221 */ /* 0x000fe20000010000 */
[----:B------:R-:W-:Y:S01]  /*8f50*/  FFMA.FTZ R12, R29, R86, R12 ;  /* 0x000000561d0c7223 */ /* 0x000fe2000001000c */
[----:B------:R-:W-:-:S02]  /*8f60*/  FFMA.FTZ R61, R32, R89, R61 ;  /* 0x00000059203d7223 */ /* 0x000fc4000001003d */
[----:B------:R-:W-:Y:S01]  /*8f70*/  FADD.FTZ R62, R62, R37 ;  /* 0x000000253e3e7221 */ /* 0x000fe20000010000 */
[----:B------:R-:W-:Y:S01]  /*8f80*/  FFMA.FTZ R12, R33, R88, R12 ;  /* 0x00000058210c7223 */ /* 0x000fe2000001000c */
[----:B------:R-:W-:Y:S02]  /*8f90*/  FFMA.FTZ R61, R30, R87, R61 ;  /* 0x000000571e3d7223 */ /* 0x000fe4000001003d */
[----:B------:R-:W-:Y:S01]  /*8fa0*/  FADD.FTZ R62, R62, R89 ;  /* 0x000000593e3e7221 */ /* 0x000fe20000010000 */
[----:B------:R-:W-:Y:S01]  /*8fb0*/  FFMA.FTZ R12, R31, R90, R12 ;  /* 0x0000005a1f0c7223 */ /* 0x000fe2000001000c */
[----:B------:R-:W-:Y:S02]  /*8fc0*/  FFMA.FTZ R61, R146, R93, R61 ;  /* 0x0000005d923d7223 */ /* 0x000fe4000001003d */
[----:B------:R-:W-:Y:S01]  /*8fd0*/  FADD.FTZ R62, R62, R87 ;  /* 0x000000573e3e7221 */ /* 0x000fe20000010000 */
[----:B0-----:R-:W-:Y:S01]  /*8fe0*/  FADD.FTZ R163, R135, 1 ;  /* 0x3f80000087a37421 */ /* 0x001fe20000010000 */
[----:B------:R-:W-:Y:S01]  /*8ff0*/  FFMA.FTZ R12, R121, R92, R12 ;  /* 0x0000005c790c7223 */ /* 0x000fe2000001000c */
[----:B------:R-:W-:Y:S01]  /*9000*/  FFMA.FTZ R61, R144, R95, R61 ;  /* 0x0000005f903d7223 */ /* 0x000fe2000001003d */
[----:B------:R-:W-:-:S02]  /*9010*/  FADD.FTZ R62, R62, R93 ;  /* 0x0000005d3e3e7221 */ /* 0x000fc40000010000 */
[----:B------:R-:W-:Y:S01]  /*9020*/  FFMA.FTZ R12, R147, R94, R12 ;  /* 0x0000005e930c7223 */ /* 0x000fe2000001000c */
[----:B------:R-:W0:Y:S01]  /*9030*/  MUFU.RCP R163, R163 ;  /* 0x000000a300a37308 */ /* 0x000e220000001000 */
[----:B------:R-:W-:Y:S01]  /*9040*/  FFMA.FTZ R61, R142, R143, R61 ;  /* 0x0000008f8e3d7223 */ /* 0x000fe2000001003d */
[----:B------:R-:W-:Y:S01]  /*9050*/  FADD.FTZ R62, R62, R95 ;  /* 0x0000005f3e3e7221 */ /* 0x000fe20000010000 */
[----:B------:R-:W-:-:S03]  /*9060*/  FFMA.FTZ R12, R145, R96, R12 ;  /* 0x00000060910c7223 */ /* 0x000fc6000001000c */
[----:B------:R-:W-:-:S04]  /*9070*/  FADD.FTZ R62, R62, R143 ;  /* 0x0000008f3e3e7221 */ /* 0x000fc80000010000 */
[----:B------:R-:W-:-:S04]  /*9080*/  FADD.FTZ R62, R62, R99 ;  /* 0x000000633e3e7221 */ /* 0x000fc80000010000 */
[----:B------:R-:W-:Y:S01]  /*9090*/  FADD.FTZ R62, R62, R101 ;  /* 0x000000653e3e7221 */ /* 0x000fe20000010000 */
[C---:B0-----:R-:W-:Y:S01]  /*90a0*/  FADD.FTZ R105, -R163.reuse, 1 ;  /* 0x3f800000a3697421 */ /* 0x041fe20000010100 */
[----:B------:R-:W-:Y:S02]  /*90b0*/  FMUL.FTZ R15, R163, R15 ;  /* 0x0000000fa30f7220 */ /* 0x000fe40000410000 */
[----:B------:R-:W-:Y:S01]  /*90c0*/  FADD.FTZ R62, R62, R43 ;  /* 0x0000002b3e3e7221 */ /* 0x000fe20000010000 */
[----:B------:R-:W-:Y:S01]  /*90d0*/  FFMA.FTZ R156, R156, R105, 1 ;  /* 0x3f8000009c9c7423 */ /* 0x000fe20000010069 */
[----:B------:R-:W-:Y:S02]  /*90e0*/  FFMA.FTZ R105, R122, R13, R21 ;  /* 0x0000000d7a697223 */ /* 0x000fe40000010015 */
[----:B------:R-:W-:Y:S01]  /*90f0*/  FADD.FTZ R62, R62, R45 ;  /* 0x0000002d3e3e7221 */ /* 0x000fe20000010000 */
[----:B------:R-:W-:Y:S01]  /*9100*/  FMUL.FTZ R15, R15, R156 ;  /* 0x0000009c0f0f7220 */ /* 0x000fe20000410000 */
[----:B------:R-:W-:-:S02]  /*9110*/  FMUL.FTZ R159, R105, -1.4426950216293334961 ;  /* 0xbfb8aa3b699f7820 */ /* 0x000fc40000410000 */
[----:B------:R-:W-:-:S04]  /*9120*/  FADD.FTZ R62, R62, R47 ;  /* 0x0000002f3e3e7221 */ /* 0x000fc80000010000 */
[----:B------:R-:W-:Y:S01]  /*9130*/  FADD.FTZ R62, R62, R49 ;  /* 0x000000313e3e7221 */ /* 0x000fe20000010000 */
[----:B------:R-:W0:Y:S03]  /*9140*/  MUFU.EX2 R159, R159 ;  /* 0x0000009f009f7308 */ /* 0x000e260000000800 */
[----:B------:R-:W-:-:S04]  /*9150*/  FADD.FTZ R62, R62, R51 ;  /* 0x000000333e3e7221 */ /* 0x000fc80000010000 */
[----:B------:R-:W-:-:S04]  /*9160*/  FADD.FTZ R62, R62, R53 ;  /* 0x000000353e3e7221 */ /* 0x000fc80000010000 */
[----:B------:R-:W-:Y:S01]  /*9170*/  FADD.FTZ R62, R62, R55 ;  /* 0x000000373e3e7221 */ /* 0x000fe20000010000 */
[----:B0-----:R-:W-:-:S03]  /*9180*/  FADD.FTZ R135, R159, 1 ;  /* 0x3f8000009f877421 */ /* 0x001fc60000010000 */
[----:B------:R-:W-:-:S04]  /*9190*/  FADD.FTZ R62, R62, R57 ;  /* 0x000000393e3e7221 */ /* 0x000fc80000010000 */
[----:B------:R-:W-:Y:S01]  /*91a0*/  FADD.FTZ R62, R62, R59 ;  /* 0x0000003b3e3e7221 */ /* 0x000fe20000010000 */
[----:B------:R-:W0:Y:S03]  /*91b0*/  MUFU.RCP R135, R135 ;  /* 0x0000008700877308 */ /* 0x000e260000001000 */
[----:B------:R-:W-:Y:S01]  /*91c0*/  FADD.FTZ R62, R62, R153 ;  /* 0x000000993e3e7221 */ /* 0x000fe20000010000 */
        /* <DEDUP_REMOVED lines=22> */
[----:B------:R-:W-:Y:S01]  /*9330*/  FMUL.FTZ R151, R71, -1.4426950216293334961 ;  /* 0xbfb8aa3b47977820 */ /* 0x000fe20000410000 */
[----:B------:R-:W-:-:S04]  /*9340*/  FMUL.FTZ R40, R123, R84 ;  /* 0x000000547b287220 */ /* 0x000fc80000410000 */
[----:B------:R-:W-:Y:S01]  /*9350*/  FFMA.FTZ R26, R25, R40, R26 ;  /* 0x00000028191a7223 */ /* 0x000fe2000001001a */
[----:B------:R-:W0:Y:S01]  /*9360*/  MUFU.EX2 R151, R151 ;  /* 0x0000009700977308 */ /* 0x000e220000000800 */
[----:B------:R-:W-:Y:S01]  /*9370*/  FADD.FTZ R3, R40, R3 ;  /* 0x0000000328037221 */ /* 0x000fe20000010000 */
[----:B------:R-:W-:Y:S01]  /*9380*/  FFMA.FTZ R25, R97, R154, R12 ;  /* 0x0000009a61197223 */ /* 0x000fe2000001000c */
[----:B------:R-:W-:-:S04]  /*9390*/  FFMA.FTZ R12, R98, R99, R61 ;  /* 0x00000063620c7223 */ /* 0x000fc8000001003d */
[----:B------:R-:W-:Y:S01]  /*93a0*/  FFMA.FTZ R12, R35, R101, R12 ;  /* 0x00000065230c7223 */ /* 0x000fe2000001000c */
[----:B0-----:R-:W-:-:S06]  /*93b0*/  FADD.FTZ R135, R151, 1 ;  /* 0x3f80000097877421 */ /* 0x001fcc0000010000 */
[----:B------:R-:W0:Y:S02]  /*93c0*/  MUFU.RCP R135, R135 ;  /* 0x0000008700877308 */ /* 0x000e240000001000 */
[C---:B0-----:R-:W-:Y:S01]  /*93d0*/  FADD.FTZ R159, -R135.reuse, 1 ;  /* 0x3f800000879f7421 */ /* 0x041fe20000010100 */
[----:B------:R-:W-:-:S03]  /*93e0*/  FMUL.FTZ R24, R135, R24 ;  /* 0x0000001887187220 */ /* 0x000fc60000410000 */
[----:B------:R-:W-:-:S04]  /*93f0*/  FFMA.FTZ R71, R71, R159, 1 ;  /* 0x3f80000047477423 */ /* 0x000fc8000001009f */
[----:B------:R-:W-:Y:S01]  /*9400*/  FMUL.FTZ R24, R24, R71 ;  /* 0x0000004718187220 */ /* 0x000fe20000410000 */
[C---:B------:R-:W-:Y:S01]  /*9410*/  FMUL.FTZ R71, R122.reuse, R36 ;  /* 0x000000247a477220 */ /* 0x040fe20000410000 */
[----:B------:R-:W-:-:S03]  /*9420*/  FMUL.FTZ R36, R122, R37 ;  /* 0x000000257a247220 */ /* 0x000fc60000410000 */
[----:B------:R-:W-:Y:S01]  /*9430*/  FFMA.FTZ R27, R27, R71, R26 ;  /* 0x000000471b1b7223 */ /* 0x000fe2000001001a */
[----:B------:R-:W-:Y:S01]  /*9440*/  FMUL.FTZ R26, R123, R86 ;  /* 0x000000567b1a7220 */ /* 0x000fe20000410000 */
[----:B------:R-:W-:Y:S01]  /*9450*/  FADD.FTZ R71, R3, R71 ;  /* 0x0000004703477221 */ /* 0x000fe20000010000 */
[----:B------:R-:W-:Y:S02]  /*9460*/  FADD.FTZ R3, RZ, R84 ;  /* 0x00000054ff037221 */ /* 0x000fe40000010000 */
        /* <DEDUP_REMOVED lines=51> */
[----:B------:R-:W-:Y:S01]  /*97a0*/  FMUL.FTZ R27, R123, R100 ;  /* 0x000000647b1b7220 */ /* 0x000fe20000410000 */
[----:B------:R-:W-:-:S03]  /*97b0*/  FADD.FTZ R30, R71, R30 ;  /* 0x0000001e471e7221 */ /* 0x000fc60000010000 */
[----:B------:R-:W-:Y:S01]  /*97c0*/  FFMA.FTZ R98, R28, R27, R98 ;  /* 0x0000001b1c627223 */ /* 0x000fe20000010062 */
[----:B------:R-:W-:Y:S01]  /*97d0*/  FADD.FTZ R30, R27, R30 ;  /* 0x0000001e1b1e7221 */ /* 0x000fe20000010000 */
[-C--:B------:R-:W-:Y:S02]  /*97e0*/  FMUL.FTZ R28, R123, R102.reuse ;  /* 0x000000667b1c7220 */ /* 0x080fe40000410000 */
[----:B------:R-:W-:Y:S01]  /*97f0*/  FFMA.FTZ R35, R35, R25, R98 ;  /* 0x0000001923237223 */ /* 0x000fe20000010062 */
[----:B------:R-:W-:Y:S01]  /*9800*/  FADD.FTZ R27, R30, R25 ;  /* 0x000000191e1b7221 */ /* 0x000fe20000010000 */
[----:B------:R-:W-:Y:S01]  /*9810*/  FFMA.FTZ R25, R85, R102, R26 ;  /* 0x0000006655197223 */ /* 0x000fe2000001001a */
[----:B------:R-:W-:Y:S01]  /*9820*/  FADD.FTZ R102, R3, R102 ;  /* 0x0000006603667221 */ /* 0x000fe20000010000 */
[----:B------:R-:W-:Y:S01]  /*9830*/  FFMA.FTZ R26, R85, R28, R35 ;  /* 0x0000001c551a7223 */ /* 0x000fe20000010023 */
[----:B------:R-:W-:Y:S01]  /*9840*/  FADD.FTZ R27, R28, R27 ;  /* 0x0000001b1c1b7221 */ /* 0x000fe20000010000 */
[C---:B------:R-:W-:Y:S01]  /*9850*/  FFMA.FTZ R3, R39.reuse, R43, R12 ;  /* 0x0000002b27037223 */ /* 0x040fe2000001000c */
        /* <DEDUP_REMOVED lines=8> */
[----:B------:R-:W-:Y:S01]  /*98e0*/  FFMA.FTZ R3, R46, R47, R3 ;  /* 0x0000002f2e037223 */ /* 0x000fe20000010003 */
[----:B------:R-:W-:Y:S01]  /*98f0*/  FMUL.FTZ R28, R122, R49 ;  /* 0x000000317a1c7220 */ /* 0x000fe20000410000 */
[----:B------:R-:W-:Y:S01]  /*9900*/  FFMA.FTZ R44, R44, R26, R27 ;  /* 0x0000001a2c2c7223 */ /* 0x000fe2000001001b */
[C---:B------:R-:W-:Y:S01]  /*9910*/  FMUL.FTZ R27, R123.reuse, R91 ;  /* 0x0000005b7b1b7220 */ /* 0x040fe20000410000 */
        /* <DEDUP_REMOVED lines=12> */
[----:B------:R-:W-:Y:S01]  /*99e0*/  FADD.FTZ R26, R27, R26 ;  /* 0x0000001a1b1a7221 */ /* 0x000fe20000010000 */
[----:B------:R-:W-:Y:S01]  /*99f0*/  FFMA.FTZ R12, R131, R128, R12 ;  /* 0x00000080830c7223 */ /* 0x000fe2000001000c */
[----:B------:R-:W-:Y:S01]  /*9a00*/  FFMA.FTZ R3, R52, R53, R3 ;  /* 0x0000003534037223 */ /* 0x000fe20000010003 */
[----:B------:R-:W-:Y:S01]  /*9a10*/  FFMA.FTZ R25, R48, R28, R25 ;  /* 0x0000001c30197223 */ /* 0x000fe20000010019 */
[----:B------:R-:W-:Y:S01]  /*9a20*/  FADD.FTZ R27, R26, R28 ;  /* 0x0000001c1a1b7221 */ /* 0x000fe20000010000 */
[----:B------:R-:W-:Y:S01]  /*9a30*/  FMUL.FTZ R26, R122, R51 ;  /* 0x000000337a1a7220 */ /* 0x000fe20000410000 */
[----:B------:R-:W-:Y:S01]  /*9a40*/  FMUL.FTZ R28, R123, R126 ;  /* 0x0000007e7b1c7220 */ /* 0x000fe20000410000 */
[----:B------:R-:W-:Y:S01]  /*9a50*/  FFMA.FTZ R25, R131, R30, R25 ;  /* 0x0000001e83197223 */ /* 0x000fe20000010019 */
[----:B------:R-:W-:Y:S01]  /*9a60*/  FADD.FTZ R27, R30, R27 ;  /* 0x0000001b1e1b7221 */ /* 0x000fe20000010000 */
[----:B------:R-:W-:Y:S01]  /*9a70*/  FFMA.FTZ R12, R129, R126, R12 ;  /* 0x0000007e810c7223 */ /* 0x000fe2000001000c */
        /* <DEDUP_REMOVED lines=43> */
[----:B------:R-:W-:-:S02]  /*9d30*/  FADD.FTZ R102, R102, R79 ;  /* 0x0000004f66667221 */ /* 0x000fc40000010000 */
[----:B------:R-:W-:Y:S01]  /*9d40*/  FFMA.FTZ R12, R107, R28, R25 ;  /* 0x0000001c6b0c7223 */ /* 0x000fe20000010019 */
[----:B------:R-:W-:Y:S01]  /*9d50*/  FMUL.FTZ R25, R122, R65 ;  /* 0x000000417a197220 */ /* 0x000fe20000410000 */
[----:B------:R-:W-:Y:S01]  /*9d60*/  FADD.FTZ R27, R28, R27 ;  /* 0x0000001b1c1b7221 */ /* 0x000fe20000010000 */
[----:B------:R-:W-:Y:S01]  /*9d70*/  FADD.FTZ R91, R102, R91 ;  /* 0x0000005b665b7221 */ /* 0x000fe20000010000 */
[----:B------:R-:W-:Y:S01]  /*9d80*/  FADD.FTZ R65, R62, R65 ;  /* 0x000000413e417221 */ /* 0x000fe20000010000 */
[----:B------:R-:W-:Y:S01]  /*9d90*/  FFMA.FTZ R28, R63, R25, R12 ;  /* 0x000000193f1c7223 */ /* 0x000fe2000001000c */
[----:B------:R-:W-:Y:S01]  /*9da0*/  FADD.FTZ R30, R27, R25 ;  /* 0x000000191b1e7221 */ /* 0x000fe20000010000 */
[-C--:B------:R-:W-:Y:S01]  /*9db0*/  FMUL.FTZ R25, R122, R104.reuse ;  /* 0x000000687a197220 */ /* 0x080fe20000410000 */
[C---:B------:R-:W-:Y:S01]  /*9dc0*/  FFMA.FTZ R12, R64.reuse, R133, R3 ;  /* 0x00000085400c7223 */ /* 0x040fe20000010003 */
        /* <DEDUP_REMOVED lines=113> */
[----:B------:R-:W-:Y:S01]  /*a4e0*/  FADD.FTZ R19, R66, R19 ;  /* 0x0000001342137221 */ /* 0x000fe20000010000 */
[C---:B------:R-:W-:Y:S01]  /*a4f0*/  FFMA.FTZ R9, R17.reuse, R4, R2 ;  /* 0x0000000411097223 */ /* 0x040fe20000010002 */
[----:B------:R-:W-:Y:S01]  /*a500*/  FFMA.FTZ R16, R18, R23, R3 ;  /* 0x0000001712107223 */ /* 0x000fe20000010003 */
[----:B------:R-:W-:Y:S01]  /*a510*/  FADD.FTZ R4, R4, R5 ;  /* 0x0000000504047221 */ /* 0x000fe20000010000 */
[----:B------:R-:W-:Y:S01]  /*a520*/  FADD.FTZ R18, R20, R23 ;  /* 0x0000001714127221 */ /* 0x000fe20000010000 */
[----:B------:R-:W-:Y:S01]  /*a530*/  FFMA.FTZ R17, R17, R24, R0 ;  /* 0x0000001811117223 */ /* 0x000fe20000010000 */
[----:B------:R-:W-:-:S07]  /*a540*/  FADD.FTZ R19, R19, R24 ;  /* 0x0000001813137221 */ /* 0x000fce0000010000 */
.L_x_1623:
        /* <DEDUP_REMOVED lines=40> */
.L_x_1625:
[----:B------:R-:W-:Y:S05]  /*a7d0*/  BSYNC.RECONVERGENT B0 ;  /* 0x0000000000007941 */ /* 0x000fea0003800200 */
.L_x_1624:
        /* <DEDUP_REMOVED lines=10> */
[----:B-1----:R-:W1:Y:S04]  /*a880*/  LDS.128 R8, [UR6+0x50] ;  /* 0x00005006ff087984 */ /* 0x002e680008000c00 */
[----:B--2---:R-:W2:Y:S01]  /*a890*/  LDS.128 R4, [UR6+0x60] ;  /* 0x00006006ff047984 */ /* 0x004ea20008000c00 */
        /* <DEDUP_REMOVED lines=22> */
.L_x_1627:
[----:B------:R-:W-:Y:S05]  /*aa00*/  BSYNC.RECONVERGENT B0 ;  /* 0x0000000000007941 */ /* 0x000fea0003800200 */
.L_x_1626:
        /* <DEDUP_REMOVED lines=22> */
[----:B------:R-:W4:Y:S01]  /*ab70*/  LDS.128 R44, [R82+0x1200] ;  /* 0x00120000522c7984 */ /* 0x000f220000000c00 */
[----:B-----5:R-:W-:Y:S01]  /*ab80*/  FADD.FTZ R53, R49, R42 ;  /* 0x0000002a31357221 */ /* 0x020fe20000010000 */
[----:B------:R-:W-:Y:S01]  /*ab90*/  FADD.FTZ R23, R23, R40 ;  /* 0x0000002817177221 */ /* 0x000fe20000010000 */
[----:B------:R-:W-:Y:S01]  /*aba0*/  FADD.FTZ R0, R0, R41 ;  /* 0x0000002900007221 */ /* 0x000fe20000010000 */
[----:B------:R-:W5:Y:S01]  /*abb0*/  LDS.128 R48, [R82+0x1380] ;  /* 0x0013800052307984 */ /* 0x000f620000000c00 */
[----:B------:R-:W-:Y:S01]  /*abc0*/  FADD.FTZ R20, R20, R43 ;  /* 0x0000002b14147221 */ /* 0x000fe20000010000 */
[----:B0-----:R-:W-:Y:S01]  /*abd0*/  FADD.FTZ R23, R23, R36 ;  /* 0x0000002417177221 */ /* 0x001fe20000010000 */
[----:B------:R-:W-:Y:S01]  /*abe0*/  FADD.FTZ R0, R0, R37 ;  /* 0x0000002500007221 */ /* 0x000fe20000010000 */
[----:B------:R-:W0:Y:S01]  /*abf0*/  LDS.128 R40, [R82+0x1500] ;  /* 0x0015000052287984 */ /* 0x000e220000000c00 */
[----:B------:R-:W-:Y:S01]  /*ac00*/  FADD.FTZ R53, R53, R38 ;  /* 0x0000002635357221 */ /* 0x000fe20000010000 */
[----:B------:R-:W-:Y:S01]  /*ac10*/  FADD.FTZ R20, R20, R39 ;  /* 0x0000002714147221 */ /* 0x000fe20000010000 */
[----:B--2---:R-:W-:Y:S01]  /*ac20*/  FADD.FTZ R23, R23, R4 ;  /* 0x0000000417177221 */ /* 0x004fe20000010000 */
        /* <DEDUP_REMOVED lines=44> */
.L_x_1629:
[----:B------:R-:W-:Y:S05]  /*aef0*/  BSYNC.RECONVERGENT B0 ;  /* 0x0000000000007941 */ /* 0x000fea0003800200 */
.L_x_1628:
[----:B------:R-:W-:Y:S04]  /*af00*/  BSSY.RECONVERGENT B0, `(.L_x_1630) ;  /* 0x000001d000007945 */ /* 0x000fe80003800200 */
[----:B------:R-:W-:Y:S05]  /*af10*/  @P3 BRA `(.L_x_1631) ;  /* 0x00000000006c3947 */ /* 0x000fea0003800000 */
[----:B------:R-:W4:Y:S01]  /*af20*/  LDC.64 R24, c[0x0][0x3f8] ;  /* 0x0000fe00ff187b82 */ /* 0x000f220000000a00 */
[----:B------:R-:W-:-:S07]  /*af30*/  IMAD R11, R158, 0x18, R80 ;  /* 0x000000189e0b7824 */ /* 0x000fce00078e0250 */
[----:B--2---:R-:W2:Y:S01]  /*af40*/  LDC.64 R4, c[0x0][0x3d8] ;  /* 0x0000f600ff047b82 */ /* 0x004ea20000000a00 */
[----:B----4-:R-:W-:Y:S01]  /*af50*/  IMAD.WIDE.U32 R6, R24, 0x3, RZ ;  /* 0x0000000318067825 */ /* 0x010fe200078e00ff */
[C---:B-1----:R-:W-:Y:S02]  /*af60*/  LEA R9, R25.reuse, R25, 0x1 ;  /* 0x0000001919097211 */ /* 0x042fe400078e08ff */
[----:B------:R-:W-:Y:S02]  /*af70*/  LEA.HI R15, P1, R25, R24, RZ, 0x1 ;  /* 0x00000018190f7211 */ /* 0x000fe400078308ff */
[----:B------:R-:W-:Y:S02]  /*af80*/  IADD3 R9, PT, PT, R7, R9, RZ ;  /* 0x0000000907097210 */ /* 0x000fe40007ffe0ff */
[----:B---3--:R-:W-:Y:S01]  /*af90*/  IADD3.X R0, PT, PT, RZ, R25, RZ, P1, !PT ;  /* 0x00000019ff007210 */ /* 0x008fe20000ffe4ff */
[----:B--2---:R-:W-:Y:S01]  /*afa0*/  IMAD.WIDE R4, R11, 0x4, R4 ;  /* 0x000000040b047825 */ /* 0x004fe200078e0204 */
        /* <DEDUP_REMOVED lines=18> */
.L_x_1631:
[----:B------:R-:W-:Y:S05]  /*b0d0*/  BSYNC.RECONVERGENT B0 ;  /* 0x0000000000007941 */ /* 0x000fea0003800200 */
.L_x_1630:
        /* <DEDUP_REMOVED lines=15> */
[----:B-1--4-:R-:W-:Y:S01]  /*b1d0*/  MOV R9, UR26 ;  /* 0x0000001a00097c02 */ /* 0x012fe20008000f00 */
[----:B-----5:R-:W-:-:S03]  /*b1e0*/  UIMAD.WIDE.U32 UR12, UR12, 0x4, UR10 ;  /* 0x000000040c0c78a5 */ /* 0x020fc6000f8e000a */
[----:B------:R-:W-:Y:S01]  /*b1f0*/  IADD3 R9, PT, PT, -R9, 0x1, RZ ;  /* 0x0000000109097810 */ /* 0x000fe20007ffe1ff */
[----:B------:R-:W-:Y:S02]  /*b200*/  UIMAD.WIDE.U32 UR10, UR14, 0x8, UR6 ;  /* 0x000000080e0a78a5 */ /* 0x000fe4000f8e0006 */
[----:B------:R-:W-:-:S04]  /*b210*/  MOV R6, UR12 ;  /* 0x0000000c00067c02 */ /* 0x000fc80008000f00 */
[----:B--2---:R-:W-:Y:S02]  /*b220*/  MOV R4, UR10 ;  /* 0x0000000a00047c02 */ /* 0x004fe40008000f00 */
        /* <DEDUP_REMOVED lines=11> */
[----:B-1----:R-:W-:Y:S05]  /*b2e0*/  BRA.U !UP0, `(.L_x_1634) ;  /* 0x0000000108147547 */ /* 0x002fea000b800000 */
.L_x_1635:
[----:B------:R-:W2:Y:S04]  /*b2f0*/  LDG.E.STRONG.GPU R0, desc[UR16][R6.64] ;  /* 0x0000001006007981 */ /* 0x000ea8000c1ef900 */
[----:B--2---:R-:W-:Y:S04]  /*b300*/  CCTL.IVALL ;  /* 0x00000000ff00798f */ /* 0x004fe80002000000 */
[----:B------:R1:W-:Y:S01]  /*b310*/  STL [R1], R0 ;  /* 0x0000000001007387 */ /* 0x0003e20000100800 */
[----:B------:R-:W-:-:S13]  /*b320*/  ISETP.NE.AND P0, PT, R0, UR10, PT ;  /* 0x0000000a00007c0c */ /* 0x000fda000bf05270 */
[----:B-1----:R-:W-:Y:S05]  /*b330*/  @P0 BRA `(.L_x_1635) ;  /* 0xfffffffc00ec0947 */ /* 0x002fea000383ffff */
.L_x_1634:
[----:B------:R-:W-:Y:S05]  /*b340*/  BSYNC.RECONVERGENT B0 ;  /* 0x0000000000007941 */ /* 0x000fea0003800200 */
.L_x_1633:
[----:B------:R-:W-:Y:S01]  /*b350*/  BAR.SYNC.DEFER_BLOCKING 0x0 ;  /* 0x0000000000007b1d */ /* 0x000fe20000010000 */
[----:B------:R-:W-:Y:S01]  /*b360*/  UISETP.GE.U32.AND UP0, UPT, UR20, 0x8, UPT ;  /* 0x000000081400788c */ /* 0x000fe2000bf06070 */
[----:B---3--:R-:W-:-:S08]  /*b370*/  HFMA2 R0, -RZ, RZ, 0, 0 ;  /* 0x00000000ff007431 */ /* 0x008fd000000001ff */
[----:B------:R-:W-:Y:S05]  /*b380*/  BRA.U !UP0, `(.L_x_1636) ;  /* 0x00000005089c7547 */ /* 0x000fea000b800000 */
[----:B----4-:R-:W-:Y:S01]  /*b390*/  MOV R18, RZ ;  /* 0x000000ff00127202 */ /* 0x010fe20000000f00 */
        /* <DEDUP_REMOVED lines=10> */
.L_x_1637:
[----:B------:R-:W-:-:S04]  /*b440*/  ISETP.NE.AND P5, PT, RZ, UR28, PT ;  /* 0x0000001cff007c0c */ /* 0x000fc8000bfa5270 */
[----:B------:R-:W-:-:S13]  /*b450*/  ISETP.NE.OR P5, PT, R80, RZ, !P5 ;  /* 0x000000ff5000720c */ /* 0x000fda0006fa5670 */
[----:B------:R-:W-:-:S05]  /*b460*/  VOTEU.ALL UP0, P5 ;  /* 0x0000000000ff7886 */ /* 0x000fca0002800000 */
[----:B------:R-:W-:-:S06]  /*b470*/  @!UP0 UIMAD.WIDE.U32 UR30, UR10, 0x8, UR6 ;  /* 0x000000080a1e88a5 */ /* 0x000fcc000f8e0006 */
[----:B--2---:R-:W-:Y:S02]  /*b480*/  MOV R4, UR30 ;  /* 0x0000001e00047c02 */ /* 0x004fe40008000f00 */
        /* <DEDUP_REMOVED lines=31> */
[----:B------:R-:W2:Y:S02]  /*b680*/  @!P4 LDG.E.64 R16, desc[UR16][R6.64] ;  /* 0x000000100610c981 */ /* 0x000ea4000c1e1b00 */
[----:B------:R-:W-:Y:S02]  /*b690*/  MOV R10, UR32 ;  /* 0x00000020000a7c02 */ /* 0x000fe40008000f00 */
[----:B------:R-:W-:Y:S01]  /*b6a0*/  MOV R11, UR33 ;  /* 0x00000021000b7c02 */ /* 0x000fe20008000f00 */
[----:B------:R-:W-:-:S05]  /*b6b0*/  @!UP1 UIMAD.WIDE.U32 UR32, UR14, 0x8, UR6 ;  /* 0x000000080e2098a5 */ /* 0x000fca000f8e0006 */
[----:B------:R-:W3:Y:S01]  /*b6c0*/  @!P2 LDG.E.64 R10, desc[UR16][R10.64] ;  /* 0x000000100a0aa981 */ /* 0x000ee2000c1e1b00 */
        /* <DEDUP_REMOVED lines=10> */
[----:B-1----:R-:W-:Y:S01]  /*b770*/  MOV R9, UR31 ;  /* 0x0000001f00097c02 */ /* 0x002fe20008000f00 */
[----:B------:R-:W-:Y:S01]  /*b780*/  @!UP0 UIMAD.WIDE.U32 UR30, UR26, 0x8, UR6 ;  /* 0x000000081a1e88a5 */ /* 0x000fe2000f8e0006 */
[----:B------:R-:W-:-:S04]  /*b790*/  VOTEU.ALL UP0, P5 ;  /* 0x0000000000ff7886 */ /* 0x000fc80002800000 */
[----:B------:R-:W5:Y:S01]  /*b7a0*/  @!P3 LDG.E.64 R8, desc[UR16][R8.64] ;  /* 0x000000100808b981 */ /* 0x000f62000c1e1b00 */
[----:B------:R-:W-:Y:S02]  /*b7b0*/  MOV R12, UR30 ;  /* 0x0000001e000c7c02 */ /* 0x000fe40008000f00 */
[----:B------:R-:W-:Y:S01]  /*b7c0*/  MOV R13, UR31 ;  /* 0x0000001f000d7c02 */ /* 0x000fe20008000f00 */
[----:B------:R-:W-:Y:S01]  /*b7d0*/  @!UP0 UIMAD.WIDE.U32 UR30, UR15, 0x8, UR6 ;  /* 0x000000080f1e88a5 */ /* 0x000fe2000f8e0006 */
[----:B0-----:R-:W-:Y:S02]  /*b7e0*/  MOV R4, UR32 ;  /* 0x0000002000047c02 */ /* 0x001fe40008000f00 */
[----:B------:R-:W-:Y:S02]  /*b7f0*/  MOV R5, UR33 ;  /* 0x0000002100057c02 */ /* 0x000fe40008000f00 */
[----:B------:R-:W3:Y:S01]  /*b800*/  @!P1 LDG.E.64 R12, desc[UR16][R12.64] ;  /* 0x000000100c0c9981 */ /* 0x000ee2000c1e1b00 */
[----:B------:R-:W-:-:S02]  /*b810*/  MOV R6, UR30 ;  /* 0x0000001e00067c02 */ /* 0x000fc40008000f00 */
[----:B------:R-:W-:Y:S01]  /*b820*/  MOV R7, UR31 ;  /* 0x0000001f00077c02 */ /* 0x000fe20008000f00 */
[----:B------:R-:W3:Y:S05]  /*b830*/  @!P6 LDG.E.64 R4, desc[UR16][R4.64] ;  /* 0x000000100404e981 */ /* 0x000eea000c1e1b00 */
[----:B------:R-:W3:Y:S01]  /*b840*/  @!P5 LDG.E.64 R6, desc[UR16][R6.64] ;  /* 0x000000100606d981 */ /* 0x000ee2000c1e1b00 */
        /* <DEDUP_REMOVED lines=12> */
[----:B--2---:R-:W-:Y:S01]  /*b910*/  @!P4 FADD.FTZ R2, R2, R16 ;  /* 0x000000100202c221 */ /* 0x004fe20000010000 */
[----:B------:R-:W-:Y:S01]  /*b920*/  @!P4 FADD.FTZ R3, R3, R17 ;  /* 0x000000110303c221 */ /* 0x000fe20000010000 */
[----:B------:R-:W-:Y:S02]  /*b930*/  ISETP.NE.AND P0, PT, R18, UR29, PT ;  /* 0x0000001d12007c0c */ /* 0x000fe4000bf05270 */
[----:B-----5:R-:W-:Y:S01]  /*b940*/  @!P3 FADD.FTZ R2, R2, R8 ;  /* 0x000000080202b221 */ /* 0x020fe20000010000 */
[----:B------:R-:W-:-:S03]  /*b950*/  @!P3 FADD.FTZ R3, R3, R9 ;  /* 0x000000090303b221 */ /* 0x000fc60000010000 */
[----:B---3--:R-:W-:Y:S01]  /*b960*/  @!P2 FADD.FTZ R2, R2, R10 ;  /* 0x0000000a0202a221 */ /* 0x008fe20000010000 */
        /* <DEDUP_REMOVED lines=9> */
.L_x_1636:
        /* <DEDUP_REMOVED lines=8> */
[----:B-1----:R-:W-:Y:S02]  /*ba80*/  IADD3 R9, PT, PT, R0, 0x2, RZ ;  /* 0x0000000200097810 */ /* 0x002fe40007ffe0ff */
[----:B------:R-:W-:Y:S02]  /*ba90*/  ISETP.NE.AND P1, PT, R7, UR18, PT ;  /* 0x0000001207007c0c */ /* 0x000fe4000bf25270 */
[----:B------:R-:W-:Y:S02]  /*baa0*/  ISETP.NE.OR P0, PT, R80, RZ, !P0 ;  /* 0x000000ff5000720c */ /* 0x000fe40004705670 */
[----:B------:R-:W-:-:S02]  /*bab0*/  IADD3 R13, PT, PT, R0, 0x3, RZ ;  /* 0x00000003000d7810 */ /* 0x000fc40007ffe0ff */
[----:B------:R-:W-:Y:S02]  /*bac0*/  ISETP.NE.AND P2, PT, R9, UR18, PT ;  /* 0x0000001209007c0c */ /* 0x000fe4000bf45270 */
[C---:B------:R-:W-:Y:S02]  /*bad0*/  ISETP.NE.OR P1, PT, R80.reuse, RZ, !P1 ;  /* 0x000000ff5000720c */ /* 0x040fe40004f25670 */
[----:B------:R-:W-:Y:S02]  /*bae0*/  ISETP.NE.AND P3, PT, R13, UR18, PT ;  /* 0x000000120d007c0c */ /* 0x000fe4000bf65270 */
[----:B------:R-:W-:Y:S02]  /*baf0*/  ISETP.NE.OR P2, PT, R80, RZ, !P2 ;  /* 0x000000ff5000720c */ /* 0x000fe40005745670 */
[----:B------:R-:W-:Y:S02]  /*bb00*/  MOV R5, UR21 ;  /* 0x0000001500057c02 */ /* 0x000fe40008000f00 */
[----:B--2---:R-:W-:-:S02]  /*bb10*/  MOV R4, UR21 ;  /* 0x0000001500047c02 */ /* 0x004fc40008000f00 */
[----:B------:R-:W-:Y:S01]  /*bb20*/  ISETP.NE.OR P3, PT, R80, RZ, !P3 ;  /* 0x000000ff5000720c */ /* 0x000fe20005f65670 */
[----:B------:R-:W-:Y:S01]  /*bb30*/  @!P0 IMAD R5, R0, R5, UR5 ;  /* 0x0000000500058e24 */ /* 0x000fe2000f8e0205 */
[----:B------:R-:W-:Y:S01]  /*bb40*/  MOV R10, UR6 ;  /* 0x00000006000a7c02 */ /* 0x000fe20008000f00 */
        /* <DEDUP_REMOVED lines=23> */
.L_x_1638:
[----:B------:R-:W-:Y:S05]  /*bcc0*/  BRA.U !UP1, `(.L_x_1632) ;  /* 0x0000000109987547 */ /* 0x000fea000b800000 */
[----:B------:R-:W-:Y:S02]  /*bcd0*/  UISETP.NE.AND UP0, UPT, UR11, 0x1, UPT ;  /* 0x000000010b00788c */ /* 0x000fe4000bf05270 */
[----:B------:R-:W-:-:S07]  /*bce0*/  ULOP3.LUT UR10, UR20, 0x1, URZ, 0xc0, !UPT ;  /* 0x00000001140a7892 */ /* 0x000fce000f8ec0ff */
[----:B------:R-:W-:Y:S05]  /*bcf0*/  BRA.U !UP0, `(.L_x_1639) ;  /* 0x0000000108507547 */ /* 0x000fea000b800000 */
[C---:B-1--4-:R-:W-:Y:S02]  /*bd00*/  IADD3 R9, PT, PT, R0.reuse, 0x1, RZ ;  /* 0x0000000100097810 */ /* 0x052fe40007ffe0ff */
[----:B------:R-:W-:Y:S02]  /*bd10*/  ISETP.NE.AND P1, PT, R0, UR18, PT ;  /* 0x0000001200007c0c */ /* 0x000fe4000bf25270 */
[----:B------:R-:W-:Y:S02]  /*bd20*/  ISETP.NE.AND P0, PT, R9, UR18, PT ;  /* 0x0000001209007c0c */ /* 0x000fe4000bf05270 */
[C---:B------:R-:W-:Y:S02]  /*bd30*/  ISETP.NE.OR P1, PT, R80.reuse, RZ, !P1 ;  /* 0x000000ff5000720c */ /* 0x040fe40004f25670 */
[----:B------:R-:W-:Y:S02]  /*bd40*/  ISETP.NE.OR P0, PT, R80, RZ, !P0 ;  /* 0x000000ff5000720c */ /* 0x000fe40004705670 */
[----:B------:R-:W-:-:S02]  /*bd50*/  MOV R7, UR21 ;  /* 0x0000001500077c02 */ /* 0x000fc40008000f00 */
[----:B------:R-:W-:Y:S02]  /*bd60*/  MOV R6, UR21 ;  /* 0x0000001500067c02 */ /* 0x000fe40008000f00 */
[----:B--2---:R-:W-:Y:S02]  /*bd70*/  MOV R4, UR6 ;  /* 0x0000000600047c02 */ /* 0x004fe40008000f00 */
[----:B------:R-:W-:-:S03]  /*bd80*/  MOV R5, UR7 ;  /* 0x0000000700057c02 */ /* 0x000fc60008000f00 */
[----:B------:R-:W-:Y:S02]  /*bd90*/  @!P1 IMAD R7, R0, R7, UR5 ;  /* 0x0000000500079e24 */ /* 0x000fe4000f8e0207 */
[----:B------:R-:W-:Y:S02]  /*bda0*/  @!P0 IMAD R9, R9, R6, UR5 ;  /* 0x0000000509098e24 */ /* 0x000fe4000f8e0206 */
        /* <DEDUP_REMOVED lines=9> */
.L_x_1639:
[----:B------:R-:W-:Y:S01]  /*be40*/  ISETP.NE.AND P0, PT, R0, UR18, PT ;  /* 0x0000001200007c0c */ /* 0x000fe2000bf05270 */
[----:B------:R-:W-:Y:S01]  /*be50*/  BSSY.RECONVERGENT B0, `(.L_x_1632) ;  /* 0x000000d000007945 */ /* 0x000fe20003800200 */
[----:B--2-4-:R-:W-:Y:S02]  /*be60*/  MOV R4, UR10 ;  /* 0x0000000a00047c02 */ /* 0x014fe40008000f00 */
        /* <DEDUP_REMOVED lines=11> */
.L_x_1640:
[----:B------:R-:W-:Y:S05]  /*bf20*/  BSYNC.RECONVERGENT B0 ;  /* 0x0000000000007941 */ /* 0x000fea0003800200 */
.L_x_1632:
[----:B------:R-:W5:Y:S01]  /*bf30*/  S2UR UR7, SR_CgaCtaId ;  /* 0x00000000000779c3 */ /* 0x000f620000008800 */
[----:B------:R-:W-:Y:S01]  /*bf40*/  ISETP.NE.AND P0, PT, R80, RZ, PT ;  /* 0x000000ff5000720c */ /* 0x000fe20003f05270 */
[----:B------:R-:W-:Y:S01]  /*bf50*/  UMOV UR6, 0x400 ;  /* 0x0000040000067882 */ /* 0x000fe20000000000 */
[----:B------:R-:W-:Y:S01]  /*bf60*/  UISETP.NE.AND UP0, UPT, UR22, URZ, UPT ;  /* 0x000000ff1600728c */ /* 0x000fe2000bf05270 */
[----:B------:R-:W-:Y:S01]  /*bf70*/  MOV R12, RZ ;  /* 0x000000ff000c7202 */ /* 0x000fe20000000f00 */
[----:B------:R-:W0:Y:S04]  /*bf80*/  LDCU.64 UR14, c[0x0][0x3f8] ;  /* 0x00007f00ff0e77ac */ /* 0x000e280008000a00 */
[----:B------:R-:W-:Y:S01]  /*bf90*/  PLOP3.LUT P2, PT, PT, PT, UP0, 0x80, 0x8 ;  /* 0x000000000008781c */ /* 0x000fe20003f4f008 */
[----:B------:R-:W0:Y:S01]  /*bfa0*/  LDCU.64 UR10, c[0x0][0x380] ;  /* 0x00007000ff0a77ac */ /* 0x000e220008000a00 */
[----:B------:R-:W0:Y:S01]  /*bfb0*/  LDCU.64 UR12, c[0x0][0x400] ;  /* 0x00008000ff0c77ac */ /* 0x000e220008000a00 */
[----:B-----5:R-:W-:-:S09]  /*bfc0*/  ULEA UR6, UR7, UR6, 0x18 ;  /* 0x0000000607067291 */ /* 0x020fd2000f8ec0ff */
[----:B------:R-:W-:Y:S01]  /*bfd0*/  @!P0 STS.64 [UR6+0x78], R2 ;  /* 0x00007802ff008988 */ /* 0x000fe20008000a06 */
[----:B------:R-:W-:Y:S06]  /*bfe0*/  BAR.SYNC.DEFER_BLOCKING 0x0 ;  /* 0x0000000000007b1d */ /* 0x000fec0000010000 */
[----:B--2-4-:R-:W3:Y:S01]  /*bff0*/  LDS.64 R4, [UR6+0x78] ;  /* 0x00007806ff047984 */ /* 0x014ee20008000a00 */
[----:B------:R-:W3:Y:S02]  /*c000*/  LDCU UR6, c[0x0][0x42c] ;  /* 0x00008580ff0677ac */ /* 0x000ee40008000800 */
[----:B---3--:R-:W-:Y:S01]  /*c010*/  FMUL.FTZ R0, R4, UR6 ;  /* 0x0000000604007c20 */ /* 0x008fe20008410000 */
[----:B0-----:R-:W-:-:S07]  /*c020*/  FMUL.FTZ R13, R5, UR6 ;  /* 0x00000006050d7c20 */ /* 0x001fce0008410000 */
.L_x_1646:
[----:B------:R-:W-:-:S05]  /*c030*/  LEA R15, R12, UR19, 0x3 ;  /* 0x000000130c0f7c11 */ /* 0x000fca000f8e18ff */
[----:B01----:R-:W2:Y:S04]  /*c040*/  LDL.128 R8, [R15+0x10] ;  /* 0x000010000f087983 */ /* 0x003ea80000100c00 */
[----:B------:R0:W3:Y:S01]  /*c050*/  LDL.128 R4, [R15+0x110] ;  /* 0x000110000f047983 */ /* 0x0000e20000100c00 */
[----:B------:R-:W-:Y:S01]  /*c060*/  BSSY.RECONVERGENT B0, `(.L_x_1641) ;  /* 0x0000036000007945 */ /* 0x000fe20003800200 */
[----:B--2---:R-:W-:Y:S01]  /*c070*/  FADD.FTZ R8, R8, -UR24 ;  /* 0x8000001808087e21 */ /* 0x004fe20008010000 */
        /* <DEDUP_REMOVED lines=8> */
[----:B------:R-:W-:Y:S01]  /*c100*/  @P2 FMUL.FTZ R8, R2, -1.4426950216293334961 ;  /* 0xbfb8aa3b02082820 */ /* 0x000fe20000410000 */
[----:B------:R-:W-:-:S05]  /*c110*/  @P2 FMUL.FTZ R14, R3, -1.4426950216293334961 ;  /* 0xbfb8aa3b030e2820 */ /* 0x000fca0000410000 */
[----:B------:R-:W1:Y:S04]  /*c120*/  @P2 MUFU.EX2 R8, R8 ;  /* 0x0000000800082308 */ /* 0x000e680000000800 */
[----:B------:R-:W0:Y:S01]  /*c130*/  @P2 MUFU.EX2 R14, R14 ;  /* 0x0000000e000e2308 */ /* 0x000e220000000800 */
[----:B-1----:R-:W-:Y:S01]  /*c140*/  @P2 FADD.FTZ R9, R8, 1 ;  /* 0x3f80000008092421 */ /* 0x002fe20000010000 */
[----:B0-----:R-:W-:Y:S01]  /*c150*/  @P2 FADD.FTZ R15, R14, 1 ;  /* 0x3f8000000e0f2421 */ /* 0x001fe20000010000 */
[----:B------:R-:W-:-:S04]  /*c160*/  FMUL.FTZ R14, R11, UR25 ;  /* 0x000000190b0e7c20 */ /* 0x000fc80008410000 */
[----:B------:R-:W0:Y:S08]  /*c170*/  @P2 MUFU.RCP R9, R9 ;  /* 0x0000000900092308 */ /* 0x000e300000001000 */
[----:B------:R1:W2:Y:S02]  /*c180*/  @P2 MUFU.RCP R16, R15 ;  /* 0x0000000f00102308 */ /* 0x0002a40000001000 */
[----:B-1----:R-:W-:Y:S01]  /*c190*/  FFMA.FTZ R15, R0, R10, R13 ;  /* 0x0000000a000f7223 */ /* 0x002fe2000001000d */
[----:B0-----:R-:W-:Y:S01]  /*c1a0*/  @P2 FADD.FTZ R19, -R9, 1 ;  /* 0x3f80000009132421 */ /* 0x001fe20000010100 */
[----:B---3--:R-:W-:-:S03]  /*c1b0*/  @P2 FMUL.FTZ R17, R4, R9 ;  /* 0x0000000904112220 */ /* 0x008fc60000410000 */
[----:B------:R-:W-:Y:S01]  /*c1c0*/  @P2 FFMA.FTZ R2, R2, R19, 1 ;  /* 0x3f80000002022423 */ /* 0x000fe20000010013 */
[----:B------:R-:W-:-:S03]  /*c1d0*/  LEA R19, R12, R81, 0x4 ;  /* 0x000000510c137211 */ /* 0x000fc600078e20ff */
[----:B------:R-:W-:Y:S01]  /*c1e0*/  @P2 FMUL.FTZ R4, R17, R2 ;  /* 0x0000000211042220 */ /* 0x000fe20000410000 */
[----:B------:R-:W-:Y:S01]  /*c1f0*/  FFMA.FTZ R17, R0, R18, R13 ;  /* 0x0000001200117223 */ /* 0x000fe2000001000d */
[C---:B------:R-:W-:Y:S01]  /*c200*/  ISETP.GE.U32.AND P0, PT, R19.reuse, UR12, PT ;  /* 0x0000000c13007c0c */ /* 0x040fe2000bf06070 */
[----:B--2---:R-:W-:Y:S01]  /*c210*/  @P2 FADD.FTZ R8, -R16, 1 ;  /* 0x3f80000010082421 */ /* 0x004fe20000010100 */
        /* <DEDUP_REMOVED lines=26> */
.L_x_1642:
[----:B------:R-:W-:Y:S05]  /*c3c0*/  BSYNC.RECONVERGENT B0 ;  /* 0x0000000000007941 */ /* 0x000fea0003800200 */
.L_x_1641:
        /* <DEDUP_REMOVED lines=19> */
.L_x_1643:
        /* <DEDUP_REMOVED lines=15> */
.L_x_1645:
[----:B------:R-:W-:Y:S05]  /*c5f0*/  BSYNC.RECONVERGENT B0 ;  /* 0x0000000000007941 */ /* 0x000fea0003800200 */
.L_x_1644:
[----:B------:R-:W-:-:S04]  /*c600*/  IADD3 R12, PT, PT, R12, 0x2, RZ ;  /* 0x000000020c0c7810 */ /* 0x000fc80007ffe0ff */
[----:B------:R-:W-:-:S13]  /*c610*/  ISETP.NE.AND P0, PT, R12, 0x20, PT ;  /* 0x000000200c00780c */ /* 0x000fda0003f05270 */
[----:B------:R-:W-:Y:S05]  /*c620*/  @P0 BRA `(.L_x_1646) ;  /* 0xfffffff800800947 */ /* 0x000fea000383ffff */
[----:B------:R-:W-:Y:S02]  /*c630*/  UIADD3 UR9, UPT, UPT, UR21, UR9, URZ ;  /* 0x0000000915097290 */ /* 0x000fe4000fffe0ff */
[----:B------:R-:W-:Y:S02]  /*c640*/  UIADD3 UR4, UPT, UPT, UR4, 0x1, URZ ;  /* 0x0000000104047890 */ /* 0x000fe4000fffe0ff */
[----:B------:R-:W-:-:S09]  /*c650*/  UISETP.GE.AND UP0, UPT, UR9, UR8, UPT ;  /* 0x000000080900728c */ /* 0x000fd2000bf06270 */
[----:B------:R-:W-:Y:S05]  /*c660*/  BRA.U !UP0, `(.L_x_1647) ;  /* 0xffffff3d08007547 */ /* 0x000fea000b83ffff */
.L_x_1621:
        /* <DEDUP_REMOVED lines=19> */
.L_x_1649:
[----:B------:R-:W-:Y:S05]  /*c7a0*/  BSYNC.RECONVERGENT B0 ;  /* 0x0000000000007941 */ /* 0x000fea0003800200 */
.L_x_1648:
[----:B------:R-:W-:Y:S05]  /*c7b0*/  @P0 EXIT ;  /* 0x000000000000094d */ /* 0x000fea0003800000 */
[----:B------:R-:W-:Y:S05]  /*c7c0*/  @P2 BRA `(.L_x_1650) ;  /* 0x0000000000202947 */ /* 0x000fea0003800000 */
[----:B------:R-:W-:-:S05]  /*c7d0*/  IMAD R0, R4, R7, RZ ;  /* 0x0000000704007224 */ /* 0x000fca00078e02ff */
[----:B------:R-:W-:-:S13]  /*c7e0*/  ISETP.NE.AND P0, PT, R0, -0x1, PT ;  /* 0xffffffff0000780c */ /* 0x000fda0003f05270 */
[----:B------:R-:W-:Y:S05]  /*c7f0*/  @!P0 BRA `(.L_x_1650) ;  /* 0x0000000000148947 */ /* 0x000fea0003800000 */
.L_x_1651:
[----:B0-----:R-:W2:Y:S04]  /*c800*/  LDG.E.STRONG.GPU R5, desc[UR16][R2.64] ;  /* 0x0000001002057981 */ /* 0x001ea8000c1ef900 */
[----:B--2---:R-:W-:Y:S01]  /*c810*/  CCTL.IVALL ;  /* 0x00000000ff00798f */ /* 0x004fe20002000000 */
[----:B------:R-:W-:Y:S05]  /*c820*/  YIELD ;  /* 0x0000000000007946 */ /* 0x000fea0003800000 */
[----:B------:R-:W-:-:S13]  /*c830*/  ISETP.NE.AND P0, PT, R5, R0, PT ;  /* 0x000000000500720c */ /* 0x000fda0003f05270 */
[----:B------:R-:W-:Y:S05]  /*c840*/  @P0 BRA `(.L_x_1651) ;  /* 0xfffffffc00ec0947 */ /* 0x000fea000383ffff */
.L_x_1650:
        /* <DEDUP_REMOVED lines=74> */
.L_x_1654:
        /* <DEDUP_REMOVED lines=31> */
.L_x_1653:
[----:B------:R-:W-:Y:S05]  /*cee0*/  BSYNC.RECONVERGENT B0 ;  /* 0x0000000000007941 */ /* 0x000fea0003800200 */
.L_x_1652:
        /* <DEDUP_REMOVED lines=10> */
.L_x_1655:
        /* <DEDUP_REMOVED lines=87> */
.L_x_1656:
        /* <DEDUP_REMOVED lines=16> */
.L_x_4524:


//--------------------- .text._Z35group_norm_nhwc_bwd_one_pass_kernelI11Fp32IOFp16WLi64ELi48ELi384EEv26Group_norm_nhwc_bwd_params --------------------------
	.section	.text._Z35group_norm_nhwc_bwd_one_pass_kernelI11Fp32IOFp16WLi64ELi48ELi384EEv26Group_norm_nhwc_bwd_params,"ax",@progbits
	.align	128
        .global         _Z35group_norm_nhwc_bwd_one_pass_kernelI11Fp32IOFp16WLi64ELi48ELi384EEv26Group_norm_nhwc_bwd_params
        .type           _Z35group_norm_nhwc_bwd_one_pass_kernelI11Fp32IOFp16WLi64ELi48ELi384EEv26Group_norm_nhwc_bwd_params,@function
        .size           _Z35group_norm_nhwc_bwd_one_pass_kernelI11Fp32IOFp16WLi64ELi48ELi384EEv26Group_norm_nhwc_bwd_params,(.L_x_4525 - _Z35group_norm_nhwc_bwd_one_pass_kernelI11Fp32IOFp16WLi64ELi48ELi384EEv26Group_norm_nhwc_bwd_params)
        .other          _Z35group_norm_nhwc_bwd_one_pass_kernelI11Fp32IOFp16WLi64ELi48ELi384EEv26Group_norm_nhwc_bwd_params,@"STO_CUDA_ENTRY STV_DEFAULT"
_Z35group_norm_nhwc_bwd_one_pass_kernelI11Fp32IOFp16WLi64ELi48ELi384EEv26Group_norm_nhwc_bwd_params:
.text._Z35group_norm_nhwc_bwd_one_pass_kernelI11Fp32IOFp16WLi64ELi48ELi384EEv26Group_norm_nhwc_bwd_params:
        /* <DEDUP_REMOVED lines=54> */
.L_x_1688:
        /* <DEDUP_REMOVED lines=154> */
[----:B---3--:R-:W-:Y:S02]  /*0d00*/  @P4 HADD2.F32 R41, -RZ, R22.H0_H0 ;  /* 0x20000016ff294230 */ /* 0x008fe40000004100 */
[----:B--2---:R-:W-:Y:S02]  /*0d10*/  @P4 HADD2.F32 R40, -RZ, R23.H0_H0 ;  /* 0x20000017ff284230 */ /* 0x004fe40000004100 */
[----:B----4-:R-:W-:Y:S02]  /*0d20*/  HADD2.F32 R32, -RZ, R32.H0_H0 ;  /* 0x20000020ff207230 */ /* 0x010fe40000004100 */
[----:B------:R-:W-:Y:S01]  /*0d30*/  HADD2.F32 R0, -RZ, R0.H0_H0 ;  /* 0x20000000ff007230 */ /* 0x000fe20000004100 */
        /* <DEDUP_REMOVED lines=58> */
.L_x_1658:
        /* <DEDUP_REMOVED lines=128> */
.L_x_1659:
        /* <DEDUP_REMOVED lines=34> */
.L_x_1661:
[----:B------:R-:W-:Y:S05]  /*1b00*/  BSYNC.RECONVERGENT B0 ;  /* 0x0000000000007941 */ /* 0x000fea0003800200 */
.L_x_1660:
        /* <DEDUP_REMOVED lines=34> */
.L_x_1663:
[----:B------:R-:W-:Y:S05]  /*1d30*/  BSYNC.RECONVERGENT B0 ;  /* 0x0000000000007941 */ /* 0x000fea0003800200 */
.L_x_1662:
        /* <DEDUP_REMOVED lines=78> */
.L_x_1665:
[----:B------:R-:W-:Y:S05]  /*2220*/  BSYNC.RECONVERGENT B0 ;  /* 0x0000000000007941 */ /* 0x000fea0003800200 */
.L_x_1664:
        /* <DEDUP_REMOVED lines=29> */
.L_x_1667:
[----:B------:R-:W-:Y:S05]  /*2400*/  BSYNC.RECONVERGENT B0 ;  /* 0x0000000000007941 */ /* 0x000fea0003800200 */
.L_x_1666:
        /* <DEDUP_REMOVED lines=29> */
.L_x_1670:
[----:B-1----:R-:W2:Y:S04]  /*25e0*/  LDG.E.STRONG.GPU R20, desc[UR26][R22.64] ;  /* 0x0000001a16147981 */ /* 0x002ea8000c1ef900 */
[----:B--2---:R-:W-:Y:S01]  /*25f0*/  CCTL.IVALL ;  /* 0x00000000ff00798f */ /* 0x004fe20002000000 */
[----:B------:R-:W-:Y:S05]  /*2600*/  YIELD ;  /* 0x0000000000007946 */ /* 0x000fea0003800000 */
[----:B------:R-:W-:-:S13]  /*2610*/  ISETP.NE.AND P1, PT, R20, R27, PT ;  /* 0x0000001b1400720c */ /* 0x000fda0003f25270 */
[----:B------:R-:W-:Y:S05]  /*2620*/  @P1 BRA `(.L_x_1670) ;  /* 0xfffffffc00ec1947 */ /* 0x000fea000383ffff */
.L_x_1669:
        /* <DEDUP_REMOVED lines=14> */
.L_x_1672:
        /* <DEDUP_REMOVED lines=84> */
.L_x_1671:
        /* <DEDUP_REMOVED lines=41> */
.L_x_1673:
        /* <DEDUP_REMOVED lines=22> */
.L_x_1674:
        /* <DEDUP_REMOVED lines=11> */
.L_x_1675:
[----:B------:R-:W-:Y:S05]  /*30f0*/  BSYNC.RECONVERGENT B0 ;  /* 0x0000000000007941 */ /* 0x000fea0003800200 */
.L_x_1668:
        /* <DEDUP_REMOVED lines=34> */
.L_x_1676:
        /* <DEDUP_REMOVED lines=19> */
.L_x_1678:
[----:B------:R-:W-:Y:S05]  /*3450*/  BSYNC.RECONVERGENT B0 ;  /* 0x0000000000007941 */ /* 0x000fea0003800200 */
.L_x_1677:
        /* <DEDUP_REMOVED lines=42> */
.L_x_1679:
        /* <DEDUP_REMOVED lines=17> */
.L_x_1681:
[----:B------:R-:W-:Y:S05]  /*3810*/  BSYNC.RECONVERGENT B0 ;  /* 0x0000000000007941 */ /* 0x000fea0003800200 */
.L_x_1680:
        /* <DEDUP_REMOVED lines=19> */
.L_x_1682:
        /* <DEDUP_REMOVED lines=17> */
.L_x_1684:
[----:B------:R-:W-:Y:S05]  /*3a60*/  BSYNC.RECONVERGENT B0 ;  /* 0x0000000000007941 */ /* 0x000fea0003800200 */
.L_x_1683:
        /* <DEDUP_REMOVED lines=19> */
.L_x_1685:
        /* <DEDUP_REMOVED lines=17> */
.L_x_1687:
[----:B------:R-:W-:Y:S05]  /*3cb0*/  BSYNC.RECONVERGENT B0 ;  /* 0x0000000000007941 */ /* 0x000fea0003800200 */
.L_x_1686:
[----:B------:R-:W-:Y:S02]  /*3cc0*/  UIADD3 UR17, UPT, UPT, UR29, UR17, URZ ;  /* 0x000000111d117290 */ /* 0x000fe4000fffe0ff */
[----:B------:R-:W-:Y:S02]  /*3cd0*/  UIADD3 UR4, UPT, UPT, UR4, 0x1, URZ ;  /* 0x0000000104047890 */ /* 0x000fe4000fffe0ff */
[----:B------:R-:W-:-:S09]  /*3ce0*/  UISETP.GE.AND UP0, UPT, UR17, UR8, UPT ;  /* 0x000000081100728c */ /* 0x000fd2000bf06270 */
[----:B------:R-:W-:Y:S05]  /*3cf0*/  BRA.U !UP0, `(.L_x_1688) ;  /* 0xffffffc508987547 */ /* 0x000fea000b83ffff */
.L_x_1657:
        /* <DEDUP_REMOVED lines=19> */
.L_x_1690:
[----:B------:R-:W-:Y:S05]  /*3e30*/  BSYNC.RECONVERGENT B0 ;  /* 0x0000000000007941 */ /* 0x000fea0003800200 */
.L_x_1689:
[----:B------:R-:W-:Y:S05]  /*3e40*/  @P0 EXIT ;  /* 0x000000000000094d */ /* 0x000fea0003800000 */
[----:B------:R-:W-:Y:S05]  /*3e50*/  @P2 BRA `(.L_x_1691) ;  /* 0x0000000000202947 */ /* 0x000fea0003800000 */
[----:B------:R-:W-:-:S05]  /*3e60*/  IMAD R0, R4, R7, RZ ;  /* 0x0000000704007224 */ /* 0x000fca00078e02ff */
[----:B------:R-:W-:-:S13]  /*3e70*/  ISETP.NE.AND P0, PT, R0, -0x1, PT ;  /* 0xffffffff0000780c */ /* 0x000fda0003f05270 */
[----:B------:R-:W-:Y:S05]  /*3e80*/  @!P0 BRA `(.L_x_1691) ;  /* 0x0000000000148947 */ /* 0x000fea0003800000 */
.L_x_1692:
[----:B0-----:R-:W3:Y:S04]  /*3e90*/  LDG.E.STRONG.GPU R5, desc[UR26][R2.64] ;  /* 0x0000001a02057981 */ /* 0x001ee8000c1ef900 */
[----:B---3--:R-:W-:Y:S01]  /*3ea0*/  CCTL.IVALL ;  /* 0x00000000ff00798f */ /* 0x008fe20002000000 */
[----:B------:R-:W-:Y:S05]  /*3eb0*/  YIELD ;  /* 0x0000000000007946 */ /* 0x000fea0003800000 */
[----:B------:R-:W-:-:S13]  /*3ec0*/  ISETP.NE.AND P0, PT, R5, R0, PT ;  /* 0x000000000500720c */ /* 0x000fda0003f05270 */
[----:B------:R-:W-:Y:S05]  /*3ed0*/  @P0 BRA `(.L_x_1692) ;  /* 0xfffffffc00ec0947 */ /* 0x000fea000383ffff */
.L_x_1691:
        /* <DEDUP_REMOVED lines=74> */
.L_x_1695:
        /* <DEDUP_REMOVED lines=25> */
[----:B------:R-:W-:Y:S02]  /*4510*/  MOV R11, R24 ;  /* 0x00000018000b7202 */ /* 0x000fe40000000f00 */
[----:B---3--:R-:W-:Y:S01]  /*4520*/  F2FP.F16.F32.PACK_AB R19, R15, R12 ;  /* 0x0000000c0f13723e */ /* 0x008fe200000000ff */
[----:B------:R0:W-:Y:S04]  /*4530*/  STG.E desc[UR26][R8.64], R17 ;  /* 0x0000001108007986 */ /* 0x0001e8000c10191a */
[----:B------:R0:W-:Y:S01]  /*4540*/  STG.E desc[UR26][R10.64], R19 ;  /* 0x000000130a007986 */ /* 0x0001e2000c10191a */
[----:B------:R-:W-:Y:S01]  /*4550*/  IADD3.X R24, PT, PT, RZ, R24, RZ, P3, !PT ;  /* 0x00000018ff187210 */ /* 0x000fe20001ffe4ff */
[----:B------:R-:W-:Y:S06]  /*4560*/  @P1 BRA `(.L_x_1695) ;  /* 0xfffffffc00841947 */ /* 0x000fec000383ffff */
.L_x_1694:
[----:B------:R-:W-:Y:S05]  /*4570*/  BSYNC.RECONVERGENT B0 ;  /* 0x0000000000007941 */ /* 0x000fea0003800200 */
.L_x_1693:
        /* <DEDUP_REMOVED lines=10> */
.L_x_1696:
        /* <DEDUP_REMOVED lines=20> */
[----:B----4-:R-:W-:Y:S02]  /*4760*/  F2FP.F16.F32.PACK_AB R19, R13, R10 ;  /* 0x0000000a0d13723e */ /* 0x010fe400000000ff */
[----:B------:R-:W-:-:S02]  /*4770*/  IADD3 R10, P1, PT, R23, UR4, RZ ;  /* 0x00000004170a7c10 */ /* 0x000fc4000ff3e0ff */
[----:B------:R-:W-:Y:S02]  /*4780*/  IADD3.X R23, PT, PT, R24, UR9, RZ, P0, !PT ;  /* 0x0000000918177c10 */ /* 0x000fe400087fe4ff */
[----:B------:R-:W-:Y:S02]  /*4790*/  IADD3.X R11, PT, PT, R11, UR5, RZ, P1, !PT ;  /* 0x000000050b0b7c10 */ /* 0x000fe40008ffe4ff */
[----:B-----5:R-:W-:Y:S02]  /*47a0*/  F2FP.F16.F32.PACK_AB R27, R17, R14 ;  /* 0x0000000e111b723e */ /* 0x020fe400000000ff */
        /* <DEDUP_REMOVED lines=20> */
[----:B---3--:R-:W-:Y:S02]  /*48f0*/  F2FP.F16.F32.PACK_AB R19, R19, R26 ;  /* 0x0000001a1313723e */ /* 0x008fe400000000ff */
[----:B----4-:R-:W-:-:S03]  /*4900*/  F2FP.F16.F32.PACK_AB R29, R29, R28 ;  /* 0x0000001c1d1d723e */ /* 0x010fc600000000ff */
        /* <DEDUP_REMOVED lines=40> */
.L_x_1697:
        /* <DEDUP_REMOVED lines=15> */
.L_x_4525:


//--------------------- .text._Z35group_norm_nhwc_bwd_one_pass_kernelI11Fp32IOFp16WLi128ELi48ELi384EEv26Group_norm_nhwc_bwd_params --------------------------
	.section	.text._Z35group_norm_nhwc_bwd_one_pass_kernelI11Fp32IOFp16WLi128ELi48ELi384EEv26Group_norm_nhwc_bwd_params,"ax",@progbits
	.align	128
        .global         _Z35group_norm_nhwc_bwd_one_pass_kernelI11Fp32IOFp16WLi128ELi48ELi384EEv26Group_norm_nhwc_bwd_params
        .type           _Z35group_norm_nhwc_bwd_one_pass_kernelI11Fp32IOFp16WLi128ELi48ELi384EEv26Group_norm_nhwc_bwd_params,@function
        .size           _Z35group_norm_nhwc_bwd_one_pass_kernelI11Fp32IOFp16WLi128ELi48ELi384EEv26Group_norm_nhwc_bwd_params,(.L_x_4526 - _Z35group_norm_nhwc_bwd_one_pass_kernelI11Fp32IOFp16WLi128ELi48ELi384EEv26Group_norm_nhwc_bwd_params)
        .other          _Z35group_norm_nhwc_bwd_one_pass_kernelI11Fp32IOFp16WLi128ELi48ELi384EEv26Group_norm_nhwc_bwd_params,@"STO_CUDA_ENTRY STV_DEFAULT"
_Z35group_norm_nhwc_bwd_one_pass_kernelI11Fp32IOFp16WLi128ELi48ELi384EEv26Group_norm_nhwc_bwd_params:
.text._Z35group_norm_nhwc_bwd_one_pass_kernelI11Fp32IOFp16WLi128ELi48ELi384EEv26Group_norm_nhwc_bwd_params:
        /* <DEDUP_REMOVED lines=33> */
.L_x_1741:
        /* <DEDUP_REMOVED lines=241> */
[----:B--2---:R-:W-:Y:S02]  /*1120*/  HADD2.F32 R68, -RZ, R68.H0_H0 ;  /* 0x20000044ff447230 */ /* 0x004fe40000004100 */
[----:B----4-:R-:W-:Y:S02]  /*1130*/  HADD2.F32 R11, -RZ, R38.H0_H0 ;  /* 0x20000026ff0b7230 */ /* 0x010fe40000004100 */
[----:B------:R-:W-:Y:S02]  /*1140*/  @P4 HADD2.F32 R70, -RZ, R39.H0_H0 ;  /* 0x20000027ff464230 */ /* 0x000fe40000004100 */
[----:B------:R-:W-:Y:S01]  /*1150*/  @P4 HADD2.F32 R69, -RZ, R40.H0_H0 ;  /* 0x20000028ff454230 */ /* 0x000fe20000004100 */
        /* <DEDUP_REMOVED lines=114> */
.L_x_1699:
        /* <DEDUP_REMOVED lines=256> */
.L_x_1700:
        /* <DEDUP_REMOVED lines=44> */
.L_x_1702:
[----:B------:R-:W-:Y:S05]  /*2b40*/  BSYNC.RECONVERGENT B0 ;  /* 0x0000000000007941 */ /* 0x000fea0003800200 */
.L_x_1701:
        /* <DEDUP_REMOVED lines=32> */
.L_x_1704:
[----:B------:R-:W-:Y:S05]  /*2d50*/  BSYNC.RECONVERGENT B0 ;  /* 0x0000000000007941 */ /* 0x000fea0003800200 */
.L_x_1703:
        /* <DEDUP_REMOVED lines=78> */
.L_x_1706:
[----:B------:R-:W-:Y:S05]  /*3240*/  BSYNC.RECONVERGENT B0 ;  /* 0x0000000000007941 */ /* 0x000fea0003800200 */
.L_x_1705:
        /* <DEDUP_REMOVED lines=29> */
.L_x_1708:
[----:B------:R-:W-:Y:S05]  /*3420*/  BSYNC.RECONVERGENT B0 ;  /* 0x0000000000007941 */ /* 0x000fea0003800200 */
.L_x_1707:
        /* <DEDUP_REMOVED lines=27> */
.L_x_1711:
[----:B------:R-:W3:Y:S04]  /*35e0*/  LDG.E.STRONG.GPU R34, desc[UR8][R32.64] ;  /* 0x0000000820227981 */ /* 0x000ee8000c1ef900 */
[----:B---3--:R-:W-:Y:S01]  /*35f0*/  CCTL.IVALL ;  /* 0x00000000ff00798f */ /* 0x008fe20002000000 */
[----:B------:R-:W-:Y:S05]  /*3600*/  YIELD ;  /* 0x0000000000007946 */ /* 0x000fea0003800000 */
[----:B------:R-:W-:-:S13]  /*3610*/  ISETP.NE.AND P1, PT, R34, R39, PT ;  /* 0x000000272200720c */ /* 0x000fda0003f25270 */
[----:B------:R-:W-:Y:S05]  /*3620*/  @P1 BRA `(.L_x_1711) ;  /* 0xfffffffc00ec1947 */ /* 0x000fea000383ffff */
.L_x_1710:
        /* <DEDUP_REMOVED lines=16> */
.L_x_1713:
        /* <DEDUP_REMOVED lines=62> */
.L_x_1712:
        /* <DEDUP_REMOVED lines=38> */
.L_x_1714:
        /* <DEDUP_REMOVED lines=19> */
.L_x_1715:
        /* <DEDUP_REMOVED lines=9> */
.L_x_1716:
[----:B------:R-:W-:Y:S05]  /*3f30*/  BSYNC.RECONVERGENT B0 ;  /* 0x0000000000007941 */ /* 0x000fea0003800200 */
.L_x_1709:
        /* <DEDUP_REMOVED lines=55> */
.L_x_1717:
        /* <DEDUP_REMOVED lines=23> */
.L_x_1719:
[----:B------:R-:W-:Y:S05]  /*4420*/  BSYNC.RECONVERGENT B0 ;  /* 0x0000000000007941 */ /* 0x000fea0003800200 */
.L_x_1718:
        /* <DEDUP_REMOVED lines=19> */
.L_x_1720:
        /* <DEDUP_REMOVED lines=17> */
.L_x_1722:
[----:B------:R-:W-:Y:S05]  /*4670*/  BSYNC.RECONVERGENT B0 ;  /* 0x0000000000007941 */ /* 0x000fea0003800200 */
.L_x_1721:
        /* <DEDUP_REMOVED lines=21> */
.L_x_1723:
        /* <DEDUP_REMOVED lines=19> */
.L_x_1725:
[----:B------:R-:W-:Y:S05]  /*4900*/  BSYNC.RECONVERGENT B0 ;  /* 0x0000000000007941 */ /* 0x000fea0003800200 */
.L_x_1724:
        /* <DEDUP_REMOVED lines=54> */
.L_x_1726:
        /* <DEDUP_REMOVED lines=17> */
.L_x_1728:
[----:B------:R-:W-:Y:S05]  /*4d80*/  BSYNC.RECONVERGENT B0 ;  /* 0x0000000000007941 */ /* 0x000fea0003800200 */
.L_x_1727:
        /* <DEDUP_REMOVED lines=19> */
.L_x_1729:
        /* <DEDUP_REMOVED lines=17> */
.L_x_1731:
[----:B------:R-:W-:Y:S05]  /*4fd0*/  BSYNC.RECONVERGENT B0 ;  /* 0x0000000000007941 */ /* 0x000fea0003800200 */
.L_x_1730:
        /* <DEDUP_REMOVED lines=19> */
.L_x_1732:
        /* <DEDUP_REMOVED lines=17> */
.L_x_1734:
[----:B------:R-:W-:Y:S05]  /*5220*/  BSYNC.RECONVERGENT B0 ;  /* 0x0000000000007941 */ /* 0x000fea0003800200 */
.L_x_1733:
        /* <DEDUP_REMOVED lines=19> */
.L_x_1735:
        /* <DEDUP_REMOVED lines=18> */
.L_x_1737:
[----:B------:R-:W-:Y:S05]  /*5480*/  BSYNC.RECONVERGENT B0 ;  /* 0x0000000000007941 */ /* 0x000fea0003800200 */
.L_x_1736:
        /* <DEDUP_REMOVED lines=19> */
.L_x_1738:
        /* <DEDUP_REMOVED lines=17> */
.L_x_1740:
[----:B------:R-:W-:Y:S05]  /*56d0*/  BSYNC.RECONVERGENT B0 ;  /* 0x0000000000007941 */ /* 0x000fea0003800200 */
.L_x_1739:
[----:B------:R-:W-:Y:S02]  /*56e0*/  IADD3 R60, PT, PT, R57, R60, RZ ;  /* 0x0000003c393c7210 */ /* 0x000fe40007ffe0ff */
[----:B------:R-:W-:Y:S02]  /*56f0*/  IADD3 R61, PT, PT, R61, 0x1, RZ ;  /* 0x000000013d3d7810 */ /* 0x000fe40007ffe0ff */
[----:B------:R-:W-:-:S13]  /*5700*/  ISETP.GE.AND P0, PT, R60, UR4, PT ;  /* 0x000000043c007c0c */ /* 0x000fda000bf06270 */
[----:B------:R-:W-:Y:S05]  /*5710*/  @!P0 BRA `(.L_x_1741) ;  /* 0xffffffa800bc8947 */ /* 0x000fea000383ffff */
.L_x_1698:
        /* <DEDUP_REMOVED lines=19> */
.L_x_1743:
[----:B------:R-:W-:Y:S05]  /*5850*/  BSYNC.RECONVERGENT B0 ;  /* 0x0000000000007941 */ /* 0x000fea0003800200 */
.L_x_1742:
[----:B------:R-:W-:Y:S05]  /*5860*/  @P0 EXIT ;  /* 0x000000000000094d */ /* 0x000fea0003800000 */
[----:B------:R-:W-:Y:S05]  /*5870*/  @P2 BRA `(.L_x_1744) ;  /* 0x0000000000202947 */ /* 0x000fea0003800000 */
[----:B------:R-:W-:-:S05]  /*5880*/  IMAD R0, R4, R7, RZ ;  /* 0x0000000704007224 */ /* 0x000fca00078e02ff */
[----:B------:R-:W-:-:S13]  /*5890*/  ISETP.NE.AND P0, PT, R0, -0x1, PT ;  /* 0xffffffff0000780c */ /* 0x000fda0003f05270 */
[----:B------:R-:W-:Y:S05]  /*58a0*/  @!P0 BRA `(.L_x_1744) ;  /* 0x0000000000148947 */ /* 0x000fea0003800000 */
.L_x_1745:
[----:B0-----:R-:W2:Y:S04]  /*58b0*/  LDG.E.STRONG.GPU R5, desc[UR8][R2.64] ;  /* 0x0000000802057981 */ /* 0x001ea8000c1ef900 */
[----:B--2---:R-:W-:Y:S01]  /*58c0*/  CCTL.IVALL ;  /* 0x00000000ff00798f */ /* 0x004fe20002000000 */
[----:B------:R-:W-:Y:S05]  /*58d0*/  YIELD ;  /* 0x0000000000007946 */ /* 0x000fea0003800000 */
[----:B------:R-:W-:-:S13]  /*58e0*/  ISETP.NE.AND P0, PT, R5, R0, PT ;  /* 0x000000000500720c */ /* 0x000fda0003f05270 */
[----:B------:R-:W-:Y:S05]  /*58f0*/  @P0 BRA `(.L_x_1745) ;  /* 0xfffffffc00ec0947 */ /* 0x000fea000383ffff */
.L_x_1744:
        /* <DEDUP_REMOVED lines=74> */
.L_x_1748:
        /* <DEDUP_REMOVED lines=31> */
.L_x_1747:
[----:B------:R-:W-:Y:S05]  /*5f90*/  BSYNC.RECONVERGENT B0 ;  /* 0x0000000000007941 */ /* 0x000fea0003800200 */
.L_x_1746:
        /* <DEDUP_REMOVED lines=10> */
.L_x_1749:
        /* <DEDUP_REMOVED lines=22> */
[----:B---3--:R-:W-:-:S02]  /*61a0*/  F2FP.F16.F32.PACK_AB R31, R7, R2 ;  /* 0x00000002071f723e */ /* 0x008fc400000000ff */
[----:B------:R-:W-:-:S04]  /*61b0*/  LOP3.LUT R2, R20, 0x3, RZ, 0xc0, !PT ;  /* 0x0000000314027812 */ /* 0x000fc800078ec0ff */
[----:B------:R-:W-:Y:S02]  /*61c0*/  IADD3.X R9, PT, PT, R2, UR5, RZ, P1, !PT ;  /* 0x0000000502097c10 */ /* 0x000fe40008ffe4ff */
[----:B----4-:R-:W-:Y:S02]  /*61d0*/  F2FP.F16.F32.PACK_AB R33, R25, R12 ;  /* 0x0000000c1921723e */ /* 0x010fe400000000ff */
        /* <DEDUP_REMOVED lines=61> */
.L_x_1750:
        /* <DEDUP_REMOVED lines=13> */
.L_x_4526:


//--------------------- .text._Z35group_norm_nhwc_bwd_one_pass_kernelI11Fp32IOFp16WLi256ELi48ELi384EEv26Group_norm_nhwc_bwd_params --------------------------
	.section	.text._Z35group_norm_nhwc_bwd_one_pass_kernelI11Fp32IOFp16WLi256ELi48ELi384EEv26Group_norm_nhwc_bwd_params,"ax",@progbits
	.align	128
        .global         _Z35group_norm_nhwc_bwd_one_pass_kernelI11Fp32IOFp16WLi256ELi48ELi384EEv26Group_norm_nhwc_bwd_params
        .type           _Z35group_norm_nhwc_bwd_one_pass_kernelI11Fp32IOFp16WLi256ELi48ELi384EEv26Group_norm_nhwc_bwd_params,@function
        .size           _Z35group_norm_nhwc_bwd_one_pass_kernelI11Fp32IOFp16WLi256ELi48ELi384EEv26Group_norm_nhwc_bwd_params,(.L_x_4527 - _Z35group_norm_nhwc_bwd_one_pass_kernelI11Fp32IOFp16WLi256ELi48ELi384EEv26Group_norm_nhwc_bwd_params)
        .other          _Z35group_norm_nhwc_bwd_one_pass_kernelI11Fp32IOFp16WLi256ELi48ELi384EEv26Group_norm_nhwc_bwd_params,@"STO_CUDA_ENTRY STV_DEFAULT"
_Z35group_norm_nhwc_bwd_one_pass_kernelI11Fp32IOFp16WLi256ELi48ELi384EEv26Group_norm_nhwc_bwd_params:
.text._Z35group_norm_nhwc_bwd_one_pass_kernelI11Fp32IOFp16WLi256ELi48ELi384EEv26Group_norm_nhwc_bwd_params:
        /* <DEDUP_REMOVED lines=22> */
.L_x_1818:
        /* <DEDUP_REMOVED lines=434> */
[----:B--2---:R-:W-:Y:S02]  /*1c80*/  @P5 HADD2.F32 R114, -RZ, R82.H0_H0 ;  /* 0x20000052ff725230 */ /* 0x004fe40000004100 */
[----:B---3--:R-:W-:Y:S02]  /*1c90*/  @P5 HADD2.F32 R113, -RZ, R83.H0_H0 ;  /* 0x20000053ff715230 */ /* 0x008fe40000004100 */
[----:B----4-:R-:W-:Y:S02]  /*1ca0*/  HADD2.F32 R116, -RZ, R116.H0_H0 ;  /* 0x20000074ff747230 */ /* 0x010fe40000004100 */
[----:B------:R-:W-:Y:S01]  /*1cb0*/  HADD2.F32 R115, -RZ, R115.H0_H0 ;  /* 0x20000073ff737230 */ /* 0x000fe20000004100 */
        /* <DEDUP_REMOVED lines=226> */
.L_x_1752:
        /* <DEDUP_REMOVED lines=512> */
.L_x_1753:
        /* <DEDUP_REMOVED lines=44> */
.L_x_1755:
[----:B------:R-:W-:Y:S05]  /*4da0*/  BSYNC.RECONVERGENT B0 ;  /* 0x0000000000007941 */ /* 0x000fea0003800200 */
.L_x_1754:
        /* <DEDUP_REMOVED lines=32> */
.L_x_1757:
[----:B------:R-:W-:Y:S05]  /*4fb0*/  BSYNC.RECONVERGENT B0 ;  /* 0x0000000000007941 */ /* 0x000fea0003800200 */
.L_x_1756:
        /* <DEDUP_REMOVED lines=78> */
.L_x_1759:
[----:B------:R-:W-:Y:S05]  /*54a0*/  BSYNC.RECONVERGENT B0 ;  /* 0x0000000000007941 */ /* 0x000fea0003800200 */
.L_x_1758:
        /* <DEDUP_REMOVED lines=29> */
.L_x_1761:
[----:B------:R-:W-:Y:S05]  /*5680*/  BSYNC.RECONVERGENT B0 ;  /* 0x0000000000007941 */ /* 0x000fea0003800200 */
.L_x_1760:
        /* <DEDUP_REMOVED lines=29> */
.L_x_1764:
        /* <DEDUP_REMOVED lines=10> */
.L_x_1763:
        /* <DEDUP_REMOVED lines=27> */
.L_x_1766:
        /* <DEDUP_REMOVED lines=136> */
.L_x_1765:
        /* <DEDUP_REMOVED lines=77> */
.L_x_1767:
        /* <DEDUP_REMOVED lines=40> */
.L_x_1768:
        /* <DEDUP_REMOVED lines=21> */
.L_x_1769:
[----:B------:R-:W-:Y:S05]  /*6bd0*/  BSYNC.RECONVERGENT B0 ;  /* 0x0000000000007941 */ /* 0x000fea0003800200 */
.L_x_1762:
        /* <DEDUP_REMOVED lines=46> */
.L_x_1770:
        /* <DEDUP_REMOVED lines=21> */
.L_x_1772:
[----:B------:R-:W-:Y:S05]  /*7010*/  BSYNC.RECONVERGENT B0 ;  /* 0x0000000000007941 */ /* 0x000fea0003800200 */
.L_x_1771:
        /* <DEDUP_REMOVED lines=21> */
.L_x_1773:
        /* <DEDUP_REMOVED lines=20> */
.L_x_1775:
[----:B------:R-:W-:Y:S05]  /*72b0*/  BSYNC.RECONVERGENT B0 ;  /* 0x0000000000007941 */ /* 0x000fea0003800200 */
.L_x_1774:
        /* <DEDUP_REMOVED lines=77> */
.L_x_1776:
        /* <DEDUP_REMOVED lines=17> */
.L_x_1778:
[----:B------:R-:W-:Y:S05]  /*78a0*/  BSYNC.RECONVERGENT B0 ;  /* 0x0000000000007941 */ /* 0x000fea0003800200 */
.L_x_1777:
        /* <DEDUP_REMOVED lines=21> */
.L_x_1779:
        /* <DEDUP_REMOVED lines=23> */
.L_x_1781:
[----:B------:R-:W-:Y:S05]  /*7b70*/  BSYNC.RECONVERGENT B0 ;  /* 0x0000000000007941 */ /* 0x000fea0003800200 */
.L_x_1780:
        /* <DEDUP_REMOVED lines=19> */
.L_x_1782:
        /* <DEDUP_REMOVED lines=17> */
.L_x_1784:
[----:B------:R-:W-:Y:S05]  /*7dc0*/  BSYNC.RECONVERGENT B0 ;  /* 0x0000000000007941 */ /* 0x000fea0003800200 */
.L_x_1783:
        /* <DEDUP_REMOVED lines=21> */
.L_x_1785:
        /* <DEDUP_REMOVED lines=23> */
.L_x_1787:
[----:B------:R-:W-:Y:S05]  /*8090*/  BSYNC.RECONVERGENT B0 ;  /* 0x0000000000007941 */ /* 0x000fea0003800200 */
.L_x_1786:
        /* <DEDUP_REMOVED lines=19> */
.L_x_1788:
        /* <DEDUP_REMOVED lines=17> */
.L_x_1790:
[----:B------:R-:W-:Y:S05]  /*82e0*/  BSYNC.RECONVERGENT B0 ;  /* 0x0000000000007941 */ /* 0x000fea0003800200 */
.L_x_1789:
        /* <DEDUP_REMOVED lines=21> */
.L_x_1791:
        /* <DEDUP_REMOVED lines=23> */
.L_x_1793:
[----:B------:R-:W-:Y:S05]  /*85b0*/  BSYNC.RECONVERGENT B0 ;  /* 0x0000000000007941 */ /* 0x000fea0003800200 */
.L_x_1792:
        /* <DEDUP_REMOVED lines=19> */
.L_x_1794:
        /* <DEDUP_REMOVED lines=17> */
.L_x_1796:
[----:B------:R-:W-:Y:S05]  /*8800*/  BSYNC.RECONVERGENT B0 ;  /* 0x0000000000007941 */ /* 0x000fea0003800200 */
.L_x_1795:
        /* <DEDUP_REMOVED lines=73> */
.L_x_1797:
        /* <DEDUP_REMOVED lines=17> */
.L_x_1799:
[----:B------:R-:W-:Y:S05]  /*8db0*/  BSYNC.RECONVERGENT B0 ;  /* 0x0000000000007941 */ /* 0x000fea0003800200 */
.L_x_1798:
        /* <DEDUP_REMOVED lines=19> */
.L_x_1800:
        /* <DEDUP_REMOVED lines=17> */
.L_x_1802:
[----:B------:R-:W-:Y:S05]  /*9000*/  BSYNC.RECONVERGENT B0 ;  /* 0x0000000000007941 */ /* 0x000fea0003800200 */
.L_x_1801:
        /* <DEDUP_REMOVED lines=19> */
.L_x_1803:
        /* <DEDUP_REMOVED lines=17> */
.L_x_1805:
[----:B------:R-:W-:Y:S05]  /*9250*/  BSYNC.RECONVERGENT B0 ;  /* 0x0000000000007941 */ /* 0x000fea0003800200 */
.L_x_1804:
        /* <DEDUP_REMOVED lines=19> */
.L_x_1806:
        /* <DEDUP_REMOVED lines=17> */
.L_x_1808:
[----:B------:R-:W-:Y:S05]  /*94a0*/  BSYNC.RECONVERGENT B0 ;  /* 0x0000000000007941 */ /* 0x000fea0003800200 */
.L_x_1807:
        /* <DEDUP_REMOVED lines=19> */
.L_x_1809:
        /* <DEDUP_REMOVED lines=17> */
.L_x_1811:
[----:B------:R-:W-:Y:S05]  /*96f0*/  BSYNC.RECONVERGENT B0 ;  /* 0x0000000000007941 */ /* 0x000fea0003800200 */
.L_x_1810:
        /* <DEDUP_REMOVED lines=19> */
.L_x_1812:
        /* <DEDUP_REMOVED lines=18> */
.L_x_1814:
[----:B------:R-:W-:Y:S05]  /*9950*/  BSYNC.RECONVERGENT B0 ;  /* 0x0000000000007941 */ /* 0x000fea0003800200 */
.L_x_1813:
        /* <DEDUP_REMOVED lines=19> */
.L_x_1815:
        /* <DEDUP_REMOVED lines=17> */
.L_x_1817:
[----:B------:R-:W-:Y:S05]  /*9ba0*/  BSYNC.RECONVERGENT B0 ;  /* 0x0000000000007941 */ /* 0x000fea0003800200 */
.L_x_1816:
        /* <DEDUP_REMOVED lines=8> */
.L_x_1751:
        /* <DEDUP_REMOVED lines=15> */
.L_x_1820:
[----:B------:R-:W-:Y:S05]  /*9d20*/  BSYNC.RECONVERGENT B0 ;  /* 0x0000000000007941 */ /* 0x000fea0003800200 */
.L_x_1819:
        /* <DEDUP_REMOVED lines=11> */
.L_x_1822:
[----:B------:R-:W3:Y:S04]  /*9de0*/  LDG.E.STRONG.GPU R5, desc[UR8][R2.64] ;  /* 0x0000000802057981 */ /* 0x000ee8000c1ef900 */
[----:B---3--:R-:W-:Y:S01]  /*9df0*/  CCTL.IVALL ;  /* 0x00000000ff00798f */ /* 0x008fe20002000000 */
[----:B------:R-:W-:Y:S05]  /*9e00*/  YIELD ;  /* 0x0000000000007946 */ /* 0x000fea0003800000 */
[----:B------:R-:W-:-:S13]  /*9e10*/  ISETP.NE.AND P0, PT, R5, R0, PT ;  /* 0x000000000500720c */ /* 0x000fda0003f05270 */
[----:B------:R-:W-:Y:S05]  /*9e20*/  @P0 BRA `(.L_x_1822) ;  /* 0xfffffffc00ec0947 */ /* 0x000fea000383ffff */
.L_x_1821:
        /* <DEDUP_REMOVED lines=74> */
.L_x_1825:
        /* <DEDUP_REMOVED lines=26> */
[----:B----4-:R-:W-:Y:S01]  /*a470*/  F2FP.F16.F32.PACK_AB R15, R11, R8 ;  /* 0x000000080b0f723e */ /* 0x010fe200000000ff */
[----:B------:R1:W-:Y:S04]  /*a480*/  STG.E desc[UR8][R4.64], R13 ;  /* 0x0000000d04007986 */ /* 0x0003e8000c101908 */
[----:B------:R1:W-:Y:S01]  /*a490*/  STG.E desc[UR8][R6.64], R15 ;  /* 0x0000000f06007986 */ /* 0x0003e2000c101908 */
[----:B------:R-:W-:Y:S01]  /*a4a0*/  IADD3.X R19, PT, PT, RZ, R19, RZ, P3, !PT ;  /* 0x00000013ff137210 */ /* 0x000fe20001ffe4ff */
[----:B------:R-:W-:Y:S06]  /*a4b0*/  @P1 BRA `(.L_x_1825) ;  /* 0xfffffffc00841947 */ /* 0x000fec000383ffff */
.L_x_1824:
[----:B------:R-:W-:Y:S05]  /*a4c0*/  BSYNC.RECONVERGENT B0 ;  /* 0x0000000000007941 */ /* 0x000fea0003800200 */
.L_x_1823:
        /* <DEDUP_REMOVED lines=10> */
.L_x_1826:
        /* <DEDUP_REMOVED lines=22> */
[----:B---3--:R-:W-:-:S02]  /*a6d0*/  F2FP.F16.F32.PACK_AB R17, R5, R0 ;  /* 0x000000000511723e */ /* 0x008fc400000000ff */
        /* <DEDUP_REMOVED lines=64> */
.L_x_1827:
        /* <DEDUP_REMOVED lines=10> */
.L_x_4527:


//--------------------- .text._Z35group_norm_nhwc_bwd_one_pass_kernelI11Fp32IOFp16WLi512ELi48ELi384EEv26Group_norm_nhwc_bwd_params --------------------------
	.section	.text._Z35group_norm_nhwc_bwd_one_pass_kernelI11Fp32IOFp16WLi512ELi48ELi384EEv26Group_norm_nhwc_bwd_params,"ax",@progbits
	.align	128
        .global         _Z35group_norm_nhwc_bwd_one_pass_kernelI11Fp32IOFp16WLi512ELi48ELi384EEv26Group_norm_nhwc_bwd_params
        .type           _Z35group_norm_nhwc_bwd_one_pass_kernelI11Fp32IOFp16WLi512ELi48ELi384EEv26Group_norm_nhwc_bwd_params,@function
        .size           _Z35group_norm_nhwc_bwd_one_pass_kernelI11Fp32IOFp16WLi512ELi48ELi384EEv26Group_norm_nhwc_bwd_params,(.L_x_4528 - _Z35group_norm_nhwc_bwd_one_pass_kernelI11Fp32IOFp16WLi512ELi48ELi384EEv26Group_norm_nhwc_bwd_params)
        .other          _Z35group_norm_nhwc_bwd_one_pass_kernelI11Fp32IOFp16WLi512ELi48ELi384EEv26Group_norm_nhwc_bwd_params,@"STO_CUDA_ENTRY STV_DEFAULT"
_Z35group_norm_nhwc_bwd_one_pass_kernelI11Fp32IOFp16WLi512ELi48ELi384EEv26Group_norm_nhwc_bwd_params:
.text._Z35group_norm_nhwc_bwd_one_pass_kernelI11Fp32IOFp16WLi512ELi48ELi384EEv26Group_norm_nhwc_bwd_params:
        /* <DEDUP_REMOVED lines=39> */
.L_x_1854:
        /* <DEDUP_REMOVED lines=606> */
[----:B------:R-:W5:Y:S01]  /*2850*/  @!P2 LDG.E.64 R46, desc[UR16][R88.64] ;  /* 0x00000010582ea981 */ /* 0x000f62000c1e1b00 */
[----:B0-----:R-:W-:-:S03]  /*2860*/  CS2R R48, SRZ ;  /* 0x0000000000307805 */ /* 0x001fc6000001ff00 */
[----:B------:R0:W2:Y:S04]  /*2870*/  @!P1 LDG.E.64 R114, desc[UR16][R52.64] ;  /* 0x0000001034729981 */ /* 0x0000a8000c1e1b00 */
[----:B------:R-:W2:Y:S01]  /*2880*/  @!P1 LDG.E.64 R48, desc[UR16][R90.64] ;  /* 0x000000105a309981 */ /* 0x000ea2000c1e1b00 */
[----:B------:R-:W-:Y:S02]  /*2890*/  CS2R R50, SRZ ;  /* 0x0000000000327805 */ /* 0x000fe4000001ff00 */
[----:B---3--:R-:W-:Y:S02]  /*28a0*/  @!P0 MOV R83, R78 ;  /* 0x0000004e00538202 */ /* 0x008fe40000000f00 */
[----:B------:R-:W-:Y:S02]  /*28b0*/  @!P0 MOV R84, R79 ;  /* 0x0000004f00548202 */ /* 0x000fe40000000f00 */
[----:B----4-:R-:W-:-:S02]  /*28c0*/  @!P0 MOV R156, R42 ;  /* 0x0000002a009c8202 */ /* 0x010fc40000000f00 */
[----:B------:R-:W-:Y:S02]  /*28d0*/  @!P0 MOV R157, R43 ;  /* 0x0000002b009d8202 */ /* 0x000fe40000000f00 */
[----:B------:R-:W-:-:S13]  /*28e0*/  LOP3.LUT P0, RZ, R0, 0x8000, RZ, 0xc0, !PT ;  /* 0x0000800000ff7812 */ /* 0x000fda000780c0ff */
[----:B------:R3:W4:Y:S04]  /*28f0*/  @!P0 LDG.E.64 R50, desc[UR16][R36.64] ;  /* 0x0000001024328981 */ /* 0x000728000c1e1b00 */
[----:B------:R-:W4:Y:S01]  /*2900*/  @!P0 LDG.E.64 R118, desc[UR16][R92.64] ;  /* 0x000000105c768981 */ /* 0x000f22000c1e1b00 */
[----:B------:R-:W-:Y:S02]  /*2910*/  CS2R R86, SRZ ;  /* 0x0000000000567805 */ /* 0x000fe4000001ff00 */
[----:B-----5:R-:W-:Y:S02]  /*2920*/  @!P2 MOV R154, R46 ;  /* 0x0000002e009aa202 */ /* 0x020fe40000000f00 */
[----:B------:R-:W-:Y:S02]  /*2930*/  @!P2 MOV R155, R47 ;  /* 0x0000002f009ba202 */ /* 0x000fe40000000f00 */
[----:B--2---:R-:W-:-:S02]  /*2940*/  @!P2 MOV R85, R106 ;  /* 0x0000006a0055a202 */ /* 0x004fc40000000f00 */
[----:B------:R-:W-:Y:S02]  /*2950*/  @!P2 MOV R86, R107 ;  /* 0x0000006b0056a202 */ /* 0x000fe40000000f00 */
[----:B------:R-:W-:Y:S02]  /*2960*/  LOP3.LUT P2, RZ, R0, 0x4000, RZ, 0xc0, !PT ;  /* 0x0000400000ff7812 */ /* 0x000fe4000784c0ff */
[----:B------:R-:W-:Y:S02]  /*2970*/  CS2R R88, SRZ ;  /* 0x0000000000587805 */ /* 0x000fe4000001ff00 */
[----:B------:R-:W-:Y:S02]  /*2980*/  @!P1 MOV R152, R48 ;  /* 0x0000003000989202 */ /* 0x000fe40000000f00 */
[----:B0-----:R-:W-:Y:S02]  /*2990*/  CS2R R52, SRZ ;  /* 0x0000000000347805 */ /* 0x001fe4000001ff00 */
[----:B------:R-:W-:-:S02]  /*29a0*/  @!P1 MOV R153, R49 ;  /* 0x0000003100999202 */ /* 0x000fc40000000f00 */
[----:B---3--:R-:W-:Y:S02]  /*29b0*/  CS2R R36, SRZ ;  /* 0x0000000000247805 */ /* 0x008fe4000001ff00 */
[----:B------:R-:W-:Y:S02]  /*29c0*/  @!P1 MOV R87, R114 ;  /* 0x0000007200579202 */ /* 0x000fe40000000f00 */
[----:B------:R-:W-:Y:S02]  /*29d0*/  @!P1 MOV R88, R115 ;  /* 0x0000007300589202 */ /* 0x000fe40000000f00 */
[----:B------:R-:W-:Y:S01]  /*29e0*/  LOP3.LUT P1, RZ, R0, 0x2000, RZ, 0xc0, !PT ;  /* 0x0000200000ff7812 */ /* 0x000fe2000782c0ff */
[----:B------:R0:W2:Y:S04]  /*29f0*/  @!P2 LDG.E.64 R52, desc[UR16][R40.64] ;  /* 0x000000102834a981 */ /* 0x0000a8000c1e1b00 */
[----:B------:R3:W5:Y:S01]  /*2a00*/  @!P2 LDG.E.64 R36, desc[UR16][R54.64] ;  /* 0x000000103624a981 */ /* 0x000762000c1e1b00 */
        /* <DEDUP_REMOVED lines=9> */
[----:B------:R-:W-:Y:S02]  /*2aa0*/  @!P0 MOV R89, R118 ;  /* 0x0000007600598202 */ /* 0x000fe40000000f00 */
[----:B------:R-:W-:Y:S02]  /*2ab0*/  @!P0 MOV R90, R119 ;  /* 0x00000077005a8202 */ /* 0x000fe40000000f00 */
[----:B------:R-:W-:-:S13]  /*2ac0*/  LOP3.LUT P0, RZ, R0, 0x1000, RZ, 0xc0, !PT ;  /* 0x0000100000ff7812 */ /* 0x000fda000780c0ff */
[----:B------:R-:W4:Y:S04]  /*2ad0*/  @!P0 LDG.E.64 R56, desc[UR16][R32.64] ;  /* 0x0000001020388981 */ /* 0x000f28000c1e1b00 */
[----:B------:R0:W4:Y:S01]  /*2ae0*/  @!P0 LDG.E.64 R66, desc[UR16][R58.64] ;  /* 0x000000103a428981 */ /* 0x000122000c1e1b00 */
[----:B------:R-:W-:Y:S02]  /*2af0*/  CS2R R92, SRZ ;  /* 0x00000000005c7805 */ /* 0x000fe4000001ff00 */
[----:B--2---:R-:W-:Y:S02]  /*2b00*/  @!P2 MOV R148, R52 ;  /* 0x000000340094a202 */ /* 0x004fe40000000f00 */
[----:B------:R-:W-:Y:S02]  /*2b10*/  @!P2 MOV R149, R53 ;  /* 0x000000350095a202 */ /* 0x000fe40000000f00 */
[----:B-----5:R-:W-:-:S02]  /*2b20*/  @!P2 MOV R91, R36 ;  /* 0x00000024005ba202 */ /* 0x020fc40000000f00 */
        /* <DEDUP_REMOVED lines=12> */
[----:B------:R0:W5:Y:S02]  /*2bf0*/  @!P1 LDG.E.64 R28, desc[UR16][R62.64] ;  /* 0x000000103e1c9981 */ /* 0x000164000c1e1b00 */
[----:B0-----:R-:W-:Y:S02]  /*2c00*/  CS2R R62, SRZ ;  /* 0x00000000003e7805 */ /* 0x001fe4000001ff00 */
[----:B------:R-:W-:-:S06]  /*2c10*/  CS2R R32, SRZ ;  /* 0x0000000000207805 */ /* 0x000fcc000001ff00 */
[----:B------:R-:W2:Y:S01]  /*2c20*/  @!P2 LDG.E.64 R32, desc[UR16][R98.64] ;  /* 0x000000106220a981 */ /* 0x000ea2000c1e1b00 */
[----:B----4-:R-:W-:Y:S02]  /*2c30*/  @!P0 MOV R144, R56 ;  /* 0x0000003800908202 */ /* 0x010fe40000000f00 */
[----:B------:R-:W-:Y:S02]  /*2c40*/  @!P0 MOV R145, R57 ;  /* 0x0000003900918202 */ /* 0x000fe40000000f00 */
[----:B------:R-:W-:Y:S02]  /*2c50*/  @!P0 MOV R95, R66 ;  /* 0x00000042005f8202 */ /* 0x000fe40000000f00 */
[----:B------:R-:W-:Y:S02]  /*2c60*/  @!P0 MOV R96, R67 ;  /* 0x0000004300608202 */ /* 0x000fe40000000f00 */
[----:B------:R-:W-:-:S13]  /*2c70*/  LOP3.LUT P0, RZ, R0, 0x200, RZ, 0xc0, !PT ;  /* 0x0000020000ff7812 */ /* 0x000fda000780c0ff */
[----:B------:R0:W4:Y:S02]  /*2c80*/  @!P0 LDG.E.64 R62, desc[UR16][R68.64] ;  /* 0x00000010443e8981 */ /* 0x000124000c1e1b00 */
[----:B0-----:R-:W-:-:S06]  /*2c90*/  CS2R R68, SRZ ;  /* 0x0000000000447805 */ /* 0x001fcc000001ff00 */
[----:B------:R0:W4:Y:S04]  /*2ca0*/  @!P0 LDG.E.64 R68, desc[UR16][R70.64] ;  /* 0x0000001046448981 */ /* 0x000128000c1e1b00 */
[----:B------:R1:W-:Y:S01]  /*2cb0*/  STL.64 [R1+0x118], R106 ;  /* 0x0001186a01007387 */ /* 0x0003e20000100a00 */
[----:B------:R-:W-:Y:S02]  /*2cc0*/  CS2R R98, SRZ ;  /* 0x0000000000627805 */ /* 0x000fe4000001ff00 */
[----:B---3--:R-:W-:Y:S02]  /*2cd0*/  @!P1 MOV R140, R60 ;  /* 0x0000003c008c9202 */ /* 0x008fe40000000f00 */
[----:B------:R-:W-:Y:S02]  /*2ce0*/  @!P1 MOV R141, R61 ;  /* 0x0000003d008d9202 */ /* 0x000fe40000000f00 */
[----:B-1----:R-:W-:-:S02]  /*2cf0*/  CS2R R106, SRZ ;  /* 0x00000000006a7805 */ /* 0x002fc4000001ff00 */
[----:B-----5:R-:W-:Y:S02]  /*2d00*/  @!P1 MOV R99, R28 ;  /* 0x0000001c00639202 */ /* 0x020fe40000000f00 */
[----:B------:R-:W-:Y:S02]  /*2d10*/  @!P1 MOV R100, R29 ;  /* 0x0000001d00649202 */ /* 0x000fe40000000f00 */
[----:B------:R-:W-:Y:S01]  /*2d20*/  LOP3.LUT P1, RZ, R0, 0x80, RZ, 0xc0, !PT ;  /* 0x0000008000ff7812 */ /* 0x000fe2000782c0ff */
[----:B------:R1:W-:Y:S01]  /*2d30*/  STL.64 [R1+0x110], R78 ;  /* 0x0001104e01007387 */ /* 0x0003e20000100a00 */
[----:B--2---:R-:W-:Y:S02]  /*2d40*/  @!P2 MOV R142, R58 ;  /* 0x0000003a008ea202 */ /* 0x004fe40000000f00 */
        /* <DEDUP_REMOVED lines=9> */
[----:B------:R-:W5:Y:S01]  /*2de0*/  @!P1 LDG.E.64 R104, desc[UR16][R134.64] ;  /* 0x0000001086689981 */ /* 0x000f62000c1e1b00 */
[----:B0-----:R-:W-:-:S06]  /*2df0*/  CS2R R76, SRZ ;  /* 0x00000000004c7805 */ /* 0x001fcc000001ff00 */
[----:B------:R-:W3:Y:S01]  /*2e00*/  @!P2 LDG.E.64 R76, desc[UR16][R44.64] ;  /* 0x000000102c4ca981 */ /* 0x000ee2000c1e1b00 */
        /* <DEDUP_REMOVED lines=19> */
[----:B-----5:R-:W-:Y:S02]  /*2f40*/  @!P1 MOV R45, R104 ;  /* 0x00000068002d9202 */ /* 0x020fe40000000f00 */
[----:B------:R-:W-:Y:S02]  /*2f50*/  @!P1 MOV R46, R105 ;  /* 0x00000069002e9202 */ /* 0x000fe40000000f00 */
[----:B------:R-:W-:Y:S01]  /*2f60*/  LOP3.LUT P1, RZ, R0, 0x10, RZ, 0xc0, !PT ;  /* 0x0000001000ff7812 */ /* 0x000fe2000782c0ff */
[----:B------:R0:W-:Y:S01]  /*2f70*/  STL.64 [R1+0x128], R118 ;  /* 0x0001287601007387 */ /* 0x0001e20000100a00 */
[----:B---3--:R-:W-:-:S03]  /*2f80*/  @!P2 MOV R136, R70 ;  /* 0x000000460088a202 */ /* 0x008fc60000000f00 */
        /* <DEDUP_REMOVED lines=12> */
[----:B------:R0:W5:Y:S02]  /*3050*/  @!P2 LDG.E.64 R114, desc[UR16][R116.64] ;  /* 0x000000107472a981 */ /* 0x000164000c1e1b00 */
[----:B0-----:R-:W-:-:S06]  /*3060*/  CS2R R116, SRZ ;  /* 0x0000000000747805 */ /* 0x001fcc000001ff00 */
[----:B------:R-:W5:Y:S01]  /*3070*/  @!P2 LDG.E.64 R116, desc[UR16][R130.64] ;  /* 0x000000108274a981 */ /* 0x000f62000c1e1b00 */
        /* <DEDUP_REMOVED lines=25> */
[----:B-----5:R-:W-:Y:S02]  /*3210*/  @!P2 MOV R130, R114 ;  /* 0x000000720082a202 */ /* 0x020fe40000000f00 */
        /* <DEDUP_REMOVED lines=37> */
[----:B-----5:R-:W-:Y:S02]  /*3470*/  @!P2 MOV R124, R40 ;  /* 0x00000028007ca202 */ /* 0x020fe40000000f00 */
[----:B------:R-:W-:Y:S02]  /*3480*/  @!P2 MOV R125, R41 ;  /* 0x00000029007da202 */ /* 0x000fe40000000f00 */
[----:B------:R-:W-:Y:S02]  /*3490*/  @!P2 MOV R55, R64 ;  /* 0x000000400037a202 */ /* 0x000fe40000000f00 */
[----:B------:R-:W-:-:S02]  /*34a0*/  @!P2 MOV R56, R65 ;  /* 0x000000410038a202 */ /* 0x000fc40000000f00 */
[C---:B------:R-:W-:Y:S02]  /*34b0*/  LOP3.LUT P2, RZ, R0.reuse, 0x400000, RZ, 0xc0, !PT ;  /* 0x0040000000ff7812 */ /* 0x040fe4000784c0ff */
[----:B----4-:R-:W-:Y:S02]  /*34c0*/  @!P0 MOV R108, R32 ;  /* 0x00000020006c8202 */ /* 0x010fe40000000f00 */
[----:B------:R-:W-:Y:S02]  /*34d0*/  @!P0 MOV R109, R33 ;  /* 0x00000021006d8202 */ /* 0x000fe40000000f00 */
[----:B------:R-:W-:Y:S02]  /*34e0*/  @!P0 MOV R59, R34 ;  /* 0x00000022003b8202 */ /* 0x000fe40000000f00 */
        /* <DEDUP_REMOVED lines=160> */
[----:B0-----:R-:W-:Y:S02]  /*3ef0*/  SHF.R.S32.HI R117, RZ, 0x1f, R79 ;  /* 0x0000001fff757819 */ /* 0x001fe4000001144f */
[----:B------:R-:W-:Y:S02]  /*3f00*/  CS2R R112, SRZ ;  /* 0x0000000000707805 */ /* 0x000fe4000001ff00 */
[----:B------:R-:W-:Y:S02]  /*3f10*/  ISETP.GE.AND.EX P4, PT, R117, UR13, PT, P4 ;  /* 0x0000000d75007c0c */ /* 0x000fe4000bf86340 */
[----:B-1----:R-:W-:Y:S01]  /*3f20*/  CS2R R114, SRZ ;  /* 0x0000000000727805 */ /* 0x002fe2000001ff00 */
[----:B------:R0:W-:Y:S01]  /*3f30*/  STL.64 [R1+0xc0], R20 ;  /* 0x0000c01401007387 */ /* 0x0001e20000100a00 */
[----:B------:R-:W-:Y:S02]  /*3f40*/  @!P5 MOV R112, R4 ;  /* 0x000000040070d202 */ /* 0x000fe40000000f00 */
[----:B------:R-:W-:-:S02]  /*3f50*/  @!P5 MOV R113, R5 ;  /* 0x000000050071d202 */ /* 0x000fc40000000f00 */
[----:B------:R-:W-:Y:S02]  /*3f60*/  @!P5 MOV R114, R2 ;  /* 0x000000020072d202 */ /* 0x000fe40000000f00 */
[----:B------:R-:W-:Y:S02]  /*3f70*/  @!P5 MOV R115, R3 ;  /* 0x000000030073d202 */ /* 0x000fe40000000f00 */
[----:B------:R-:W-:Y:S02]  /*3f80*/  ISETP.GE.U32.AND P5, PT, R76, UR12, PT ;  /* 0x0000000c4c007c0c */ /* 0x000fe4000bfa6070 */
[----:B------:R-:W-:Y:S02]  /*3f90*/  SHF.R.S32.HI R77, RZ, 0x1f, R76 ;  /* 0x0000001fff4d7819 */ /* 0x000fe4000001144c */
[----:B0-----:R-:W-:Y:S01]  /*3fa0*/  CS2R R20, SRZ ;  /* 0x0000000000147805 */ /* 0x001fe2000001ff00 */
[----:B------:R0:W-:Y:S01]  /*3fb0*/  STL.64 [R1+0x1b0], R22 ;  /* 0x0001b01601007387 */ /* 0x0001e20000100a00 */
[----:B------:R-:W-:-:S04]  /*3fc0*/  ISETP.GE.AND.EX P5, PT, R77, UR13, PT, P5 ;  /* 0x0000000d4d007c0c */ /* 0x000fc8000bfa6350 */
[----:B------:R1:W2:Y:S01]  /*3fd0*/  @!P1 LDG.E.64 R20, desc[UR16][R34.64] ;  /* 0x0000001022149981 */ /* 0x0002a2000c1e1b00 */
[----:B0-----:R-:W-:Y:S01]  /*3fe0*/  CS2R R22, SRZ ;  /* 0x0000000000167805 */ /* 0x001fe2000001ff00 */
[----:B-1----:R-:W0:Y:S05]  /*3ff0*/  @!P4 LDC.64 R34, c[0x0][0x3f8] ;  /* 0x0000fe00ff22cb82 */ /* 0x002e2a0000000a00 */
[----:B------:R1:W3:Y:S04]  /*4000*/  @!P1 LDG.E.64 R22, desc[UR16][R24.64] ;  /* 0x0000001018169981 */ /* 0x0002e8000c1e1b00 */
[----:B------:R4:W-:Y:S01]  /*4010*/  STL.64 [R1+0xb8], R16 ;  /* 0x0000b81001007387 */ /* 0x0009e20000100a00 */
[----:B-1----:R-:W-:-:S03]  /*4020*/  CS2R R24, SRZ ;  /* 0x0000000000187805 */ /* 0x002fc6000001ff00 */
[----:B------:R1:W-:Y:S01]  /*4030*/  STL.64 [R1+0x1b8], R18 ;  /* 0x0001b81201007387 */ /* 0x0003e20000100a00 */
[----:B----4-:R-:W-:-:S03]  /*4040*/  CS2R R16, SRZ ;  /* 0x0000000000107805 */ /* 0x010fc6000001ff00 */
[----:B------:R4:W5:Y:S04]  /*4050*/  @!P2 LDG.E.64 R24, desc[UR16][R36.64] ;  /* 0x000000102418a981 */ /* 0x000968000c1e1b00 */
[----:B------:R4:W2:Y:S01]  /*4060*/  @!P0 LDG.E.64 R16, desc[UR16][R26.64] ;  /* 0x000000101a108981 */ /* 0x0008a2000c1e1b00 */
[----:B-1----:R-:W-:Y:S01]  /*4070*/  CS2R R18, SRZ ;  /* 0x0000000000127805 */ /* 0x002fe2000001ff00 */
[----:B----4-:R-:W1:Y:S05]  /*4080*/  @!P5 LDC.64 R36, c[0x0][0x3f8] ;  /* 0x0000fe00ff24db82 */ /* 0x010e6a0000000a00 */
[----:B------:R4:W3:Y:S01]  /*4090*/  @!P0 LDG.E.64 R18, desc[UR16][R28.64] ;  /* 0x000000101c128981 */ /* 0x0008e2000c1e1b00 */
[----:B------:R-:W-:Y:S01]  /*40a0*/  CS2R R26, SRZ ;  /* 0x00000000001a7805 */ /* 0x000fe2000001ff00 */
[----:B0-----:R-:W-:-:S05]  /*40b0*/  @!P4 IMAD R78, R117, R34, RZ ;  /* 0x00000022754ec224 */ /* 0x001fca00078e02ff */
[----:B------:R0:W5:Y:S01]  /*40c0*/  @!P2 LDG.E.64 R26, desc[UR16][R38.64] ;  /* 0x00000010261aa981 */ /* 0x000162000c1e1b00 */
[----:B----4-:R-:W-:Y:S01]  /*40d0*/  CS2R R28, SRZ ;  /* 0x00000000001c7805 */ /* 0x010fe2000001ff00 */
[----:B------:R-:W-:-:S05]  /*40e0*/  @!P4 IMAD R35, R79, R35, R78 ;  /* 0x000000234f23c224 */ /* 0x000fca00078e024e */
[----:B------:R4:W5:Y:S01]  /*40f0*/  @!P3 LDG.E.64 R28, desc[UR16][R30.64] ;  /* 0x000000101e1cb981 */ /* 0x000962000c1e1b00 */
[----:B0-----:R-:W-:Y:S02]  /*4100*/  @!P4 MOV R38, R72 ;  /* 0x000000480026c202 */ /* 0x001fe40000000f00 */
[----:B------:R-:W-:Y:S02]  /*4110*/  @!P4 MOV R39, R75 ;  /* 0x0000004b0027c202 */ /* 0x000fe40000000f00 */
[----:B----4-:R-:W-:Y:S01]  /*4120*/  CS2R R30, SRZ ;  /* 0x00000000001e7805 */ /* 0x010fe2000001ff00 */
[----:B------:R-:W-:Y:S01]  /*4130*/  @!P4 IMAD.WIDE.U32 R38, R79, R34, R38 ;  /* 0x000000224f26c225 */ /* 0x000fe200078e0026 */
[----:B------:R0:W-:Y:S03]  /*4140*/  STL.64 [R1+0x180], R120 ;  /* 0x0001807801007387 */ /* 0x0001e60000100a00 */
[----:B-1----:R-:W-:Y:S01]  /*4150*/  @!P5 IMAD R77, R77, R36, RZ ;  /* 0x000000244d4dd224 */ /* 0x002fe200078e02ff */
[----:B------:R1:W4:Y:S01]  /*4160*/  @!P3 LDG.E.64 R30, desc[UR16][R32.64] ;  /* 0x00000010201eb981 */ /* 0x000322000c1e1b00 */
[----:B------:R-:W-:Y:S01]  /*4170*/  CS2R R116, SRZ ;  /* 0x0000000000747805 */ /* 0x000fe2000001ff00 */
[----:B------:R-:W1:Y:S01]  /*4180*/  @!P5 LDC.64 R78, c[0x0][0x398] ;  /* 0x0000e600ff4edb82 */ /* 0x000e620000000a00 */
[----:B------:R-:W-:Y:S01]  /*4190*/  @!P5 IMAD R77, R76, R37, R77 ;  /* 0x000000254c4dd224 */ /* 0x000fe200078e024d */
[----:B0-----:R-:W-:-:S02]  /*41a0*/  @!P4 IADD3 R121, PT, PT, R39, R35, RZ ;  /* 0x000000232779c210 */ /* 0x001fc40007ffe0ff */
[----:B-1----:R-:W-:-:S04]  /*41b0*/  @!P5 MOV R32, R72 ;  /* 0x000000480020d202 */ /* 0x002fc80000000f00 */
[----:B------:R-:W0:Y:S01]  /*41c0*/  @!P4 LDC.64 R34, c[0x0][0x3a0] ;  /* 0x0000e800ff22cb82 */ /* 0x000e220000000a00 */
[----:B------:R-:W-:-:S03]  /*41d0*/  @!P5 MOV R33, R75 ;  /* 0x0000004b0021d202 */ /* 0x000fc60000000f00 */
[----:B------:R-:W-:-:S04]  /*41e0*/  @!P5 IMAD.WIDE.U32 R32, R76, R36, R32 ;  /* 0x000000244c20d225 */ /* 0x000fc800078e0020 */
[----:B------:R-:W1:Y:S01]  /*41f0*/  @!P4 LDC.64 R36, c[0x0][0x398] ;  /* 0x0000e600ff24cb82 */ /* 0x000e620000000a00 */
[----:B------:R-:W-:Y:S02]  /*4200*/  MOV R76, UR6 ;  /* 0x00000006004c7c02 */ /* 0x000fe40008000f00 */
[----:B------:R-:W-:Y:S02]  /*4210*/  @!P5 IADD3 R33, PT, PT, R33, R77, RZ ;  /* 0x0000004d2121d210 */ /* 0x000fe40007ffe0ff */
[----:B------:R-:W-:Y:S01]  /*4220*/  MOV R77, UR7 ;  /* 0x00000007004d7c02 */ /* 0x000fe20008000f00 */
[----:B------:R0:W-:Y:S01]  /*4230*/  STL.64 [R1+0x80], R118 ;  /* 0x0000807601007387 */ /* 0x0001e20000100a00 */
[----:B------:R-:W-:-:S04]  /*4240*/  @!P4 SHF.L.U32 R39, R38, 0x2, RZ ;  /* 0x000000022627c819 */ /* 0x000fc800000006ff */
[----:B------:R-:W3:Y:S01]  /*4250*/  LDG.E.64 R76, desc[UR16][R76.64] ;  /* 0x000000104c4c7981 */ /* 0x000ee2000c1e1b00 */
[----:B------:R-:W-:Y:S02]  /*4260*/  @!P6 MOV R116, R8 ;  /* 0x000000080074e202 */ /* 0x000fe40000000f00 */
[----:B------:R-:W-:Y:S02]  /*4270*/  @!P6 MOV R117, R9 ;  /* 0x000000090075e202 */ /* 0x000fe40000000f00 */
[----:B0-----:R-:W-:Y:S02]  /*4280*/  CS2R R118, SRZ ;  /* 0x0000000000767805 */ /* 0x001fe4000001ff00 */
[----:B------:R-:W-:Y:S02]  /*4290*/  @!P4 SHF.L.U64.HI R121, R38, 0x2, R121 ;  /* 0x000000022679c819 */ /* 0x000fe40000010279 */
[----:B------:R-:W-:Y:S02]  /*42a0*/  @!P6 MOV R118, R6 ;  /* 0x000000060076e202 */ /* 0x000fe40000000f00 */
[----:B------:R-:W-:-:S02]  /*42b0*/  @!P6 MOV R119, R7 ;  /* 0x000000070077e202 */ /* 0x000fc40000000f00 */
[----:B------:R-:W-:-:S04]  /*42c0*/  @!P4 IADD3 R34, P6, PT, R39, R34, RZ ;  /* 0x000000222722c210 */ /* 0x000fc80007fde0ff */
[----:B------:R-:W-:Y:S02]  /*42d0*/  @!P4 IADD3.X R35, PT, PT, R121, R35, RZ, P6, !PT ;  /* 0x000000237923c210 */ /* 0x000fe400037fe4ff */
[----:B-1----:R-:W-:Y:S02]  /*42e0*/  @!P4 IADD3 R36, P6, PT, R39, R36, RZ ;  /* 0x000000242724c210 */ /* 0x002fe40007fde0ff */
        /* <DEDUP_REMOVED lines=24> */
[----:B------:R-:W4:Y:S04]  /*4470*/  LDG.E.U16 R159, desc[UR16][R78.64+0x2] ;  /* 0x000002104e9f7981 */ /* 0x000f28000c1e1500 */
[----:B------:R0:W-:Y:S01]  /*4480*/  STL.64 [R1+0x1c8], R10 ;  /* 0x0001c80a01007387 */ /* 0x0001e20000100a00 */
[----:B------:R-:W-:Y:S02]  /*4490*/  HFMA2 R163, -RZ, RZ, 0, 0 ;  /* 0x00000000ffa37431 */ /* 0x000fe400000001ff */
[----:B------:R-:W-:Y:S01]  /*44a0*/  HFMA2 R123, -RZ, RZ, 0, 0 ;  /* 0x00000000ff7b7431 */ /* 0x000fe200000001ff */
[----:B------:R-:W-:Y:S01]  /*44b0*/  UISETP.NE.AND UP1, UPT, UR22, URZ, UPT ;  /* 0x000000ff1600728c */ /* 0x000fe2000bf25270 */
[----:B------:R-:W-:Y:S04]  /*44c0*/  STL.64 [R1+0xc8], R12 ;  /* 0x0000c80c01007387 */ /* 0x000fe80000100a00 */
[----:B------:R-:W-:Y:S04]  /*44d0*/  STL.64 [R1+0xd0], R4 ;  /* 0x0000d00401007387 */ /* 0x000fe80000100a00 */
[----:B------:R-:W-:Y:S01]  /*44e0*/  STL.64 [R1+0x1d0], R2 ;  /* 0x0001d00201007387 */ /* 0x000fe20000100a00 */
[----:B0-----:R-:W-:Y:S01]  /*44f0*/  HFMA2 R11, -RZ, RZ, 0, 0 ;  /* 0x00000000ff0b7431 */ /* 0x001fe200000001ff */
[----:B--2---:R-:W-:-:S02]  /*4500*/  @!P0 MOV R163, R16 ;  /* 0x0000001000a38202 */ /* 0x004fc40000000f00 */
[----:B------:R-:W-:Y:S01]  /*4510*/  @!P0 MOV R123, R17 ;  /* 0x00000011007b8202 */ /* 0x000fe20000000f00 */
[----:B------:R0:W-:Y:S01]  /*4520*/  STL.64 [R1+0xe0], R16 ;  /* 0x0000e01001007387 */ /* 0x0001e20000100a00 */
[----:B---3--:R-:W-:-:S13]  /*4530*/  R2UR UR24, R76 ;  /* 0x000000004c1872ca */ /* 0x008fda00000e0000 */
[----:B------:R-:W-:-:S05]  /*4540*/  MOV R76, UR24 ;  /* 0x00000018004c7c02 */ /* 0x000fca0008000f00 */
[----:B------:R-:W-:Y:S01]  /*4550*/  FFMA.FTZ R10, -R76, UR24, R77 ;  /* 0x000000184c0a7c23 */ /* 0x000fe2000801014d */
[----:B------:R-:W-:Y:S02]  /*4560*/  CS2R R76, SRZ ;  /* 0x00000000004c7805 */ /* 0x000fe4000001ff00 */
[----:B------:R-:W-:Y:S02]  /*4570*/  @!P0 MOV R77, R18 ;  /* 0x00000012004d8202 */ /* 0x000fe40000000f00 */
[----:B------:R-:W-:Y:S02]  /*4580*/  @!P0 MOV R76, R19 ;  /* 0x00000013004c8202 */ /* 0x000fe40000000f00 */
[----:B------:R-:W-:-:S13]  /*4590*/  FSETP.GTU.FTZ.AND P0, PT, R10, RZ, PT ;  /* 0x000000ff0a00720b */ /* 0x000fda0003f1c000 */
[----:B------:R-:W-:-:S05]  /*45a0*/  VOTEU.ANY UP0, P0 ;  /* 0x0000000000ff7886 */ /* 0x000fca0000000100 */
[----:B------:R-:W0:Y:S01]  /*45b0*/  @UP0 LDCU UR6, c[0x0][0x3c0] ;  /* 0x00007800ff0607ac */ /* 0x000e220008000800 */
[----:B------:R-:W-:Y:S01]  /*45c0*/  PLOP3.LUT P0, PT, PT, PT, UP0, 0x80, 0x8 ;  /* 0x000000000008781c */ /* 0x000fe20003f0f008 */
[----:B-----5:R-:W-:-:S12]  /*45d0*/  STL.64 [R1+0xf0], R24 ;  /* 0x0000f01801007387 */ /* 0x020fd80000100a00 */
[----:B0-----:R-:W-:-:S06]  /*45e0*/  @P0 FADD.FTZ R17, R10, UR6 ;  /* 0x000000060a110e21 */ /* 0x001fcc0008010000 */
[----:B------:R-:W0:Y:S01]  /*45f0*/  @P0 MUFU.RSQ R17, R17 ;  /* 0x0000001100110308 */ /* 0x000e220000001400 */
[----:B------:R-:W-:Y:S04]  /*4600*/  STL.64 [R1+0x1f0], R26 ;  /* 0x0001f01a01007387 */ /* 0x000fe80000100a00 */
[----:B------:R-:W-:Y:S04]  /*4610*/  STL.64 [R1+0xf8], R28 ;  /* 0x0000f81c01007387 */ /* 0x000fe80000100a00 */
[----:B----4-:R-:W-:Y:S04]  /*4620*/  STL.64 [R1+0x1f8], R30 ;  /* 0x0001f81e01007387 */ /* 0x010fe80000100a00 */
[----:B------:R-:W-:Y:S04]  /*4630*/  STL.64 [R1+0x100], R32 ;  /* 0x0001002001007387 */ /* 0x000fe80000100a00 */
[----:B------:R-:W-:Y:S04]  /*4640*/  STL.64 [R1+0x200], R34 ;  /* 0x0002002201007387 */ /* 0x000fe80000100a00 */
[----:B------:R-:W-:Y:S01]  /*4650*/  STL.64 [R1+0x108], R36 ;  /* 0x0001082401007387 */ /* 0x000fe20000100a00 */
[----:B0-----:R-:W-:-:S03]  /*4660*/  @P0 R2UR UR6, R17 ;  /* 0x00000000110602ca */ /* 0x001fc600000e0000 */
[----:B------:R-:W-:Y:S01]  /*4670*/  STL.64 [R1+0x208], R38 ;  /* 0x0002082601007387 */ /* 0x000fe20000100a00 */
[----:B------:R-:W-:Y:S02]  /*4680*/  CS2R R12, SRZ ;  /* 0x00000000000c7805 */ /* 0x000fe4000001ff00 */
[----:B------:R-:W-:Y:S02]  /*4690*/  CS2R R4, SRZ ;  /* 0x0000000000047805 */ /* 0x000fe4000001ff00 */
[----:B------:R-:W-:Y:S01]  /*46a0*/  CS2R R2, SRZ ;  /* 0x0000000000027805 */ /* 0x000fe2000001ff00 */
[----:B------:R0:W-:Y:S01]  /*46b0*/  STL.64 [R1+0x1c0], R14 ;  /* 0x0001c00e01007387 */ /* 0x0001e20000100a00 */
[----:B------:R-:W-:Y:S02]  /*46c0*/  @!P1 MOV R11, R20 ;  /* 0x00000014000b9202 */ /* 0x000fe40000000f00 */
[----:B------:R-:W-:Y:S01]  /*46d0*/  @!P1 MOV R12, R21 ;  /* 0x00000015000c9202 */ /* 0x000fe20000000f00 */
[----:B------:R1:W-:Y:S01]  /*46e0*/  STL.64 [R1+0xd8], R8 ;  /* 0x0000d80801007387 */ /* 0x0003e20000100a00 */
[----:B------:R-:W-:-:S02]  /*46f0*/  @!P1 MOV R4, R22 ;  /* 0x0000001600049202 */ /* 0x000fc40000000f00 */
[----:B------:R-:W-:Y:S01]  /*4700*/  @!P1 MOV R2, R23 ;  /* 0x0000001700029202 */ /* 0x000fe20000000f00 */
[----:B------:R2:W-:Y:S01]  /*4710*/  STL.64 [R1+0x1d8], R6 ;  /* 0x0001d80601007387 */ /* 0x0005e20000100a00 */
[----:B------:R-:W-:-:S03]  /*4720*/  HFMA2 R10, -RZ, RZ, 0, 0 ;  /* 0x00000000ff0a7431 */ /* 0x000fc600000001ff */
[----:B------:R3:W-:Y:S01]  /*4730*/  STL.64 [R1+0x1e0], R18 ;  /* 0x0001e01201007387 */ /* 0x0007e20000100a00 */
[----:B0-----:R-:W-:Y:S01]  /*4740*/  CS2R R14, SRZ ;  /* 0x00000000000e7805 */ /* 0x001fe2000001ff00 */
[----:B------:R-:W-:Y:S02]  /*4750*/  HFMA2 R16, -RZ, RZ, 0, 0 ;  /* 0x00000000ff107431 */ /* 0x000fe400000001ff */
[----:B------:R0:W-:Y:S01]  /*4760*/  STL.64 [R1+0xe8], R20 ;  /* 0x0000e81401007387 */ /* 0x0001e20000100a00 */
[----:B-1----:R-:W-:Y:S01]  /*4770*/  CS2R R8, SRZ ;  /* 0x0000000000087805 */ /* 0x002fe2000001ff00 */
[----:B------:R-:W-:Y:S02]  /*4780*/  HFMA2 R17, -RZ, RZ, 0, 0 ;  /* 0x00000000ff117431 */ /* 0x000fe400000001ff */
[----:B------:R1:W-:Y:S01]  /*4790*/  STL.64 [R1+0x1e8], R22 ;  /* 0x0001e81601007387 */ /* 0x0003e20000100a00 */
[----:B--2---:R-:W-:Y:S02]  /*47a0*/  CS2R R6, SRZ ;  /* 0x0000000000067805 */ /* 0x004fe4000001ff00 */
[----:B------:R-:W-:-:S02]  /*47b0*/  @!P2 MOV R3, R24 ;  /* 0x000000180003a202 */ /* 0x000fc40000000f00 */
[----:B---3--:R-:W-:Y:S02]  /*47c0*/  CS2R R18, SRZ ;  /* 0x0000000000127805 */ /* 0x008fe4000001ff00 */
[----:B------:R-:W-:Y:S01]  /*47d0*/  @!P2 MOV R5, R25 ;  /* 0x000000190005a202 */ /* 0x000fe20000000f00 */
[----:B------:R-:W-:Y:S01]  /*47e0*/  @P6 HADD2.F32 R17, -RZ, R120.H0_H0 ;  /* 0x20000078ff116230 */ /* 0x000fe20000004100 */
[----:B0-----:R-:W-:Y:S02]  /*47f0*/  CS2R R20, SRZ ;  /* 0x0000000000147805 */ /* 0x001fe4000001ff00 */
[----:B------:R-:W-:Y:S01]  /*4800*/  @!P2 MOV R6, R26 ;  /* 0x0000001a0006a202 */ /* 0x000fe20000000f00 */
[----:B------:R-:W-:Y:S01]  /*4810*/  @P6 HADD2.F32 R20, -RZ, R121.H0_H0 ;  /* 0x20000079ff146230 */ /* 0x000fe20000004100 */
[----:B-1----:R-:W-:Y:S02]  /*4820*/  CS2R R22, SRZ ;  /* 0x0000000000167805 */ /* 0x002fe4000001ff00 */
[----:B------:R-:W-:Y:S01]  /*4830*/  @!P2 MOV R8, R27 ;  /* 0x0000001b0008a202 */ /* 0x000fe20000000f00 */
[----:B------:R-:W-:Y:S01]  /*4840*/  HADD2.F32 R122, -RZ, R122.H0_H0 ;  /* 0x2000007aff7a7230 */ /* 0x000fe20000004100 */
[----:B------:R-:W-:Y:S01]  /*4850*/  @!P3 MOV R7, R28 ;  /* 0x0000001c0007b202 */ /* 0x000fe20000000f00 */
[----:B------:R-:W-:Y:S01]  /*4860*/  HADD2.F32 R159, -RZ, R159.H0_H0 ;  /* 0x2000009fff9f7230 */ /* 0x000fe20000004100 */
        /* <DEDUP_REMOVED lines=8> */
[----:B------:R-:W-:Y:S02]  /*48f0*/  @!P5 MOV R21, R37 ;  /* 0x000000250015d202 */ /* 0x000fe40000000f00 */
[----:B------:R-:W-:Y:S02]  /*4900*/  @!P5 MOV R23, R38 ;  /* 0x000000260017d202 */ /* 0x000fe40000000f00 */
[----:B------:R-:W-:Y:S01]  /*4910*/  @!P5 MOV R22, R39 ;  /* 0x000000270016d202 */ /* 0x000fe20000000f00 */
        /* <DEDUP_REMOVED lines=354> */
[----:B------:R-:W-:Y:S01]  /*5f40*/  FMUL.FTZ R26, R159, R119 ;  /* 0x000000779f1a7220 */ /* 0x000fe20000410000 */
[----:B------:R-:W-:Y:S01]  /*5f50*/  FADD.FTZ R27, R27, R40 ;  /* 0x000000281b1b7221 */ /* 0x000fe20000010000 */
[----:B------:R-:W-:Y:S01]  /*5f60*/  FMUL.FTZ R117, R117, UR25 ;  /* 0x0000001975757c20 */ /* 0x000fe20008410000 */
[----:B------:R-:W-:Y:S01]  /*5f70*/  FADD.FTZ R163, R163, -UR24 ;  /* 0x80000018a3a37e21 */ /* 0x000fe20008010000 */
[----:B------:R-:W-:Y:S01]  /*5f80*/  FADD.FTZ R29, R26, R29 ;  /* 0x0000001d1a1d7221 */ /* 0x000fe20000010000 */
[----:B------:R-:W-:Y:S01]  /*5f90*/  FMUL.FTZ R28, R122, R77 ;  /* 0x0000004d7a1c7220 */ /* 0x000fe20000410000 */
[----:B------:R-:W-:Y:S01]  /*5fa0*/  FADD.FTZ R27, R27, R114 ;  /* 0x000000721b1b7221 */ /* 0x000fe20000010000 */
[----:B------:R-:W-:Y:S01]  /*5fb0*/  FFMA.FTZ R30, R117, R26, R30 ;  /* 0x0000001a751e7223 */ /* 0x000fe2000001001e */
[----:B------:R-:W-:Y:S01]  /*5fc0*/  FMUL.FTZ R163, R163, UR25 ;  /* 0x00000019a3a37c20 */ /* 0x000fe20008410000 */
[----:B------:R-:W-:Y:S01]  /*5fd0*/  FADD.FTZ R123, R123, -UR24 ;  /* 0x800000187b7b7e21 */ /* 0x000fe20008010000 */
[----:B------:R-:W-:Y:S01]  /*5fe0*/  FADD.FTZ R32, R29, R28 ;  /* 0x0000001c1d207221 */ /* 0x000fe20000010000 */
[----:B------:R-:W-:Y:S01]  /*5ff0*/  FADD.FTZ R26, R27, R118 ;  /* 0x000000761b1a7221 */ /* 0x000fe20000010000 */
[----:B------:R-:W-:Y:S01]  /*6000*/  FFMA.FTZ R29, R163, R28, R30 ;  /* 0x0000001ca31d7223 */ /* 0x000fe2000001001e */
        /* <DEDUP_REMOVED lines=9> */
[----:B------:R-:W-:Y:S01]  /*60a0*/  FFMA.FTZ R103, R112, R114, R103 ;  /* 0x0000007270677223 */ /* 0x000fe20000010067 */
        /* <DEDUP_REMOVED lines=63> */
[----:B------:R-:W-:Y:S01]  /*64a0*/  FFMA.FTZ R11, R9, R8, R12 ;  /* 0x00000008090b7223 */ /* 0x000fe2000001000c */
[-C--:B------:R-:W-:Y:S01]  /*64b0*/  FMUL.FTZ R3, R159, R22.reuse ;  /* 0x000000169f037220 */ /* 0x080fe20000410000 */
        /* <DEDUP_REMOVED lines=10> */
.L_x_1829:
[----:B------:R-:W-:Y:S01]  /*6560*/  FADD.FTZ R24, R156, -UR24 ;  /* 0x800000189c187e21 */ /* 0x000fe20008010000 */
[----:B------:R-:W-:Y:S01]  /*6570*/  FADD.FTZ R157, R157, -UR24 ;  /* 0x800000189d9d7e21 */ /* 0x000fe20008010000 */
[----:B------:R-:W-:Y:S01]  /*6580*/  FADD.FTZ R154, R154, -UR24 ;  /* 0x800000189a9a7e21 */ /* 0x000fe20008010000 */
[----:B------:R-:W-:Y:S01]  /*6590*/  FADD.FTZ R155, R155, -UR24 ;  /* 0x800000189b9b7e21 */ /* 0x000fe20008010000 */
[----:B------:R-:W-:Y:S01]  /*65a0*/  FMUL.FTZ R24, R24, UR25 ;  /* 0x0000001918187c20 */ /* 0x000fe20008410000 */
[----:B------:R-:W-:Y:S01]  /*65b0*/  FADD.FTZ R33, R152, -UR24 ;  /* 0x8000001898217e21 */ /* 0x000fe20008010000 */
[----:B------:R-:W-:Y:S01]  /*65c0*/  FADD.FTZ R32, R153, -UR24 ;  /* 0x8000001899207e21 */ /* 0x000fe20008010000 */
[----:B------:R-:W-:Y:S01]  /*65d0*/  FADD.FTZ R31, R150, -UR24 ;  /* 0x80000018961f7e21 */ /* 0x000fe20008010000 */
[--C-:B------:R-:W-:Y:S01]  /*65e0*/  FFMA.FTZ R26, R122, R24, R17.reuse ;  /* 0x000000187a1a7223 */ /* 0x100fe20000010011 */
[----:B------:R-:W-:Y:S01]  /*65f0*/  FADD.FTZ R30, R151, -UR24 ;  /* 0x80000018971e7e21 */ /* 0x000fe20008010000 */
[----:B------:R-:W-:Y:S01]  /*6600*/  FADD.FTZ R29, R148, -UR24 ;  /* 0x80000018941d7e21 */ /* 0x000fe20008010000 */
[----:B------:R-:W-:Y:S01]  /*6610*/  FMUL.FTZ R33, R33, UR25 ;  /* 0x0000001921217c20 */ /* 0x000fe20008410000 */
[----:B------:R-:W-:Y:S01]  /*6620*/  FMUL.FTZ R27, R26, -1.4426950216293334961 ;  /* 0xbfb8aa3b1a1b7820 */ /* 0x000fe20000410000 */
[----:B------:R-:W-:Y:S01]  /*6630*/  FMUL.FTZ R32, R32, UR25 ;  /* 0x0000001920207c20 */ /* 0x000fe20008410000 */
[----:B------:R-:W-:Y:S01]  /*6640*/  FMUL.FTZ R31, R31, UR25 ;  /* 0x000000191f1f7c20 */ /* 0x000fe20008410000 */
[----:B------:R-:W-:Y:S01]  /*6650*/  FMUL.FTZ R30, R30, UR25 ;  /* 0x000000191e1e7c20 */ /* 0x000fe20008410000 */
[----:B------:R-:W-:Y:S01]  /*6660*/  FMUL.FTZ R29, R29, UR25 ;  /* 0x000000191d1d7c20 */ /* 0x000fe20008410000 */
[C-C-:B------:R-:W-:Y:S01]  /*6670*/  FFMA.FTZ R37, R122.reuse, R33, R17.reuse ;  /* 0x000000217a257223 */ /* 0x140fe20000010011 */
[----:B------:R-:W0:Y:S01]  /*6680*/  MUFU.EX2 R27, R27 ;  /* 0x0000001b001b7308 */ /* 0x000e220000000800 */
[C-C-:B------:R-:W-:Y:S01]  /*6690*/  FFMA.FTZ R79, R159.reuse, R32, R20.reuse ;  /* 0x000000209f4f7223 */ /* 0x140fe20000010014 */
[C-C-:B------:R-:W-:Y:S01]  /*66a0*/  FFMA.FTZ R78, R122.reuse, R31, R17.reuse ;  /* 0x0000001f7a4e7223 */ /* 0x140fe20000010011 */
[--C-:B------:R-:W-:Y:S01]  /*66b0*/  FFMA.FTZ R121, R159, R30, R20.reuse ;  /* 0x0000001e9f797223 */ /* 0x100fe20000010014 */
[--C-:B------:R-:W-:Y:S01]  /*66c0*/  FFMA.FTZ R120, R122, R29, R17.reuse ;  /* 0x0000001d7a787223 */ /* 0x100fe20000010011 */
[----:B------:R-:W-:Y:S01]  /*66d0*/  FMUL.FTZ R150, R37, -1.4426950216293334961 ;  /* 0xbfb8aa3b25967820 */ /* 0x000fe20000410000 */
[----:B------:R-:W-:Y:S01]  /*66e0*/  FMUL.FTZ R148, R79, -1.4426950216293334961 ;  /* 0xbfb8aa3b4f947820 */ /* 0x000fe20000410000 */
[----:B------:R-:W-:Y:S01]  /*66f0*/  FMUL.FTZ R35, R78, -1.4426950216293334961 ;  /* 0xbfb8aa3b4e237820 */ /* 0x000fe20000410000 */
[----:B------:R-:W-:Y:S01]  /*6700*/  FMUL.FTZ R151, R121, -1.4426950216293334961 ;  /* 0xbfb8aa3b79977820 */ /* 0x000fe20000410000 */
[----:B------:R-:W-:Y:S01]  /*6710*/  FMUL.FTZ R38, R120, -1.4426950216293334961 ;  /* 0xbfb8aa3b78267820 */ /* 0x000fe20000410000 */
[----:B------:R-:W-:Y:S01]  /*6720*/  FADD.FTZ R144, R144, -UR24 ;  /* 0x8000001890907e21 */ /* 0x000fe20008010000 */
[----:B------:R-:W1:Y:S01]  /*6730*/  MUFU.EX2 R150, R150 ;  /* 0x0000009600967308 */ /* 0x000e620000000800 */
[----:B------:R-:W-:Y:S01]  /*6740*/  FADD.FTZ R145, R145, -UR24 ;  /* 0x8000001891917e21 */ /* 0x000fe20008010000 */
[----:B------:R-:W-:Y:S01]  /*6750*/  FADD.FTZ R142, R142, -UR24 ;  /* 0x800000188e8e7e21 */ /* 0x000fe20008010000 */
[----:B0-----:R-:W-:Y:S01]  /*6760*/  FADD.FTZ R28, R27, 1 ;  /* 0x3f8000001b1c7421 */ /* 0x001fe20000010000 */
[----:B------:R-:W-:Y:S01]  /*6770*/  FMUL.FTZ R27, R154, UR25 ;  /* 0x000000199a1b7c20 */ /* 0x000fe20008410000 */
[----:B------:R-:W-:Y:S01]  /*6780*/  MUFU.EX2 R148, R148 ;  /* 0x0000009400947308 */ /* 0x000fe20000000800 */
[----:B------:R-:W-:Y:S01]  /*6790*/  FMUL.FTZ R144, R144, UR25 ;  /* 0x0000001990907c20 */ /* 0x000fe20008410000 */
[----:B------:R-:W-:Y:S01]  /*67a0*/  FMUL.FTZ R145, R145, UR25 ;  /* 0x0000001991917c20 */ /* 0x000fe20008410000 */
[--C-:B------:R-:W-:Y:S01]  /*67b0*/  FFMA.FTZ R36, R122, R27, R17.reuse ;  /* 0x0000001b7a247223 */ /* 0x100fe20000010011 */
[----:B------:R-:W0:Y:S01]  /*67c0*/  MUFU.RCP R28, R28 ;  /* 0x0000001c001c7308 */ /* 0x000e220000001000 */
[----:B------:R-:W-:Y:S01]  /*67d0*/  FMUL.FTZ R142, R142, UR25 ;  /* 0x000000198e8e7c20 */ /* 0x000fe20008410000 */
[----:B------:R-:W-:Y:S01]  /*67e0*/  FADD.FTZ R143, R143, -UR24 ;  /* 0x800000188f8f7e21 */ /* 0x000fe20008010000 */
[----:B------:R-:W-:Y:S01]  /*67f0*/  FMUL.FTZ R152, R36, -1.4426950216293334961 ;  /* 0xbfb8aa3b24987820 */ /* 0x000fe20000410000 */
[----:B------:R-:W-:Y:S01]  /*6800*/  FADD.FTZ R141, R141, -UR24 ;  /* 0x800000188d8d7e21 */ /* 0x000fe20008010000 */
[----:B-1----:R-:W-:Y:S01]  /*6810*/  FADD.FTZ R150, R150, 1 ;  /* 0x3f80000096967421 */ /* 0x002fe20000010000 */
[----:B------:R-:W-:Y:S01]  /*6820*/  FADD.FTZ R138, R138, -UR24 ;  /* 0x800000188a8a7e21 */ /* 0x000fe20008010000 */
[----:B------:R-:W-:Y:S01]  /*6830*/  FADD.FTZ R139, R139, -UR24 ;  /* 0x800000188b8b7e21 */ /* 0x000fe20008010000 */
[----:B------:R-:W-:Y:S01]  /*6840*/  MUFU.EX2 R35, R35 ;  /* 0x0000002300237308 */ /* 0x000fe20000000800 */
[----:B------:R-:W-:Y:S01]  /*6850*/  FADD.FTZ R136, R136, -UR24 ;  /* 0x8000001888887e21 */ /* 0x000fe20008010000 */
[----:B------:R-:W-:Y:S01]  /*6860*/  FADD.FTZ R134, R134, -UR24 ;  /* 0x8000001886867e21 */ /* 0x000fe20008010000 */
[----:B------:R-:W-:Y:S01]  /*6870*/  FADD.FTZ R135, R135, -UR24 ;  /* 0x8000001887877e21 */ /* 0x000fe20008010000 */
[----:B------:R-:W1:Y:S01]  /*6880*/  MUFU.EX2 R151, R151 ;  /* 0x0000009700977308 */ /* 0x000e620000000800 */
[----:B------:R-:W-:Y:S01]  /*6890*/  FADD.FTZ R132, R132, -UR24 ;  /* 0x8000001884847e21 */ /* 0x000fe20008010000 */
[----:B------:R-:W-:Y:S01]  /*68a0*/  FADD.FTZ R133, R133, -UR24 ;  /* 0x8000001885857e21 */ /* 0x000fe20008010000 */
[----:B------:R-:W-:Y:S01]  /*68b0*/  FADD.FTZ R131, R131, -UR24 ;  /* 0x8000001883837e21 */ /* 0x000fe20008010000 */
[----:B------:R-:W-:Y:S01]  /*68c0*/  MUFU.EX2 R38, R38 ;  /* 0x0000002600267308 */ /* 0x000fe20000000800 */
[----:B------:R-:W-:Y:S01]  /*68d0*/  FADD.FTZ R129, R129, -UR24 ;  /* 0x8000001881817e21 */ /* 0x000fe20008010000 */
[C---:B0-----:R-:W-:Y:S01]  /*68e0*/  FADD.FTZ R25, -R28.reuse, 1 ;  /* 0x3f8000001c197421 */ /* 0x041fe20000010100 */
[----:B------:R-:W-:Y:S01]  /*68f0*/  FMUL.FTZ R83, R28, R83 ;  /* 0x000000531c537220 */ /* 0x000fe20000410000 */
[----:B------:R-:W-:Y:S01]  /*6900*/  FMUL.FTZ R28, R155, UR25 ;  /* 0x000000199b1c7c20 */ /* 0x000fe20008410000 */
[----:B------:R-:W-:Y:S01]  /*6910*/  MUFU.RCP R150, R150 ;  /* 0x0000009600967308 */ /* 0x000fe20000001000 */
[----:B------:R-:W-:Y:S01]  /*6920*/  FFMA.FTZ R26, R26, R25, 1 ;  /* 0x3f8000001a1a7423 */ /* 0x000fe20000010019 */
[----:B------:R-:W-:Y:S01]  /*6930*/  FMUL.FTZ R25, R157, UR25 ;  /* 0x000000199d197c20 */ /* 0x000fe20008410000 */
[--C-:B------:R-:W-:Y:S01]  /*6940*/  FFMA.FTZ R39, R159, R28, R20.reuse ;  /* 0x0000001c9f277223 */ /* 0x100fe20000010014 */
[----:B------:R-:W-:Y:S01]  /*6950*/  FMUL.FTZ R131, R131, UR25 ;  /* 0x0000001983837c20 */ /* 0x000fe20008410000 */
[----:B-1----:R-:W-:Y:S01]  /*6960*/  FADD.FTZ R151, R151, 1 ;  /* 0x3f80000097977421 */ /* 0x002fe20000010000 */
[--C-:B------:R-:W-:Y:S01]  /*6970*/  FFMA.FTZ R34, R159, R25, R20.reuse ;  /* 0x000000199f227223 */ /* 0x100fe20000010014 */
[----:B------:R-:W-:Y:S01]  /*6980*/  FMUL.FTZ R153, R39, -1.4426950216293334961 ;  /* 0xbfb8aa3b27997820 */ /* 0x000fe20000410000 */
[----:B------:R-:W0:Y:S01]  /*6990*/  MUFU.EX2 R152, R152 ;  /* 0x0000009800987308 */ /* 0x000e220000000800 */
[----:B------:R-:W-:Y:S01]  /*69a0*/  FMUL.FTZ R83, R83, R26 ;  /* 0x0000001a53537220 */ /* 0x000fe20000410000 */
[----:B------:R-:W-:Y:S01]  /*69b0*/  FMUL.FTZ R154, R34, -1.4426950216293334961 ;  /* 0xbfb8aa3b229a7820 */ /* 0x000fe20000410000 */
[----:B------:R-:W-:Y:S01]  /*69c0*/  FMUL.FTZ R129, R129, UR25 ;  /* 0x0000001981817c20 */ /* 0x000fe20008410000 */
[----:B------:R-:W1:Y:S01]  /*69d0*/  MUFU.RCP R151, R151 ;  /* 0x0000009700977308 */ /* 0x000e620000001000 */
[----:B------:R-:W-:Y:S01]  /*69e0*/  FADD.FTZ R127, R127, -UR24 ;  /* 0x800000187f7f7e21 */ /* 0x000fe20008010000 */
[----:B------:R-:W-:Y:S01]  /*69f0*/  FADD.FTZ R125, R125, -UR24 ;  /* 0x800000187d7d7e21 */ /* 0x000fe20008010000 */
[----:B------:R-:W-:Y:S01]  /*6a00*/  FADD.FTZ R111, R111, -UR24 ;  /* 0x800000186f6f7e21 */ /* 0x000fe20008010000 */
[----:B------:R-:W-:Y:S01]  /*6a10*/  FADD.FTZ R109, R109, -UR24 ;  /* 0x800000186d6d7e21 */ /* 0x000fe20008010000 */
[----:B------:R-:W-:Y:S01]  /*6a20*/  FMUL.FTZ R127, R127, UR25 ;  /* 0x000000197f7f7c20 */ /* 0x000fe20008410000 */
[----:B------:R-:W-:Y:S01]  /*6a30*/  FMUL.FTZ R125, R125, UR25 ;  /* 0x000000197d7d7c20 */ /* 0x000fe20008410000 */
[----:B------:R-:W-:Y:S01]  /*6a40*/  FMUL.FTZ R111, R111, UR25 ;  /* 0x000000196f6f7c20 */ /* 0x000fe20008410000 */
[----:B------:R-:W2:Y:S01]  /*6a50*/  MUFU.EX2 R154, R154 ;  /* 0x0000009a009a7308 */ /* 0x000ea20000000800 */
[----:B------:R-:W-:Y:S01]  /*6a60*/  FMUL.FTZ R109, R109, UR25 ;  /* 0x000000196d6d7c20 */ /* 0x000fe20008410000 */
[----:B0-----:R-:W-:Y:S01]  /*6a70*/  FADD.FTZ R152, R152, 1 ;  /* 0x3f80000098987421 */ /* 0x001fe20000010000 */
[----:B------:R-:W-:Y:S01]  /*6a80*/  FADD.FTZ R64, R64, -UR24 ;  /* 0x8000001840407e21 */ /* 0x000fe20008010000 */
[----:B------:R-:W0:Y:S01]  /*6a90*/  MUFU.EX2 R153, R153 ;  /* 0x0000009900997308 */ /* 0x000e220000000800 */
[----:B------:R-:W-:Y:S01]  /*6aa0*/  FADD.FTZ R104, R104, -UR24 ;  /* 0x8000001868687e21 */ /* 0x000fe20008010000 */
[----:B------:R-:W-:Y:S01]  /*6ab0*/  FADD.FTZ R68, R68, -UR24 ;  /* 0x8000001844447e21 */ /* 0x000fe20008010000 */
[----:B------:R-:W-:Y:S01]  /*6ac0*/  FADD.FTZ R69, R69, -UR24 ;  /* 0x8000001845457e21 */ /* 0x000fe20008010000 */
[----:B------:R-:W3:Y:S01]  /*6ad0*/  MUFU.RCP R152, R152 ;  /* 0x0000009800987308 */ /* 0x000ee20000001000 */
[----:B------:R-:W-:Y:S01]  /*6ae0*/  FMUL.FTZ R104, R104, UR25 ;  /* 0x0000001968687c20 */ /* 0x000fe20008410000 */
[----:B-1----:R-:W-:Y:S01]  /*6af0*/  FMUL.FTZ R90, R151, R90 ;  /* 0x0000005a975a7220 */ /* 0x002fe20000410000 */
[----:B------:R-:W-:Y:S01]  /*6b00*/  FMUL.FTZ R68, R68, UR25 ;  /* 0x0000001944447c20 */ /* 0x000fe20008410000 */
[----:B------:R-:W-:Y:S01]  /*6b10*/  FMUL.FTZ R69, R69, UR25 ;  /* 0x0000001945457c20 */ /* 0x000fe20008410000 */
[----:B------:R-:W-:Y:S01]  /*6b20*/  FADD.FTZ R42, R42, -UR24 ;  /* 0x800000182a2a7e21 */ /* 0x000fe20008010000 */
[----:B--2---:R-:W-:Y:S01]  /*6b30*/  FADD.FTZ R154, R154, 1 ;  /* 0x3f8000009a9a7421 */ /* 0x004fe20000010000 */
[----:B------:R-:W-:Y:S01]  /*6b40*/  FADD.FTZ R41, R41, -UR24 ;  /* 0x8000001829297e21 */ /* 0x000fe20008010000 */
[----:B------:R-:W-:Y:S01]  /*6b50*/  FADD.FTZ R113, R113, -UR24 ;  /* 0x8000001871717e21 */ /* 0x000fe20008010000 */
[----:B------:R-:W-:Y:S01]  /*6b60*/  FMUL.FTZ R42, R42, UR25 ;  /* 0x000000192a2a7c20 */ /* 0x000fe20008410000 */
[----:B------:R-:W1:Y:S01]  /*6b70*/  MUFU.RCP R157, R154 ;  /* 0x0000009a009d7308 */ /* 0x000e620000001000 */
[----:B0-----:R-:W-:Y:S01]  /*6b80*/  FADD.FTZ R155, R153, 1 ;  /* 0x3f800000999b7421 */ /* 0x001fe20000010000 */
[----:B------:R-:W-:Y:S01]  /*6b90*/  FADD.FTZ R153, R148, 1 ;  /* 0x3f80000094997421 */ /* 0x000fe20000010000 */
[----:B------:R-:W-:Y:S01]  /*6ba0*/  FADD.FTZ R148, R35, 1 ;  /* 0x3f80000023947421 */ /* 0x000fe20000010000 */
[----:B------:R-:W-:Y:S01]  /*6bb0*/  FMUL.FTZ R41, R41, UR25 ;  /* 0x0000001929297c20 */ /* 0x000fe20008410000 */
[----:B------:R-:W-:Y:S01]  /*6bc0*/  FMUL.FTZ R113, R113, UR25 ;  /* 0x0000001971717c20 */ /* 0x000fe20008410000 */
[----:B------:R-:W-:Y:S01]  /*6bd0*/  FADD.FTZ R117, R117, -UR24 ;  /* 0x8000001875757e21 */ /* 0x000fe20008010000 */
[----:B------:R-:W-:Y:S01]  /*6be0*/  FADD.FTZ R11, R11, -UR24 ;  /* 0x800000180b0b7e21 */ /* 0x000fe20008010000 */
[----:B------:R-:W0:Y:S01]  /*6bf0*/  MUFU.RCP R153, R153 ;  /* 0x0000009900997308 */ /* 0x000e220000001000 */
[----:B---3--:R-:W-:Y:S01]  /*6c00*/  FMUL.FTZ R85, R152, R85 ;  /* 0x0000005598557220 */ /* 0x008fe20000410000 */
[----:B------:R-:W-:Y:S01]  /*6c10*/  FMUL.FTZ R117, R117, UR25 ;  /* 0x0000001975757c20 */ /* 0x000fe20008410000 */
[----:B------:R-:W-:Y:S01]  /*6c20*/  FMUL.FTZ R11, R11, UR25 ;  /* 0x000000190b0b7c20 */ /* 0x000fe20008410000 */
[----:B------:R-:W-:Y:S01]  /*6c30*/  FADD.FTZ R12, R12, -UR24 ;  /* 0x800000180c0c7e21 */ /* 0x000fe20008010000 */
[----:B------:R-:W-:Y:S01]  /*6c40*/  FADD.FTZ R5, R5, -UR24 ;  /* 0x8000001805057e21 */ /* 0x000fe20008010000 */
[----:B------:R-:W-:Y:S01]  /*6c50*/  FADD.FTZ R7, R7, -UR24 ;  /* 0x8000001807077e21 */ /* 0x000fe20008010000 */
[----:B------:R-:W-:Y:S01]  /*6c60*/  FADD.FTZ R9, R9, -UR24 ;  /* 0x8000001809097e21 */ /* 0x000fe20008010000 */
[----:B------:R-:W2:Y:S01]  /*6c70*/  MUFU.RCP R148, R148 ;  /* 0x0000009400947308 */ /* 0x000ea20000001000 */
[----:B------:R-:W-:Y:S01]  /*6c80*/  FMUL.FTZ R5, R5, UR25 ;  /* 0x0000001905057c20 */ /* 0x000fe20008410000 */
[C---:B-1----:R-:W-:Y:S01]  /*6c90*/  FMUL.FTZ R35, R157.reuse, R84 ;  /* 0x000000549d237220 */ /* 0x042fe20000410000 */
[----:B------:R-:W-:Y:S01]  /*6ca0*/  FADD.FTZ R84, R38, 1 ;  /* 0x3f80000026547421 */ /* 0x000fe20000010000 */
[C---:B------:R-:W-:Y:S01]  /*6cb0*/  FMUL.FTZ R38, R150.reuse, R87 ;  /* 0x0000005796267220 */ /* 0x040fe20000410000 */
[----:B------:R-:W-:Y:S01]  /*6cc0*/  FADD.FTZ R150, -R150, 1 ;  /* 0x3f80000096967421 */ /* 0x000fe20000010100 */
[----:B------:R-:W-:Y:S01]  /*6cd0*/  FADD.FTZ R157, -R157, 1 ;  /* 0x3f8000009d9d7421 */ /* 0x000fe20000010100 */
[----:B------:R-:W-:Y:S01]  /*6ce0*/  FMUL.FTZ R7, R7, UR25 ;  /* 0x0000001907077c20 */ /* 0x000fe20008410000 */
[----:B------:R-:W1:Y:S01]  /*6cf0*/  MUFU.RCP R155, R155 ;  /* 0x0000009b009b7308 */ /* 0x000e620000001000 */
[----:B------:R-:W-:Y:S01]  /*6d00*/  FFMA.FTZ R37, R37, R150, 1 ;  /* 0x3f80000025257423 */ /* 0x000fe20000010096 */
[C---:B0-----:R-:W-:Y:S01]  /*6d10*/  FADD.FTZ R150, -R153.reuse, 1 ;  /* 0x3f80000099967421 */ /* 0x041fe20000010100 */
[----:B------:R-:W-:Y:S01]  /*6d20*/  FFMA.FTZ R34, R34, R157, 1 ;  /* 0x3f80000022227423 */ /* 0x000fe2000001009d */
[----:B------:R-:W-:Y:S01]  /*6d30*/  FADD.FTZ R157, -R152, 1 ;  /* 0x3f800000989d7421 */ /* 0x000fe20000010100 */
[----:B------:R-:W-:Y:S01]  /*6d40*/  FMUL.FTZ R88, R153, R88 ;  /* 0x0000005899587220 */ /* 0x000fe20000410000 */
[----:B------:R-:W-:Y:S01]  /*6d50*/  FFMA.FTZ R79, R79, R150, 1 ;  /* 0x3f8000004f4f7423 */ /* 0x000fe20000010096 */
[--C-:B------:R-:W-:Y:S01]  /*6d60*/  FFMA.FTZ R150, R122, R144, R17.reuse ;  /* 0x000000907a967223 */ /* 0x100fe20000010011 */
[----:B------:R-:W0:Y:S01]  /*6d70*/  MUFU.RCP R84, R84 ;  /* 0x0000005400547308 */ /* 0x000e220000001000 */
[----:B------:R-:W-:Y:S01]  /*6d80*/  FFMA.FTZ R36, R36, R157, 1 ;  /* 0x3f80000024247423 */ /* 0x000fe2000001009d */
[C---:B--2---:R-:W-:Y:S01]  /*6d90*/  FMUL.FTZ R89, R148.reuse, R89 ;  /* 0x0000005994597220 */ /* 0x044fe20000410000 */
[----:B------:R-:W-:Y:S01]  /*6da0*/  FADD.FTZ R87, -R148, 1 ;  /* 0x3f80000094577421 */ /* 0x000fe20000010100 */
[----:B------:R-:W-:Y:S01]  /*6db0*/  FADD.FTZ R148, -R151, 1 ;  /* 0x3f80000097947421 */ /* 0x000fe20000010100 */
[----:B------:R-:W-:Y:S01]  /*6dc0*/  FMUL.FTZ R34, R35, R34 ;  /* 0x0000002223227220 */ /* 0x000fe20000410000 */
[----:B------:R-:W-:Y:S01]  /*6dd0*/  FMUL.FTZ R36, R85, R36 ;  /* 0x0000002455247220 */ /* 0x000fe20000410000 */
[----:B------:R-:W-:Y:S01]  /*6de0*/  FFMA.FTZ R78, R78, R87, 1 ;  /* 0x3f8000004e4e7423 */ /* 0x000fe20000010057 */
[----:B------:R-:W-:Y:S01]  /*6df0*/  FFMA.FTZ R87, R121, R148, 1 ;  /* 0x3f80000079577423 */ /* 0x000fe20000010094 */
[----:B------:R-:W-:Y:S01]  /*6e00*/  FADD.FTZ R121, R146, -UR24 ;  /* 0x8000001892797e21 */ /* 0x000fe20008010000 */
[----:B------:R-:W-:Y:S01]  /*6e10*/  FADD.FTZ R146, R147, -UR24 ;  /* 0x8000001893927e21 */ /* 0x000fe20008010000 */
[----:B-1----:R-:W-:Y:S01]  /*6e20*/  FADD.FTZ R152, -R155, 1 ;  /* 0x3f8000009b987421 */ /* 0x002fe20000010100 */
[----:B------:R-:W-:Y:S01]  /*6e30*/  FMUL.FTZ R147, R150, -1.4426950216293334961 ;  /* 0xbfb8aa3b96937820 */ /* 0x000fe20000410000 */
[----:B------:R-:W-:Y:S01]  /*6e40*/  FMUL.FTZ R121, R121, UR25 ;  /* 0x0000001979797c20 */ /* 0x000fe20008410000 */
[----:B------:R-:W-:Y:S01]  /*6e50*/  FMUL.FTZ R146, R146, UR25 ;  /* 0x0000001992927c20 */ /* 0x000fe20008410000 */
[----:B------:R-:W-:Y:S01]  /*6e60*/  FFMA.FTZ R39, R39, R152, 1 ;  /* 0x3f80000027277423 */ /* 0x000fe20000010098 */
[----:B------:R-:W-:Y:S01]  /*6e70*/  FMUL.FTZ R86, R155, R86 ;  /* 0x000000569b567220 */ /* 0x000fe20000410000 */
[----:B------:R-:W-:Y:S01]  /*6e80*/  FFMA.FTZ R148, R122, R121, R17 ;  /* 0x000000797a947223 */ /* 0x000fe20000010011 */
[C---:B0-----:R-:W-:Y:S01]  /*6e90*/  FADD.FTZ R151, -R84.reuse, 1 ;  /* 0x3f80000054977421 */ /* 0x041fe20000010100 */
[----:B------:R-:W-:Y:S01]  /*6ea0*/  FMUL.FTZ R91, R84, R91 ;  /* 0x0000005b545b7220 */ /* 0x000fe20000410000 */
[----:B------:R-:W-:Y:S01]  /*6eb0*/  MUFU.EX2 R147, R147 ;  /* 0x0000009300937308 */ /* 0x000fe20000000800 */
[----:B------:R-:W-:Y:S01]  /*6ec0*/  FMUL.FTZ R153, R148, -1.4426950216293334961 ;  /* 0xbfb8aa3b94997820 */ /* 0x000fe20000410000 */
[----:B------:R-:W-:Y:S01]  /*6ed0*/  FFMA.FTZ R84, R120, R151, 1 ;  /* 0x3f80000078547423 */ /* 0x000fe20000010097 */
[----:B------:R-:W-:Y:S01]  /*6ee0*/  FADD.FTZ R120, R149, -UR24 ;  /* 0x8000001895787e21 */ /* 0x000fe20008010000 */
[--C-:B------:R-:W-:Y:S01]  /*6ef0*/  FFMA.FTZ R151, R159, R146, R20.reuse ;  /* 0x000000929f977223 */ /* 0x100fe20000010014 */
[----:B------:R-:W-:Y:S01]  /*6f00*/  FMUL.FTZ R39, R86, R39 ;  /* 0x0000002756277220 */ /* 0x000fe20000410000 */
[----:B------:R-:W-:Y:S01]  /*6f10*/  FMUL.FTZ R37, R38, R37 ;  /* 0x0000002526257220 */ /* 0x000fe20000410000 */
[----:B------:R-:W-:Y:S01]  /*6f20*/  FMUL.FTZ R120, R120, UR25 ;  /* 0x0000001978787c20 */ /* 0x000fe20008410000 */
[----:B------:R-:W-:Y:S01]  /*6f30*/  FMUL.FTZ R156, R151, -1.4426950216293334961 ;  /* 0xbfb8aa3b979c7820 */ /* 0x000fe20000410000 */
[----:B------:R-:W-:Y:S01]  /*6f40*/  MUFU.EX2 R153, R153 ;  /* 0x0000009900997308 */ /* 0x000fe20000000800 */
[----:B------:R-:W-:Y:S01]  /*6f50*/  FMUL.FTZ R79, R88, R79 ;  /* 0x0000004f584f7220 */ /* 0x000fe20000410000 */
[----:B------:R-:W-:Y:S01]  /*6f60*/  FFMA.FTZ R149, R159, R120, R20 ;  /* 0x000000789f957223 */ /* 0x000fe20000010014 */
[----:B------:R-:W-:Y:S01]  /*6f70*/  FMUL.FTZ R78, R89, R78 ;  /* 0x0000004e594e7220 */ /* 0x000fe20000410000 */
[----:B------:R-:W0:Y:S01]  /*6f80*/  MUFU.EX2 R152, R156 ;  /* 0x0000009c00987308 */ /* 0x000e220000000800 */
[----:B------:R-:W-:Y:S01]  /*6f90*/  FMUL.FTZ R87, R90, R87 ;  /* 0x000000575a577220 */ /* 0x000fe20000410000 */
[----:B------:R-:W-:Y:S01]  /*6fa0*/  FMUL.FTZ R154, R149, -1.4426950216293334961 ;  /* 0xbfb8aa3b959a7820 */ /* 0x000fe20000410000 */
[----:B------:R-:W-:Y:S01]  /*6fb0*/  FMUL.FTZ R84, R91, R84 ;  /* 0x000000545b547220 */ /* 0x000fe20000410000 */
[----:B------:R-:W-:Y:S01]  /*6fc0*/  FMUL.FTZ R9, R9, UR25 ;  /* 0x0000001909097c20 */ /* 0x000fe20008410000 */
[----:B------:R-:W-:Y:S01]  /*6fd0*/  FADD.FTZ R18, R18, -UR24 ;  /* 0x8000001812127e21 */ /* 0x000fe20008010000 */
[----:B------:R-:W-:-:S02]  /*6fe0*/  FADD.FTZ R21, R21, -UR24 ;  /* 0x8000001815157e21 */ /* 0x000fc40008010000 */
[----:B------:R-:W1:Y:S01]  /*6ff0*/  MUFU.EX2 R154, R154 ;  /* 0x0000009a009a7308 */ /* 0x000e620000000800 */
[----:B------:R-:W-:Y:S01]  /*7000*/  FMUL.FTZ R18, R18, UR25 ;  /* 0x0000001912127c20 */ /* 0x000fe20008410000 */
[----:B------:R-:W-:Y:S01]  /*7010*/  FMUL.FTZ R21, R21, UR25 ;  /* 0x0000001915157c20 */ /* 0x000fe20008410000 */
[----:B0-----:R-:W-:Y:S01]  /*7020*/  FADD.FTZ R157, R152, 1 ;  /* 0x3f800000989d7421 */ /* 0x001fe20000010000 */
[----:B------:R-:W-:-:S06]  /*7030*/  FADD.FTZ R152, R147, 1 ;  /* 0x3f80000093987421 */ /* 0x000fcc0000010000 */
[----:B------:R-:W0:Y:S01]  /*7040*/  MUFU.RCP R152, R152 ;  /* 0x0000009800987308 */ /* 0x000e220000001000 */
[----:B-1----:R-:W-:Y:S01]  /*7050*/  FADD.FTZ R155, R154, 1 ;  /* 0x3f8000009a9b7421 */ /* 0x002fe20000010000 */
[----:B------:R-:W-:-:S06]  /*7060*/  FADD.FTZ R154, R153, 1 ;  /* 0x3f800000999a7421 */ /* 0x000fcc0000010000 */
[----:B------:R-:W1:Y:S08]  /*7070*/  MUFU.RCP R155, R155 ;  /* 0x0000009b009b7308 */ /* 0x000e700000001000 */
[----:B------:R-:W2:Y:S01]  /*7080*/  MUFU.RCP R153, R157 ;  /* 0x0000009d00997308 */ /* 0x000ea20000001000 */
[----:B0-----:R-:W-:-:S07]  /*7090*/  FMUL.FTZ R95, R152, R95 ;  /* 0x0000005f985f7220 */ /* 0x001fce0000410000 */
[----:B------:R-:W0:Y:S01]  /*70a0*/  MUFU.RCP R154, R154 ;  /* 0x0000009a009a7308 */ /* 0x000e220000001000 */
[C---:B-1----:R-:W-:Y:S01]  /*70b0*/  FMUL.FTZ R147, R155.reuse, R92 ;  /* 0x0000005c9b937220 */ /* 0x042fe20000410000 */
[----:B------:R-:W-:-:S04]  /*70c0*/  FADD.FTZ R92, -R155, 1 ;  /* 0x3f8000009b5c7421 */ /* 0x000fc80000010100 */
[----:B------:R-:W-:Y:S01]  /*70d0*/  FFMA.FTZ R92, R149, R92, 1 ;  /* 0x3f800000955c7423 */ /* 0x000fe2000001005c */
[C---:B--2---:R-:W-:Y:S01]  /*70e0*/  FMUL.FTZ R149, R153.reuse, R94 ;  /* 0x0000005e99957220 */ /* 0x044fe20000410000 */
[----:B------:R-:W-:Y:S01]  /*70f0*/  FADD.FTZ R94, -R153, 1 ;  /* 0x3f800000995e7421 */ /* 0x000fe20000010100 */
[----:B------:R-:W-:Y:S01]  /*7100*/  FFMA.FTZ R153, R122, R142, R17 ;  /* 0x0000008e7a997223 */ /* 0x000fe20000010011 */
[----:B------:R-:W-:Y:S02]  /*7110*/  FMUL.FTZ R92, R147, R92 ;  /* 0x0000005c935c7220 */ /* 0x000fe40000410000 */
[----:B------:R-:W-:Y:S01]  /*7120*/  FFMA.FTZ R94, R151, R94, 1 ;  /* 0x3f800000975e7423 */ /* 0x000fe2000001005e */
[----:B------:R-:W-:Y:S01]  /*7130*/  FADD.FTZ R151, -R152, 1 ;  /* 0x3f80000098977421 */ /* 0x000fe20000010100 */
[--C-:B------:R-:W-:Y:S01]  /*7140*/  FFMA.FTZ R152, R159, R145, R20.reuse ;  /* 0x000000919f987223 */ /* 0x100fe20000010014 */
[C---:B0-----:R-:W-:Y:S01]  /*7150*/  FADD.FTZ R155, -R154.reuse, 1 ;  /* 0x3f8000009a9b7421 */ /* 0x041fe20000010100 */
[----:B------:R-:W-:Y:S01]  /*7160*/  FMUL.FTZ R93, R154, R93 ;  /* 0x0000005d9a5d7220 */ /* 0x000fe20000410000 */
[----:B------:R-:W-:Y:S01]  /*7170*/  FFMA.FTZ R150, R150, R151, 1 ;  /* 0x3f80000096967423 */ /* 0x000fe20000010097 */
[----:B------:R-:W-:Y:S01]  /*7180*/  FMUL.FTZ R156, R152, -1.4426950216293334961 ;  /* 0xbfb8aa3b989c7820 */ /* 0x000fe20000410000 */
[----:B------:R-:W-:Y:S01]  /*7190*/  FMUL.FTZ R151, R153, -1.4426950216293334961 ;  /* 0xbfb8aa3b99977820 */ /* 0x000fe20000410000 */
[----:B------:R-:W-:Y:S01]  /*71a0*/  FFMA.FTZ R148, R148, R155, 1 ;  /* 0x3f80000094947423 */ /* 0x000fe2000001009b */
[----:B------:R-:W-:Y:S01]  /*71b0*/  FMUL.FTZ R94, R149, R94 ;  /* 0x0000005e955e7220 */ /* 0x000fe20000410000 */
[----:B------:R-:W-:Y:S01]  /*71c0*/  FFMA.FTZ R149, R159, R131, R20 ;  /* 0x000000839f957223 */ /* 0x000fe20000010014 */
[----:B------:R-:W-:Y:S01]  /*71d0*/  FMUL.FTZ R95, R95, R150 ;  /* 0x000000965f5f7220 */ /* 0x000fe20000410000 */
[----:B------:R-:W0:Y:S01]  /*71e0*/  MUFU.EX2 R156, R156 ;  /* 0x0000009c009c7308 */ /* 0x000e220000000800 */
[----:B------:R-:W-:-:S03]  /*71f0*/  FMUL.FTZ R93, R93, R148 ;  /* 0x000000945d5d7220 */ /* 0x000fc60000410000 */
[----:B------:R-:W1:Y:S01]  /*7200*/  MUFU.EX2 R151, R151 ;  /* 0x0000009700977308 */ /* 0x000e620000000800 */
[----:B0-----:R-:W-:Y:S01]  /*7210*/  FADD.FTZ R155, R156, 1 ;  /* 0x3f8000009c9b7421 */ /* 0x001fe20000010000 */
[----:B-1----:R-:W-:-:S05]  /*7220*/  FADD.FTZ R154, R151, 1 ;  /* 0x3f800000979a7421 */ /* 0x002fca0000010000 */
        /* <DEDUP_REMOVED lines=8> */
[----:B------:R-:W-:Y:S01]  /*72b0*/  FMUL.FTZ R96, R151, R96 ;  /* 0x0000006097607220 */ /* 0x000fe20000410000 */
[C-C-:B------:R-:W-:Y:S01]  /*72c0*/  FFMA.FTZ R151, R159.reuse, R129, R20.reuse ;  /* 0x000000819f977223 */ /* 0x140fe20000010014 */
        /* <DEDUP_REMOVED lines=13> */
[----:B------:R-:W-:Y:S01]  /*73a0*/  FMUL.FTZ R140, R153, R140 ;  /* 0x0000008c998c7220 */ /* 0x000fe20000410000 */
[----:B------:R-:W-:Y:S02]  /*73b0*/  FFMA.FTZ R153, R159, R127, R20 ;  /* 0x0000007f9f997223 */ /* 0x000fe40000010014 */
        /* <DEDUP_REMOVED lines=110> */
[----:B------:R-:W-:-:S03]  /*7aa0*/  FMUL.FTZ R155, R149, -1.4426950216293334961 ;  /* 0xbfb8aa3b959b7820 */ /* 0x000fc60000410000 */
[----:B------:R-:W-:-:S03]  /*7ab0*/  FMUL.FTZ R49, R49, R148 ;  /* 0x0000009431317220 */ /* 0x000fc60000410000 */
        /* <DEDUP_REMOVED lines=16> */
[----:B------:R-:W-:-:S03]  /*7bc0*/  FMUL.FTZ R156, R151, -1.4426950216293334961 ;  /* 0xbfb8aa3b979c7820 */ /* 0x000fc60000410000 */
[----:B------:R-:W-:-:S03]  /*7bd0*/  FFMA.FTZ R150, R150, R157, 1 ;  /* 0x3f80000096967423 */ /* 0x000fc6000001009d */
[----:B------:R-:W0:Y:S01]  /*7be0*/  MUFU.EX2 R156, R156 ;  /* 0x0000009c009c7308 */ /* 0x000e220000000800 */
[----:B------:R-:W-:Y:S01]  /*7bf0*/  FMUL.FTZ R51, R51, R150 ;  /* 0x0000009633337220 */ /* 0x000fe20000410000 */
        /* <DEDUP_REMOVED lines=74> */
[----:B------:R-:W-:-:S03]  /*80a0*/  FFMA.FTZ R156, R159, R109, R20 ;  /* 0x0000006d9f9c7223 */ /* 0x000fc60000010014 */
[----:B------:R-:W-:Y:S01]  /*80b0*/  FFMA.FTZ R136, R136, R157, 1 ;  /* 0x3f80000088887423 */ /* 0x000fe2000001009d */
[----:B------:R-:W-:-:S03]  /*80c0*/  FMUL.FTZ R157, R156, -1.4426950216293334961 ;  /* 0xbfb8aa3b9c9d7820 */ /* 0x000fc60000410000 */
[----:B------:R-:W-:-:S03]  /*80d0*/  FMUL.FTZ R59, R59, R136 ;  /* 0x000000883b3b7220 */ /* 0x000fc60000410000 */
[----:B------:R-:W0:Y:S02]  /*80e0*/  MUFU.EX2 R157, R157 ;  /* 0x0000009d009d7308 */ /* 0x000e240000000800 */
[----:B0-----:R-:W-:Y:S01]  /*80f0*/  FADD.FTZ R153, R157, 1 ;  /* 0x3f8000009d997421 */ /* 0x001fe20000010000 */
[----:B------:R-:W-:-:S05]  /*8100*/  FADD.FTZ R157, R107, -UR24 ;  /* 0x800000186b9d7e21 */ /* 0x000fca0008010000 */
        /* <DEDUP_REMOVED lines=139> */
[----:B------:R0:W1:Y:S02]  /*89c0*/  MUFU.RCP R152, R157 ;  /* 0x0000009d00987308 */ /* 0x0000640000001000 */
[----:B0-----:R-:W-:Y:S01]  /*89d0*/  FADD.FTZ R157, R123, -UR24 ;  /* 0x800000187b9d7e21 */ /* 0x001fe20008010000 */
[C---:B-1----:R-:W-:Y:S01]  /*89e0*/  FMUL.FTZ R138, R152.reuse, R119 ;  /* 0x00000077988a7220 */ /* 0x042fe20000410000 */
        /* <DEDUP_REMOVED lines=14> */
[----:B------:R-:W-:Y:S02]  /*8ad0*/  FFMA.FTZ R157, R122, R11, R17 ;  /* 0x0000000b7a9d7223 */ /* 0x000fe40000010011 */
        /* <DEDUP_REMOVED lines=41> */
[----:B------:R-:W-:Y:S01]  /*8d70*/  FMUL.FTZ R135, R6, R135 ;  /* 0x0000008706877220 */ /* 0x000fe20000410000 */
[C---:B------:R-:W-:Y:S01]  /*8d80*/  FFMA.FTZ R6, R24.reuse, R83, RZ ;  /* 0x0000005318067223 */ /* 0x040fe200000100ff */
[----:B------:R-:W-:Y:S01]  /*8d90*/  FFMA.FTZ R24, R24, R3, RZ ;  /* 0x0000000318187223 */ /* 0x000fe200000100ff */
[----:B------:R-:W0:Y:S01]  /*8da0*/  MUFU.EX2 R132, R132 ;  /* 0x0000008400847308 */ /* 0x000e220000000800 */
[----:B------:R-:W-:Y:S01]  /*8db0*/  FADD.FTZ R3, RZ, R3 ;  /* 0x00000003ff037221 */ /* 0x000fe20000010000 */
[----:B------:R-:W-:Y:S01]  /*8dc0*/  FFMA.FTZ R6, R27, R36, R6 ;  /* 0x000000241b067223 */ /* 0x000fe20000010006 */
[----:B------:R-:W-:-:S03]  /*8dd0*/  FADD.FTZ R83, RZ, R83 ;  /* 0x00000053ff537221 */ /* 0x000fc60000010000 */
[----:B------:R-:W-:-:S04]  /*8de0*/  FFMA.FTZ R6, R33, R37, R6 ;  /* 0x0000002521067223 */ /* 0x000fc80000010006 */
[----:B------:R-:W-:Y:S01]  /*8df0*/  FFMA.FTZ R6, R31, R78, R6 ;  /* 0x0000004e1f067223 */ /* 0x000fe20000010006 */
[----:B0-----:R-:W-:-:S03]  /*8e00*/  FADD.FTZ R154, R132, 1 ;  /* 0x3f800000849a7421 */ /* 0x001fc60000010000 */
[----:B------:R-:W-:-:S03]  /*8e10*/  FFMA.FTZ R6, R29, R84, R6 ;  /* 0x000000541d067223 */ /* 0x000fc60000010006 */
        /* <DEDUP_REMOVED lines=35> */
[C---:B------:R-:W-:Y:S01]  /*9050*/  FFMA.FTZ R70, R159.reuse, R14, R20 ;  /* 0x0000000e9f467223 */ /* 0x040fe20000010014 */
[----:B------:R-:W-:-:S03]  /*9060*/  FMUL.FTZ R16, R159, R34 ;  /* 0x000000229f107220 */ /* 0x000fc60000410000 */
[----:B------:R-:W-:Y:S01]  /*9070*/  FMUL.FTZ R71, R70, -1.4426950216293334961 ;  /* 0xbfb8aa3b46477820 */ /* 0x000fe20000410000 */
[C---:B------:R-:W-:Y:S01]  /*9080*/  FFMA.FTZ R24, R25.reuse, R16, R24 ;  /* 0x0000001019187223 */ /* 0x040fe20000010018 */
[----:B------:R-:W-:Y:S01]  /*9090*/  FADD.FTZ R3, R16, R3 ;  /* 0x0000000310037221 */ /* 0x000fe20000010000 */
[----:B------:R-:W-:Y:S01]  /*90a0*/  FFMA.FTZ R25, R25, R34, RZ ;  /* 0x0000002219197223 */ /* 0x000fe200000100ff */
[----:B------:R-:W-:Y:S02]  /*90b0*/  FADD.FTZ R34, RZ, R34 ;  /* 0x00000022ff227221 */ /* 0x000fe40000010000 */
[----:B------:R-:W0:Y:S01]  /*90c0*/  MUFU.EX2 R71, R71 ;  /* 0x0000004700477308 */ /* 0x000e220000000800 */
[----:B------:R-:W-:Y:S01]  /*90d0*/  FFMA.FTZ R25, R28, R39, R25 ;  /* 0x000000271c197223 */ /* 0x000fe20000010019 */
[----:B------:R-:W-:-:S03]  /*90e0*/  FADD.FTZ R34, R34, R39 ;  /* 0x0000002722227221 */ /* 0x000fc60000010000 */
[----:B------:R-:W-:Y:S01]  /*90f0*/  FFMA.FTZ R25, R32, R79, R25 ;  /* 0x0000004f20197223 */ /* 0x000fe20000010019 */
[----:B------:R-:W-:-:S03]  /*9100*/  FADD.FTZ R34, R34, R79 ;  /* 0x0000004f22227221 */ /* 0x000fc60000010000 */
[----:B------:R-:W-:-:S04]  /*9110*/  FFMA.FTZ R25, R30, R87, R25 ;  /* 0x000000571e197223 */ /* 0x000fc80000010019 */
[----:B------:R-:W-:Y:S01]  /*9120*/  FFMA.FTZ R25, R120, R92, R25 ;  /* 0x0000005c78197223 */ /* 0x000fe20000010019 */
        /* <DEDUP_REMOVED lines=16> */
[----:B------:R-:W-:-:S05]  /*9230*/  FADD.FTZ R40, R83, R36 ;  /* 0x0000002453287221 */ /* 0x000fca0000010000 */
[----:B------:R-:W0:Y:S02]  /*9240*/  MUFU.EX2 R148, R148 ;  /* 0x0000009400947308 */ /* 0x000e240000000800 */
[----:B0-----:R-:W-:-:S06]  /*9250*/  FADD.FTZ R151, R148, 1 ;  /* 0x3f80000094977421 */ /* 0x001fcc0000010000 */
[----:B------:R-:W0:Y:S02]  /*9260*/  MUFU.RCP R151, R151 ;  /* 0x0000009700977308 */ /* 0x000e240000001000 */
[C---:B0-----:R-:W-:Y:S01]  /*9270*/  FADD.FTZ R152, -R151.reuse, 1 ;  /* 0x3f80000097987421 */ /* 0x041fe20000010100 */
[----:B------:R-:W-:-:S03]  /*9280*/  FMUL.FTZ R22, R151, R22 ;  /* 0x0000001697167220 */ /* 0x000fc60000410000 */
[----:B------:R-:W-:-:S04]  /*9290*/  FFMA.FTZ R71, R71, R152, 1 ;  /* 0x3f80000047477423 */ /* 0x000fc80000010098 */
[----:B------:R-:W-:Y:S01]  /*92a0*/  FMUL.FTZ R22, R22, R71 ;  /* 0x0000004716167220 */ /* 0x000fe20000410000 */
[----:B------:R-:W-:-:S04]  /*92b0*/  FMUL.FTZ R71, R122, R36 ;  /* 0x000000247a477220 */ /* 0x000fc80000410000 */
[----:B------:R-:W-:Y:S01]  /*92c0*/  FFMA.FTZ R24, R27, R71, R24 ;  /* 0x000000471b187223 */ /* 0x000fe20000010018 */
[----:B------:R-:W-:Y:S01]  /*92d0*/  FMUL.FTZ R27, R159, R39 ;  /* 0x000000279f1b7220 */ /* 0x000fe20000410000 */
        /* <DEDUP_REMOVED lines=38> */
[-C--:B------:R-:W-:Y:S01]  /*9540*/  FFMA.FTZ R3, R142, R143.reuse, R3 ;  /* 0x0000008f8e037223 */ /* 0x080fe20000010003 */
[----:B------:R-:W-:Y:S01]  /*9550*/  FADD.FTZ R84, R84, R93 ;  /* 0x0000005d54547221 */ /* 0x000fe20000010000 */
[----:B------:R-:W-:Y:S01]  /*9560*/  FFMA.FTZ R25, R144, R24, R25 ;  /* 0x0000001890197223 */ /* 0x000fe20000010019 */
[----:B------:R-:W-:Y:S01]  /*9570*/  FADD.FTZ R27, R16, R24 ;  /* 0x00000018101b7221 */ /* 0x000fe20000010000 */
[----:B------:R-:W-:Y:S01]  /*9580*/  FMUL.FTZ R16, R122, R143 ;  /* 0x0000008f7a107220 */ /* 0x000fe20000410000 */
[----:B------:R-:W-:Y:S01]  /*9590*/  FMUL.FTZ R24, R159, R140 ;  /* 0x0000008c9f187220 */ /* 0x000fe20000410000 */
[----:B------:R-:W-:Y:S01]  /*95a0*/  FFMA.FTZ R25, R145, R28, R25 ;  /* 0x0000001c91197223 */ /* 0x000fe20000010019 */
        /* <DEDUP_REMOVED lines=33> */
[C---:B------:R-:W-:Y:S01]  /*97c0*/  FMUL.FTZ R26, R159.reuse, R90 ;  /* 0x0000005a9f1a7220 */ /* 0x040fe20000410000 */
[C---:B------:R-:W-:Y:S01]  /*97d0*/  FFMA.FTZ R3, R44.reuse, R45, R3 ;  /* 0x0000002d2c037223 */ /* 0x040fe20000010003 */
[----:B------:R-:W-:Y:S01]  /*97e0*/  FFMA.FTZ R25, R44, R24, R25 ;  /* 0x000000182c197223 */ /* 0x000fe20000010019 */
[----:B------:R-:W-:Y:S01]  /*97f0*/  FADD.FTZ R27, R16, R24 ;  /* 0x00000018101b7221 */ /* 0x000fe20000010000 */
[-C--:B------:R-:W-:Y:S01]  /*9800*/  FMUL.FTZ R16, R122, R47.reuse ;  /* 0x0000002f7a107220 */ /* 0x080fe20000410000 */
[----:B------:R-:W-:Y:S01]  /*9810*/  FMUL.FTZ R24, R159, R130 ;  /* 0x000000829f187220 */ /* 0x000fe20000410000 */
[C---:B------:R-:W-:Y:S01]  /*9820*/  FFMA.FTZ R25, R89.reuse, R26, R25 ;  /* 0x0000001a59197223 */ /* 0x040fe20000010019 */
[----:B------:R-:W-:Y:S01]  /*9830*/  FADD.FTZ R27, R26, R27 ;  /* 0x0000001b1a1b7221 */ /* 0x000fe20000010000 */
[----:B------:R-:W-:Y:S01]  /*9840*/  FFMA.FTZ R6, R89, R90, R6 ;  /* 0x0000005a59067223 */ /* 0x000fe20000010006 */
[C---:B------:R-:W-:Y:S01]  /*9850*/  FFMA.FTZ R3, R46.reuse, R47, R3 ;  /* 0x0000002f2e037223 */ /* 0x040fe20000010003 */
        /* <DEDUP_REMOVED lines=47> */
[----:B------:R-:W-:Y:S01]  /*9b50*/  FMUL.FTZ R26, R122, R107 ;  /* 0x0000006b7a1a7220 */ /* 0x000fe20000410000 */
[C---:B------:R-:W-:Y:S01]  /*9b60*/  FFMA.FTZ R25, R58.reuse, R16, R25 ;  /* 0x000000103a197223 */ /* 0x040fe20000010019 */
[----:B------:R-:W-:Y:S01]  /*9b70*/  FADD.FTZ R27, R27, R16 ;  /* 0x000000101b1b7221 */ /* 0x000fe20000010000 */
[----:B------:R-:W-:Y:S01]  /*9b80*/  FFMA.FTZ R3, R58, R59, R3 ;  /* 0x0000003b3a037223 */ /* 0x000fe20000010003 */
[C---:B------:R-:W-:Y:S01]  /*9b90*/  FFMA.FTZ R6, R109.reuse, R156, R6 ;  /* 0x0000009c6d067223 */ /* 0x040fe20000010006 */
[----:B------:R-:W-:Y:S01]  /*9ba0*/  FFMA.FTZ R25, R109, R24, R25 ;  /* 0x000000186d197223 */ /* 0x000fe20000010019 */
[----:B------:R-:W-:Y:S01]  /*9bb0*/  FADD.FTZ R27, R24, R27 ;  /* 0x0000001b181b7221 */ /* 0x000fe20000010000 */
[----:B------:R-:W-:Y:S01]  /*9bc0*/  FMUL.FTZ R24, R159, R134 ;  /* 0x000000869f187220 */ /* 0x000fe20000410000 */
[C---:B------:R-:W-:Y:S01]  /*9bd0*/  FFMA.FTZ R16, R60.reuse, R107, R3 ;  /* 0x0000006b3c107223 */ /* 0x040fe20000010003 */
[----:B------:R-:W-:Y:S01]  /*9be0*/  FFMA.FTZ R25, R60, R26, R25 ;  /* 0x0000001a3c197223 */ /* 0x000fe20000010019 */
[----:B------:R-:W-:Y:S01]  /*9bf0*/  FFMA.FTZ R3, R61, R134, R6 ;  /* 0x000000863d037223 */ /* 0x000fe20000010006 */
[----:B------:R-:W-:Y:S01]  /*9c00*/  FADD.FTZ R27, R27, R26 ;  /* 0x0000001a1b1b7221 */ /* 0x000fe20000010000 */
[----:B------:R-:W-:Y:S01]  /*9c10*/  FMUL.FTZ R29, R159, R103 ;  /* 0x000000679f1d7220 */ /* 0x000fe20000410000 */
[----:B------:R-:W-:Y:S01]  /*9c20*/  FFMA.FTZ R6, R61, R24, R25 ;  /* 0x000000183d067223 */ /* 0x000fe20000010019 */
[----:B------:R-:W-:Y:S01]  /*9c30*/  FMUL.FTZ R25, R122, R65 ;  /* 0x000000417a197220 */ /* 0x000fe20000410000 */
[----:B------:R-:W-:Y:S01]  /*9c40*/  FADD.FTZ R27, R24, R27 ;  /* 0x0000001b181b7221 */ /* 0x000fe20000010000 */
[----:B------:R-:W-:Y:S01]  /*9c50*/  FADD.FTZ R87, R87, R96 ;  /* 0x0000006057577221 */ /* 0x000fe20000010000 */
[----:B------:R-:W-:Y:S01]  /*9c60*/  FADD.FTZ R84, R84, R143 ;  /* 0x0000008f54547221 */ /* 0x000fe20000010000 */
[C---:B------:R-:W-:Y:S01]  /*9c70*/  FFMA.FTZ R6, R63.reuse, R25, R6 ;  /* 0x000000193f067223 */ /* 0x040fe20000010006 */
[----:B------:R-:W-:Y:S01]  /*9c80*/  FFMA.FTZ R16, R63, R65, R16 ;  /* 0x000000413f107223 */ /* 0x000fe20000010010 */
        /* <DEDUP_REMOVED lines=8> */
[----:B------:R-:W-:Y:S01]  /*9d10*/  FFMA.FTZ R16, R67, R27, R6 ;  /* 0x0000001b43107223 */ /* 0x000fe20000010006 */
[-C--:B------:R-:W-:Y:S01]  /*9d20*/  FMUL.FTZ R29, R159, R106.reuse ;  /* 0x0000006a9f1d7220 */ /* 0x080fe20000410000 */
[----:B------:R-:W-:Y:S01]  /*9d30*/  FADD.FTZ R87, R87, R100 ;  /* 0x0000006457577221 */ /* 0x000fe20000010000 */
[----:B------:R-:W-:Y:S01]  /*9d40*/  FADD.FTZ R84, R84, R101 ;  /* 0x0000006554547221 */ /* 0x000fe20000010000 */
[----:B------:R-:W-:Y:S01]  /*9d50*/  FFMA.FTZ R6, R104, R106, R3 ;  /* 0x0000006a68067223 */ /* 0x000fe20000010003 */
[----:B------:R-:W-:Y:S01]  /*9d60*/  FADD.FTZ R24, R24, R27 ;  /* 0x0000001b18187221 */ /* 0x000fe20000010000 */
[----:B------:R-:W-:Y:S01]  /*9d70*/  FFMA.FTZ R3, R104, R29, R16 ;  /* 0x0000001d68037223 */ /* 0x000fe20000010010 */
[----:B------:R-:W-:Y:S01]  /*9d80*/  FADD.FTZ R87, R87, R102 ;  /* 0x0000006657577221 */ /* 0x000fe20000010000 */
        /* <DEDUP_REMOVED lines=73> */
[----:B------:R-:W-:Y:S01]  /*a220*/  FADD.FTZ R103, R103, R150 ;  /* 0x0000009667677221 */ /* 0x000fe20000010000 */
        /* <DEDUP_REMOVED lines=51> */
.L_x_1830:
        /* <DEDUP_REMOVED lines=40> */
.L_x_1832:
[----:B------:R-:W-:Y:S05]  /*a7e0*/  BSYNC.RECONVERGENT B0 ;  /* 0x0000000000007941 */ /* 0x000fea0003800200 */
.L_x_1831:
        /* <DEDUP_REMOVED lines=34> */
.L_x_1834:
[----:B------:R-:W-:Y:S05]  /*aa10*/  BSYNC.RECONVERGENT B0 ;  /* 0x0000000000007941 */ /* 0x000fea0003800200 */
.L_x_1833:
        /* <DEDUP_REMOVED lines=78> */
.L_x_1836:
[----:B------:R-:W-:Y:S05]  /*af00*/  BSYNC.RECONVERGENT B0 ;  /* 0x0000000000007941 */ /* 0x000fea0003800200 */
.L_x_1835:
        /* <DEDUP_REMOVED lines=29> */
.L_x_1838:
[----:B------:R-:W-:Y:S05]  /*b0e0*/  BSYNC.RECONVERGENT B0 ;  /* 0x0000000000007941 */ /* 0x000fea0003800200 */
.L_x_1837:
        /* <DEDUP_REMOVED lines=33> */
.L_x_1842:
[----:B------:R-:W3:Y:S04]  /*b300*/  LDG.E.STRONG.GPU R0, desc[UR16][R6.64] ;  /* 0x0000001006007981 */ /* 0x000ee8000c1ef900 */
[----:B---3--:R-:W-:Y:S04]  /*b310*/  CCTL.IVALL ;  /* 0x00000000ff00798f */ /* 0x008fe80002000000 */
[----:B------:R3:W-:Y:S01]  /*b320*/  STL [R1], R0 ;  /* 0x0000000001007387 */ /* 0x0007e20000100800 */
[----:B------:R-:W-:-:S13]  /*b330*/  ISETP.NE.AND P0, PT, R0, UR10, PT ;  /* 0x0000000a00007c0c */ /* 0x000fda000bf05270 */
[----:B---3--:R-:W-:Y:S05]  /*b340*/  @P0 BRA `(.L_x_1842) ;  /* 0xfffffffc00ec0947 */ /* 0x008fea000383ffff */
.L_x_1841:
[----:B------:R-:W-:Y:S05]  /*b350*/  BSYNC.RECONVERGENT B0 ;  /* 0x0000000000007941 */ /* 0x000fea0003800200 */
.L_x_1840:
        /* <DEDUP_REMOVED lines=15> */
.L_x_1844:
        /* <DEDUP_REMOVED lines=92> */
.L_x_1843:
        /* <DEDUP_REMOVED lines=44> */
.L_x_1845:
        /* <DEDUP_REMOVED lines=24> */
.L_x_1846:
        /* <DEDUP_REMOVED lines=14> */
.L_x_1847:
[----:B------:R-:W-:Y:S05]  /*bf30*/  BSYNC.RECONVERGENT B0 ;  /* 0x0000000000007941 */ /* 0x000fea0003800200 */
.L_x_1839:
        /* <DEDUP_REMOVED lines=15> */
[----:B01--4-:R-:W-:-:S07]  /*c030*/  FMUL.FTZ R13, R5, UR6 ;  /* 0x00000006050d7c20 */ /* 0x013fce0008410000 */
.L_x_1853:
[----:B------:R-:W-:-:S05]  /*c040*/  LEA R15, R12, UR19, 0x3 ;  /* 0x000000130c0f7c11 */ /* 0x000fca000f8e18ff */
[----:B0-2---:R-:W2:Y:S04]  /*c050*/  LDL.128 R8, [R15+0x10] ;  /* 0x000010000f087983 */ /* 0x005ea80000100c00 */
[----:B-1----:R0:W3:Y:S01]  /*c060*/  LDL.128 R4, [R15+0x110] ;  /* 0x000110000f047983 */ /* 0x0020e20000100c00 */
[----:B------:R-:W-:Y:S01]  /*c070*/  LEA R23, R12, R81, 0x4 ;  /* 0x000000510c177211 */ /* 0x000fe200078e20ff */
[----:B------:R-:W-:Y:S03]  /*c080*/  BSSY.RECONVERGENT B0, `(.L_x_1848) ;  /* 0x0000035000007945 */ /* 0x000fe60003800200 */
[----:B------:R-:W-:Y:S01]  /*c090*/  ISETP.GE.U32.AND P0, PT, R23, UR12, PT ;  /* 0x0000000c17007c0c */ /* 0x000fe2000bf06070 */
        /* <DEDUP_REMOVED lines=21> */
[----:B------:R-:W-:-:S04]  /*c1f0*/  @P2 FFMA.FTZ R19, R2, R19, 1 ;  /* 0x3f80000002132423 */ /* 0x000fc80000010013 */
[----:B------:R-:W-:Y:S01]  /*c200*/  @P2 FMUL.FTZ R4, R18, R19 ;  /* 0x0000001312042220 */ /* 0x000fe20000410000 */
[----:B------:R-:W-:Y:S01]  /*c210*/  FFMA.FTZ R19, R0, R21, R13 ;  /* 0x0000001500137223 */ /* 0x000fe2000001000d */
[----:B--2---:R-:W-:Y:S01]  /*c220*/  @P2 FADD.FTZ R2, -R16, 1 ;  /* 0x3f80000010022421 */ /* 0x004fe20000010100 */
[----:B------:R-:W-:Y:S01]  /*c230*/  IADD3 R21, PT, PT, R23, 0x10, RZ ;  /* 0x0000001017157810 */ /* 0x000fe20007ffe0ff */
[----:B------:R-:W-:Y:S01]  /*c240*/  @P2 FMUL.FTZ R16, R5, R16 ;  /* 0x0000001005102220 */ /* 0x000fe20000410000 */
[----:B------:R-:W-:Y:S01]  /*c250*/  FFMA.FTZ R19, R122, R4, -R19 ;  /* 0x000000047a137223 */ /* 0x000fe20000010813 */
[----:B------:R-:W-:Y:S01]  /*c260*/  SHF.R.S32.HI R4, RZ, 0x1f, R23 ;  /* 0x0000001fff047819 */ /* 0x000fe20000011417 */
[----:B------:R-:W-:Y:S01]  /*c270*/  @P2 FFMA.FTZ R3, R3, R2, 1 ;  /* 0x3f80000003032423 */ /* 0x000fe20000010002 */
        /* <DEDUP_REMOVED lines=21> */
.L_x_1849:
[----:B------:R-:W-:Y:S05]  /*c3d0*/  BSYNC.RECONVERGENT B0 ;  /* 0x0000000000007941 */ /* 0x000fea0003800200 */
.L_x_1848:
        /* <DEDUP_REMOVED lines=19> */
.L_x_1850:
        /* <DEDUP_REMOVED lines=15> */
.L_x_1852:
[----:B------:R-:W-:Y:S05]  /*c600*/  BSYNC.RECONVERGENT B0 ;  /* 0x0000000000007941 */ /* 0x000fea0003800200 */
.L_x_1851:
[----:B------:R-:W-:-:S04]  /*c610*/  IADD3 R12, PT, PT, R12, 0x2, RZ ;  /* 0x000000020c0c7810 */ /* 0x000fc80007ffe0ff */
[----:B------:R-:W-:-:S13]  /*c620*/  ISETP.NE.AND P0, PT, R12, 0x20, PT ;  /* 0x000000200c00780c */ /* 0x000fda0003f05270 */
[----:B------:R-:W-:Y:S05]  /*c630*/  @P0 BRA `(.L_x_1853) ;  /* 0xfffffff800800947 */ /* 0x000fea000383ffff */
[----:B------:R-:W-:Y:S02]  /*c640*/  UIADD3 UR9, UPT, UPT, UR21, UR9, URZ ;  /* 0x0000000915097290 */ /* 0x000fe4000fffe0ff */
[----:B------:R-:W-:Y:S02]  /*c650*/  UIADD3 UR4, UPT, UPT, UR4, 0x1, URZ ;  /* 0x0000000104047890 */ /* 0x000fe4000fffe0ff */
[----:B------:R-:W-:-:S09]  /*c660*/  UISETP.GE.AND UP0, UPT, UR9, UR8, UPT ;  /* 0x000000080900728c */ /* 0x000fd2000bf06270 */
[----:B------:R-:W-:Y:S05]  /*c670*/  BRA.U !UP0, `(.L_x_1854) ;  /* 0xffffff3908fc7547 */ /* 0x000fea000b83ffff */
.L_x_1828:
        /* <DEDUP_REMOVED lines=19> */
.L_x_1856:
[----:B------:R-:W-:Y:S05]  /*c7b0*/  BSYNC.RECONVERGENT B0 ;  /* 0x0000000000007941 */ /* 0x000fea0003800200 */
.L_x_1855:
[----:B------:R-:W-:Y:S05]  /*c7c0*/  @P0 EXIT ;  /* 0x000000000000094d */ /* 0x000fea0003800000 */
[----:B------:R-:W-:Y:S05]  /*c7d0*/  @P2 BRA `(.L_x_1857) ;  /* 0x0000000000202947 */ /* 0x000fea0003800000 */
[----:B------:R-:W-:-:S05]  /*c7e0*/  IMAD R0, R4, R7, RZ ;  /* 0x0000000704007224 */ /* 0x000fca00078e02ff */
[----:B------:R-:W-:-:S13]  /*c7f0*/  ISETP.NE.AND P0, PT, R0, -0x1, PT ;  /* 0xffffffff0000780c */ /* 0x000fda0003f05270 */
[----:B------:R-:W-:Y:S05]  /*c800*/  @!P0 BRA `(.L_x_1857) ;  /* 0x0000000000148947 */ /* 0x000fea0003800000 */
.L_x_1858:
[----:B0-----:R-:W2:Y:S04]  /*c810*/  LDG.E.STRONG.GPU R5, desc[UR16][R2.64] ;  /* 0x0000001002057981 */ /* 0x001ea8000c1ef900 */
[----:B--2---:R-:W-:Y:S01]  /*c820*/  CCTL.IVALL ;  /* 0x00000000ff00798f */ /* 0x004fe20002000000 */
[----:B------:R-:W-:Y:S05]  /*c830*/  YIELD ;  /* 0x0000000000007946 */ /* 0x000fea0003800000 */
[----:B------:R-:W-:-:S13]  /*c840*/  ISETP.NE.AND P0, PT, R5, R0, PT ;  /* 0x000000000500720c */ /* 0x000fda0003f05270 */
[----:B------:R-:W-:Y:S05]  /*c850*/  @P0 BRA `(.L_x_1858) ;  /* 0xfffffffc00ec0947 */ /* 0x000fea000383ffff */
.L_x_1857:
        /* <DEDUP_REMOVED lines=74> */
.L_x_1861:
        /* <DEDUP_REMOVED lines=31> */
.L_x_1860:
[----:B------:R-:W-:Y:S05]  /*cef0*/  BSYNC.RECONVERGENT B0 ;  /* 0x0000000000007941 */ /* 0x000fea0003800200 */
.L_x_1859:
        /* <DEDUP_REMOVED lines=10> */
.L_x_1862:
        /* <DEDUP_REMOVED lines=87> */
.L_x_1863:
        /* <DEDUP_REMOVED lines=15> */
.L_x_4528:


//--------------------- .text._Z35group_norm_nhwc_fwd_one_pass_kernelI11Bf16IOFp32WLi64ELi48ELi384EEv26Group_norm_nhwc_fwd_params --------------------------
	.section	.text._Z35group_norm_nhwc_fwd_one_pass_kernelI11Bf16IOFp32WLi64ELi48ELi384EEv26Group_norm_nhwc_fwd_params,"ax",@progbits
	.align	128
        .global         _Z35group_norm_nhwc_fwd_one_pass_kernelI11Bf16IOFp32WLi64ELi48ELi384EEv26Group_norm_nhwc_fwd_params
        .type           _Z35group_norm_nhwc_fwd_one_pass_kernelI11Bf16IOFp32WLi64ELi48ELi384EEv26Group_norm_nhwc_fwd_params,@function
        .size           _Z35group_norm_nhwc_fwd_one_pass_kernelI11Bf16IOFp32WLi64ELi48ELi384EEv26Group_norm_nhwc_fwd_params,(.L_x_4529 - _Z35group_norm_nhwc_fwd_one_pass_kernelI11Bf16IOFp32WLi64ELi48ELi384EEv26Group_norm_nhwc_fwd_params)
        .other          _Z35group_norm_nhwc_fwd_one_pass_kernelI11Bf16IOFp32WLi64ELi48ELi384EEv26Group_norm_nhwc_fwd_params,@"STO_CUDA_ENTRY STV_DEFAULT"
_Z35group_norm_nhwc_fwd_one_pass_kernelI11Bf16IOFp32WLi64ELi48ELi384EEv26Group_norm_nhwc_fwd_params:
.text._Z35group_norm_nhwc_fwd_one_pass_kernelI11Bf16IOFp32WLi64ELi48ELi384EEv26Group_norm_nhwc_fwd_params:
[----:B------:R-:W-:Y:S08]  /*0000*/  LDC R1, c[0x0][0x37c] ;  /* 0x0000df00ff017b82 */ /* 0x000ff00000000800 */
[----:B------:R-:W0:Y:S01]  /*0010*/  S2UR UR6, SR_CTAID.Y ;  /* 0x00000000000679c3 */ /* 0x000e220000002600 */
[----:B------:R-:W1:Y:S01]  /*0020*/  LDCU UR7, c[0x0][0x3f8] ;  /* 0x00007f00ff0777ac */ /* 0x000e620008000800 */
[----:B------:R-:W1:Y:S02]  /*0030*/  LDCU UR4, c[0x0][0x3c8] ;  /* 0x00007900ff0477ac */ /* 0x000e640008000800 */
[----:B-1----:R-:W-:-:S04]  /*0040*/  UIMAD UR7, UR7, UR4, URZ ;  /* 0x00000004070772a4 */ /* 0x002fc8000f8e02ff */
[----:B0-----:R-:W-:-:S06]  /*0050*/  UISETP.GE.AND UP0, UPT, UR6, UR7, UPT ;  /* 0x000000070600728c */ /* 0x001fcc000bf06270 */
[----:B------:R-:W-:-:S13]  /*0060*/  PLOP3.LUT P0, PT, PT, PT, UP0, 0x80, 0x8 ;  /* 0x000000000008781c */ /* 0x000fda0003f0f008 */
[----:B------:R-:W-:Y:S05]  /*0070*/  @P0 EXIT ;  /* 0x000000000000094d */ /* 0x000fea0003800000 */
[----:B------:R-:W0:Y:S01]  /*0080*/  S2R R2, SR_TID.X ;  /* 0x0000000000027919 */ /* 0x000e220000002100 */
[----:B------:R-:W1:Y:S01]  /*0090*/  S2UR UR15, SR_CTAID.X ;  /* 0x00000000000f79c3 */ /* 0x000e620000002500 */
[----:B------:R-:W2:Y:S01]  /*00a0*/  LDCU UR4, c[0x0][0x404] ;  /* 0x00008080ff0477ac */ /* 0x000ea20008000800 */
[----:B------:R-:W3:Y:S01]  /*00b0*/  LDCU.64 UR8, c[0x0][0x388] ;  /* 0x00007100ff0877ac */ /* 0x000ee20008000a00 */
[----:B------:R-:W4:Y:S05]  /*00c0*/  LDCU UR20, c[0x0][0x374] ;  /* 0x00006e80ff1477ac */ /* 0x000f2a0008000800 */
[----:B------:R-:W4:Y:S01]  /*00d0*/  LDC R22, c[0x0][0x370] ;  /* 0x0000dc00ff167b82 */ /* 0x000f220000000800 */
[----:B------:R-:W0:Y:S01]  /*00e0*/  LDCU.64 UR16, c[0x0][0x358] ;  /* 0x00006b00ff1077ac */ /* 0x000e220008000a00 */
[----:B---3--:R-:W-:Y:S01]  /*00f0*/  ISETP.NE.U32.AND P1, PT, RZ, UR8, PT ;  /* 0x00000008ff007c0c */ /* 0x008fe2000bf25070 */
[----:B------:R-:W-:Y:S01]  /*0100*/  UMOV UR8, UR6 ;  /* 0x0000000600087c82 */ /* 0x000fe20008000000 */
[----:B0-----:R-:W-:-:S02]  /*0110*/  LOP3.LUT R0, R2, 0xffff, RZ, 0xc0, !PT ;  /* 0x0000ffff02007812 */ /* 0x001fc400078ec0ff */
[----:B-1----:R-:W-:Y:S02]  /*0120*/  LOP3.LUT P0, RZ, R2, UR15, RZ, 0xfc, !PT ;  /* 0x0000000f02ff7c12 */ /* 0x002fe4000f80fcff */
[----:B--2---:R-:W-:Y:S01]  /*0130*/  MOV R2, UR4 ;  /* 0x0000000400027c02 */ /* 0x004fe20008000f00 */
[----:B------:R-:W-:Y:S01]  /*0140*/  IMAD R0, R0, 0xaab, RZ ;  /* 0x00000aab00007824 */ /* 0x000fe200078e02ff */
[----:B------:R-:W-:Y:S01]  /*0150*/  ISETP.NE.AND.EX P0, PT, RZ, UR9, !P0, P1 ;  /* 0x00000009ff007c0c */ /* 0x000fe2000c705310 */
[----:B------:R-:W-:-:S03]  /*0160*/  UMOV UR4, URZ ;  /* 0x000000ff00047c82 */ /* 0x000fc60008000000 */
[----:B------:R-:W-:-:S05]  /*0170*/  SHF.R.U32.HI R23, RZ, 0x10, R0 ;  /* 0x00000010ff177819 */ /* 0x000fca0000011600 */
[----:B------:R-:W-:-:S07]  /*0180*/  IMAD R23, R2, UR15, R23 ;  /* 0x0000000f02177c24 */ /* 0x000fce000f8e0217 */
.L_x_1891:
[----:B0-----:R-:W0:Y:S01]  /*0190*/  LDC R0, c[0x0][0x3f8] ;  /* 0x0000fe00ff007b82 */ /* 0x001e220000000800 */
[----:B------:R-:W-:Y:S01]  /*01a0*/  IABS R8, UR8 ;  /* 0x0000000800087c13 */ /* 0x000fe20008000000 */
[----:B-1----:R-:W1:Y:S01]  /*01b0*/  LDCU.64 UR10, c[0x0][0x3e8] ;  /* 0x00007d00ff0a77ac */ /* 0x002e620008000a00 */
[----:B------:R-:W-:Y:S02]  /*01c0*/  IADD3 R19, PT, PT, R23, 0x10, RZ ;  /* 0x0000001017137810 */ /* 0x000fe40007ffe0ff */
[----:B------:R-:W-:Y:S01]  /*01d0*/  SHF.R.S32.HI R17, RZ, 0x1f, R23 ;  /* 0x0000001fff117819 */ /* 0x000fe20000011417 */
[----:B--2---:R-:W2:Y:S01]  /*01e0*/  LDCU.64 UR12, c[0x0][0x3f0] ;  /* 0x00007e00ff0c77ac */ /* 0x004ea20008000a00 */
[----:B------:R-:W-:Y:S02]  /*01f0*/  SHF.R.S32.HI R15, RZ, 0x1f, R19 ;  /* 0x0000001fff0f7819 */ /* 0x000fe40000011413 */
[----:B0--345:R-:W-:Y:S02]  /*0200*/  IABS R5, R0 ;  /* 0x0000000000057213 */ /* 0x039fe40000000000 */
[----:B------:R-:W-:-:S02]  /*0210*/  ISETP.NE.AND P3, PT, R0, RZ, PT ;  /* 0x000000ff0000720c */ /* 0x000fc40003f65270 */
[----:B------:R-:W0:Y:S08]  /*0220*/  I2F.RP R4, R5 ;  /* 0x0000000500047306 */ /* 0x000e300000209400 */
[----:B0-----:R-:W0:Y:S02]  /*0230*/  MUFU.RCP R4, R4 ;  /* 0x0000000400047308 */ /* 0x001e240000001000 */
[----:B0-----:R-:W-:-:S06]  /*0240*/  IADD3 R2, PT, PT, R4, 0xffffffe, RZ ;  /* 0x0ffffffe04027810 */ /* 0x001fcc0007ffe0ff */
[----:B------:R0:W3:Y:S02]  /*0250*/  F2I.FTZ.U32.TRUNC.NTZ R3, R2 ;  /* 0x0000000200037305 */ /* 0x0000e4000021f000 */
[----:B0-----:R-:W-:Y:S01]  /*0260*/  IMAD.MOV.U32 R2, RZ, RZ, RZ ;  /* 0x000000ffff027224 */ /* 0x001fe200078e00ff */
[----:B---3--:R-:W-:-:S05]  /*0270*/  IADD3 R6, PT, PT, RZ, -R3, RZ ;  /* 0x80000003ff067210 */ /* 0x008fca0007ffe0ff */
[----:B------:R-:W-:Y:S02]  /*0280*/  IMAD R7, R6, R5, RZ ;  /* 0x0000000506077224 */ /* 0x000fe400078e02ff */
[----:B------:R-:W0:Y:S02]  /*0290*/  S2R R6, SR_TID.X ;  /* 0x0000000000067919 */ /* 0x000e240000002100 */
[----:B------:R-:W-:-:S04]  /*02a0*/  IMAD.HI.U32 R3, R3, R7, R2 ;  /* 0x0000000703037227 */ /* 0x000fc800078e0002 */
[----:B------:R-:W-:Y:S02]  /*02b0*/  VIADD R7, R23, 0x30 ;  /* 0x0000003017077836 */ /* 0x000fe40000000000 */
[----:B------:R-:W-:-:S05]  /*02c0*/  IMAD.HI.U32 R13, R3, R8, RZ ;  /* 0x00000008030d7227 */ /* 0x000fca00078e00ff */
[----:B------:R-:W-:-:S05]  /*02d0*/  IADD3 R3, PT, PT, -R13, RZ, RZ ;  /* 0x000000ff0d037210 */ /* 0x000fca0007ffe1ff */
[----:B------:R-:W-:-:S05]  /*02e0*/  IMAD R2, R5, R3, R8 ;  /* 0x0000000305027224 */ /* 0x000fca00078e0208 */
[----:B------:R-:W-:Y:S02]  /*02f0*/  ISETP.GT.U32.AND P2, PT, R5, R2, PT ;  /* 0x000000020500720c */ /* 0x000fe40003f44070 */
[----:B0-----:R-:W-:-:S11]  /*0300*/  LOP3.LUT R3, R6, 0xffff, RZ, 0xc0, !PT ;  /* 0x0000ffff06037812 */ /* 0x001fd600078ec0ff */
[-C--:B------:R-:W-:Y:S01]  /*0310*/  @!P2 IADD3 R2, PT, PT, R2, -R5.reuse, RZ ;  /* 0x800000050202a210 */ /* 0x080fe20007ffe0ff */
[----:B------:R-:W-:Y:S02]  /*0320*/  IMAD R3, R3, 0xaab, RZ ;  /* 0x00000aab03037824 */ /* 0x000fe400078e02ff */
[----:B------:R-:W-:Y:S01]  /*0330*/  @!P2 VIADD R13, R13, 0x1 ;  /* 0x000000010d0da836 */ /* 0x000fe20000000000 */
[----:B------:R-:W-:Y:S02]  /*0340*/  ISETP.GE.U32.AND P1, PT, R2, R5, PT ;  /* 0x000000050200720c */ /* 0x000fe40003f26070 */
[----:B------:R-:W-:Y:S02]  /*0350*/  LOP3.LUT R2, R0, UR8, RZ, 0x3c, !PT ;  /* 0x0000000800027c12 */ /* 0x000fe4000f8e3cff */
[----:B------:R-:W-:Y:S02]  /*0360*/  SHF.R.U32.HI R3, RZ, 0x10, R3 ;  /* 0x00000010ff037819 */ /* 0x000fe40000011603 */
[----:B------:R-:W-:-:S02]  /*0370*/  ISETP.GE.AND P4, PT, R2, RZ, PT ;  /* 0x000000ff0200720c */ /* 0x000fc40003f86270 */
[----:B------:R-:W-:Y:S02]  /*0380*/  PRMT R2, R3, 0x9910, RZ ;  /* 0x0000991003027816 */ /* 0x000fe400000000ff */
[----:B-1----:R-:W-:-:S03]  /*0390*/  ISETP.GE.U32.AND P2, PT, R19, UR10, PT ;  /* 0x0000000a13007c0c */ /* 0x002fc6000bf46070 */
[----:B------:R-:W-:Y:S01]  /*03a0*/  IMAD R2, R2, 0x18, RZ ;  /* 0x0000001802027824 */ /* 0x000fe200078e02ff */
[----:B------:R-:W-:Y:S02]  /*03b0*/  @P1 IADD3 R13, PT, PT, R13, 0x1, RZ ;  /* 0x000000010d0d1810 */ /* 0x000fe40007ffe0ff */
[----:B------:R-:W-:Y:S02]  /*03c0*/  ISETP.GE.AND.EX P2, PT, R15, UR11, PT, P2 ;  /* 0x0000000b0f007c0c */ /* 0x000fe4000bf46320 */
[----:B------:R-:W-:Y:S02]  /*03d0*/  IADD3 R2, PT, PT, RZ, -R2, RZ ;  /* 0x80000002ff027210 */ /* 0x000fe40007ffe0ff */
[----:B------:R-:W-:Y:S02]  /*03e0*/  @!P4 IADD3 R13, PT, PT, -R13, RZ, RZ ;  /* 0x000000ff0d0dc210 */ /* 0x000fe40007ffe1ff */
[----:B------:R-:W-:Y:S02]  /*03f0*/  ISETP.GE.U32.AND P1, PT, R23, UR10, PT ;  /* 0x0000000a17007c0c */ /* 0x000fe4000bf26070 */
[----:B------:R-:W-:-:S02]  /*0400*/  @!P3 LOP3.LUT R13, RZ, R0, RZ, 0x33, !PT ;  /* 0x00000000ff0db212 */ /* 0x000fc400078e33ff */
[----:B------:R-:W-:Y:S02]  /*0410*/  PRMT R3, R2, 0x7710, RZ ;  /* 0x0000771002037816 */ /* 0x000fe400000000ff */
[----:B------:R-:W-:Y:S01]  /*0420*/  ISETP.GE.AND.EX P1, PT, R17, UR11, PT, P1 ;  /* 0x0000000b11007c0c */ /* 0x000fe2000bf26310 */
[--C-:B------:R-:W-:Y:S01]  /*0430*/  IMAD.MOV R21, RZ, RZ, -R13.reuse ;  /* 0x000000ffff157224 */ /* 0x100fe200078e0a0d */
[----:B------:R-:W-:Y:S01]  /*0440*/  IADD3 R3, PT, PT, R3, R6, RZ ;  /* 0x0000000603037210 */ /* 0x000fe20007ffe0ff */
[----:B------:R-:W0:Y:S01]  /*0450*/  @!P2 LDC.64 R4, c[0x0][0x3e0] ;  /* 0x0000f800ff04ab82 */ /* 0x000e220000000a00 */
[----:B------:R-:W-:Y:S01]  /*0460*/  IADD3 R2, PT, PT, R23, 0x20, RZ ;  /* 0x0000002017027810 */ /* 0x000fe20007ffe0ff */
[----:B------:R-:W-:Y:S01]  /*0470*/  IMAD R21, R0, R21, UR8 ;  /* 0x0000000800157e24 */ /* 0x000fe2000f8e0215 */
[----:B------:R-:W-:Y:S02]  /*0480*/  SHF.L.U32 R3, R3, 0x1, RZ ;  /* 0x0000000103037819 */ /* 0x000fe400000006ff */
[----:B------:R-:W-:Y:S01]  /*0490*/  SHF.R.S32.HI R0, RZ, 0x1f, R13 ;  /* 0x0000001fff007819 */ /* 0x000fe2000001140d */
[----:B------:R-:W-:Y:S01]  /*04a0*/  IMAD R21, R21, 0x30, RZ ;  /* 0x0000003015157824 */ /* 0x000fe200078e02ff */
[----:B------:R-:W-:Y:S01]  /*04b0*/  LOP3.LUT R26, R3, 0xffff, RZ, 0xc0, !PT ;  /* 0x0000ffff031a7812 */ /* 0x000fe200078ec0ff */
[----:B------:R-:W1:Y:S01]  /*04c0*/  @!P2 LDC.64 R10, c[0x0][0x390] ;  /* 0x0000e400ff0aab82 */ /* 0x000e620000000a00 */
[----:B------:R-:W-:Y:S01]  /*04d0*/  ISETP.GE.U32.AND P3, PT, R2, UR10, PT ;  /* 0x0000000a02007c0c */ /* 0x000fe2000bf66070 */
[----:B--2---:R-:W-:Y:S01]  /*04e0*/  IMAD R12, R0, UR12, RZ ;  /* 0x0000000c000c7c24 */ /* 0x004fe2000f8e02ff */
[----:B------:R-:W-:-:S02]  /*04f0*/  IADD3 R26, P4, PT, R21, R26, RZ ;  /* 0x0000001a151a7210 */ /* 0x000fc40007f9e0ff */
[----:B------:R-:W-:Y:S01]  /*0500*/  SHF.R.S32.HI R3, RZ, 0x1f, R2 ;  /* 0x0000001fff037819 */ /* 0x000fe20000011402 */
[----:B------:R-:W-:Y:S01]  /*0510*/  IMAD R25, R13, UR13, R12 ;  /* 0x0000000d0d197c24 */ /* 0x000fe2000f8e020c */
[----:B------:R-:W-:Y:S01]  /*0520*/  LEA.HI.X.SX32 R27, R21, RZ, 0x1, P4 ;  /* 0x000000ff151b7211 */ /* 0x000fe200020f0eff */
[----:B------:R-:W2:Y:S01]  /*0530*/  @!P1 LDC.64 R8, c[0x0][0x3e0] ;  /* 0x0000f800ff089b82 */ /* 0x000ea20000000a00 */
[----:B------:R-:W-:Y:S02]  /*0540*/  ISETP.GE.AND.EX P3, PT, R3, UR11, PT, P3 ;  /* 0x0000000b03007c0c */ /* 0x000fe4000bf66330 */
[----:B------:R-:W-:Y:S01]  /*0550*/  ISETP.GE.U32.AND P4, PT, R7, UR10, PT ;  /* 0x0000000a07007c0c */ /* 0x000fe2000bf86070 */
[----:B------:R-:W-:Y:S01]  /*0560*/  IMAD.WIDE.U32 R26, R13, UR12, R26 ;  /* 0x0000000c0d1a7c25 */ /* 0x000fe2000f8e001a */
[----:B------:R-:W-:-:S03]  /*0570*/  SHF.R.S32.HI R0, RZ, 0x1f, R7 ;  /* 0x0000001fff007819 */ /* 0x000fc60000011407 */
[----:B------:R-:W3:Y:S01]  /*0580*/  @!P1 LDC.64 R12, c[0x0][0x390] ;  /* 0x0000e400ff0c9b82 */ /* 0x000ee20000000a00 */
[----:B------:R-:W-:Y:S01]  /*0590*/  ISETP.GE.AND.EX P4, PT, R0, UR11, PT, P4 ;  /* 0x0000000b00007c0c */ /* 0x000fe2000bf86340 */
[----:B0-----:R-:W-:Y:S01]  /*05a0*/  @!P2 IMAD R16, R15, R4, RZ ;  /* 0x000000040f10a224 */ /* 0x001fe200078e02ff */
[----:B------:R-:W-:Y:S02]  /*05b0*/  IADD3 R25, PT, PT, R27, R25, RZ ;  /* 0x000000191b197210 */ /* 0x000fe40007ffe0ff */
[-C--:B------:R-:W-:Y:S01]  /*05c0*/  @!P2 MOV R24, R26.reuse ;  /* 0x0000001a0018a202 */ /* 0x080fe20000000f00 */
[C---:B------:R-:W-:Y:S01]  /*05d0*/  @!P2 IMAD R16, R19.reuse, R5, R16 ;  /* 0x000000051310a224 */ /* 0x040fe200078e0210 */
[----:B------:R-:W-:Y:S01]  /*05e0*/  @!P1 MOV R28, R26 ;  /* 0x0000001a001c9202 */ /* 0x000fe20000000f00 */
[----:B------:R-:W0:Y:S01]  /*05f0*/  @!P3 LDC.64 R14, c[0x0][0x3e0] ;  /* 0x0000f800ff0ebb82 */ /* 0x000e220000000a00 */
[--C-:B------:R-:W-:Y:S02]  /*0600*/  @!P1 IMAD.MOV.U32 R29, RZ, RZ, R25.reuse ;  /* 0x000000ffff1d9224 */ /* 0x100fe400078e0019 */
[----:B------:R-:W-:-:S04]  /*0610*/  @!P2 IMAD.WIDE.U32 R18, R19, R4, R24 ;  /* 0x000000041312a225 */ /* 0x000fc800078e0018 */
[-C--:B--2---:R-:W-:Y:S01]  /*0620*/  @!P1 IMAD R20, R17, R8.reuse, RZ ;  /* 0x0000000811149224 */ /* 0x084fe200078e02ff */
[----:B------:R-:W2:Y:S01]  /*0630*/  @!P4 LDC.64 R4, c[0x0][0x3e0] ;  /* 0x0000f800ff04cb82 */ /* 0x000ea20000000a00 */
[----:B------:R-:W-:Y:S01]  /*0640*/  @!P1 IMAD.WIDE.U32 R28, R23, R8, R28 ;  /* 0x00000008171c9225 */ /* 0x000fe200078e001c */
[----:B------:R-:W-:Y:S02]  /*0650*/  @!P2 IADD3 R8, PT, PT, R19, R16, RZ ;  /* 0x000000101308a210 */ /* 0x000fe40007ffe0ff */
[C---:B-1----:R-:W-:Y:S01]  /*0660*/  @!P2 LEA R16, P5, R18.reuse, R10, 0x1 ;  /* 0x0000000a1210a211 */ /* 0x042fe200078a08ff */
[----:B------:R-:W-:Y:S01]  /*0670*/  @!P1 IMAD R20, R23, R9, R20 ;  /* 0x0000000917149224 */ /* 0x000fe200078e0214 */
[----:B------:R-:W-:Y:S02]  /*0680*/  @!P3 MOV R19, R25 ;  /* 0x000000190013b202 */ /* 0x000fe40000000f00 */
[----:B------:R-:W-:Y:S01]  /*0690*/  @!P2 LEA.HI.X R17, R18, R11, R8, 0x1, P5 ;  /* 0x0000000b1211a211 */ /* 0x000fe200028f0c08 */
[----:B------:R-:W-:Y:S01]  /*06a0*/  @!P3 IMAD.MOV.U32 R18, RZ, RZ, R26 ;  /* 0x000000ffff12b224 */ /* 0x000fe200078e001a */
[----:B------:R-:W1:Y:S01]  /*06b0*/  @!P3 LDC.64 R8, c[0x0][0x390] ;  /* 0x0000e400ff08bb82 */ /* 0x000e620000000a00 */
[----:B------:R-:W-:-:S02]  /*06c0*/  @!P1 IADD3 R20, PT, PT, R29, R20, RZ ;  /* 0x000000141d149210 */ /* 0x000fc40007ffe0ff */
[----:B---3--:R-:W-:Y:S01]  /*06d0*/  @!P1 LEA R12, P5, R28, R12, 0x1 ;  /* 0x0000000c1c0c9211 */ /* 0x008fe200078a08ff */
[----:B0-----:R-:W-:-:S03]  /*06e0*/  @!P3 IMAD R3, R3, R14, RZ ;  /* 0x0000000e0303b224 */ /* 0x001fc600078e02ff */
[----:B------:R-:W-:Y:S01]  /*06f0*/  @!P1 LEA.HI.X R13, R28, R13, R20, 0x1, P5 ;  /* 0x0000000d1c0d9211 */ /* 0x000fe200028f0c14 */
[----:B------:R-:W0:Y:S01]  /*0700*/  @!P4 LDC.64 R10, c[0x0][0x390] ;  /* 0x0000e400ff0acb82 */ /* 0x000e220000000a00 */
[----:B------:R-:W-:Y:S02]  /*0710*/  HFMA2 R20, -RZ, RZ, 0, 0 ;  /* 0x00000000ff147431 */ /* 0x000fe400000001ff */
[C---:B------:R-:W-:Y:S02]  /*0720*/  @!P3 IMAD R15, R2.reuse, R15, R3 ;  /* 0x0000000f020fb224 */ /* 0x040fe400078e0203 */
[----:B------:R-:W-:Y:S01]  /*0730*/  @!P3 IMAD.WIDE.U32 R18, R2, R14, R18 ;  /* 0x0000000e0212b225 */ /* 0x000fe200078e0012 */
[----:B------:R-:W-:Y:S01]  /*0740*/  CS2R R2, SRZ ;  /* 0x0000000000027805 */ /* 0x000fe2000001ff00 */
[----:B------:R3:W5:Y:S02]  /*0750*/  @!P1 LDG.E R20, desc[UR16][R12.64] ;  /* 0x000000100c149981 */ /* 0x000764000c1e1900 */
[----:B--2---:R-:W-:Y:S01]  /*0760*/  @!P4 IMAD R0, R0, R4, RZ ;  /* 0x000000040000c224 */ /* 0x004fe200078e02ff */
[----:B------:R-:W-:-:S02]  /*0770*/  @!P3 IADD3 R15, PT, PT, R19, R15, RZ ;  /* 0x0000000f130fb210 */ /* 0x000fc40007ffe0ff */
[----:B------:R-:W2:Y:S01]  /*0780*/  @!P2 LDG.E R2, desc[UR16][R16.64] ;  /* 0x000000101002a981 */ /* 0x000ea2000c1e1900 */
[----:B------:R-:W-:Y:S01]  /*0790*/  @!P4 IMAD R29, R7, R5, R0 ;  /* 0x00000005071dc224 */ /* 0x000fe200078e0200 */
[----:B---3--:R-:W-:Y:S01]  /*07a0*/  @!P4 MOV R12, R26 ;  /* 0x0000001a000cc202 */ /* 0x008fe20000000f00 */
[----:B------:R-:W-:Y:S01]  /*07b0*/  @!P4 IMAD.MOV.U32 R13, RZ, RZ, R25 ;  /* 0x000000ffff0dc224 */ /* 0x000fe200078e0019 */
[----:B-1----:R-:W-:-:S03]  /*07c0*/  @!P3 LEA R8, P2, R18, R8, 0x1 ;  /* 0x000000081208b211 */ /* 0x002fc600078408ff */
[----:B------:R-:W-:Y:S01]  /*07d0*/  @!P4 IMAD.WIDE.U32 R4, R7, R4, R12 ;  /* 0x000000040704c225 */ /* 0x000fe200078e000c */
[----:B------:R-:W-:-:S04]  /*07e0*/  @!P3 LEA.HI.X R9, R18, R9, R15, 0x1, P2 ;  /* 0x000000091209b211 */ /* 0x000fc800010f0c0f */
[----:B------:R-:W-:Y:S01]  /*07f0*/  @!P4 IADD3 R0, PT, PT, R5, R29, RZ ;  /* 0x0000001d0500c210 */ /* 0x000fe20007ffe0ff */
[----:B------:R-:W3:Y:S01]  /*0800*/  @!P3 LDG.E R3, desc[UR16][R8.64] ;  /* 0x000000100803b981 */ /* 0x000ee2000c1e1900 */
[----:B0-----:R-:W-:-:S04]  /*0810*/  @!P4 LEA R10, P2, R4, R10, 0x1 ;  /* 0x0000000a040ac211 */ /* 0x001fc800078408ff */
[----:B------:R-:W-:Y:S01]  /*0820*/  @!P4 LEA.HI.X R11, R4, R11, R0, 0x1, P2 ;  /* 0x0000000b040bc211 */ /* 0x000fe200010f0c00 */
[----:B------:R-:W-:-:S06]  /*0830*/  HFMA2 R0, -RZ, RZ, 0, 0 ;  /* 0x00000000ff007431 */ /* 0x000fcc00000001ff */
[----:B------:R0:W4:Y:S02]  /*0840*/  @!P4 LDG.E R0, desc[UR16][R10.64] ;  /* 0x000000100a00c981 */ /* 0x000124000c1e1900 */
[----:B0-----:R-:W0:Y:S02]  /*0850*/  S2R R11, SR_LANEID ;  /* 0x00000000000b7919 */ /* 0x001e240000000000 */
[C---:B0-----:R-:W-:Y:S02]  /*0860*/  ISETP.GT.AND P2, PT, R11.reuse, 0x1e, PT ;  /* 0x0000001e0b00780c */ /* 0x041fe40003f44270 */
[----:B------:R-:W-:Y:S01]  /*0870*/  ISETP.GT.AND P3, PT, R11, 0xf, PT ;  /* 0x0000000f0b00780c */ /* 0x000fe20003f64270 */
[----:B------:R-:W-:Y:S01]  /*0880*/  BSSY.RECONVERGENT B0, `(.L_x_1864) ;  /* 0x0000043000007945 */ /* 0x000fe20003800200 */
[C---:B-----5:R-:W-:Y:S02]  /*0890*/  PRMT R19, R20.reuse, 0x7632, R19 ;  /* 0x0000763214137816 */ /* 0x060fe40000000013 */
[----:B------:R-:W-:-:S02]  /*08a0*/  SHF.L.U32 R20, R20, 0x10, RZ ;  /* 0x0000001014147819 */ /* 0x000fc400000006ff */
[C---:B--2---:R-:W-:Y:S01]  /*08b0*/  PRMT R17, R2.reuse, 0x7632, R17 ;  /* 0x0000763202117816 */ /* 0x044fe20000000011 */
[----:B------:R-:W-:Y:S01]  /*08c0*/  IMAD.U32 R19, R19, 0x10000, RZ ;  /* 0x0001000013137824 */ /* 0x000fe200078e00ff */
[----:B------:R-:W-:Y:S02]  /*08d0*/  SHF.L.U32 R18, R2, 0x10, RZ ;  /* 0x0000001002127819 */ /* 0x000fe400000006ff */
[----:B------:R-:W-:Y:S01]  /*08e0*/  SHF.L.U32 R17, R17, 0x10, RZ ;  /* 0x0000001011117819 */ /* 0x000fe200000006ff */
[----:B------:R-:W-:Y:S01]  /*08f0*/  FADD.FTZ R2, R20, R19 ;  /* 0x0000001314027221 */ /* 0x000fe20000010000 */
[----:B------:R-:W-:-:S03]  /*0900*/  FMUL.FTZ R5, R19, R19 ;  /* 0x0000001313057220 */ /* 0x000fc60000410000 */
[----:B------:R-:W-:Y:S01]  /*0910*/  FADD.FTZ R7, R18, R17 ;  /* 0x0000001112077221 */ /* 0x000fe20000010000 */
[----:B------:R-:W-:Y:S01]  /*0920*/  FADD.FTZ R2, RZ, R2 ;  /* 0x00000002ff027221 */ /* 0x000fe20000010000 */
[----:B------:R-:W-:Y:S01]  /*0930*/  FMUL.FTZ R9, R17, R17 ;  /* 0x0000001111097220 */ /* 0x000fe20000410000 */
[----:B------:R-:W-:Y:S02]  /*0940*/  FFMA.FTZ R5, R20, R20, R5 ;  /* 0x0000001414057223 */ /* 0x000fe40000010005 */
[----:B------:R-:W-:Y:S01]  /*0950*/  FADD.FTZ R4, R2, R7 ;  /* 0x0000000702047221 */ /* 0x000fe20000010000 */
[C---:B---3--:R-:W-:Y:S01]  /*0960*/  PRMT R16, R3.reuse, 0x7632, R16 ;  /* 0x0000763203107816 */ /* 0x048fe20000000010 */
[----:B------:R-:W-:Y:S01]  /*0970*/  FFMA.FTZ R2, R18, R18, R9 ;  /* 0x0000001212027223 */ /* 0x000fe20000010009 */
[----:B------:R-:W-:Y:S02]  /*0980*/  FADD.FTZ R5, RZ, R5 ;  /* 0x00000005ff057221 */ /* 0x000fe40000010000 */
[----:B------:R-:W-:Y:S01]  /*0990*/  SHF.L.U32 R16, R16, 0x10, RZ ;  /* 0x0000001010107819 */ /* 0x000fe200000006ff */
[----:B------:R-:W-:-:S02]  /*09a0*/  IMAD.U32 R3, R3, 0x10000, RZ ;  /* 0x0001000003037824 */ /* 0x000fc400078e00ff */
[----:B------:R-:W-:Y:S01]  /*09b0*/  FADD.FTZ R5, R5, R2 ;  /* 0x0000000205057221 */ /* 0x000fe20000010000 */
[----:B----4-:R-:W-:Y:S01]  /*09c0*/  PRMT R7, R0, 0x7632, R7 ;  /* 0x0000763200077816 */ /* 0x010fe20000000007 */
[----:B------:R-:W-:-:S03]  /*09d0*/  FMUL.FTZ R8, R16, R16 ;  /* 0x0000001010087220 */ /* 0x000fc60000410000 */
[----:B------:R-:W-:Y:S01]  /*09e0*/  SHF.L.U32 R2, R7, 0x10, RZ ;  /* 0x0000001007027819 */ /* 0x000fe200000006ff */
[C---:B------:R-:W-:Y:S01]  /*09f0*/  FADD.FTZ R7, R3.reuse, R16 ;  /* 0x0000001003077221 */ /* 0x040fe20000010000 */
[----:B------:R-:W-:Y:S01]  /*0a00*/  SHF.L.U32 R0, R0, 0x10, RZ ;  /* 0x0000001000007819 */ /* 0x000fe200000006ff */
[----:B------:R-:W-:Y:S02]  /*0a10*/  FFMA.FTZ R8, R3, R3, R8 ;  /* 0x0000000303087223 */ /* 0x000fe40000010008 */
[----:B------:R-:W-:Y:S01]  /*0a20*/  FMUL.FTZ R9, R2, R2 ;  /* 0x0000000202097220 */ /* 0x000fe20000410000 */
[----:B------:R-:W-:Y:S01]  /*0a30*/  FADD.FTZ R7, R4, R7 ;  /* 0x0000000704077221 */ /* 0x000fe20000010000 */
[----:B------:R-:W-:Y:S01]  /*0a40*/  FADD.FTZ R8, R5, R8 ;  /* 0x0000000805087221 */ /* 0x000fe20000010000 */
[C---:B------:R-:W-:Y:S01]  /*0a50*/  FADD.FTZ R4, R0.reuse, R2 ;  /* 0x0000000200047221 */ /* 0x040fe20000010000 */
[----:B------:R-:W-:-:S03]  /*0a60*/  FFMA.FTZ R9, R0, R0, R9 ;  /* 0x0000000000097223 */ /* 0x000fc60000010009 */
[----:B------:R-:W-:Y:S01]  /*0a70*/  FADD.FTZ R7, R7, R4 ;  /* 0x0000000407077221 */ /* 0x000fe20000010000 */
[----:B------:R-:W-:-:S04]  /*0a80*/  FADD.FTZ R8, R8, R9 ;  /* 0x0000000908087221 */ /* 0x000fc80000010000 */
[----:B------:R-:W0:Y:S04]  /*0a90*/  SHFL.DOWN PT, R4, R7, 0x1, 0x1f ;  /* 0x08201f0007047f89 */ /* 0x000e2800000e0000 */
[----:B------:R-:W1:Y:S01]  /*0aa0*/  SHFL.DOWN PT, R5, R8, 0x1, 0x1f ;  /* 0x08201f0008057f89 */ /* 0x000e6200000e0000 */
[----:B0-----:R-:W-:Y:S01]  /*0ab0*/  @!P2 FADD.FTZ R7, R7, R4 ;  /* 0x000000040707a221 */ /* 0x001fe20000010000 */
[----:B-1----:R-:W-:-:S04]  /*0ac0*/  @!P2 FADD.FTZ R8, R8, R5 ;  /* 0x000000050808a221 */ /* 0x002fc80000010000 */
[----:B------:R-:W0:Y:S04]  /*0ad0*/  SHFL.DOWN PT, R4, R7, 0x2, 0x1f ;  /* 0x08401f0007047f89 */ /* 0x000e2800000e0000 */
[----:B------:R-:W1:Y:S01]  /*0ae0*/  SHFL.DOWN PT, R5, R8, 0x2, 0x1f ;  /* 0x08401f0008057f89 */ /* 0x000e6200000e0000 */
[----:B------:R-:W-:-:S13]  /*0af0*/  ISETP.GT.AND P2, PT, R11, 0x1d, PT ;  /* 0x0000001d0b00780c */ /* 0x000fda0003f44270 */
        /* <DEDUP_REMOVED lines=9> */
[----:B------:R-:W-:Y:S01]  /*0b90*/  ISETP.GT.AND P2, PT, R11, 0x17, PT ;  /* 0x000000170b00780c */ /* 0x000fe20003f44270 */
[----:B0-----:R-:W-:Y:S01]  /*0ba0*/  FADD.FTZ R10, R7, R10 ;  /* 0x0000000a070a7221 */ /* 0x001fe20000010000 */
[----:B-1----:R-:W-:-:S04]  /*0bb0*/  FADD.FTZ R9, R8, R9 ;  /* 0x0000000908097221 */ /* 0x002fc80000010000 */
[----:B------:R-:W-:Y:S02]  /*0bc0*/  FSEL R4, R7, R10, P2 ;  /* 0x0000000a07047208 */ /* 0x000fe40001000000 */
[----:B------:R-:W-:-:S03]  /*0bd0*/  FSEL R5, R8, R9, P2 ;  /* 0x0000000908057208 */ /* 0x000fc60001000000 */
[----:B------:R0:W1:Y:S04]  /*0be0*/  SHFL.DOWN PT, R13, R4, 0x10, 0x1f ;  /* 0x0a001f00040d7f89 */ /* 0x00006800000e0000 */
[----:B------:R0:W2:Y:S01]  /*0bf0*/  SHFL.DOWN PT, R12, R5, 0x10, 0x1f ;  /* 0x0a001f00050c7f89 */ /* 0x0000a200000e0000 */
[----:B------:R-:W-:Y:S05]  /*0c00*/  @P3 BRA `(.L_x_1865) ;  /* 0x0000000000283947 */ /* 0x000fea0003800000 */
[----:B------:R-:W-:-:S13]  /*0c10*/  ISETP.NE.AND P2, PT, R11, RZ, PT ;  /* 0x000000ff0b00720c */ /* 0x000fda0003f45270 */
[----:B------:R-:W3:Y:S01]  /*0c20*/  @!P2 S2R R8, SR_CgaCtaId ;  /* 0x000000000008a919 */ /* 0x000ee20000008800 */
[----:B0-----:R-:W-:Y:S02]  /*0c30*/  @!P2 MOV R5, 0x400 ;  /* 0x000004000005a802 */ /* 0x001fe40000000f00 */
[----:B------:R-:W-:-:S04]  /*0c40*/  @!P2 SHF.R.U32.HI R4, RZ, 0x2, R6 ;  /* 0x00000002ff04a819 */ /* 0x000fc80000011606 */
[----:B------:R-:W-:Y:S01]  /*0c50*/  @!P2 LOP3.LUT R7, R4, 0xf8, RZ, 0xc0, !PT ;  /* 0x000000f80407a812 */ /* 0x000fe200078ec0ff */
[----:B-1----:R-:W-:Y:S01]  /*0c60*/  FADD.FTZ R4, R10, R13 ;  /* 0x0000000d0a047221 */ /* 0x002fe20000010000 */
[----:B---3--:R-:W-:Y:S01]  /*0c70*/  @!P2 LEA R8, R8, R5, 0x18 ;  /* 0x000000050808a211 */ /* 0x008fe200078ec0ff */
[----:B--2---:R-:W-:-:S03]  /*0c80*/  FADD.FTZ R5, R9, R12 ;  /* 0x0000000c09057221 */ /* 0x004fc60000010000 */
[----:B------:R-:W-:-:S05]  /*0c90*/  @!P2 IADD3 R7, PT, PT, R7, R8, RZ ;  /* 0x000000080707a210 */ /* 0x000fca0007ffe0ff */
[----:B------:R3:W-:Y:S02]  /*0ca0*/  @!P2 STS.64 [R7+0x10], R4 ;  /* 0x000010040700a388 */ /* 0x0007e40000000a00 */
.L_x_1865:
[----:B------:R-:W-:Y:S05]  /*0cb0*/  BSYNC.RECONVERGENT B0 ;  /* 0x0000000000007941 */ /* 0x000fea0003800200 */
.L_x_1864:
[----:B------:R-:W-:Y:S01]  /*0cc0*/  BAR.SYNC.DEFER_BLOCKING 0x0 ;  /* 0x0000000000007b1d */ /* 0x000fe20000010000 */
[----:B------:R-:W-:Y:S02]  /*0cd0*/  ISETP.NE.AND P3, PT, R6, RZ, PT ;  /* 0x000000ff0600720c */ /* 0x000fe40003f65270 */
[----:B------:R-:W-:-:S03]  /*0ce0*/  ISETP.GE.U32.AND P2, PT, R22, 0x2, PT ;  /* 0x000000021600780c */ /* 0x000fc60003f46070 */
[----:B------:R-:W-:Y:S08]  /*0cf0*/  BSSY.RECONVERGENT B0, `(.L_x_1866) ;  /* 0x0000021000007945 */ /* 0x000ff00003800200 */
[----:B------:R-:W-:Y:S05]  /*0d00*/  @P3 BRA `(.L_x_1867) ;  /* 0x00000000007c3947 */ /* 0x000fea0003800000 */
[----:B------:R-:W4:Y:S01]  /*0d10*/  S2UR UR9, SR_CgaCtaId ;  /* 0x00000000000979c3 */ /* 0x000f220000008800 */
[----:B------:R-:W-:Y:S02]  /*0d20*/  UMOV UR5, 0x400 ;  /* 0x0000040000057882 */ /* 0x000fe40000000000 */
[----:B----4-:R-:W-:-:S09]  /*0d30*/  ULEA UR5, UR9, UR5, 0x18 ;  /* 0x0000000509057291 */ /* 0x010fd2000f8ec0ff */
[----:B---3--:R-:W3:Y:S04]  /*0d40*/  LDS.64 R6, [UR5+0x18] ;  /* 0x00001805ff067984 */ /* 0x008ee80008000a00 */
[----:B-12---:R-:W1:Y:S04]  /*0d50*/  LDS.128 R12, [UR5+0x20] ;  /* 0x00002005ff0c7984 */ /* 0x006e680008000c00 */
[----:B------:R-:W2:Y:S01]  /*0d60*/  LDS.128 R8, [UR5+0x30] ;  /* 0x00003005ff087984 */ /* 0x000ea20008000c00 */
[----:B---3--:R-:W-:Y:S01]  /*0d70*/  FADD.FTZ R29, R4, R6 ;  /* 0x00000006041d7221 */ /* 0x008fe20000010000 */
[----:B0-----:R-:W-:-:S03]  /*0d80*/  FADD.FTZ R4, R5, R7 ;  /* 0x0000000705047221 */ /* 0x001fc60000010000 */
[----:B-1----:R-:W-:Y:S01]  /*0d90*/  FADD.FTZ R29, R29, R12 ;  /* 0x0000000c1d1d7221 */ /* 0x002fe20000010000 */
[----:B------:R-:W-:Y:S02]  /*0da0*/  FADD.FTZ R12, R4, R13 ;  /* 0x0000000d040c7221 */ /* 0x000fe40000010000 */
[----:B------:R-:W0:Y:S01]  /*0db0*/  LDS.128 R4, [UR5+0x40] ;  /* 0x00004005ff047984 */ /* 0x000e220008000c00 */
[----:B------:R-:W-:Y:S01]  /*0dc0*/  FADD.FTZ R29, R29, R14 ;  /* 0x0000000e1d1d7221 */ /* 0x000fe20000010000 */
[----:B------:R-:W-:-:S03]  /*0dd0*/  FADD.FTZ R12, R12, R15 ;  /* 0x0000000f0c0c7221 */ /* 0x000fc60000010000 */
[----:B--2---:R-:W-:Y:S01]  /*0de0*/  FADD.FTZ R29, R29, R8 ;  /* 0x000000081d1d7221 */ /* 0x004fe20000010000 */
[----:B------:R-:W-:Y:S02]  /*0df0*/  FADD.FTZ R8, R12, R9 ;  /* 0x000000090c087221 */ /* 0x000fe40000010000 */
[----:B------:R-:W1:Y:S01]  /*0e00*/  LDS.128 R12, [UR5+0x50] ;  /* 0x00005005ff0c7984 */ /* 0x000e620008000c00 */
[----:B------:R-:W-:Y:S01]  /*0e10*/  FADD.FTZ R29, R29, R10 ;  /* 0x0000000a1d1d7221 */ /* 0x000fe20000010000 */
[----:B------:R-:W-:-:S03]  /*0e20*/  FADD.FTZ R8, R8, R11 ;  /* 0x0000000b08087221 */ /* 0x000fc60000010000 */
[----:B0-----:R-:W-:Y:S01]  /*0e30*/  FADD.FTZ R29, R29, R4 ;  /* 0x000000041d1d7221 */ /* 0x001fe20000010000 */
[----:B------:R-:W-:Y:S02]  /*0e40*/  FADD.FTZ R4, R8, R5 ;  /* 0x0000000508047221 */ /* 0x000fe40000010000 */
[----:B------:R-:W0:Y:S01]  /*0e50*/  LDS.128 R8, [UR5+0x60] ;  /* 0x00006005ff087984 */ /* 0x000e220008000c00 */
[----:B------:R-:W-:Y:S01]  /*0e60*/  FADD.FTZ R29, R29, R6 ;  /* 0x000000061d1d7221 */ /* 0x000fe20000010000 */
[----:B------:R-:W-:-:S03]  /*0e70*/  FADD.FTZ R4, R4, R7 ;  /* 0x0000000704047221 */ /* 0x000fc60000010000 */
[----:B-1----:R-:W-:Y:S01]  /*0e80*/  FADD.FTZ R29, R29, R12 ;  /* 0x0000000c1d1d7221 */ /* 0x002fe20000010000 */
[----:B------:R-:W-:-:S03]  /*0e90*/  FADD.FTZ R4, R4, R13 ;  /* 0x0000000d04047221 */ /* 0x000fc60000010000 */
[----:B------:R-:W-:Y:S01]  /*0ea0*/  FADD.FTZ R29, R29, R14 ;  /* 0x0000000e1d1d7221 */ /* 0x000fe20000010000 */
[----:B------:R-:W-:-:S03]  /*0eb0*/  FADD.FTZ R4, R4, R15 ;  /* 0x0000000f04047221 */ /* 0x000fc60000010000 */
[----:B0-----:R-:W-:Y:S01]  /*0ec0*/  FADD.FTZ R29, R29, R8 ;  /* 0x000000081d1d7221 */ /* 0x001fe20000010000 */
[----:B------:R-:W-:-:S03]  /*0ed0*/  FADD.FTZ R6, R4, R9 ;  /* 0x0000000904067221 */ /* 0x000fc60000010000 */
[----:B------:R-:W-:Y:S01]  /*0ee0*/  FADD.FTZ R4, R29, R10 ;  /* 0x0000000a1d047221 */ /* 0x000fe20000010000 */
[----:B------:R-:W-:-:S07]  /*0ef0*/  FADD.FTZ R5, R6, R11 ;  /* 0x0000000b06057221 */ /* 0x000fce0000010000 */
.L_x_1867:
[----:B------:R-:W-:Y:S05]  /*0f00*/  BSYNC.RECONVERGENT B0 ;  /* 0x0000000000007941 */ /* 0x000fea0003800200 */
.L_x_1866:
[----:B------:R-:W-:Y:S05]  /*0f10*/  @!P2 BRA `(.L_x_1868) ;  /* 0x0000000c00aca947 */ /* 0x000fea0003800000 */
[----:B---3--:R-:W3:Y:S01]  /*0f20*/  LDC.64 R6, c[0x0][0x3b8] ;  /* 0x0000ee00ff067b82 */ /* 0x008ee20000000a00 */
[----:B------:R-:W-:Y:S01]  /*0f30*/  ULOP3.LUT UR9, UR4, 0x1, URZ, 0xc0, !UPT ;  /* 0x0000000104097892 */ /* 0x000fe2000f8ec0ff */
[----:B------:R-:W-:-:S03]  /*0f40*/  ISETP.GE.U32.AND P4, PT, R22, 0x8, PT ;  /* 0x000000081600780c */ /* 0x000fc60003f86070 */
[----:B------:R-:W-:-:S06]  /*0f50*/  UIMAD UR5, UR9, UR20, URZ ;  /* 0x00000014090572a4 */ /* 0x000fcc000f8e02ff */
[----:B------:R-:W-:-:S04]  /*0f60*/  IMAD R8, R22, UR5, RZ ;  /* 0x0000000516087c24 */ /* 0x000fc8000f8e02ff */
[----:B------:R-:W-:-:S04]  /*0f70*/  IMAD.SHL.U32 R9, R8, 0x2, RZ ;  /* 0x0000000208097824 */ /* 0x000fc800078e00ff */
[----:B---3--:R-:W-:-:S03]  /*0f80*/  IMAD.WIDE R6, R9, 0x4, R6 ;  /* 0x0000000409067825 */ /* 0x008fc600078e0206 */
[----:B------:R-:W-:Y:S02]  /*0f90*/  R2UR UR18, R6 ;  /* 0x00000000061272ca */ /* 0x000fe400000e0000 */
[----:B------:R-:W-:Y:S01]  /*0fa0*/  R2UR UR19, R7 ;  /* 0x00000000071372ca */ /* 0x000fe200000e0000 */
[----:B------:R-:W-:-:S14]  /*0fb0*/  @P3 BRA `(.L_x_1869) ;  /* 0x0000000000643947 */ /* 0x000fdc0003800000 */
[----:B------:R-:W3:Y:S01]  /*0fc0*/  LDC.64 R8, c[0x0][0x3b0] ;  /* 0x0000ec00ff087b82 */ /* 0x000ee20000000a00 */
[----:B------:R-:W-:Y:S02]  /*0fd0*/  ULOP3.LUT UP0, UR5, UR4, 0x2, URZ, 0xc0, !UPT ;  /* 0x0000000204057892 */ /* 0x000fe4000f80c0ff */
[----:B------:R-:W-:Y:S02]  /*0fe0*/  UIMAD UR12, UR9, UR20, UR6 ;  /* 0x00000014090c72a4 */ /* 0x000fe4000f8e0206 */
[----:B------:R-:W-:Y:S02]  /*0ff0*/  UIMAD UR10, UR15, UR20, UR6 ;  /* 0x000000140f0a72a4 */ /* 0x000fe4000f8e0206 */
[----:B------:R-:W-:Y:S01]  /*1000*/  PLOP3.LUT P2, PT, PT, PT, UP0, 0x80, 0x8 ;  /* 0x000000000008781c */ /* 0x000fe20003f4f008 */
[----:B------:R-:W-:Y:S01]  /*1010*/  UIADD3 UR5, UPT, UPT, -UR5, 0x1, URZ ;  /* 0x0000000105057890 */ /* 0x000fe2000fffe1ff */
[----:B------:R-:W-:Y:S01]  /*1020*/  MOV R7, UR12 ;  /* 0x0000000c00077c02 */ /* 0x000fe20008000f00 */
[----:B------:R-:W-:Y:S01]  /*1030*/  UIMAD.WIDE.U32 UR10, UR10, 0x8, UR18 ;  /* 0x000000080a0a78a5 */ /* 0x000fe2000f8e0012 */
[----:B------:R-:W-:-:S03]  /*1040*/  SEL R11, R22, RZ, !P2 ;  /* 0x000000ff160b7207 */ /* 0x000fc60005000000 */
[----:B-1----:R-:W-:Y:S01]  /*1050*/  IMAD.U32 R13, RZ, RZ, UR5 ;  /* 0x00000005ff0d7e24 */ /* 0x002fe2000f8e00ff */
[----:B------:R-:W-:Y:S02]  /*1060*/  ISETP.NE.AND P2, PT, R11, -0x1, PT ;  /* 0xffffffff0b00780c */ /* 0x000fe40003f45270 */
[----:B------:R-:W-:Y:S01]  /*1070*/  MOV R6, UR10 ;  /* 0x0000000a00067c02 */ /* 0x000fe20008000f00 */
[----:B---3--:R-:W-:Y:S01]  /*1080*/  IMAD.WIDE.U32 R8, R7, 0x4, R8 ;  /* 0x0000000407087825 */ /* 0x008fe200078e0008 */
[----:B------:R-:W-:-:S05]  /*1090*/  MOV R7, UR11 ;  /* 0x0000000b00077c02 */ /* 0x000fca0008000f00 */
[----:B------:R3:W-:Y:S01]  /*10a0*/  STG.E.64 desc[UR16][R6.64], R4 ;  /* 0x0000000406007986 */ /* 0x0007e2000c101b10 */
[----:B------:R-:W-:Y:S06]  /*10b0*/  MEMBAR.ALL.GPU ;  /* 0x0000000000007992 */ /* 0x000fec000000a000 */
[----:B------:R-:W-:-:S00]  /*10c0*/  ERRBAR ;  /* 0x00000000000079ab */ /* 0x000fc00000000000 */
[----:B------:R-:W-:Y:S06]  /*10d0*/  CGAERRBAR ;  /* 0x00000000000075ab */ /* 0x000fec0000000000 */
[----:B------:R3:W-:Y:S01]  /*10e0*/  REDG.E.ADD.S32.STRONG.GPU desc[UR16][R8.64], R13 ;  /* 0x0000000d0800798e */ /* 0x0007e2000c12e310 */
[----:B------:R-:W-:Y:S05]  /*10f0*/  @!P2 BRA `(.L_x_1869) ;  /* 0x000000000014a947 */ /* 0x000fea0003800000 */
.L_x_1870:
[----:B---3--:R-:W3:Y:S04]  /*1100*/  LDG.E.STRONG.GPU R6, desc[UR16][R8.64] ;  /* 0x0000001008067981 */ /* 0x008ee8000c1ef900 */
[----:B---3--:R-:W-:Y:S01]  /*1110*/  CCTL.IVALL ;  /* 0x00000000ff00798f */ /* 0x008fe20002000000 */
[----:B------:R-:W-:Y:S05]  /*1120*/  YIELD ;  /* 0x0000000000007946 */ /* 0x000fea0003800000 */
[----:B------:R-:W-:-:S13]  /*1130*/  ISETP.NE.AND P2, PT, R6, R11, PT ;  /* 0x0000000b0600720c */ /* 0x000fda0003f45270 */
[----:B------:R-:W-:Y:S05]  /*1140*/  @P2 BRA `(.L_x_1870) ;  /* 0xfffffffc00ec2947 */ /* 0x000fea000383ffff */
.L_x_1869:
[----:B------:R-:W-:Y:S05]  /*1150*/  WARPSYNC.ALL ;  /* 0x0000000000007948 */ /* 0x000fea0003800000 */
[----:B------:R-:W-:Y:S06]  /*1160*/  BAR.SYNC.DEFER_BLOCKING 0x0 ;  /* 0x0000000000007b1d */ /* 0x000fec0000010000 */
[----:B------:R-:W-:Y:S01]  /*1170*/  UMOV UR5, URZ ;  /* 0x000000ff00057c82 */ /* 0x000fe20008000000 */
[----:B------:R-:W-:Y:S05]  /*1180*/  @!P4 BRA `(.L_x_1871) ;  /* 0x000000040098c947 */ /* 0x000fea0003800000 */
[----:B------:R-:W-:Y:S01]  /*1190*/  LOP3.LUT R14, R22, 0x7ffffff8, RZ, 0xc0, !PT ;  /* 0x7ffffff8160e7812 */ /* 0x000fe200078ec0ff */
[----:B------:R-:W-:Y:S02]  /*11a0*/  UIMAD UR10, UR20, 0x3, UR6 ;  /* 0x00000003140a78a4 */ /* 0x000fe4000f8e0206 */
[----:B------:R-:W-:Y:S02]  /*11b0*/  ULEA UR11, UR20, UR6, 0x1 ;  /* 0x00000006140b7291 */ /* 0x000fe4000f8e08ff */
[----:B------:R-:W-:Y:S02]  /*11c0*/  UIMAD UR12, UR20, 0x5, UR6 ;  /* 0x00000005140c78a4 */ /* 0x000fe4000f8e0206 */
[----:B------:R-:W-:Y:S02]  /*11d0*/  UIMAD UR13, UR20, 0x7, UR6 ;  /* 0x00000007140d78a4 */ /* 0x000fe4000f8e0206 */
[----:B------:R-:W-:Y:S02]  /*11e0*/  UIMAD UR14, UR20, 0x6, UR6 ;  /* 0x00000006140e78a4 */ /* 0x000fe4000f8e0206 */
[----:B------:R-:W-:-:S02]  /*11f0*/  ULEA UR21, UR20, UR6, 0x2 ;  /* 0x0000000614157291 */ /* 0x000fc4000f8e10ff */
[----:B------:R-:W-:Y:S02]  /*1200*/  UIADD3 UR22, UPT, UPT, UR6, UR20, URZ ;  /* 0x0000001406167290 */ /* 0x000fe4000fffe0ff */
[----:B------:R-:W-:Y:S01]  /*1210*/  UIADD3 UR23, UPT, UPT, -UR15, URZ, URZ ;  /* 0x000000ff0f177290 */ /* 0x000fe2000fffe1ff */
[----:B------:R-:W-:Y:S01]  /*1220*/  UMOV UR5, URZ ;  /* 0x000000ff00057c82 */ /* 0x000fe20008000000 */
[----:B------:R-:W-:-:S10]  /*1230*/  UMOV UR9, UR6 ;  /* 0x0000000600097c82 */ /* 0x000fd40008000000 */
.L_x_1872:
[----:B------:R-:W-:Y:S01]  /*1240*/  ISETP.EQ.OR P2, PT, RZ, UR23, P3 ;  /* 0x00000017ff007c0c */ /* 0x000fe20009f42670 */
[----:B------:R-:W-:Y:S02]  /*1250*/  UIADD3 UR24, UPT, UPT, UR5, 0x1, URZ ;  /* 0x0000000105187890 */ /* 0x000fe4000fffe0ff */
[----:B------:R-:W-:-:S04]  /*1260*/  UIADD3 UR25, UPT, UPT, UR5, 0x2, URZ ;  /* 0x0000000205197890 */ /* 0x000fc8000fffe0ff */
[----:B---3--:R-:W-:Y:S01]  /*1270*/  MOV R6, UR24 ;  /* 0x0000001800067c02 */ /* 0x008fe20008000f00 */
[----:B------:R-:W-:Y:S01]  /*1280*/  UIADD3 UR24, UPT, UPT, UR5, 0x3, URZ ;  /* 0x0000000305187890 */ /* 0x000fe2000fffe0ff */
[----:B------:R-:W-:Y:S02]  /*1290*/  MOV R7, UR25 ;  /* 0x0000001900077c02 */ /* 0x000fe40008000f00 */
[----:B------:R-:W-:Y:S02]  /*12a0*/  ISETP.EQ.OR P4, PT, R6, UR15, P3 ;  /* 0x0000000f06007c0c */ /* 0x000fe40009f82670 */
[----:B------:R-:W-:Y:S01]  /*12b0*/  VOTEU.ALL UP0, P2 ;  /* 0x0000000000ff7886 */ /* 0x000fe20001000000 */
[----:B------:R-:W-:Y:S02]  /*12c0*/  ISETP.EQ.OR P6, PT, R7, UR15, P3 ;  /* 0x0000000f07007c0c */ /* 0x000fe40009fc2670 */
[----:B------:R-:W-:Y:S02]  /*12d0*/  MOV R6, UR24 ;  /* 0x0000001800067c02 */ /* 0x000fe40008000f00 */
[----:B------:R-:W-:-:S02]  /*12e0*/  @!UP0 UIMAD.WIDE.U32 UR24, UR9, 0x8, UR18 ;  /* 0x00000008091888a5 */ /* 0x000fc4000f8e0012 */
[----:B------:R-:W-:-:S04]  /*12f0*/  ISETP.EQ.OR P5, PT, R6, UR15, P3 ;  /* 0x0000000f06007c0c */ /* 0x000fc80009fa2670 */
[----:B------:R-:W-:Y:S01]  /*1300*/  IMAD.U32 R6, RZ, RZ, UR24 ;  /* 0x00000018ff067e24 */ /* 0x000fe2000f8e00ff */
[----:B------:R-:W-:Y:S01]  /*1310*/  MOV R7, UR25 ;  /* 0x0000001900077c02 */ /* 0x000fe20008000f00 */
[----:B------:R-:W-:Y:S01]  /*1320*/  VOTEU.ALL UP0, P4 ;  /* 0x0000000000ff7886 */ /* 0x000fe20002000000 */
[----:B------:R-:W-:-:S04]  /*1330*/  VOTEU.ALL UP1, P6 ;  /* 0x0000000000ff7886 */ /* 0x000fc80003020000 */
[----:B------:R-:W0:Y:S01]  /*1340*/  @!P2 LDG.E.64 R6, desc[UR16][R6.64] ;  /* 0x000000100606a981 */ /* 0x000e22000c1e1b00 */
[----:B------:R-:W-:Y:S01]  /*1350*/  @!UP0 UIMAD.WIDE.U32 UR24, UR22, 0x8, UR18 ;  /* 0x00000008161888a5 */ /* 0x000fe2000f8e0012 */
[----:B------:R-:W-:Y:S01]  /*1360*/  VOTEU.ALL UP0, P5 ;  /* 0x0000000000ff7886 */ /* 0x000fe20002800000 */
[----:B------:R-:W-:-:S04]  /*1370*/  @!UP1 UIMAD.WIDE.U32 UR26, UR11, 0x8, UR18 ;  /* 0x000000080b1a98a5 */ /* 0x000fc8000f8e0012 */
[----:B------:R-:W-:Y:S02]  /*1380*/  MOV R8, UR24 ;  /* 0x0000001800087c02 */ /* 0x000fe40008000f00 */
[----:B------:R-:W-:Y:S01]  /*1390*/  MOV R9, UR25 ;  /* 0x0000001900097c02 */ /* 0x000fe20008000f00 */
[----:B------:R-:W-:Y:S01]  /*13a0*/  @!UP0 UIMAD.WIDE.U32 UR24, UR10, 0x8, UR18 ;  /* 0x000000080a1888a5 */ /* 0x000fe2000f8e0012 */
[----:B------:R-:W-:Y:S01]  /*13b0*/  IMAD.U32 R10, RZ, RZ, UR26 ;  /* 0x0000001aff0a7e24 */ /* 0x000fe2000f8e00ff */
[----:B------:R-:W-:-:S03]  /*13c0*/  MOV R11, UR27 ;  /* 0x0000001b000b7c02 */ /* 0x000fc60008000f00 */
[----:B------:R-:W3:Y:S01]  /*13d0*/  @!P4 LDG.E.64 R8, desc[UR16][R8.64] ;  /* 0x000000100808c981 */ /* 0x000ee2000c1e1b00 */
[----:B--2---:R-:W-:Y:S02]  /*13e0*/  MOV R12, UR24 ;  /* 0x00000018000c7c02 */ /* 0x004fe40008000f00 */
[----:B-1----:R-:W-:Y:S01]  /*13f0*/  MOV R13, UR25 ;  /* 0x00000019000d7c02 */ /* 0x002fe20008000f00 */
[----:B------:R-:W2:Y:S05]  /*1400*/  @!P6 LDG.E.64 R10, desc[UR16][R10.64] ;  /* 0x000000100a0ae981 */ /* 0x000eaa000c1e1b00 */
[----:B------:R-:W4:Y:S01]  /*1410*/  @!P5 LDG.E.64 R12, desc[UR16][R12.64] ;  /* 0x000000100c0cd981 */ /* 0x000f22000c1e1b00 */
[----:B------:R-:W-:-:S02]  /*1420*/  UIADD3 UR24, UPT, UPT, UR5, 0x4, URZ ;  /* 0x0000000405187890 */ /* 0x000fc4000fffe0ff */
[----:B------:R-:W-:Y:S01]  /*1430*/  UIADD3 UR25, UPT, UPT, UR5, 0x6, URZ ;  /* 0x0000000605197890 */ /* 0x000fe2000fffe0ff */
[----:B0-----:R-:W-:-:S03]  /*1440*/  @!P2 FADD.FTZ R4, R4, R6 ;  /* 0x000000060404a221 */ /* 0x001fc60000010000 */
[----:B------:R-:W-:Y:S01]  /*1450*/  IMAD.U32 R6, RZ, RZ, UR24 ;  /* 0x00000018ff067e24 */ /* 0x000fe2000f8e00ff */
[----:B------:R-:W-:Y:S01]  /*1460*/  UIADD3 UR24, UPT, UPT, UR5, 0x5, URZ ;  /* 0x0000000505187890 */ /* 0x000fe2000fffe0ff */
[----:B------:R-:W-:-:S03]  /*1470*/  @!P2 FADD.FTZ R5, R5, R7 ;  /* 0x000000070505a221 */ /* 0x000fc60000010000 */
[----:B------:R-:W-:Y:S02]  /*1480*/  ISETP.EQ.OR P2, PT, R6, UR15, P3 ;  /* 0x0000000f06007c0c */ /* 0x000fe40009f42670 */
[----:B------:R-:W-:Y:S01]  /*1490*/  MOV R6, UR24 ;  /* 0x0000001800067c02 */ /* 0x000fe20008000f00 */
[----:B------:R-:W-:Y:S01]  /*14a0*/  UIADD3 UR24, UPT, UPT, UR5, 0x7, URZ ;  /* 0x0000000705187890 */ /* 0x000fe2000fffe0ff */
[----:B------:R-:W-:Y:S01]  /*14b0*/  MOV R7, UR25 ;  /* 0x0000001900077c02 */ /* 0x000fe20008000f00 */
[----:B---3--:R-:W-:Y:S01]  /*14c0*/  @!P4 FADD.FTZ R4, R4, R8 ;  /* 0x000000080404c221 */ /* 0x008fe20000010000 */
[----:B------:R-:W-:Y:S01]  /*14d0*/  @!P4 FADD.FTZ R5, R5, R9 ;  /* 0x000000090505c221 */ /* 0x000fe20000010000 */
[----:B------:R-:W-:Y:S02]  /*14e0*/  ISETP.EQ.OR P4, PT, R6, UR15, P3 ;  /* 0x0000000f06007c0c */ /* 0x000fe40009f82670 */
[----:B--2---:R-:W-:Y:S01]  /*14f0*/  @!P6 FADD.FTZ R4, R4, R10 ;  /* 0x0000000a0404e221 */ /* 0x004fe20000010000 */
[----:B------:R-:W-:Y:S01]  /*1500*/  @!P6 FADD.FTZ R5, R5, R11 ;  /* 0x0000000b0505e221 */ /* 0x000fe20000010000 */
[----:B------:R-:W-:-:S02]  /*1510*/  ISETP.EQ.OR P6, PT, R7, UR15, P3 ;  /* 0x0000000f07007c0c */ /* 0x000fc40009fc2670 */
[----:B------:R-:W-:Y:S01]  /*1520*/  VOTEU.ALL UP0, P2 ;  /* 0x0000000000ff7886 */ /* 0x000fe20001000000 */
[----:B------:R-:W-:Y:S01]  /*1530*/  MOV R6, UR24 ;  /* 0x0000001800067c02 */ /* 0x000fe20008000f00 */
[----:B----4-:R-:W-:Y:S01]  /*1540*/  @!P5 FADD.FTZ R4, R4, R12 ;  /* 0x0000000c0404d221 */ /* 0x010fe20000010000 */
[----:B------:R-:W-:Y:S02]  /*1550*/  @!P5 FADD.FTZ R5, R5, R13 ;  /* 0x0000000d0505d221 */ /* 0x000fe40000010000 */
[----:B------:R-:W-:Y:S01]  /*1560*/  ISETP.EQ.OR P5, PT, R6, UR15, P3 ;  /* 0x0000000f06007c0c */ /* 0x000fe20009fa2670 */
[----:B------:R-:W-:Y:S01]  /*1570*/  @!UP0 UIMAD.WIDE.U32 UR24, UR21, 0x8, UR18 ;  /* 0x00000008151888a5 */ /* 0x000fe2000f8e0012 */
[----:B------:R-:W-:-:S05]  /*1580*/  VOTEU.ALL UP0, P4 ;  /* 0x0000000000ff7886 */ /* 0x000fca0002000000 */
[----:B------:R-:W-:Y:S01]  /*1590*/  IMAD.U32 R6, RZ, RZ, UR24 ;  /* 0x00000018ff067e24 */ /* 0x000fe2000f8e00ff */
[----:B------:R-:W-:Y:S01]  /*15a0*/  MOV R7, UR25 ;  /* 0x0000001900077c02 */ /* 0x000fe20008000f00 */
[----:B------:R-:W-:Y:S01]  /*15b0*/  VOTEU.ALL UP1, P6 ;  /* 0x0000000000ff7886 */ /* 0x000fe20003020000 */
[----:B------:R-:W-:-:S03]  /*15c0*/  @!UP0 UIMAD.WIDE.U32 UR24, UR12, 0x8, UR18 ;  /* 0x000000080c1888a5 */ /* 0x000fc6000f8e0012 */
[----:B------:R-:W-:Y:S01]  /*15d0*/  VOTEU.ALL UP0, P5 ;  /* 0x0000000000ff7886 */ /* 0x000fe20002800000 */
[----:B------:R-:W2:Y:S01]  /*15e0*/  @!P2 LDG.E.64 R6, desc[UR16][R6.64] ;  /* 0x000000100606a981 */ /* 0x000ea2000c1e1b00 */
[----:B------:R-:W-:Y:S01]  /*15f0*/  @!UP1 UIMAD.WIDE.U32 UR26, UR14, 0x8, UR18 ;  /* 0x000000080e1a98a5 */ /* 0x000fe2000f8e0012 */
[----:B------:R-:W-:Y:S02]  /*1600*/  MOV R8, UR24 ;  /* 0x0000001800087c02 */ /* 0x000fe40008000f00 */
[----:B------:R-:W-:Y:S01]  /*1610*/  MOV R9, UR25 ;  /* 0x0000001900097c02 */ /* 0x000fe20008000f00 */
[----:B------:R-:W-:Y:S02]  /*1620*/  @!UP0 UIMAD.WIDE.U32 UR24, UR13, 0x8, UR18 ;  /* 0x000000080d1888a5 */ /* 0x000fe4000f8e0012 */
[----:B------:R-:W-:Y:S01]  /*1630*/  IMAD.U32 R10, RZ, RZ, UR26 ;  /* 0x0000001aff0a7e24 */ /* 0x000fe2000f8e00ff */
[----:B------:R-:W-:Y:S02]  /*1640*/  MOV R11, UR27 ;  /* 0x0000001b000b7c02 */ /* 0x000fe40008000f00 */
[----:B------:R-:W3:Y:S01]  /*1650*/  @!P4 LDG.E.64 R8, desc[UR16][R8.64] ;  /* 0x000000100808c981 */ /* 0x000ee2000c1e1b00 */
[----:B------:R-:W-:-:S02]  /*1660*/  MOV R12, UR24 ;  /* 0x00000018000c7c02 */ /* 0x000fc40008000f00 */
[----:B------:R-:W-:Y:S01]  /*1670*/  MOV R13, UR25 ;  /* 0x00000019000d7c02 */ /* 0x000fe20008000f00 */
[----:B------:R-:W4:Y:S05]  /*1680*/  @!P6 LDG.E.64 R10, desc[UR16][R10.64] ;  /* 0x000000100a0ae981 */ /* 0x000f2a000c1e1b00 */
[----:B------:R-:W5:Y:S01]  /*1690*/  @!P5 LDG.E.64 R12, desc[UR16][R12.64] ;  /* 0x000000100c0cd981 */ /* 0x000f62000c1e1b00 */
[----:B------:R-:W-:Y:S02]  /*16a0*/  UIADD3 UR5, UPT, UPT, UR5, 0x8, URZ ;  /* 0x0000000805057890 */ /* 0x000fe4000fffe0ff */
        /* <DEDUP_REMOVED lines=19> */
[----:B------:R-:W-:-:S15]  /*17e0*/  R2UR UR5, R14 ;  /* 0x000000000e0572ca */ /* 0x000fde00000e0000 */
.L_x_1871:
[----:B------:R-:W-:-:S13]  /*17f0*/  LOP3.LUT P2, RZ, R22, 0x7, RZ, 0xc0, !PT ;  /* 0x0000000716ff7812 */ /* 0x000fda000784c0ff */
[----:B------:R-:W-:Y:S05]  /*1800*/  @!P2 BRA `(.L_x_1868) ;  /* 0x000000040070a947 */ /* 0x000fea0003800000 */
[----:B---3--:R-:W-:-:S05]  /*1810*/  LOP3.LUT R6, R22, 0x7, RZ, 0xc0, !PT ;  /* 0x0000000716067812 */ /* 0x008fca00078ec0ff */
[----:B------:R-:W-:-:S05]  /*1820*/  VIADD R6, R6, 0xffffffff ;  /* 0xffffffff06067836 */ /* 0x000fca0000000000 */
[----:B------:R-:W-:-:S13]  /*1830*/  ISETP.GE.U32.AND P2, PT, R6, 0x3, PT ;  /* 0x000000030600780c */ /* 0x000fda0003f46070 */
[----:B------:R-:W-:Y:S05]  /*1840*/  @!P2 BRA `(.L_x_1873) ;  /* 0x0000000000b8a947 */ /* 0x000fea0003800000 */
[----:B------:R-:W-:Y:S02]  /*1850*/  UIADD3 UR12, UPT, UPT, UR5, 0x1, URZ ;  /* 0x00000001050c7890 */ /* 0x000fe4000fffe0ff */
[----:B------:R-:W-:Y:S01]  /*1860*/  MOV R6, UR5 ;  /* 0x0000000500067c02 */ /* 0x000fe20008000f00 */
[----:B------:R-:W-:Y:S02]  /*1870*/  UIADD3 UR9, UPT, UPT, UR5, 0x2, URZ ;  /* 0x0000000205097890 */ /* 0x000fe4000fffe0ff */
[----:B------:R-:W-:Y:S01]  /*1880*/  UIADD3 UR14, UPT, UPT, UR5, 0x3, URZ ;  /* 0x00000003050e7890 */ /* 0x000fe2000fffe0ff */
[----:B------:R-:W-:Y:S02]  /*1890*/  ISETP.EQ.OR P2, PT, R6, UR15, P3 ;  /* 0x0000000f06007c0c */ /* 0x000fe40009f42670 */
[----:B------:R-:W-:Y:S02]  /*18a0*/  MOV R6, UR12 ;  /* 0x0000000c00067c02 */ /* 0x000fe40008000f00 */
[----:B------:R-:W-:-:S02]  /*18b0*/  MOV R7, UR9 ;  /* 0x0000000900077c02 */ /* 0x000fc40008000f00 */
[----:B------:R-:W-:Y:S02]  /*18c0*/  ISETP.EQ.OR P4, PT, R6, UR15, P3 ;  /* 0x0000000f06007c0c */ /* 0x000fe40009f82670 */
[----:B------:R-:W-:Y:S02]  /*18d0*/  MOV R6, UR14 ;  /* 0x0000000e00067c02 */ /* 0x000fe40008000f00 */
[----:B------:R-:W-:Y:S02]  /*18e0*/  ISETP.EQ.OR P5, PT, R7, UR15, P3 ;  /* 0x0000000f07007c0c */ /* 0x000fe40009fa2670 */
[----:B------:R-:W-:Y:S01]  /*18f0*/  ISETP.EQ.OR P6, PT, R6, UR15, P3 ;  /* 0x0000000f06007c0c */ /* 0x000fe20009fc2670 */
[----:B------:R-:W-:-:S05]  /*1900*/  VOTEU.ALL UP2, P2 ;  /* 0x0000000000ff7886 */ /* 0x000fca0001040000 */
[----:B------:R-:W-:Y:S01]  /*1910*/  @!UP2 UIMAD UR10, UR5, UR20, UR6 ;  /* 0x00000014050aa2a4 */ /* 0x000fe2000f8e0206 */
[----:B------:R-:W-:-:S03]  /*1920*/  VOTEU.ALL UP1, P4 ;  /* 0x0000000000ff7886 */ /* 0x000fc60002020000 */
[----:B------:R-:W-:Y:S01]  /*1930*/  @!UP2 UIMAD.WIDE.U32 UR10, UR10, 0x8, UR18 ;  /* 0x000000080a0aa8a5 */ /* 0x000fe2000f8e0012 */
[----:B------:R-:W-:Y:S01]  /*1940*/  VOTEU.ALL UP0, P5 ;  /* 0x0000000000ff7886 */ /* 0x000fe20002800000 */
[----:B------:R-:W-:Y:S01]  /*1950*/  @!UP1 UIMAD UR12, UR12, UR20, UR6 ;  /* 0x000000140c0c92a4 */ /* 0x000fe2000f8e0206 */
[----:B------:R-:W-:-:S03]  /*1960*/  VOTEU.ALL UP2, P6 ;  /* 0x0000000000ff7886 */ /* 0x000fc60003040000 */
[----:B------:R-:W-:Y:S01]  /*1970*/  IMAD.U32 R6, RZ, RZ, UR10 ;  /* 0x0000000aff067e24 */ /* 0x000fe2000f8e00ff */
[----:B------:R-:W-:Y:S01]  /*1980*/  @!UP0 UIMAD UR9, UR9, UR20, UR6 ;  /* 0x00000014090982a4 */ /* 0x000fe2000f8e0206 */
[----:B------:R-:W-:Y:S01]  /*1990*/  MOV R7, UR11 ;  /* 0x0000000b00077c02 */ /* 0x000fe20008000f00 */
[----:B------:R-:W-:Y:S02]  /*19a0*/  @!UP1 UIMAD.WIDE.U32 UR12, UR12, 0x8, UR18 ;  /* 0x000000080c0c98a5 */ /* 0x000fe4000f8e0012 */
[----:B------:R-:W-:Y:S02]  /*19b0*/  @!UP2 UIMAD UR14, UR14, UR20, UR6 ;  /* 0x000000140e0ea2a4 */ /* 0x000fe4000f8e0206 */
[----:B------:R-:W-:Y:S01]  /*19c0*/  @!UP0 UIMAD.WIDE.U32 UR10, UR9, 0x8, UR18 ;  /* 0x00000008090a88a5 */ /* 0x000fe2000f8e0012 */
[----:B------:R-:W0:Y:S01]  /*19d0*/  @!P2 LDG.E.64 R6, desc[UR16][R6.64] ;  /* 0x000000100606a981 */ /* 0x000e22000c1e1b00 */
[----:B------:R-:W-:Y:S02]  /*19e0*/  MOV R8, UR12 ;  /* 0x0000000c00087c02 */ /* 0x000fe40008000f00 */
[----:B------:R-:W-:Y:S01]  /*19f0*/  MOV R9, UR13 ;  /* 0x0000000d00097c02 */ /* 0x000fe20008000f00 */
[----:B------:R-:W-:Y:S01]  /*1a00*/  @!UP2 UIMAD.WIDE.U32 UR12, UR14, 0x8, UR18 ;  /* 0x000000080e0ca8a5 */ /* 0x000fe2000f8e0012 */
[----:B------:R-:W-:Y:S01]  /*1a10*/  MOV R10, UR10 ;  /* 0x0000000a000a7c02 */ /* 0x000fe20008000f00 */
[----:B------:R-:W-:-:S03]  /*1a20*/  IMAD.U32 R11, RZ, RZ, UR11 ;  /* 0x0000000bff0b7e24 */ /* 0x000fc6000f8e00ff */
[----:B------:R-:W3:Y:S01]  /*1a30*/  @!P4 LDG.E.64 R8, desc[UR16][R8.64] ;  /* 0x000000100808c981 */ /* 0x000ee2000c1e1b00 */
[----:B--2---:R-:W-:Y:S02]  /*1a40*/  MOV R12, UR12 ;  /* 0x0000000c000c7c02 */ /* 0x004fe40008000f00 */
[----:B-1----:R-:W-:Y:S01]  /*1a50*/  MOV R13, UR13 ;  /* 0x0000000d000d7c02 */ /* 0x002fe20008000f00 */
[----:B------:R-:W2:Y:S05]  /*1a60*/  @!P5 LDG.E.64 R10, desc[UR16][R10.64] ;  /* 0x000000100a0ad981 */ /* 0x000eaa000c1e1b00 */
[----:B------:R-:W4:Y:S01]  /*1a70*/  @!P6 LDG.E.64 R12, desc[UR16][R12.64] ;  /* 0x000000100c0ce981 */ /* 0x000f22000c1e1b00 */
[----:B------:R-:W-:-:S04]  /*1a80*/  MOV R14, UR5 ;  /* 0x00000005000e7c02 */ /* 0x000fc80008000f00 */
[----:B------:R-:W-:-:S04]  /*1a90*/  IADD3 R14, PT, PT, R14, 0x4, RZ ;  /* 0x000000040e0e7810 */ /* 0x000fc80007ffe0ff */
[----:B------:R-:W-:Y:S01]  /*1aa0*/  R2UR UR5, R14 ;  /* 0x000000000e0572ca */ /* 0x000fe200000e0000 */
[----:B0-----:R-:W-:Y:S01]  /*1ab0*/  @!P2 FADD.FTZ R4, R4, R6 ;  /* 0x000000060404a221 */ /* 0x001fe20000010000 */
[----:B------:R-:W-:-:S03]  /*1ac0*/  @!P2 FADD.FTZ R5, R5, R7 ;  /* 0x000000070505a221 */ /* 0x000fc60000010000 */
[----:B---3--:R-:W-:Y:S01]  /*1ad0*/  @!P4 FADD.FTZ R4, R4, R8 ;  /* 0x000000080404c221 */ /* 0x008fe20000010000 */
[----:B------:R-:W-:-:S03]  /*1ae0*/  @!P4 FADD.FTZ R5, R5, R9 ;  /* 0x000000090505c221 */ /* 0x000fc60000010000 */
[----:B--2---:R-:W-:Y:S01]  /*1af0*/  @!P5 FADD.FTZ R4, R4, R10 ;  /* 0x0000000a0404d221 */ /* 0x004fe20000010000 */
[----:B------:R-:W-:-:S03]  /*1b00*/  @!P5 FADD.FTZ R5, R5, R11 ;  /* 0x0000000b0505d221 */ /* 0x000fc60000010000 */
[----:B----4-:R-:W-:Y:S01]  /*1b10*/  @!P6 FADD.FTZ R4, R4, R12 ;  /* 0x0000000c0404e221 */ /* 0x010fe20000010000 */
[----:B------:R-:W-:-:S07]  /*1b20*/  @!P6 FADD.FTZ R5, R5, R13 ;  /* 0x0000000d0505e221 */ /* 0x000fce0000010000 */
.L_x_1873:
[----:B------:R-:W-:-:S13]  /*1b30*/  LOP3.LUT P2, R6, R22, 0x3, RZ, 0xc0, !PT ;  /* 0x0000000316067812 */ /* 0x000fda000784c0ff */
[----:B------:R-:W-:Y:S05]  /*1b40*/  @!P2 BRA `(.L_x_1868) ;  /* 0x0000000000a0a947 */ /* 0x000fea0003800000 */
[----:B------:R-:W-:-:S13]  /*1b50*/  ISETP.NE.AND P2, PT, R6, 0x1, PT ;  /* 0x000000010600780c */ /* 0x000fda0003f45270 */
[----:B------:R-:W-:Y:S05]  /*1b60*/  @!P2 BRA `(.L_x_1874) ;  /* 0x000000000060a947 */ /* 0x000fea0003800000 */
[----:B------:R-:W-:Y:S02]  /*1b70*/  UIADD3 UR10, UPT, UPT, UR5, 0x1, URZ ;  /* 0x00000001050a7890 */ /* 0x000fe4000fffe0ff */
[----:B------:R-:W-:-:S05]  /*1b80*/  IMAD.U32 R6, RZ, RZ, UR5 ;  /* 0x00000005ff067e24 */ /* 0x000fca000f8e00ff */
[----:B------:R-:W-:Y:S02]  /*1b90*/  ISETP.EQ.OR P4, PT, R6, UR15, P3 ;  /* 0x0000000f06007c0c */ /* 0x000fe40009f82670 */
[----:B------:R-:W-:-:S04]  /*1ba0*/  MOV R6, UR10 ;  /* 0x0000000a00067c02 */ /* 0x000fc80008000f00 */
[----:B------:R-:W-:-:S07]  /*1bb0*/  ISETP.EQ.OR P2, PT, R6, UR15, P3 ;  /* 0x0000000f06007c0c */ /* 0x000fce0009f42670 */
[----:B------:R-:W-:-:S05]  /*1bc0*/  VOTEU.ALL UP0, P4 ;  /* 0x0000000000ff7886 */ /* 0x000fca0002000000 */
[----:B------:R-:W-:Y:S01]  /*1bd0*/  @!UP0 UIMAD UR12, UR5, UR20, UR6 ;  /* 0x00000014050c82a4 */ /* 0x000fe2000f8e0206 */
[----:B------:R-:W-:-:S03]  /*1be0*/  VOTEU.ALL UP1, P2 ;  /* 0x0000000000ff7886 */ /* 0x000fc60001020000 */
[----:B------:R-:W-:Y:S02]  /*1bf0*/  @!UP0 UIMAD.WIDE.U32 UR12, UR12, 0x8, UR18 ;  /* 0x000000080c0c88a5 */ /* 0x000fe4000f8e0012 */
[----:B------:R-:W-:-:S04]  /*1c00*/  @!UP1 UIMAD UR10, UR10, UR20, UR6 ;  /* 0x000000140a0a92a4 */ /* 0x000fc8000f8e0206 */
[----:B------:R-:W-:Y:S01]  /*1c10*/  MOV R6, UR12 ;  /* 0x0000000c00067c02 */ /* 0x000fe20008000f00 */
[----:B------:R-:W-:Y:S01]  /*1c20*/  @!UP1 UIMAD.WIDE.U32 UR10, UR10, 0x8, UR18 ;  /* 0x000000080a0a98a5 */ /* 0x000fe2000f8e0012 */
[----:B------:R-:W-:-:S05]  /*1c30*/  MOV R7, UR13 ;  /* 0x0000000d00077c02 */ /* 0x000fca0008000f00 */
[----:B------:R-:W-:Y:S01]  /*1c40*/  MOV R8, UR10 ;  /* 0x0000000a00087c02 */ /* 0x000fe20008000f00 */
[----:B------:R-:W-:Y:S01]  /*1c50*/  IMAD.U32 R9, RZ, RZ, UR11 ;  /* 0x0000000bff097e24 */ /* 0x000fe2000f8e00ff */
[----:B------:R-:W0:Y:S05]  /*1c60*/  @!P4 LDG.E.64 R6, desc[UR16][R6.64] ;  /* 0x000000100606c981 */ /* 0x000e2a000c1e1b00 */
[----:B------:R-:W3:Y:S01]  /*1c70*/  @!P2 LDG.E.64 R8, desc[UR16][R8.64] ;  /* 0x000000100808a981 */ /* 0x000ee2000c1e1b00 */
[----:B------:R-:W-:-:S04]  /*1c80*/  MOV R10, UR5 ;  /* 0x00000005000a7c02 */ /* 0x000fc80008000f00 */
[----:B------:R-:W-:-:S04]  /*1c90*/  IADD3 R10, PT, PT, R10, 0x2, RZ ;  /* 0x000000020a0a7810 */ /* 0x000fc80007ffe0ff */
[----:B------:R-:W-:Y:S01]  /*1ca0*/  R2UR UR5, R10 ;  /* 0x000000000a0572ca */ /* 0x000fe200000e0000 */
[----:B0-----:R-:W-:Y:S01]  /*1cb0*/  @!P4 FADD.FTZ R4, R4, R6 ;  /* 0x000000060404c221 */ /* 0x001fe20000010000 */
[----:B------:R-:W-:-:S03]  /*1cc0*/  @!P4 FADD.FTZ R5, R5, R7 ;  /* 0x000000070505c221 */ /* 0x000fc60000010000 */
[----:B---3--:R-:W-:Y:S01]  /*1cd0*/  @!P2 FADD.FTZ R4, R4, R8 ;  /* 0x000000080404a221 */ /* 0x008fe20000010000 */
[----:B------:R-:W-:-:S09]  /*1ce0*/  @!P2 FADD.FTZ R5, R5, R9 ;  /* 0x000000090505a221 */ /* 0x000fd20000010000 */
.L_x_1874:
[----:B------:R-:W-:Y:S01]  /*1cf0*/  MOV R7, UR5 ;  /* 0x0000000500077c02 */ /* 0x000fe20008000f00 */
[----:B------:R-:W-:Y:S01]  /*1d00*/  BSSY.RECONVERGENT B0, `(.L_x_1868) ;  /* 0x000000c000007945 */ /* 0x000fe20003800200 */
[----:B------:R-:W-:Y:S02]  /*1d10*/  LOP3.LUT R6, R22, 0x1, RZ, 0xc0, !PT ;  /* 0x0000000116067812 */ /* 0x000fe400078ec0ff */
[----:B------:R-:W-:-:S04]  /*1d20*/  ISETP.EQ.OR P2, PT, R7, UR15, P3 ;  /* 0x0000000f07007c0c */ /* 0x000fc80009f42670 */
[----:B------:R-:W-:-:S13]  /*1d30*/  ISETP.NE.U32.OR P2, PT, R6, 0x1, P2 ;  /* 0x000000010600780c */ /* 0x000fda0001745470 */
[----:B------:R-:W-:Y:S05]  /*1d40*/  @P2 BRA `(.L_x_1875) ;  /* 0x00000000001c2947 */ /* 0x000fea0003800000 */
[----:B------:R-:W-:Y:S01]  /*1d50*/  UIMAD UR9, UR20, UR5, UR6 ;  /* 0x00000005140972a4 */ /* 0x000fe2000f8e0206 */
[----:B------:R-:W-:-:S05]  /*1d60*/  HFMA2 R7, -RZ, RZ, 0, 4.76837158203125e-07 ;  /* 0x00000008ff077431 */ /* 0x000fca00000001ff */
[----:B------:R-:W-:-:S04]  /*1d70*/  IMAD.U32 R6, RZ, RZ, UR9 ;  /* 0x00000009ff067e24 */ /* 0x000fc8000f8e00ff */
[----:B------:R-:W-:-:S06]  /*1d80*/  IMAD.WIDE.U32 R6, R6, R7, UR18 ;  /* 0x0000001206067e25 */ /* 0x000fcc000f8e0007 */
[----:B------:R-:W0:Y:S02]  /*1d90*/  LDG.E.64 R6, desc[UR16][R6.64] ;  /* 0x0000001006067981 */ /* 0x000e24000c1e1b00 */
[----:B0-----:R-:W-:Y:S01]  /*1da0*/  FADD.FTZ R4, R4, R6 ;  /* 0x0000000604047221 */ /* 0x001fe20000010000 */
[----:B------:R-:W-:-:S07]  /*1db0*/  FADD.FTZ R5, R5, R7 ;  /* 0x0000000705057221 */ /* 0x000fce0000010000 */
.L_x_1875:
[----:B------:R-:W-:Y:S05]  /*1dc0*/  BSYNC.RECONVERGENT B0 ;  /* 0x0000000000007941 */ /* 0x000fea0003800200 */
.L_x_1868:
[----:B---3--:R-:W3:Y:S01]  /*1dd0*/  S2R R6, SR_TID.X ;  /* 0x0000000000067919 */ /* 0x008ee20000002100 */
[----:B------:R-:W4:Y:S01]  /*1de0*/  S2UR UR9, SR_CgaCtaId ;  /* 0x00000000000979c3 */ /* 0x000f220000008800 */
[----:B------:R-:W0:Y:S01]  /*1df0*/  LDCU UR10, c[0x0][0x414] ;  /* 0x00008280ff0a77ac */ /* 0x000e220008000800 */
[----:B------:R-:W-:-:S06]  /*1e00*/  UMOV UR5, 0x400 ;  /* 0x0000040000057882 */ /* 0x000fcc0000000000 */
[----:B-12---:R-:W1:Y:S08]  /*1e10*/  @P0 LDC.64 R12, c[0x0][0x388] ;  /* 0x0000e200ff0c0b82 */ /* 0x006e700000000a00 */
[----:B------:R-:W2:Y:S01]  /*1e20*/  LDC.64 R10, c[0x0][0x398] ;  /* 0x0000e600ff0a7b82 */ /* 0x000ea20000000a00 */
[----:B----4-:R-:W-:-:S07]  /*1e30*/  ULEA UR5, UR9, UR5, 0x18 ;  /* 0x0000000509057291 */ /* 0x010fce000f8ec0ff */
[----:B------:R-:W4:Y:S01]  /*1e40*/  LDC.64 R8, c[0x0][0x3a0] ;  /* 0x0000e800ff087b82 */ /* 0x000f220000000a00 */
[----:B---3--:R-:W-:Y:S01]  /*1e50*/  LOP3.LUT R7, R6, 0xffff, RZ, 0xc0, !PT ;  /* 0x0000ffff06077812 */ /* 0x008fe200078ec0ff */
[----:B------:R3:W-:Y:S04]  /*1e60*/  @!P3 STS.64 [UR5+0x78], R4 ;  /* 0x00007804ff00b988 */ /* 0x0007e80008000a05 */
[----:B------:R-:W-:-:S05]  /*1e70*/  IMAD R7, R7, 0xaab, RZ ;  /* 0x00000aab07077824 */ /* 0x000fca00078e02ff */
[----:B------:R-:W-:-:S04]  /*1e80*/  SHF.R.U32.HI R7, RZ, 0x10, R7 ;  /* 0x00000010ff077819 */ /* 0x000fc80000011607 */
[----:B------:R-:W-:-:S05]  /*1e90*/  PRMT R7, R7, 0x9910, RZ ;  /* 0x0000991007077816 */ /* 0x000fca00000000ff */
[----:B------:R-:W-:-:S05]  /*1ea0*/  IMAD R7, R7, 0x18, RZ ;  /* 0x0000001807077824 */ /* 0x000fca00078e02ff */
[----:B------:R-:W-:-:S04]  /*1eb0*/  IADD3 R7, PT, PT, RZ, -R7, RZ ;  /* 0x80000007ff077210 */ /* 0x000fc80007ffe0ff */
[----:B------:R-:W-:-:S04]  /*1ec0*/  PRMT R7, R7, 0x7710, RZ ;  /* 0x0000771007077816 */ /* 0x000fc800000000ff */
[----:B------:R-:W-:-:S04]  /*1ed0*/  IADD3 R7, PT, PT, R7, R6, RZ ;  /* 0x0000000607077210 */ /* 0x000fc80007ffe0ff */
[----:B------:R-:W-:Y:S02]  /*1ee0*/  SHF.L.U32 R6, R7, 0x1, RZ ;  /* 0x0000000107067819 */ /* 0x000fe400000006ff */
[----:B------:R-:W-:Y:S02]  /*1ef0*/  MOV R7, UR8 ;  /* 0x0000000800077c02 */ /* 0x000fe40008000f00 */
[----:B------:R-:W-:-:S03]  /*1f00*/  LOP3.LUT R6, R6, 0xffff, RZ, 0xc0, !PT ;  /* 0x0000ffff06067812 */ /* 0x000fc600078ec0ff */
[----:B-1----:R-:W-:-:S04]  /*1f10*/  @P0 IMAD.WIDE R12, R7, 0x8, R12 ;  /* 0x00000008070c0825 */ /* 0x002fc800078e020c */
[----:B0-----:R-:W-:Y:S01]  /*1f20*/  @P0 FMUL.FTZ R7, R5, UR10 ;  /* 0x0000000a05070c20 */ /* 0x001fe20008410000 */
[----:B------:R-:W-:Y:S02]  /*1f30*/  IMAD.IADD R21, R21, 0x1, R6 ;  /* 0x0000000115157824 */ /* 0x000fe400078e0206 */
[----:B------:R-:W-:Y:S02]  /*1f40*/  @P0 FMUL.FTZ R6, R4, UR10 ;  /* 0x0000000a04060c20 */ /* 0x000fe40008410000 */
[----:B--2---:R-:W-:-:S03]  /*1f50*/  IMAD.WIDE R10, R21, 0x4, R10 ;  /* 0x00000004150a7825 */ /* 0x004fc600078e020a */
[----:B------:R0:W-:Y:S01]  /*1f60*/  @P0 STG.E.64 desc[UR16][R12.64], R6 ;  /* 0x000000060c000986 */ /* 0x0001e2000c101b10 */
[----:B----4-:R-:W-:Y:S01]  /*1f70*/  IMAD.WIDE R8, R21, 0x4, R8 ;  /* 0x0000000415087825 */ /* 0x010fe200078e0208 */
[----:B------:R-:W-:Y:S06]  /*1f80*/  BAR.SYNC.DEFER_BLOCKING 0x0 ;  /* 0x0000000000007b1d */ /* 0x000fec0000010000 */
[----:B---3--:R-:W5:Y:S04]  /*1f90*/  LDG.E.64 R4, desc[UR16][R10.64] ;  /* 0x000000100a047981 */ /* 0x008f68000c1e1b00 */
[----:B0-----:R0:W5:Y:S01]  /*1fa0*/  LDG.E.64 R6, desc[UR16][R8.64] ;  /* 0x0000001008067981 */ /* 0x001162000c1e1b00 */
[----:B------:R-:W-:Y:S03]  /*1fb0*/  BSSY.RECONVERGENT B0, `(.L_x_1876) ;  /* 0x00000f6000007945 */ /* 0x000fe60003800200 */
[----:B0-----:R-:W0:Y:S01]  /*1fc0*/  LDS.64 R8, [UR5+0x78] ;  /* 0x00007805ff087984 */ /* 0x001e220008000a00 */
[----:B------:R-:W1:Y:S02]  /*1fd0*/  LDCU.U8 UR5, c[0x0][0x3fc] ;  /* 0x00007f80ff0577ac */ /* 0x000e640008000000 */
[----:B-1----:R-:W-:Y:S01]  /*1fe0*/  UISETP.NE.AND UP0, UPT, UR5, URZ, UPT ;  /* 0x000000ff0500728c */ /* 0x002fe2000bf05270 */
[----:B0-----:R-:W-:-:S04]  /*1ff0*/  FMUL.FTZ R8, R8, UR10 ;  /* 0x0000000a08087c20 */ /* 0x001fc80008410000 */
[----:B------:R-:W-:-:S04]  /*2000*/  FMUL.FTZ R14, R8, R8 ;  /* 0x00000008080e7220 */ /* 0x000fc80000410000 */
[----:B------:R-:W-:Y:S01]  /*2010*/  FFMA.FTZ R14, R9, UR10, -R14 ;  /* 0x0000000a090e7c23 */ /* 0x000fe2000801080e */
[----:B------:R-:W-:-:S04]  /*2020*/  MOV R9, 0x3f800000 ;  /* 0x3f80000000097802 */ /* 0x000fc80000000f00 */
[----:B------:R-:W-:-:S13]  /*2030*/  FSETP.GTU.FTZ.AND P2, PT, R14, RZ, PT ;  /* 0x000000ff0e00720b */ /* 0x000fda0003f5c000 */
[----:B------:R-:W0:Y:S02]  /*2040*/  @P2 LDC R15, c[0x0][0x3a8] ;  /* 0x0000ea00ff0f2b82 */ /* 0x000e240000000800 */
[----:B0-----:R-:W-:-:S04]  /*2050*/  @P2 FADD.FTZ R14, R14, R15 ;  /* 0x0000000f0e0e2221 */ /* 0x001fc80000010000 */
[----:B------:R0:W1:Y:S01]  /*2060*/  @P2 MUFU.RSQ R9, R14 ;  /* 0x0000000e00092308 */ /* 0x0000620000001400 */
[----:B------:R-:W-:Y:S05]  /*2070*/  BRA.U UP0, `(.L_x_1877) ;  /* 0x0000000500887547 */ /* 0x000fea000b800000 */
[----:B------:R-:W2:Y:S01]  /*2080*/  LDCU.64 UR12, c[0x0][0x3e8] ;  /* 0x00007d00ff0c77ac */ /* 0x000ea20008000a00 */
[----:B------:R-:W-:Y:S01]  /*2090*/  SHF.R.S32.HI R28, RZ, 0x1f, R23 ;  /* 0x0000001fff1c7819 */ /* 0x000fe20000011417 */
[----:B------:R-:W-:Y:S01]  /*20a0*/  BSSY.RECONVERGENT B1, `(.L_x_1878) ;  /* 0x0000019000017945 */ /* 0x000fe20003800200 */
[C---:B------:R-:W-:Y:S02]  /*20b0*/  IADD3 R21, PT, PT, R23.reuse, 0x10, RZ ;  /* 0x0000001017157810 */ /* 0x040fe40007ffe0ff */
[C---:B0-----:R-:W-:Y:S02]  /*20c0*/  IADD3 R14, PT, PT, R23.reuse, 0x20, RZ ;  /* 0x00000020170e7810 */ /* 0x041fe40007ffe0ff */
[C---:B------:R-:W-:Y:S02]  /*20d0*/  IADD3 R15, PT, PT, R23.reuse, 0x30, RZ ;  /* 0x00000030170f7810 */ /* 0x040fe40007ffe0ff */
[----:B--2---:R-:W-:-:S04]  /*20e0*/  ISETP.GE.U32.AND P1, PT, R23, UR12, PT ;  /* 0x0000000c17007c0c */ /* 0x004fc8000bf26070 */
[----:B------:R-:W-:-:S13]  /*20f0*/  ISETP.GE.AND.EX P1, PT, R28, UR13, PT, P1 ;  /* 0x0000000d1c007c0c */ /* 0x000fda000bf26310 */
[----:B------:R-:W-:Y:S05]  /*2100*/  @P1 BRA `(.L_x_1879) ;  /* 0x0000000000481947 */ /* 0x000fea0003800000 */
[----:B------:R-:W0:Y:S01]  /*2110*/  LDCU.64 UR18, c[0x0][0x3e0] ;  /* 0x00007c00ff1277ac */ /* 0x000e220008000a00 */
[----:B------:R-:W-:Y:S01]  /*2120*/  MOV R11, R25 ;  /* 0x00000019000b7202 */ /* 0x000fe20000000f00 */
[--C-:B------:R-:W-:Y:S01]  /*2130*/  FADD.FTZ R20, R20, -R8.reuse ;  /* 0x8000000814147221 */ /* 0x100fe20000010000 */
[----:B------:R-:W-:Y:S01]  /*2140*/  FADD.FTZ R12, R19, -R8 ;  /* 0x80000008130c7221 */ /* 0x000fe20000010000 */
[----:B------:R-:W2:Y:S01]  /*2150*/  LDCU.64 UR10, c[0x0][0x380] ;  /* 0x00007000ff0a77ac */ /* 0x000ea20008000a00 */
[----:B------:R-:W-:Y:S02]  /*2160*/  IMAD.MOV.U32 R10, RZ, RZ, R26 ;  /* 0x000000ffff0a7224 */ /* 0x000fe400078e001a */
[-C--:B-1----:R-:W-:Y:S01]  /*2170*/  FMUL.FTZ R19, R20, R9.reuse ;  /* 0x0000000914137220 */ /* 0x082fe20000410000 */
[----:B------:R-:W-:-:S03]  /*2180*/  FMUL.FTZ R12, R12, R9 ;  /* 0x000000090c0c7220 */ /* 0x000fc60000410000 */
[----:B-----5:R-:W-:Y:S01]  /*2190*/  FFMA.FTZ R19, R4, R19, R6 ;  /* 0x0000001304137223 */ /* 0x020fe20000010006 */
[----:B------:R-:W-:-:S05]  /*21a0*/  FFMA.FTZ R20, R5, R12, R7 ;  /* 0x0000000c05147223 */ /* 0x000fca0000010007 */
[----:B------:R-:W-:Y:S01]  /*21b0*/  F2FP.BF16.F32.PACK_AB R19, R20, R19 ;  /* 0x000000131413723e */ /* 0x000fe200000010ff */
[----:B0-----:R-:W-:Y:S02]  /*21c0*/  IMAD R28, R28, UR18, RZ ;  /* 0x000000121c1c7c24 */ /* 0x001fe4000f8e02ff */
[----:B------:R-:W-:-:S04]  /*21d0*/  IMAD.WIDE.U32 R10, R23, UR18, R10 ;  /* 0x00000012170a7c25 */ /* 0x000fc8000f8e000a */
[----:B------:R-:W-:Y:S01]  /*21e0*/  IMAD R13, R23, UR19, R28 ;  /* 0x00000013170d7c24 */ /* 0x000fe2000f8e021c */
[----:B--2---:R-:W-:-:S04]  /*21f0*/  LEA R12, P1, R10, UR10, 0x1 ;  /* 0x0000000a0a0c7c11 */ /* 0x004fc8000f8208ff */
[----:B------:R-:W-:-:S04]  /*2200*/  IADD3 R13, PT, PT, R11, R13, RZ ;  /* 0x0000000d0b0d7210 */ /* 0x000fc80007ffe0ff */
[----:B------:R-:W-:-:S05]  /*2210*/  LEA.HI.X R13, R10, UR11, R13, 0x1, P1 ;  /* 0x0000000b0a0d7c11 */ /* 0x000fca00088f0c0d */
[----:B------:R0:W-:Y:S02]  /*2220*/  STG.E desc[UR16][R12.64], R19 ;  /* 0x000000130c007986 */ /* 0x0001e4000c101910 */
.L_x_1879:
[----:B------:R-:W-:Y:S05]  /*2230*/  BSYNC.RECONVERGENT B1 ;  /* 0x0000000000017941 */ /* 0x000fea0003800200 */
.L_x_1878:
[----:B------:R-:W-:Y:S01]  /*2240*/  ISETP.GE.U32.AND P1, PT, R21, UR12, PT ;  /* 0x0000000c15007c0c */ /* 0x000fe2000bf26070 */
[----:B------:R-:W-:Y:S01]  /*2250*/  BSSY.RECONVERGENT B1, `(.L_x_1880) ;  /* 0x000001c000017945 */ /* 0x000fe20003800200 */
[----:B------:R-:W-:Y:S02]  /*2260*/  SHF.R.S32.HI R10, RZ, 0x1f, R21 ;  /* 0x0000001fff0a7819 */ /* 0x000fe40000011415 */
[----:B------:R-:W-:Y:S02]  /*2270*/  ISETP.GE.U32.AND P2, PT, R14, UR12, PT ;  /* 0x0000000c0e007c0c */ /* 0x000fe4000bf46070 */
[----:B------:R-:W-:Y:S02]  /*2280*/  ISETP.GE.AND.EX P1, PT, R10, UR13, PT, P1 ;  /* 0x0000000d0a007c0c */ /* 0x000fe4000bf26310 */
[----:B------:R-:W-:Y:S02]  /*2290*/  ISETP.GE.U32.AND P3, PT, R15, UR12, PT ;  /* 0x0000000c0f007c0c */ /* 0x000fe4000bf66070 */
[----:B------:R-:W-:-:S02]  /*22a0*/  SHF.R.S32.HI R20, RZ, 0x1f, R14 ;  /* 0x0000001fff147819 */ /* 0x000fc4000001140e */
[----:B0-----:R-:W-:Y:S02]  /*22b0*/  SHF.R.S32.HI R19, RZ, 0x1f, R15 ;  /* 0x0000001fff137819 */ /* 0x001fe4000001140f */
[----:B------:R-:W-:Y:S02]  /*22c0*/  ISETP.GE.AND.EX P2, PT, R20, UR13, PT, P2 ;  /* 0x0000000d14007c0c */ /* 0x000fe4000bf46320 */
[----:B------:R-:W-:-:S03]  /*22d0*/  ISETP.GE.AND.EX P3, PT, R19, UR13, PT, P3 ;  /* 0x0000000d13007c0c */ /* 0x000fc6000bf66330 */
[----:B------:R-:W-:Y:S10]  /*22e0*/  @P1 BRA `(.L_x_1881) ;  /* 0x0000000000481947 */ /* 0x000ff40003800000 */
[----:B------:R-:W0:Y:S01]  /*22f0*/  LDCU.64 UR10, c[0x0][0x3e0] ;  /* 0x00007c00ff0a77ac */ /* 0x000e220008000a00 */
[----:B------:R-:W-:Y:S01]  /*2300*/  MOV R11, R25 ;  /* 0x00000019000b7202 */ /* 0x000fe20000000f00 */
[--C-:B------:R-:W-:Y:S01]  /*2310*/  FADD.FTZ R18, R18, -R8.reuse ;  /* 0x8000000812127221 */ /* 0x100fe20000010000 */
[----:B------:R-:W-:Y:S01]  /*2320*/  FADD.FTZ R12, R17, -R8 ;  /* 0x80000008110c7221 */ /* 0x000fe20000010000 */
[----:B------:R-:W2:Y:S02]  /*2330*/  LDCU.64 UR18, c[0x0][0x380] ;  /* 0x00007000ff1277ac */ /* 0x000ea40008000a00 */
[-C--:B-1----:R-:W-:Y:S01]  /*2340*/  FMUL.FTZ R17, R18, R9.reuse ;  /* 0x0000000912117220 */ /* 0x082fe20000410000 */
[----:B------:R-:W-:-:S03]  /*2350*/  FMUL.FTZ R12, R12, R9 ;  /* 0x000000090c0c7220 */ /* 0x000fc60000410000 */
[----:B-----5:R-:W-:Y:S01]  /*2360*/  FFMA.FTZ R17, R4, R17, R6 ;  /* 0x0000001104117223 */ /* 0x020fe20000010006 */
[----:B------:R-:W-:Y:S01]  /*2370*/  FFMA.FTZ R18, R5, R12, R7 ;  /* 0x0000000c05127223 */ /* 0x000fe20000010007 */
[----:B0-----:R-:W-:-:S04]  /*2380*/  IMAD R10, R10, UR10, RZ ;  /* 0x0000000a0a0a7c24 */ /* 0x001fc8000f8e02ff */
[----:B------:R-:W-:Y:S01]  /*2390*/  IMAD R13, R21, UR11, R10 ;  /* 0x0000000b150d7c24 */ /* 0x000fe2000f8e020a */
[----:B------:R-:W-:-:S05]  /*23a0*/  MOV R10, R26 ;  /* 0x0000001a000a7202 */ /* 0x000fca0000000f00 */
[----:B------:R-:W-:-:S04]  /*23b0*/  IMAD.WIDE.U32 R10, R21, UR10, R10 ;  /* 0x0000000a150a7c25 */ /* 0x000fc8000f8e000a */
[----:B------:R-:W-:Y:S01]  /*23c0*/  IMAD.IADD R13, R11, 0x1, R13 ;  /* 0x000000010b0d7824 */ /* 0x000fe200078e020d */
[----:B--2---:R-:W-:Y:S02]  /*23d0*/  LEA R12, P1, R10, UR18, 0x1 ;  /* 0x000000120a0c7c11 */ /* 0x004fe4000f8208ff */
[----:B------:R-:W-:Y:S02]  /*23e0*/  F2FP.BF16.F32.PACK_AB R11, R18, R17 ;  /* 0x00000011120b723e */ /* 0x000fe400000010ff */
[----:B------:R-:W-:-:S05]  /*23f0*/  LEA.HI.X R13, R10, UR19, R13, 0x1, P1 ;  /* 0x000000130a0d7c11 */ /* 0x000fca00088f0c0d */
[----:B------:R0:W-:Y:S04]  /*2400*/  STG.E desc[UR16][R12.64], R11 ;  /* 0x0000000b0c007986 */ /* 0x0001e8000c101910 */
.L_x_1881:
[----:B------:R-:W-:Y:S05]  /*2410*/  BSYNC.RECONVERGENT B1 ;  /* 0x0000000000017941 */ /* 0x000fea0003800200 */
.L_x_1880:
[----:B------:R-:W-:Y:S04]  /*2420*/  BSSY.RECONVERGENT B1, `(.L_x_1882) ;  /* 0x0000014000017945 */ /* 0x000fe80003800200 */
[----:B------:R-:W-:Y:S05]  /*2430*/  @P2 BRA `(.L_x_1883) ;  /* 0x0000000000482947 */ /* 0x000fea0003800000 */
[----:B------:R-:W2:Y:S01]  /*2440*/  LDCU.64 UR10, c[0x0][0x3e0] ;  /* 0x00007c00ff0a77ac */ /* 0x000ea20008000a00 */
[----:B------:R-:W-:Y:S01]  /*2450*/  MOV R10, R26 ;  /* 0x0000001a000a7202 */ /* 0x000fe20000000f00 */
[--C-:B0-----:R-:W-:Y:S01]  /*2460*/  FADD.FTZ R12, R3, -R8.reuse ;  /* 0x80000008030c7221 */ /* 0x101fe20000010000 */
[----:B------:R-:W-:Y:S01]  /*2470*/  MOV R11, R25 ;  /* 0x00000019000b7202 */ /* 0x000fe20000000f00 */
[----:B------:R-:W0:Y:S01]  /*2480*/  LDCU.64 UR18, c[0x0][0x380] ;  /* 0x00007000ff1277ac */ /* 0x000e220008000a00 */
[----:B------:R-:W-:Y:S01]  /*2490*/  FADD.FTZ R16, R16, -R8 ;  /* 0x8000000810107221 */ /* 0x000fe20000010000 */
[----:B-1----:R-:W-:-:S03]  /*24a0*/  FMUL.FTZ R3, R12, R9 ;  /* 0x000000090c037220 */ /* 0x002fc60000410000 */
[----:B------:R-:W-:Y:S01]  /*24b0*/  FMUL.FTZ R16, R16, R9 ;  /* 0x0000000910107220 */ /* 0x000fe20000410000 */
[----:B-----5:R-:W-:-:S03]  /*24c0*/  FFMA.FTZ R3, R4, R3, R6 ;  /* 0x0000000304037223 */ /* 0x020fc60000010006 */
[----:B------:R-:W-:Y:S01]  /*24d0*/  FFMA.FTZ R16, R5, R16, R7 ;  /* 0x0000001005107223 */ /* 0x000fe20000010007 */
[----:B--2---:R-:W-:-:S04]  /*24e0*/  IMAD R13, R20, UR10, RZ ;  /* 0x0000000a140d7c24 */ /* 0x004fc8000f8e02ff */
[----:B------:R-:W-:Y:S01]  /*24f0*/  F2FP.BF16.F32.PACK_AB R3, R16, R3 ;  /* 0x000000031003723e */ /* 0x000fe200000010ff */
[----:B------:R-:W-:-:S04]  /*2500*/  IMAD.WIDE.U32 R10, R14, UR10, R10 ;  /* 0x0000000a0e0a7c25 */ /* 0x000fc8000f8e000a */
[----:B------:R-:W-:Y:S01]  /*2510*/  IMAD R13, R14, UR11, R13 ;  /* 0x0000000b0e0d7c24 */ /* 0x000fe2000f8e020d */
[----:B0-----:R-:W-:-:S04]  /*2520*/  LEA R12, P1, R10, UR18, 0x1 ;  /* 0x000000120a0c7c11 */ /* 0x001fc8000f8208ff */
[----:B------:R-:W-:-:S04]  /*2530*/  IADD3 R13, PT, PT, R11, R13, RZ ;  /* 0x0000000d0b0d7210 */ /* 0x000fc80007ffe0ff */
[----:B------:R-:W-:-:S05]  /*2540*/  LEA.HI.X R13, R10, UR19, R13, 0x1, P1 ;  /* 0x000000130a0d7c11 */ /* 0x000fca00088f0c0d */
[----:B------:R2:W-:Y:S02]  /*2550*/  STG.E desc[UR16][R12.64], R3 ;  /* 0x000000030c007986 */ /* 0x0005e4000c101910 */
.L_x_1883:
[----:B------:R-:W-:Y:S05]  /*2560*/  BSYNC.RECONVERGENT B1 ;  /* 0x0000000000017941 */ /* 0x000fea0003800200 */
.L_x_1882:
[----:B------:R-:W-:Y:S05]  /*2570*/  @P3 BRA `(.L_x_1884) ;  /* 0x0000000800643947 */ /* 0x000fea0003800000 */
[----:B------:R-:W3:Y:S01]  /*2580*/  LDCU.64 UR10, c[0x0][0x3e0] ;  /* 0x00007c00ff0a77ac */ /* 0x000ee20008000a00 */
[----:B------:R-:W-:Y:S01]  /*2590*/  MOV R24, R26 ;  /* 0x0000001a00187202 */ /* 0x000fe20000000f00 */
[--C-:B------:R-:W-:Y:S01]  /*25a0*/  FADD.FTZ R0, R0, -R8.reuse ;  /* 0x8000000800007221 */ /* 0x100fe20000010000 */
[----:B------:R-:W-:Y:S01]  /*25b0*/  FADD.FTZ R2, R2, -R8 ;  /* 0x8000000802027221 */ /* 0x000fe20000010000 */
[----:B------:R-:W4:Y:S02]  /*25c0*/  LDCU.64 UR12, c[0x0][0x380] ;  /* 0x00007000ff0c77ac */ /* 0x000f240008000a00 */
[-C--:B-12---:R-:W-:Y:S01]  /*25d0*/  FMUL.FTZ R3, R0, R9.reuse ;  /* 0x0000000900037220 */ /* 0x086fe20000410000 */
[----:B------:R-:W-:-:S03]  /*25e0*/  FMUL.FTZ R2, R2, R9 ;  /* 0x0000000902027220 */ /* 0x000fc60000410000 */
[----:B-----5:R-:W-:Y:S01]  /*25f0*/  FFMA.FTZ R4, R4, R3, R6 ;  /* 0x0000000304047223 */ /* 0x020fe20000010006 */
[----:B------:R-:W-:-:S05]  /*2600*/  FFMA.FTZ R5, R5, R2, R7 ;  /* 0x0000000205057223 */ /* 0x000fca0000010007 */
[----:B------:R-:W-:Y:S01]  /*2610*/  F2FP.BF16.F32.PACK_AB R5, R5, R4 ;  /* 0x000000040505723e */ /* 0x000fe200000010ff */
[----:B---3--:R-:W-:Y:S02]  /*2620*/  IMAD R8, R19, UR10, RZ ;  /* 0x0000000a13087c24 */ /* 0x008fe4000f8e02ff */
[----:B------:R-:W-:-:S04]  /*2630*/  IMAD.WIDE.U32 R24, R15, UR10, R24 ;  /* 0x0000000a0f187c25 */ /* 0x000fc8000f8e0018 */
[----:B------:R-:W-:Y:S01]  /*2640*/  IMAD R15, R15, UR11, R8 ;  /* 0x0000000b0f0f7c24 */ /* 0x000fe2000f8e0208 */
[----:B----4-:R-:W-:-:S03]  /*2650*/  LEA R2, P1, R24, UR12, 0x1 ;  /* 0x0000000c18027c11 */ /* 0x010fc6000f8208ff */
[----:B------:R-:W-:-:S05]  /*2660*/  IMAD.IADD R15, R25, 0x1, R15 ;  /* 0x00000001190f7824 */ /* 0x000fca00078e020f */
[----:B------:R-:W-:-:S05]  /*2670*/  LEA.HI.X R3, R24, UR13, R15, 0x1, P1 ;  /* 0x0000000d18037c11 */ /* 0x000fca00088f0c0f */
[----:B------:R3:W-:Y:S01]  /*2680*/  STG.E desc[UR16][R2.64], R5 ;  /* 0x0000000502007986 */ /* 0x0007e2000c101910 */
[----:B------:R-:W-:Y:S05]  /*2690*/  BRA `(.L_x_1884) ;  /* 0x00000008001c7947 */ /* 0x000fea0003800000 */
.L_x_1877:
[----:B------:R-:W2:Y:S01]  /*26a0*/  LDCU.64 UR18, c[0x0][0x3e8] ;  /* 0x00007d00ff1277ac */ /* 0x000ea20008000a00 */
[----:B------:R-:W-:Y:S01]  /*26b0*/  BSSY.RECONVERGENT B1, `(.L_x_1885) ;  /* 0x0000022000017945 */ /* 0x000fe20003800200 */
[C---:B0-----:R-:W-:Y:S02]  /*26c0*/  IADD3 R14, PT, PT, R23.reuse, 0x10, RZ ;  /* 0x00000010170e7810 */ /* 0x041fe40007ffe0ff */
[C---:B------:R-:W-:Y:S02]  /*26d0*/  IADD3 R10, PT, PT, R23.reuse, 0x20, RZ ;  /* 0x00000020170a7810 */ /* 0x040fe40007ffe0ff */
[----:B------:R-:W-:Y:S01]  /*26e0*/  IADD3 R11, PT, PT, R23, 0x30, RZ ;  /* 0x00000030170b7810 */ /* 0x000fe20007ffe0ff */
[----:B------:R-:W-:Y:S06]  /*26f0*/  @P1 BRA `(.L_x_1886) ;  /* 0x0000000000741947 */ /* 0x000fec0003800000 */
[--C-:B------:R-:W-:Y:S01]  /*2700*/  FADD.FTZ R20, R20, -R8.reuse ;  /* 0x8000000814147221 */ /* 0x100fe20000010000 */
[----:B------:R-:W-:Y:S01]  /*2710*/  FADD.FTZ R12, R19, -R8 ;  /* 0x80000008130c7221 */ /* 0x000fe20000010000 */
[----:B------:R-:W0:Y:S01]  /*2720*/  LDCU.64 UR10, c[0x0][0x3e0] ;  /* 0x00007c00ff0a77ac */ /* 0x000e220008000a00 */
[----:B------:R-:W-:Y:S01]  /*2730*/  SHF.R.S32.HI R21, RZ, 0x1f, R23 ;  /* 0x0000001fff157819 */ /* 0x000fe20000011417 */
[-C--:B-1----:R-:W-:Y:S01]  /*2740*/  FMUL.FTZ R15, R20, R9.reuse ;  /* 0x00000009140f7220 */ /* 0x082fe20000410000 */
[----:B------:R-:W-:Y:S01]  /*2750*/  FMUL.FTZ R12, R12, R9 ;  /* 0x000000090c0c7220 */ /* 0x000fe20000410000 */
[----:B------:R-:W1:Y:S02]  /*2760*/  LDCU.64 UR12, c[0x0][0x380] ;  /* 0x00007000ff0c77ac */ /* 0x000e640008000a00 */
[----:B-----5:R-:W-:Y:S01]  /*2770*/  FFMA.FTZ R15, R4, R15, R6 ;  /* 0x0000000f040f7223 */ /* 0x020fe20000010006 */
[----:B------:R-:W-:-:S03]  /*2780*/  FFMA.FTZ R12, R5, R12, R7 ;  /* 0x0000000c050c7223 */ /* 0x000fc60000010007 */
[----:B------:R-:W-:Y:S01]  /*2790*/  FMUL.FTZ R19, R15, -1.4426950216293334961 ;  /* 0xbfb8aa3b0f137820 */ /* 0x000fe20000410000 */
[----:B------:R-:W-:-:S05]  /*27a0*/  FMUL.FTZ R20, R12, -1.4426950216293334961 ;  /* 0xbfb8aa3b0c147820 */ /* 0x000fca0000410000 */
[----:B------:R-:W3:Y:S04]  /*27b0*/  MUFU.EX2 R19, R19 ;  /* 0x0000001300137308 */ /* 0x000ee80000000800 */
[----:B------:R-:W4:Y:S01]  /*27c0*/  MUFU.EX2 R20, R20 ;  /* 0x0000001400147308 */ /* 0x000f220000000800 */
[----:B---3--:R-:W-:Y:S01]  /*27d0*/  FADD.FTZ R28, R19, 1 ;  /* 0x3f800000131c7421 */ /* 0x008fe20000010000 */
[----:B0-----:R-:W-:Y:S02]  /*27e0*/  IMAD R19, R21, UR10, RZ ;  /* 0x0000000a15137c24 */ /* 0x001fe4000f8e02ff */
[----:B------:R-:W-:Y:S02]  /*27f0*/  IMAD.MOV.U32 R21, RZ, RZ, R25 ;  /* 0x000000ffff157224 */ /* 0x000fe400078e0019 */
[----:B----4-:R-:W-:Y:S01]  /*2800*/  FADD.FTZ R29, R20, 1 ;  /* 0x3f800000141d7421 */ /* 0x010fe20000010000 */
[----:B------:R-:W-:Y:S01]  /*2810*/  MOV R20, R26 ;  /* 0x0000001a00147202 */ /* 0x000fe20000000f00 */
[----:B------:R-:W0:Y:S01]  /*2820*/  MUFU.RCP R28, R28 ;  /* 0x0000001c001c7308 */ /* 0x000e220000001000 */
[----:B------:R-:W-:-:S03]  /*2830*/  IMAD R19, R23, UR11, R19 ;  /* 0x0000000b17137c24 */ /* 0x000fc6000f8e0213 */
[----:B------:R-:W-:-:S04]  /*2840*/  IMAD.WIDE.U32 R20, R23, UR10, R20 ;  /* 0x0000000a17147c25 */ /* 0x000fc8000f8e0014 */
[----:B------:R-:W3:Y:S01]  /*2850*/  MUFU.RCP R13, R29 ;  /* 0x0000001d000d7308 */ /* 0x000ee20000001000 */
[----:B------:R-:W-:Y:S01]  /*2860*/  IADD3 R19, PT, PT, R21, R19, RZ ;  /* 0x0000001315137210 */ /* 0x000fe20007ffe0ff */
[----:B0-----:R-:W-:Y:S01]  /*2870*/  FMUL.FTZ R15, R15, R28 ;  /* 0x0000001c0f0f7220 */ /* 0x001fe20000410000 */
[----:B---3--:R-:W-:Y:S01]  /*2880*/  FMUL.FTZ R28, R12, R13 ;  /* 0x0000000d0c1c7220 */ /* 0x008fe20000410000 */
[----:B-1----:R-:W-:-:S04]  /*2890*/  LEA R12, P1, R20, UR12, 0x1 ;  /* 0x0000000c140c7c11 */ /* 0x002fc8000f8208ff */
[----:B------:R-:W-:Y:S02]  /*28a0*/  LEA.HI.X R13, R20, UR13, R19, 0x1, P1 ;  /* 0x0000000d140d7c11 */ /* 0x000fe400088f0c13 */
[----:B------:R-:W-:-:S05]  /*28b0*/  F2FP.BF16.F32.PACK_AB R15, R28, R15 ;  /* 0x0000000f1c0f723e */ /* 0x000fca00000010ff */
[----:B------:R0:W-:Y:S02]  /*28c0*/  STG.E desc[UR16][R12.64], R15 ;  /* 0x0000000f0c007986 */ /* 0x0001e4000c101910 */
.L_x_1886:
[----:B--2---:R-:W-:Y:S05]  /*28d0*/  BSYNC.RECONVERGENT B1 ;  /* 0x0000000000017941 */ /* 0x004fea0003800200 */
.L_x_1885:
[----:B------:R-:W-:Y:S01]  /*28e0*/  ISETP.GE.U32.AND P1, PT, R14, UR18, PT ;  /* 0x000000120e007c0c */ /* 0x000fe2000bf26070 */
[----:B------:R-:W-:Y:S01]  /*28f0*/  BSSY.RECONVERGENT B1, `(.L_x_1887) ;  /* 0x0000026000017945 */ /* 0x000fe20003800200 */
[----:B0-----:R-:W-:Y:S02]  /*2900*/  SHF.R.S32.HI R12, RZ, 0x1f, R14 ;  /* 0x0000001fff0c7819 */ /* 0x001fe4000001140e */
[----:B------:R-:W-:Y:S02]  /*2910*/  ISETP.GE.U32.AND P2, PT, R10, UR18, PT ;  /* 0x000000120a007c0c */ /* 0x000fe4000bf46070 */
[----:B------:R-:W-:Y:S02]  /*2920*/  ISETP.GE.AND.EX P1, PT, R12, UR19, PT, P1 ;  /* 0x000000130c007c0c */ /* 0x000fe4000bf26310 */
[----:B------:R-:W-:Y:S02]  /*2930*/  ISETP.GE.U32.AND P3, PT, R11, UR18, PT ;  /* 0x000000120b007c0c */ /* 0x000fe4000bf66070 */
[----:B------:R-:W-:-:S02]  /*2940*/  SHF.R.S32.HI R15, RZ, 0x1f, R10 ;  /* 0x0000001fff0f7819 */ /* 0x000fc4000001140a */
[----:B------:R-:W-:Y:S02]  /*2950*/  SHF.R.S32.HI R19, RZ, 0x1f, R11 ;  /* 0x0000001fff137819 */ /* 0x000fe4000001140b */
[----:B------:R-:W-:Y:S02]  /*2960*/  ISETP.GE.AND.EX P2, PT, R15, UR19, PT, P2 ;  /* 0x000000130f007c0c */ /* 0x000fe4000bf46320 */
[----:B------:R-:W-:-:S03]  /*2970*/  ISETP.GE.AND.EX P3, PT, R19, UR19, PT, P3 ;  /* 0x0000001313007c0c */ /* 0x000fc6000bf66330 */
[----:B------:R-:W-:Y:S10]  /*2980*/  @P1 BRA `(.L_x_1888) ;  /* 0x0000000000701947 */ /* 0x000ff40003800000 */
[--C-:B------:R-:W-:Y:S01]  /*2990*/  FADD.FTZ R18, R18, -R8.reuse ;  /* 0x8000000812127221 */ /* 0x100fe20000010000 */
[----:B------:R-:W0:Y:S03]  /*29a0*/  LDCU.64 UR10, c[0x0][0x3e0] ;  /* 0x00007c00ff0a77ac */ /* 0x000e260008000a00 */
[----:B-1----:R-:W-:Y:S01]  /*29b0*/  FMUL.FTZ R21, R18, R9 ;  /* 0x0000000912157220 */ /* 0x002fe20000410000 */
[----:B------:R-:W-:Y:S01]  /*29c0*/  FADD.FTZ R18, R17, -R8 ;  /* 0x8000000811127221 */ /* 0x000fe20000010000 */
[----:B------:R-:W1:Y:S02]  /*29d0*/  LDCU.64 UR12, c[0x0][0x380] ;  /* 0x00007000ff0c77ac */ /* 0x000e640008000a00 */
[----:B-----5:R-:W-:Y:S01]  /*29e0*/  FFMA.FTZ R21, R4, R21, R6 ;  /* 0x0000001504157223 */ /* 0x020fe20000010006 */
[----:B------:R-:W-:-:S03]  /*29f0*/  FMUL.FTZ R18, R18, R9 ;  /* 0x0000000912127220 */ /* 0x000fc60000410000 */
[----:B------:R-:W-:Y:S01]  /*2a00*/  FMUL.FTZ R13, R21, -1.4426950216293334961 ;  /* 0xbfb8aa3b150d7820 */ /* 0x000fe20000410000 */
[----:B------:R-:W-:-:S04]  /*2a10*/  FFMA.FTZ R20, R5, R18, R7 ;  /* 0x0000001205147223 */ /* 0x000fc80000010007 */
[----:B------:R-:W-:Y:S01]  /*2a20*/  FMUL.FTZ R17, R20, -1.4426950216293334961 ;  /* 0xbfb8aa3b14117820 */ /* 0x000fe20000410000 */
[----:B------:R-:W2:Y:S01]  /*2a30*/  MUFU.EX2 R13, R13 ;  /* 0x0000000d000d7308 */ /* 0x000ea20000000800 */
[----:B0-----:R-:W-:Y:S01]  /*2a40*/  IMAD R18, R12, UR10, RZ ;  /* 0x0000000a0c127c24 */ /* 0x001fe2000f8e02ff */
[----:B------:R-:W-:-:S03]  /*2a50*/  MOV R12, R26 ;  /* 0x0000001a000c7202 */ /* 0x000fc60000000f00 */
[----:B------:R-:W0:Y:S01]  /*2a60*/  MUFU.EX2 R17, R17 ;  /* 0x0000001100117308 */ /* 0x000e220000000800 */
[----:B------:R-:W-:Y:S02]  /*2a70*/  IMAD R18, R14, UR11, R18 ;  /* 0x0000000b0e127c24 */ /* 0x000fe4000f8e0212 */
[----:B--2---:R-:W-:Y:S01]  /*2a80*/  FADD.FTZ R29, R13, 1 ;  /* 0x3f8000000d1d7421 */ /* 0x004fe20000010000 */
[----:B------:R-:W-:-:S03]  /*2a90*/  MOV R13, R25 ;  /* 0x00000019000d7202 */ /* 0x000fc60000000f00 */
[----:B------:R-:W2:Y:S01]  /*2aa0*/  MUFU.RCP R28, R29 ;  /* 0x0000001d001c7308 */ /* 0x000ea20000001000 */
[----:B0-----:R-:W-:Y:S01]  /*2ab0*/  FADD.FTZ R17, R17, 1 ;  /* 0x3f80000011117421 */ /* 0x001fe20000010000 */
[----:B------:R-:W-:-:S05]  /*2ac0*/  IMAD.WIDE.U32 R12, R14, UR10, R12 ;  /* 0x0000000a0e0c7c25 */ /* 0x000fca000f8e000c */
[----:B------:R-:W-:Y:S01]  /*2ad0*/  IADD3 R13, PT, PT, R13, R18, RZ ;  /* 0x000000120d0d7210 */ /* 0x000fe20007ffe0ff */
[----:B------:R-:W0:Y:S01]  /*2ae0*/  MUFU.RCP R17, R17 ;  /* 0x0000001100117308 */ /* 0x000e220000001000 */
[----:B--2---:R-:W-:Y:S01]  /*2af0*/  FMUL.FTZ R28, R21, R28 ;  /* 0x0000001c151c7220 */ /* 0x004fe20000410000 */
[----:B0-----:R-:W-:Y:S01]  /*2b00*/  FMUL.FTZ R14, R20, R17 ;  /* 0x00000011140e7220 */ /* 0x001fe20000410000 */
[----:B-1----:R-:W-:-:S04]  /*2b10*/  LEA R20, P1, R12, UR12, 0x1 ;  /* 0x0000000c0c147c11 */ /* 0x002fc8000f8208ff */
[----:B------:R-:W-:Y:S02]  /*2b20*/  LEA.HI.X R21, R12, UR13, R13, 0x1, P1 ;  /* 0x0000000d0c157c11 */ /* 0x000fe400088f0c0d */
[----:B------:R-:W-:-:S05]  /*2b30*/  F2FP.BF16.F32.PACK_AB R13, R14, R28 ;  /* 0x0000001c0e0d723e */ /* 0x000fca00000010ff */
[----:B------:R0:W-:Y:S02]  /*2b40*/  STG.E desc[UR16][R20.64], R13 ;  /* 0x0000000d14007986 */ /* 0x0001e4000c101910 */
.L_x_1888:
[----:B------:R-:W-:Y:S05]  /*2b50*/  BSYNC.RECONVERGENT B1 ;  /* 0x0000000000017941 */ /* 0x000fea0003800200 */
.L_x_1887:
[----:B------:R-:W-:Y:S04]  /*2b60*/  BSSY.RECONVERGENT B1, `(.L_x_1889) ;  /* 0x000001e000017945 */ /* 0x000fe80003800200 */
[----:B------:R-:W-:Y:S05]  /*2b70*/  @P2 BRA `(.L_x_1890) ;  /* 0x0000000000702947 */ /* 0x000fea0003800000 */
[--C-:B------:R-:W-:Y:S01]  /*2b80*/  FADD.FTZ R12, R3, -R8.reuse ;  /* 0x80000008030c7221 */ /* 0x100fe20000010000 */
[----:B------:R-:W-:Y:S01]  /*2b90*/  FADD.FTZ R16, R16, -R8 ;  /* 0x8000000810107221 */ /* 0x000fe20000010000 */
[----:B------:R-:W2:Y:S01]  /*2ba0*/  LDCU.64 UR10, c[0x0][0x3e0] ;  /* 0x00007c00ff0a77ac */ /* 0x000ea20008000a00 */
[----:B0-----:R-:W-:Y:S01]  /*2bb0*/  MOV R13, R25 ;  /* 0x00000019000d7202 */ /* 0x001fe20000000f00 */
[-C--:B-1----:R-:W-:Y:S01]  /*2bc0*/  FMUL.FTZ R3, R12, R9.reuse ;  /* 0x000000090c037220 */ /* 0x082fe20000410000 */
[----:B------:R-:W-:Y:S01]  /*2bd0*/  FMUL.FTZ R16, R16, R9 ;  /* 0x0000000910107220 */ /* 0x000fe20000410000 */
[----:B------:R-:W0:Y:S02]  /*2be0*/  LDCU.64 UR12, c[0x0][0x380] ;  /* 0x00007000ff0c77ac */ /* 0x000e240008000a00 */
[----:B-----5:R-:W-:Y:S01]  /*2bf0*/  FFMA.FTZ R14, R4, R3, R6 ;  /* 0x00000003040e7223 */ /* 0x020fe20000010006 */
[----:B------:R-:W-:-:S03]  /*2c00*/  FFMA.FTZ R3, R5, R16, R7 ;  /* 0x0000001005037223 */ /* 0x000fc60000010007 */
[----:B------:R-:W-:Y:S01]  /*2c10*/  FMUL.FTZ R12, R14, -1.4426950216293334961 ;  /* 0xbfb8aa3b0e0c7820 */ /* 0x000fe20000410000 */
[----:B------:R-:W-:-:S05]  /*2c20*/  FMUL.FTZ R16, R3, -1.4426950216293334961 ;  /* 0xbfb8aa3b03107820 */ /* 0x000fca0000410000 */
[----:B------:R-:W1:Y:S01]  /*2c30*/  MUFU.EX2 R12, R12 ;  /* 0x0000000c000c7308 */ /* 0x000e620000000800 */
[----:B--2---:R-:W-:-:S03]  /*2c40*/  IMAD R15, R15, UR10, RZ ;  /* 0x0000000a0f0f7c24 */ /* 0x004fc6000f8e02ff */
[----:B------:R-:W2:Y:S01]  /*2c50*/  MUFU.EX2 R16, R16 ;  /* 0x0000001000107308 */ /* 0x000ea20000000800 */
[----:B------:R-:W-:Y:S02]  /*2c60*/  IMAD R15, R10, UR11, R15 ;  /* 0x0000000b0a0f7c24 */ /* 0x000fe4000f8e020f */
[----:B-1----:R-:W-:Y:S01]  /*2c70*/  FADD.FTZ R17, R12, 1 ;  /* 0x3f8000000c117421 */ /* 0x002fe20000010000 */
[----:B------:R-:W-:Y:S02]  /*2c80*/  IMAD.MOV.U32 R12, RZ, RZ, R26 ;  /* 0x000000ffff0c7224 */ /* 0x000fe400078e001a */
[----:B--2---:R-:W-:Y:S02]  /*2c90*/  FADD.FTZ R18, R16, 1 ;  /* 0x3f80000010127421 */ /* 0x004fe40000010000 */
[----:B------:R-:W-:Y:S01]  /*2ca0*/  IMAD.WIDE.U32 R12, R10, UR10, R12 ;  /* 0x0000000a0a0c7c25 */ /* 0x000fe2000f8e000c */
[----:B------:R-:W1:Y:S04]  /*2cb0*/  MUFU.RCP R17, R17 ;  /* 0x0000001100117308 */ /* 0x000e680000001000 */
[----:B------:R-:W-:-:S04]  /*2cc0*/  IADD3 R15, PT, PT, R13, R15, RZ ;  /* 0x0000000f0d0f7210 */ /* 0x000fc80007ffe0ff */
[----:B------:R-:W2:Y:S01]  /*2cd0*/  MUFU.RCP R18, R18 ;  /* 0x0000001200127308 */ /* 0x000ea20000001000 */
[----:B-1----:R-:W-:Y:S01]  /*2ce0*/  FMUL.FTZ R10, R14, R17 ;  /* 0x000000110e0a7220 */ /* 0x002fe20000410000 */
[----:B0-----:R-:W-:-:S04]  /*2cf0*/  LEA R14, P1, R12, UR12, 0x1 ;  /* 0x0000000c0c0e7c11 */ /* 0x001fc8000f8208ff */
[----:B------:R-:W-:Y:S01]  /*2d00*/  LEA.HI.X R15, R12, UR13, R15, 0x1, P1 ;  /* 0x0000000d0c0f7c11 */ /* 0x000fe200088f0c0f */
[----:B--2---:R-:W-:-:S05]  /*2d10*/  FMUL.FTZ R3, R3, R18 ;  /* 0x0000001203037220 */ /* 0x004fca0000410000 */
[----:B------:R-:W-:-:S05]  /*2d20*/  F2FP.BF16.F32.PACK_AB R3, R3, R10 ;  /* 0x0000000a0303723e */ /* 0x000fca00000010ff */
[----:B------:R2:W-:Y:S02]  /*2d30*/  STG.E desc[UR16][R14.64], R3 ;  /* 0x000000030e007986 */ /* 0x0005e4000c101910 */
.L_x_1890:
[----:B------:R-:W-:Y:S05]  /*2d40*/  BSYNC.RECONVERGENT B1 ;  /* 0x0000000000017941 */ /* 0x000fea0003800200 */
.L_x_1889:
[----:B------:R-:W-:Y:S05]  /*2d50*/  @P3 BRA `(.L_x_1884) ;  /* 0x00000000006c3947 */ /* 0x000fea0003800000 */
[--C-:B------:R-:W-:Y:S01]  /*2d60*/  FADD.FTZ R0, R0, -R8.reuse ;  /* 0x8000000800007221 */ /* 0x100fe20000010000 */
[----:B------:R-:W-:Y:S01]  /*2d70*/  FADD.FTZ R2, R2, -R8 ;  /* 0x8000000802027221 */ /* 0x000fe20000010000 */
[----:B------:R-:W3:Y:S01]  /*2d80*/  LDCU.64 UR10, c[0x0][0x3e0] ;  /* 0x00007c00ff0a77ac */ /* 0x000ee20008000a00 */
[----:B------:R-:W-:Y:S01]  /*2d90*/  MOV R24, R26 ;  /* 0x0000001a00187202 */ /* 0x000fe20000000f00 */
[-C--:B-12---:R-:W-:Y:S01]  /*2da0*/  FMUL.FTZ R3, R0, R9.reuse ;  /* 0x0000000900037220 */ /* 0x086fe20000410000 */
[----:B------:R-:W-:Y:S01]  /*2db0*/  FMUL.FTZ R2, R2, R9 ;  /* 0x0000000902027220 */ /* 0x000fe20000410000 */
[----:B------:R-:W1:Y:S02]  /*2dc0*/  LDCU.64 UR12, c[0x0][0x380] ;  /* 0x00007000ff0c77ac */ /* 0x000e640008000a00 */
[----:B0----5:R-:W-:Y:S01]  /*2dd0*/  FFMA.FTZ R13, R4, R3, R6 ;  /* 0x00000003040d7223 */ /* 0x021fe20000010006 */
[----:B------:R-:W-:-:S03]  /*2de0*/  FFMA.FTZ R5, R5, R2, R7 ;  /* 0x0000000205057223 */ /* 0x000fc60000010007 */
[----:B------:R-:W-:Y:S01]  /*2df0*/  FMUL.FTZ R0, R13, -1.4426950216293334961 ;  /* 0xbfb8aa3b0d007820 */ /* 0x000fe20000410000 */
[----:B------:R-:W-:-:S05]  /*2e00*/  FMUL.FTZ R3, R5, -1.4426950216293334961 ;  /* 0xbfb8aa3b05037820 */ /* 0x000fca0000410000 */
[----:B------:R-:W0:Y:S01]  /*2e10*/  MUFU.EX2 R0, R0 ;  /* 0x0000000000007308 */ /* 0x000e220000000800 */
[----:B---3--:R-:W-:-:S03]  /*2e20*/  IMAD R6, R19, UR10, RZ ;  /* 0x0000000a13067c24 */ /* 0x008fc6000f8e02ff */
[----:B------:R-:W2:Y:S01]  /*2e30*/  MUFU.EX2 R3, R3 ;  /* 0x0000000300037308 */ /* 0x000ea20000000800 */
[----:B------:R-:W-:-:S04]  /*2e40*/  IMAD.WIDE.U32 R24, R11, UR10, R24 ;  /* 0x0000000a0b187c25 */ /* 0x000fc8000f8e0018 */
[----:B------:R-:W-:Y:S02]  /*2e50*/  IMAD R11, R11, UR11, R6 ;  /* 0x0000000b0b0b7c24 */ /* 0x000fe4000f8e0206 */
[----:B0-----:R-:W-:-:S03]  /*2e60*/  FADD.FTZ R2, R0, 1 ;  /* 0x3f80000000027421 */ /* 0x001fc60000010000 */
[----:B------:R-:W-:Y:S01]  /*2e70*/  IADD3 R11, PT, PT, R25, R11, RZ ;  /* 0x0000000b190b7210 */ /* 0x000fe20007ffe0ff */
[----:B--2---:R-:W-:Y:S02]  /*2e80*/  FADD.FTZ R4, R3, 1 ;  /* 0x3f80000003047421 */ /* 0x004fe40000010000 */
[----:B------:R-:W0:Y:S08]  /*2e90*/  MUFU.RCP R2, R2 ;  /* 0x0000000200027308 */ /* 0x000e300000001000 */
[----:B------:R-:W2:Y:S01]  /*2ea0*/  MUFU.RCP R4, R4 ;  /* 0x0000000400047308 */ /* 0x000ea20000001000 */
[----:B0-----:R-:W-:Y:S01]  /*2eb0*/  FMUL.FTZ R0, R13, R2 ;  /* 0x000000020d007220 */ /* 0x001fe20000410000 */
[----:B-1----:R-:W-:-:S04]  /*2ec0*/  LEA R2, P1, R24, UR12, 0x1 ;  /* 0x0000000c18027c11 */ /* 0x002fc8000f8208ff */
[----:B------:R-:W-:Y:S01]  /*2ed0*/  LEA.HI.X R3, R24, UR13, R11, 0x1, P1 ;  /* 0x0000000d18037c11 */ /* 0x000fe200088f0c0b */
[----:B--2---:R-:W-:-:S05]  /*2ee0*/  FMUL.FTZ R5, R5, R4 ;  /* 0x0000000405057220 */ /* 0x004fca0000410000 */
[----:B------:R-:W-:-:S05]  /*2ef0*/  F2FP.BF16.F32.PACK_AB R5, R5, R0 ;  /* 0x000000000505723e */ /* 0x000fca00000010ff */
[----:B------:R4:W-:Y:S02]  /*2f00*/  STG.E desc[UR16][R2.64], R5 ;  /* 0x0000000502007986 */ /* 0x0009e4000c101910 */
.L_x_1884:
[----:B------:R-:W-:Y:S05]  /*2f10*/  BSYNC.RECONVERGENT B0 ;  /* 0x0000000000007941 */ /* 0x000fea0003800200 */
.L_x_1876:
[----:B------:R-:W-:Y:S02]  /*2f20*/  UIADD3 UR8, UPT, UPT, UR20, UR8, URZ ;  /* 0x0000000814087290 */ /* 0x000fe4000fffe0ff */
[----:B------:R-:W-:Y:S02]  /*2f30*/  UIADD3 UR4, UPT, UPT, UR4, 0x1, URZ ;  /* 0x0000000104047890 */ /* 0x000fe4000fffe0ff */
[----:B------:R-:W-:-:S09]  /*2f40*/  UISETP.GE.AND UP0, UPT, UR8, UR7, UPT ;  /* 0x000000070800728c */ /* 0x000fd2000bf06270 */
[----:B------:R-:W-:Y:S05]  /*2f50*/  BRA.U !UP0, `(.L_x_1891) ;  /* 0xffffffd1088c7547 */ /* 0x000fea000b83ffff */
[----:B------:R-:W-:Y:S05]  /*2f60*/  EXIT ;  /* 0x000000000000794d */ /* 0x000fea0003800000 */
.L_x_1892:
        /* <DEDUP_REMOVED lines=9> */
.L_x_4529:


//--------------------- .text._Z35group_norm_nhwc_fwd_one_pass_kernelI11Bf16IOFp32WLi128ELi48ELi384EEv26Group_norm_nhwc_fwd_params --------------------------
	.section	.text._Z35group_norm_nhwc_fwd_one_pass_kernelI11Bf16IOFp32WLi128ELi48ELi384EEv26Group_norm_nhwc_fwd_params,"ax",@progbits
	.align	128
        .global         _Z35group_norm_nhwc_fwd_one_pass_kernelI11Bf16IOFp32WLi128ELi48ELi384EEv26Group_norm_nhwc_fwd_params
        .type           _Z35group_norm_nhwc_fwd_one_pass_kernelI11Bf16IOFp32WLi128ELi48ELi384EEv26Group_norm_nhwc_fwd_params,@function
        .size           _Z35group_norm_nhwc_fwd_one_pass_kernelI11Bf16IOFp32WLi128ELi48ELi384EEv26Group_norm_nhwc_fwd_params,(.L_x_4530 - _Z35group_norm_nhwc_fwd_one_pass_kernelI11Bf16IOFp32WLi128ELi48ELi384EEv26Group_norm_nhwc_fwd_params)
        .other          _Z35group_norm_nhwc_fwd_one_pass_kernelI11Bf16IOFp32WLi128ELi48ELi384EEv26Group_norm_nhwc_fwd_params,@"STO_CUDA_ENTRY STV_DEFAULT"
_Z35group_norm_nhwc_fwd_one_pass_kernelI11Bf16IOFp32WLi128ELi48ELi384EEv26Group_norm_nhwc_fwd_params:
.text._Z35group_norm_nhwc_fwd_one_pass_kernelI11Bf16IOFp32WLi128ELi48ELi384EEv26Group_norm_nhwc_fwd_params:
        /* <DEDUP_REMOVED lines=11> */
[----:B------:R-:W3:Y:S01]  /*00b0*/  S2R R24, SR_LANEID ;  /* 0x0000000000187919 */ /* 0x000ee20000000000 */
[----:B------:R-:W4:Y:S01]  /*00c0*/  LDCU.64 UR8, c[0x0][0x388] ;  /* 0x00007100ff0877ac */ /* 0x000f220008000a00 */
[----:B------:R-:W0:Y:S04]  /*00d0*/  LDCU UR17, c[0x0][0x374] ;  /* 0x00006e80ff1177ac */ /* 0x000e280008000800 */
[----:B------:R-:W3:Y:S01]  /*00e0*/  LDC R22, c[0x0][0x370] ;  /* 0x0000dc00ff167b82 */ /* 0x000ee20000000800 */
[----:B------:R-:W0:Y:S01]  /*00f0*/  LDCU.64 UR12, c[0x0][0x358] ;  /* 0x00006b00ff0c77ac */ /* 0x000e220008000a00 */
[----:B------:R-:W-:Y:S01]  /*0100*/  UMOV UR7, UR6 ;  /* 0x0000000600077c82 */ /* 0x000fe20008000000 */
[----:B--2---:R-:W-:Y:S01]  /*0110*/  MOV R2, UR4 ;  /* 0x0000000400027c02 */ /* 0x004fe20008000f00 */
[----:B------:R-:W-:Y:S01]  /*0120*/  UMOV UR4, URZ ;  /* 0x000000ff00047c82 */ /* 0x000fe20008000000 */
[----:B----4-:R-:W-:-:S02]  /*0130*/  ISETP.NE.U32.AND P1, PT, RZ, UR8, PT ;  /* 0x00000008ff007c0c */ /* 0x010fc4000bf25070 */
[C---:B0-----:R-:W-:Y:S02]  /*0140*/  LOP3.LUT R0, R26.reuse, 0xffff, RZ, 0xc0, !PT ;  /* 0x0000ffff1a007812 */ /* 0x041fe400078ec0ff */
[----:B-1----:R-:W-:-:S03]  /*0150*/  LOP3.LUT P0, RZ, R26, UR16, RZ, 0xfc, !PT ;  /* 0x000000101aff7c12 */ /* 0x002fc6000f80fcff */
[----:B------:R-:W-:Y:S01]  /*0160*/  IMAD R0, R0, 0xaab, RZ ;  /* 0x00000aab00007824 */ /* 0x000fe200078e02ff */
[----:B------:R-:W-:-:S04]  /*0170*/  ISETP.NE.AND.EX P0, PT, RZ, UR9, !P0, P1 ;  /* 0x00000009ff007c0c */ /* 0x000fc8000c705310 */
[----:B------:R-:W-:-:S04]  /*0180*/  SHF.R.U32.HI R31, RZ, 0x10, R0 ;  /* 0x00000010ff1f7819 */ /* 0x000fc80000011600 */
[----:B------:R-:W-:Y:S01]  /*0190*/  PRMT R0, R31, 0x9910, RZ ;  /* 0x000099101f007816 */ /* 0x000fe200000000ff */
[----:B------:R-:W-:-:S04]  /*01a0*/  IMAD R31, R2, UR16, R31 ;  /* 0x00000010021f7c24 */ /* 0x000fc8000f8e021f */
[----:B------:R-:W-:Y:S01]  /*01b0*/  IMAD R0, R0, 0x18, RZ ;  /* 0x0000001800007824 */ /* 0x000fe200078e02ff */
[C---:B------:R-:W-:Y:S02]  /*01c0*/  IADD3 R29, PT, PT, R31.reuse, 0x70, RZ ;  /* 0x000000701f1d7810 */ /* 0x040fe40007ffe0ff */
[----:B------:R-:W-:Y:S02]  /*01d0*/  SHF.R.S32.HI R27, RZ, 0x1f, R31 ;  /* 0x0000001fff1b7819 */ /* 0x000fe4000001141f */
[----:B------:R-:W-:Y:S02]  /*01e0*/  IADD3 R0, PT, PT, RZ, -R0, RZ ;  /* 0x80000000ff007210 */ /* 0x000fe40007ffe0ff */
[----:B------:R-:W-:Y:S02]  /*01f0*/  IADD3 R30, PT, PT, R31, 0x60, RZ ;  /* 0x000000601f1e7810 */ /* 0x000fe40007ffe0ff */
[----:B------:R-:W-:Y:S02]  /*0200*/  PRMT R3, R0, 0x7710, RZ ;  /* 0x0000771000037816 */ /* 0x000fe400000000ff */
[----:B------:R-:W-:-:S02]  /*0210*/  SHF.R.S32.HI R25, RZ, 0x1f, R29 ;  /* 0x0000001fff197819 */ /* 0x000fc4000001141d */
[----:B------:R-:W-:-:S05]  /*0220*/  IADD3 R28, PT, PT, R3, R26, RZ ;  /* 0x0000001a031c7210 */ /* 0x000fca0007ffe0ff */
[----:B---3--:R-:W-:-:S07]  /*0230*/  IMAD.SHL.U32 R28, R28, 0x2, RZ ;  /* 0x000000021c1c7824 */ /* 0x008fce00078e00ff */
.L_x_1936:
[----:B0-----:R-:W0:Y:S01]  /*0240*/  LDCU UR5, c[0x0][0x3f8] ;  /* 0x00007f00ff0577ac */ /* 0x001e220008000800 */
[----:B---3--:R-:W-:Y:S02]  /*0250*/  IABS R6, UR7 ;  /* 0x0000000700067c13 */ /* 0x008fe40008000000 */
[C---:B-----5:R-:W-:Y:S01]  /*0260*/  IADD3 R9, PT, PT, R31.reuse, 0x10, RZ ;  /* 0x000000101f097810 */ /* 0x060fe20007ffe0ff */
[----:B------:R-:W1:Y:S01]  /*0270*/  LDCU.64 UR14, c[0x0][0x3f0] ;  /* 0x00007e00ff0e77ac */ /* 0x000e620008000a00 */
[----:B------:R-:W-:Y:S02]  /*0280*/  IADD3 R19, PT, PT, R31, 0x20, RZ ;  /* 0x000000201f137810 */ /* 0x000fe40007ffe0ff */
[----:B--2---:R-:W-:Y:S02]  /*0290*/  SHF.R.S32.HI R13, RZ, 0x1f, R9 ;  /* 0x0000001fff0d7819 */ /* 0x004fe40000011409 */
[----:B------:R-:W-:Y:S02]  /*02a0*/  SHF.R.S32.HI R11, RZ, 0x1f, R19 ;  /* 0x0000001fff0b7819 */ /* 0x000fe40000011413 */
[----:B------:R-:W-:-:S02]  /*02b0*/  LOP3.LUT R34, R28, 0xffff, RZ, 0xc0, !PT ;  /* 0x0000ffff1c227812 */ /* 0x000fc400078ec0ff */
[----:B0-----:R-:W-:-:S04]  /*02c0*/  MOV R0, UR5 ;  /* 0x0000000500007c02 */ /* 0x001fc80008000f00 */
[----:B----4-:R-:W-:Y:S01]  /*02d0*/  IABS R5, R0 ;  /* 0x0000000000057213 */ /* 0x010fe20000000000 */
[----:B-1----:R-:W-:-:S03]  /*02e0*/  IMAD.U32 R15, RZ, RZ, UR14 ;  /* 0x0000000eff0f7e24 */ /* 0x002fc6000f8e00ff */
[----:B------:R-:W0:Y:S08]  /*02f0*/  I2F.RP R0, R5 ;  /* 0x0000000500007306 */ /* 0x000e300000209400 */
[----:B0-----:R-:W0:Y:S02]  /*0300*/  MUFU.RCP R0, R0 ;  /* 0x0000000000007308 */ /* 0x001e240000001000 */
[----:B0-----:R-:W-:-:S06]  /*0310*/  IADD3 R2, PT, PT, R0, 0xffffffe, RZ ;  /* 0x0ffffffe00027810 */ /* 0x001fcc0007ffe0ff */
[----:B------:R0:W1:Y:S02]  /*0320*/  F2I.FTZ.U32.TRUNC.NTZ R3, R2 ;  /* 0x0000000200037305 */ /* 0x000064000021f000 */
[----:B0-----:R-:W-:-:S05]  /*0330*/  HFMA2 R2, -RZ, RZ, 0, 0 ;  /* 0x00000000ff027431 */ /* 0x001fca00000001ff */
[----:B------:R-:W-:Y:S02]  /*0340*/  R2UR UR8, R2 ;  /* 0x00000000020872ca */ /* 0x000fe400000e0000 */
[----:B-1----:R-:W-:Y:S02]  /*0350*/  R2UR UR9, R3 ;  /* 0x00000000030972ca */ /* 0x002fe400000e0000 */
[----:B------:R-:W-:-:S05]  /*0360*/  IADD3 R4, PT, PT, RZ, -R3, RZ ;  /* 0x80000003ff047210 */ /* 0x000fca0007ffe0ff */
[----:B------:R-:W-:Y:S01]  /*0370*/  IMAD R7, R4, R5, RZ ;  /* 0x0000000504077224 */ /* 0x000fe200078e02ff */
[----:B------:R-:W-:-:S04]  /*0380*/  MOV R4, R6 ;  /* 0x0000000600047202 */ /* 0x000fc80000000f00 */
[----:B------:R-:W-:Y:S01]  /*0390*/  R2UR UR10, R4 ;  /* 0x00000000040a72ca */ /* 0x000fe200000e0000 */
[----:B------:R-:W-:-:S05]  /*03a0*/  IMAD.HI.U32 R7, R3, R7, UR8 ;  /* 0x0000000803077e27 */ /* 0x000fca000f8e0007 */
[----:B------:R-:W-:-:S13]  /*03b0*/  R2UR UR8, R7 ;  /* 0x00000000070872ca */ /* 0x000fda00000e0000 */
[----:B------:R-:W-:Y:S02]  /*03c0*/  UIMAD.WIDE.U32 UR8, UR8, UR10, URZ ;  /* 0x0000000a080872a5 */ /* 0x000fe4000f8e00ff */
[----:B------:R-:W-:-:S04]  /*03d0*/  ULOP3.LUT UR8, UR7, UR5, URZ, 0x3c, !UPT ;  /* 0x0000000507087292 */ /* 0x000fc8000f8e3cff */
[----:B------:R-:W-:-:S04]  /*03e0*/  IMAD R0, RZ, RZ, -UR9 ;  /* 0x80000009ff007e24 */ /* 0x000fc8000f8e02ff */
[C---:B------:R-:W-:Y:S01]  /*03f0*/  IMAD R0, R5.reuse, R0, UR10 ;  /* 0x0000000a05007e24 */ /* 0x040fe2000f8e0200 */
[----:B------:R-:W0:Y:S04]  /*0400*/  LDCU.64 UR10, c[0x0][0x3e8] ;  /* 0x00007d00ff0a77ac */ /* 0x000e280008000a00 */
[----:B------:R-:W-:-:S13]  /*0410*/  ISETP.GT.U32.AND P1, PT, R5, R0, PT ;  /* 0x000000000500720c */ /* 0x000fda0003f24070 */
[----:B------:R-:W-:Y:S01]  /*0420*/  VOTEU.ANY UP0, P1 ;  /* 0x0000000000ff7886 */ /* 0x000fe20000800100 */
[----:B------:R-:W-:Y:S02]  /*0430*/  PLOP3.LUT P1, PT, PT, PT, UP0, 0x80, 0x8 ;  /* 0x000000000008781c */ /* 0x000fe40003f2f008 */
[----:B0-----:R-:W-:Y:S02]  /*0440*/  ISETP.GE.U32.AND P4, PT, R9, UR10, PT ;  /* 0x0000000a09007c0c */ /* 0x001fe4000bf86070 */
[----:B------:R-:W-:Y:S01]  /*0450*/  @!UP0 UIADD3 UR9, UPT, UPT, UR9, 0x1, URZ ;  /* 0x0000000109098890 */ /* 0x000fe2000fffe0ff */
[----:B------:R-:W-:Y:S01]  /*0460*/  ISETP.GE.U32.AND P5, PT, R19, UR10, PT ;  /* 0x0000000a13007c0c */ /* 0x000fe2000bfa6070 */
[----:B------:R-:W-:Y:S01]  /*0470*/  UISETP.GE.AND UP0, UPT, UR8, URZ, UPT ;  /* 0x000000ff0800728c */ /* 0x000fe2000bf06270 */
[----:B------:R-:W-:Y:S02]  /*0480*/  ISETP.GE.AND.EX P4, PT, R13, UR11, PT, P4 ;  /* 0x0000000b0d007c0c */ /* 0x000fe4000bf86340 */
[----:B------:R-:W-:-:S02]  /*0490*/  ISETP.GE.AND.EX P5, PT, R11, UR11, PT, P5 ;  /* 0x0000000b0b007c0c */ /* 0x000fc4000bfa6350 */
[----:B------:R-:W-:Y:S02]  /*04a0*/  ISETP.GE.U32.AND P3, PT, R31, UR10, PT ;  /* 0x0000000a1f007c0c */ /* 0x000fe4000bf66070 */
[-C--:B------:R-:W-:Y:S02]  /*04b0*/  @!P1 IADD3 R0, PT, PT, R0, -R5.reuse, RZ ;  /* 0x8000000500009210 */ /* 0x080fe40007ffe0ff */
[----:B------:R-:W-:Y:S02]  /*04c0*/  ISETP.GE.AND.EX P3, PT, R27, UR11, PT, P3 ;  /* 0x0000000b1b007c0c */ /* 0x000fe4000bf66330 */
[----:B------:R-:W-:Y:S02]  /*04d0*/  ISETP.GE.U32.AND P1, PT, R0, R5, PT ;  /* 0x000000050000720c */ /* 0x000fe40003f26070 */
[----:B------:R-:W-:Y:S01]  /*04e0*/  IADD3 R0, PT, PT, R31, 0x40, RZ ;  /* 0x000000401f007810 */ /* 0x000fe20007ffe0ff */
[----:B------:R-:W0:Y:S03]  /*04f0*/  @!P4 LDC.64 R2, c[0x0][0x3e0] ;  /* 0x0000f800ff02cb82 */ /* 0x000e260000000a00 */
[----:B------:R-:W-:-:S02]  /*0500*/  ISETP.GE.U32.AND P2, PT, R0, UR10, PT ;  /* 0x0000000a00007c0c */ /* 0x000fc4000bf46070 */
[----:B------:R-:W-:-:S03]  /*0510*/  SHF.R.S32.HI R21, RZ, 0x1f, R0 ;  /* 0x0000001fff157819 */ /* 0x000fc60000011400 */
[----:B------:R-:W1:Y:S01]  /*0520*/  @!P4 LDC.64 R6, c[0x0][0x390] ;  /* 0x0000e400ff06cb82 */ /* 0x000e620000000a00 */
[----:B------:R-:W-:Y:S01]  /*0530*/  ISETP.GE.AND.EX P2, PT, R21, UR11, PT, P2 ;  /* 0x0000000b15007c0c */ /* 0x000fe2000bf46320 */
[----:B------:R-:W-:-:S05]  /*0540*/  VOTEU.ANY UP1, P1 ;  /* 0x0000000000ff7886 */ /* 0x000fca0000820100 */
[----:B------:R-:W-:Y:S02]  /*0550*/  @UP1 UIADD3 UR9, UPT, UPT, UR9, 0x1, URZ ;  /* 0x0000000109091890 */ /* 0x000fe4000fffe0ff */
[----:B------:R-:W-:Y:S02]  /*0560*/  UISETP.NE.AND UP1, UPT, UR5, URZ, UPT ;  /* 0x000000ff0500728c */ /* 0x000fe4000bf25270 */
[----:B------:R-:W-:Y:S01]  /*0570*/  @!UP0 UIADD3 UR9, UPT, UPT, -UR9, URZ, URZ ;  /* 0x000000ff09098290 */ /* 0x000fe2000fffe1ff */
[----:B0-----:R-:W-:Y:S02]  /*0580*/  @!P4 IMAD R8, R13, R2, RZ ;  /* 0x000000020d08c224 */ /* 0x001fe400078e02ff */
[----:B------:R-:W0:Y:S06]  /*0590*/  @!P2 LDC.64 R12, c[0x0][0x3e0] ;  /* 0x0000f800ff0cab82 */ /* 0x000e2c0000000a00 */
[----:B------:R-:W-:Y:S01]  /*05a0*/  @!UP1 ULOP3.LUT UR9, URZ, UR5, URZ, 0x33, !UPT ;  /* 0x00000005ff099292 */ /* 0x000fe2000f8e33ff */
[----:B------:R-:W-:-:S03]  /*05b0*/  @!P4 IMAD R23, R9, R3, R8 ;  /* 0x000000030917c224 */ /* 0x000fc600078e0208 */
[----:B------:R-:W-:-:S04]  /*05c0*/  UIADD3 UR8, UPT, UPT, -UR9, URZ, URZ ;  /* 0x000000ff09087290 */ /* 0x000fc8000fffe1ff */
[----:B------:R-:W-:Y:S02]  /*05d0*/  UIMAD UR8, UR5, UR8, UR7 ;  /* 0x00000008050872a4 */ /* 0x000fe4000f8e0207 */
[----:B------:R-:W-:Y:S02]  /*05e0*/  USHF.R.S32.HI UR5, URZ, 0x1f, UR9 ;  /* 0x0000001fff057899 */ /* 0x000fe40008011409 */
[----:B------:R-:W-:Y:S02]  /*05f0*/  UIMAD UR8, UR8, 0x30, URZ ;  /* 0x00000030080878a4 */ /* 0x000fe4000f8e02ff */
[----:B------:R-:W-:-:S04]  /*0600*/  UIMAD UR5, UR5, UR14, URZ ;  /* 0x0000000e050572a4 */ /* 0x000fc8000f8e02ff */
[----:B------:R-:W-:Y:S01]  /*0610*/  MOV R4, UR8 ;  /* 0x0000000800047c02 */ /* 0x000fe20008000f00 */
[----:B------:R-:W-:Y:S01]  /*0620*/  UIMAD UR5, UR9, UR15, UR5 ;  /* 0x0000000f090572a4 */ /* 0x000fe2000f8e0205 */
[----:B------:R-:W-:-:S04]  /*0630*/  IADD3 R34, P1, PT, R34, UR8, RZ ;  /* 0x0000000822227c10 */ /* 0x000fc8000ff3e0ff */
[----:B------:R-:W-:Y:S02]  /*0640*/  LEA.HI.X.SX32 R35, R4, RZ, 0x1, P1 ;  /* 0x000000ff04237211 */ /* 0x000fe400008f0eff */
[----:B------:R-:W2:Y:S01]  /*0650*/  @!P5 LDC.64 R4, c[0x0][0x3e0] ;  /* 0x0000f800ff04db82 */ /* 0x000ea20000000a00 */
[----:B------:R-:W-:Y:S01]  /*0660*/  IMAD.WIDE.U32 R34, R15, UR9, R34 ;  /* 0x000000090f227c25 */ /* 0x000fe2000f8e0022 */
[----:B------:R-:W-:-:S04]  /*0670*/  IADD3 R15, PT, PT, R31, 0x30, RZ ;  /* 0x000000301f0f7810 */ /* 0x000fc80007ffe0ff */
[----:B------:R-:W-:Y:S02]  /*0680*/  IADD3 R33, PT, PT, R35, UR5, RZ ;  /* 0x0000000523217c10 */ /* 0x000fe4000fffe0ff */
[----:B------:R-:W-:Y:S02]  /*0690*/  @!P4 MOV R32, R34 ;  /* 0x000000220020c202 */ /* 0x000fe40000000f00 */
[----:B------:R-:W-:Y:S02]  /*06a0*/  ISETP.GE.U32.AND P1, PT, R15, UR10, PT ;  /* 0x0000000a0f007c0c */ /* 0x000fe4000bf26070 */
[----:B------:R-:W-:Y:S01]  /*06b0*/  SHF.R.S32.HI R17, RZ, 0x1f, R15 ;  /* 0x0000001fff117819 */ /* 0x000fe2000001140f */
[----:B------:R-:W-:Y:S02]  /*06c0*/  @!P4 IMAD.WIDE.U32 R8, R9, R2, R32 ;  /* 0x000000020908c225 */ /* 0x000fe400078e0020 */
[----:B------:R-:W3:Y:S01]  /*06d0*/  @!P5 LDC.64 R2, c[0x0][0x390] ;  /* 0x0000e400ff02db82 */ /* 0x000ee20000000a00 */
[----:B------:R-:W-:-:S02]  /*06e0*/  ISETP.GE.AND.EX P1, PT, R17, UR11, PT, P1 ;  /* 0x0000000b11007c0c */ /* 0x000fc4000bf26310 */
[----:B-1----:R-:W-:Y:S02]  /*06f0*/  @!P4 LEA R36, P6, R8, R6, 0x1 ;  /* 0x000000060824c211 */ /* 0x002fe400078c08ff */
[----:B------:R-:W-:Y:S01]  /*0700*/  @!P4 IADD3 R9, PT, PT, R9, R23, RZ ;  /* 0x000000170909c210 */ /* 0x000fe20007ffe0ff */
[----:B--2---:R-:W-:-:S03]  /*0710*/  @!P5 IMAD R6, R11, R4, RZ ;  /* 0x000000040b06d224 */ /* 0x004fc600078e02ff */
[----:B------:R-:W-:Y:S01]  /*0720*/  @!P4 LEA.HI.X R37, R8, R7, R9, 0x1, P6 ;  /* 0x000000070825c211 */ /* 0x000fe200030f0c09 */
[----:B------:R-:W-:Y:S01]  /*0730*/  @!P5 IMAD.MOV.U32 R7, RZ, RZ, R33 ;  /* 0x000000ffff07d224 */ /* 0x000fe200078e0021 */
[----:B------:R-:W1:Y:S01]  /*0740*/  @!P2 LDC.64 R10, c[0x0][0x390] ;  /* 0x0000e400ff0aab82 */ /* 0x000e620000000a00 */
[----:B------:R-:W-:Y:S01]  /*0750*/  @!P5 IMAD R23, R19, R5, R6 ;  /* 0x000000051317d224 */ /* 0x000fe200078e0206 */
[----:B------:R-:W-:-:S05]  /*0760*/  @!P5 MOV R6, R34 ;  /* 0x000000220006d202 */ /* 0x000fca0000000f00 */
[----:B------:R-:W-:Y:S01]  /*0770*/  @!P5 IMAD.WIDE.U32 R4, R19, R4, R6 ;  /* 0x000000041304d225 */ /* 0x000fe200078e0006 */
[----:B------:R-:W2:Y:S01]  /*0780*/  @!P1 LDC.64 R8, c[0x0][0x3e0] ;  /* 0x0000f800ff089b82 */ /* 0x000ea20000000a00 */
[----:B------:R-:W-:Y:S02]  /*0790*/  MOV R14, RZ ;  /* 0x000000ff000e7202 */ /* 0x000fe40000000f00 */
[----:B------:R-:W-:Y:S01]  /*07a0*/  HFMA2 R19, -RZ, RZ, 0, 0 ;  /* 0x00000000ff137431 */ /* 0x000fe200000001ff */
[----:B------:R-:W-:Y:S02]  /*07b0*/  @!P5 IADD3 R5, PT, PT, R5, R23, RZ ;  /* 0x000000170505d210 */ /* 0x000fe40007ffe0ff */
[C---:B---3--:R-:W-:Y:S01]  /*07c0*/  @!P5 LEA R20, P6, R4.reuse, R2, 0x1 ;  /* 0x000000020414d211 */ /* 0x048fe200078c08ff */
[----:B0-----:R-:W-:Y:S01]  /*07d0*/  @!P2 IMAD R2, R21, R12, RZ ;  /* 0x0000000c1502a224 */ /* 0x001fe200078e02ff */
[----:B------:R-:W0:Y:S01]  /*07e0*/  @!P3 LDC.64 R6, c[0x0][0x3e0] ;  /* 0x0000f800ff06bb82 */ /* 0x000e220000000a00 */
[----:B------:R3:W4:Y:S01]  /*07f0*/  @!P4 LDG.E R19, desc[UR12][R36.64] ;  /* 0x0000000c2413c981 */ /* 0x000722000c1e1900 */
[----:B------:R-:W-:Y:S01]  /*0800*/  @!P5 LEA.HI.X R21, R4, R3, R5, 0x1, P6 ;  /* 0x000000030415d211 */ /* 0x000fe200030f0c05 */
[----:B------:R-:W-:Y:S01]  /*0810*/  @!P2 IMAD R23, R0, R13, R2 ;  /* 0x0000000d0017a224 */ /* 0x000fe200078e0202 */
[----:B------:R-:W-:-:S02]  /*0820*/  @!P2 MOV R2, R34 ;  /* 0x000000220002a202 */ /* 0x000fc40000000f00 */
[----:B------:R-:W-:Y:S01]  /*0830*/  @!P2 MOV R3, R33 ;  /* 0x000000210003a202 */ /* 0x000fe20000000f00 */
[----:B------:R5:W4:Y:S01]  /*0840*/  @!P5 LDG.E R14, desc[UR12][R20.64] ;  /* 0x0000000c140ed981 */ /* 0x000b22000c1e1900 */
[----:B------:R-:W5:Y:S01]  /*0850*/  @!P1 LDC.64 R4, c[0x0][0x390] ;  /* 0x0000e400ff049b82 */ /* 0x000f620000000a00 */
[----:B------:R-:W-:-:S07]  /*0860*/  @!P2 IMAD.WIDE.U32 R12, R0, R12, R2 ;  /* 0x0000000c000ca225 */ /* 0x000fce00078e0002 */
[----:B------:R-:W5:Y:S01]  /*0870*/  @!P3 LDC.64 R2, c[0x0][0x390] ;  /* 0x0000e400ff02bb82 */ /* 0x000f620000000a00 */
[----:B------:R-:W-:Y:S01]  /*0880*/  VIADD R0, R31, 0x50 ;  /* 0x000000501f007836 */ /* 0x000fe20000000000 */
[----:B-1----:R-:W-:Y:S01]  /*0890*/  @!P2 LEA R16, P5, R12, R10, 0x1 ;  /* 0x0000000a0c10a211 */ /* 0x002fe200078a08ff */
[----:B--2---:R-:W-:Y:S01]  /*08a0*/  @!P1 IMAD R10, R17, R8, RZ ;  /* 0x00000008110a9224 */ /* 0x004fe200078e02ff */
[----:B------:R-:W-:Y:S02]  /*08b0*/  @!P2 IADD3 R18, PT, PT, R13, R23, RZ ;  /* 0x000000170d12a210 */ /* 0x000fe40007ffe0ff */
[----:B------:R-:W-:Y:S01]  /*08c0*/  ISETP.GE.U32.AND P4, PT, R0, UR10, PT ;  /* 0x0000000a00007c0c */ /* 0x000fe2000bf86070 */
[----:B---3--:R-:W-:Y:S01]  /*08d0*/  @!P1 IMAD R37, R15, R9, R10 ;  /* 0x000000090f259224 */ /* 0x008fe200078e020a */
[----:B------:R-:W-:Y:S02]  /*08e0*/  SHF.R.S32.HI R13, RZ, 0x1f, R0 ;  /* 0x0000001fff0d7819 */ /* 0x000fe40000011400 */
[----:B------:R-:W-:-:S02]  /*08f0*/  @!P2 LEA.HI.X R17, R12, R11, R18, 0x1, P5 ;  /* 0x0000000b0c11a211 */ /* 0x000fc400028f0c12 */
[----:B------:R-:W-:Y:S02]  /*0900*/  @!P1 MOV R10, R34 ;  /* 0x00000022000a9202 */ /* 0x000fe40000000f00 */
[-C--:B------:R-:W-:Y:S02]  /*0910*/  @!P1 MOV R11, R33.reuse ;  /* 0x00000021000b9202 */ /* 0x080fe40000000f00 */
[----:B------:R-:W-:Y:S01]  /*0920*/  ISETP.GE.AND.EX P4, PT, R13, UR11, PT, P4 ;  /* 0x0000000b0d007c0c */ /* 0x000fe2000bf86340 */
[----:B0-----:R-:W-:Y:S02]  /*0930*/  @!P3 IMAD R12, R27, R6, RZ ;  /* 0x000000061b0cb224 */ /* 0x001fe400078e02ff */
[----:B------:R-:W-:Y:S01]  /*0940*/  @!P1 IMAD.WIDE.U32 R8, R15, R8, R10 ;  /* 0x000000080f089225 */ /* 0x000fe200078e000a */
[----:B------:R-:W-:Y:S02]  /*0950*/  @!P3 MOV R10, R34 ;  /* 0x00000022000ab202 */ /* 0x000fe40000000f00 */
[----:B------:R-:W-:Y:S01]  /*0960*/  @!P3 MOV R11, R33 ;  /* 0x00000021000bb202 */ /* 0x000fe20000000f00 */
[----:B------:R-:W-:Y:S01]  /*0970*/  @!P3 IMAD R23, R31, R7, R12 ;  /* 0x000000071f17b224 */ /* 0x000fe200078e020c */
[----:B-----5:R-:W-:Y:S01]  /*0980*/  @!P1 LEA R20, P6, R8, R4, 0x1 ;  /* 0x0000000408149211 */ /* 0x020fe200078c08ff */
[----:B------:R-:W-:-:S02]  /*0990*/  @!P1 IMAD.IADD R9, R9, 0x1, R37 ;  /* 0x0000000109099824 */ /* 0x000fc400078e0225 */
[----:B------:R-:W-:Y:S01]  /*09a0*/  @!P3 IMAD.WIDE.U32 R6, R31, R6, R10 ;  /* 0x000000061f06b225 */ /* 0x000fe200078e000a */
[----:B------:R-:W-:Y:S02]  /*09b0*/  SHF.R.S32.HI R15, RZ, 0x1f, R30 ;  /* 0x0000001fff0f7819 */ /* 0x000fe4000001141e */
[----:B------:R-:W-:Y:S02]  /*09c0*/  ISETP.GE.U32.AND P5, PT, R30, UR10, PT ;  /* 0x0000000a1e007c0c */ /* 0x000fe4000bfa6070 */
[----:B------:R-:W-:Y:S02]  /*09d0*/  @!P1 LEA.HI.X R21, R8, R5, R9, 0x1, P6 ;  /* 0x0000000508159211 */ /* 0x000fe400030f0c09 */
[----:B------:R-:W0:Y:S01]  /*09e0*/  @!P4 LDC.64 R4, c[0x0][0x3e0] ;  /* 0x0000f800ff04cb82 */ /* 0x000e220000000a00 */
[----:B------:R-:W-:Y:S02]  /*09f0*/  @!P3 IADD3 R23, PT, PT, R7, R23, RZ ;  /* 0x000000170717b210 */ /* 0x000fe40007ffe0ff */
[----:B------:R-:W-:-:S02]  /*0a00*/  @!P3 LEA R36, P6, R6, R2, 0x1 ;  /* 0x000000020624b211 */ /* 0x000fc400078c08ff */
[----:B------:R-:W-:Y:S02]  /*0a10*/  ISETP.GE.AND.EX P5, PT, R15, UR11, PT, P5 ;  /* 0x0000000b0f007c0c */ /* 0x000fe4000bfa6350 */
[----:B------:R-:W-:Y:S01]  /*0a20*/  @!P3 LEA.HI.X R37, R6, R3, R23, 0x1, P6 ;  /* 0x000000030625b211 */ /* 0x000fe200030f0c17 */
[----:B------:R-:W-:Y:S01]  /*0a30*/  HFMA2 R23, -RZ, RZ, 0, 0 ;  /* 0x00000000ff177431 */ /* 0x000fe200000001ff */
[----:B------:R-:W-:Y:S01]  /*0a40*/  ISETP.GE.U32.AND P6, PT, R29, UR10, PT ;  /* 0x0000000a1d007c0c */ /* 0x000fe2000bfc6070 */
[----:B------:R-:W1:Y:S04]  /*0a50*/  @!P4 LDC.64 R6, c[0x0][0x390] ;  /* 0x0000e400ff06cb82 */ /* 0x000e680000000a00 */
[----:B------:R-:W2:Y:S01]  /*0a60*/  @!P3 LDG.E R23, desc[UR12][R36.64] ;  /* 0x0000000c2417b981 */ /* 0x000ea2000c1e1900 */
[----:B------:R-:W-:-:S02]  /*0a70*/  ISETP.GE.AND.EX P3, PT, R25, UR11, PT, P6 ;  /* 0x0000000b19007c0c */ /* 0x000fc4000bf66360 */
[----:B------:R-:W-:Y:S01]  /*0a80*/  MOV R12, RZ ;  /* 0x000000ff000c7202 */ /* 0x000fe20000000f00 */
[----:B------:R-:W3:Y:S05]  /*0a90*/  @!P5 LDC.64 R2, c[0x0][0x3e0] ;  /* 0x0000f800ff02db82 */ /* 0x000eea0000000a00 */
[----:B------:R5:W2:Y:S01]  /*0aa0*/  @!P1 LDG.E R12, desc[UR12][R20.64] ;  /* 0x0000000c140c9981 */ /* 0x000aa2000c1e1900 */
[----:B0-----:R-:W-:Y:S02]  /*0ab0*/  @!P4 IMAD R13, R13, R4, RZ ;  /* 0x000000040d0dc224 */ /* 0x001fe400078e02ff */
[----:B------:R-:W0:Y:S02]  /*0ac0*/  @!P5 LDC.64 R8, c[0x0][0x390] ;  /* 0x0000e400ff08db82 */ /* 0x000e240000000a00 */
[----:B------:R-:W-:Y:S01]  /*0ad0*/  @!P4 IMAD R13, R0, R5, R13 ;  /* 0x00000005000dc224 */ /* 0x000fe200078e020d */
[----:B-----5:R-:W-:-:S05]  /*0ae0*/  @!P4 MOV R20, R34 ;  /* 0x000000220014c202 */ /* 0x020fca0000000f00 */
[----:B------:R-:W5:Y:S01]  /*0af0*/  @!P3 LDC.64 R10, c[0x0][0x3e0] ;  /* 0x0000f800ff0abb82 */ /* 0x000f620000000a00 */
[----:B------:R-:W-:-:S03]  /*0b00*/  @!P4 MOV R21, R33 ;  /* 0x000000210015c202 */ /* 0x000fc60000000f00 */
[----:B------:R-:W-:-:S04]  /*0b10*/  @!P4 IMAD.WIDE.U32 R36, R0, R4, R20 ;  /* 0x000000040024c225 */ /* 0x000fc800078e0014 */
[----:B------:R-:W0:Y:S01]  /*0b20*/  @!P3 LDC.64 R4, c[0x0][0x390] ;  /* 0x0000e400ff04bb82 */ /* 0x000e220000000a00 */
[----:B------:R-:W-:Y:S01]  /*0b30*/  IMAD.MOV.U32 R0, RZ, RZ, RZ ;  /* 0x000000ffff007224 */ /* 0x000fe200078e00ff */
[----:B------:R-:W-:Y:S01]  /*0b40*/  @!P4 IADD3 R13, PT, PT, R37, R13, RZ ;  /* 0x0000000d250dc210 */ /* 0x000fe20007ffe0ff */
[----:B---3--:R-:W-:-:S04]  /*0b50*/  @!P5 IMAD R15, R15, R2, RZ ;  /* 0x000000020f0fd224 */ /* 0x008fc800078e02ff */
[----:B------:R3:W2:Y:S01]  /*0b60*/  @!P2 LDG.E R0, desc[UR12][R16.64] ;  /* 0x0000000c1000a981 */ /* 0x0006a2000c1e1900 */
[----:B-1----:R-:W-:Y:S01]  /*0b70*/  @!P4 LEA R6, P2, R36, R6, 0x1 ;  /* 0x000000062406c211 */ /* 0x002fe200078408ff */
[----:B------:R-:W-:Y:S01]  /*0b80*/  @!P5 IMAD R3, R30, R3, R15 ;  /* 0x000000031e03d224 */ /* 0x000fe200078e020f */
[----:B---3--:R-:W-:Y:S02]  /*0b90*/  @!P5 MOV R16, R34 ;  /* 0x000000220010d202 */ /* 0x008fe40000000f00 */
[----:B------:R-:W-:Y:S02]  /*0ba0*/  @!P5 MOV R17, R33 ;  /* 0x000000210011d202 */ /* 0x000fe40000000f00 */
[----:B------:R-:W-:Y:S01]  /*0bb0*/  @!P4 LEA.HI.X R7, R36, R7, R13, 0x1, P2 ;  /* 0x000000072407c211 */ /* 0x000fe200010f0c0d */
[----:B------:R-:W-:-:S04]  /*0bc0*/  @!P5 IMAD.WIDE.U32 R20, R30, R2, R16 ;  /* 0x000000021e14d225 */ /* 0x000fc800078e0010 */
[----:B------:R-:W-:Y:S02]  /*0bd0*/  HFMA2 R2, -RZ, RZ, 0, 0 ;  /* 0x00000000ff027431 */ /* 0x000fe400000001ff */
[----:B-----5:R-:W-:Y:S01]  /*0be0*/  @!P3 IMAD R16, R25, R10, RZ ;  /* 0x0000000a1910b224 */ /* 0x020fe200078e02ff */
[----:B------:R-:W-:Y:S02]  /*0bf0*/  @!P5 IADD3 R3, PT, PT, R21, R3, RZ ;  /* 0x000000031503d210 */ /* 0x000fe40007ffe0ff */
[C---:B0-----:R-:W-:Y:S01]  /*0c00*/  @!P5 LEA R8, P2, R20.reuse, R8, 0x1 ;  /* 0x000000081408d211 */ /* 0x041fe200078408ff */
[----:B------:R0:W3:Y:S01]  /*0c10*/  @!P4 LDG.E R2, desc[UR12][R6.64] ;  /* 0x0000000c0602c981 */ /* 0x0000e2000c1e1900 */
[----:B------:R-:W-:Y:S02]  /*0c20*/  @!P3 IMAD R13, R29, R11, R16 ;  /* 0x0000000b1d0db224 */ /* 0x000fe400078e0210 */
[----:B------:R-:W-:Y:S01]  /*0c30*/  @!P5 LEA.HI.X R9, R20, R9, R3, 0x1, P2 ;  /* 0x000000091409d211 */ /* 0x000fe200010f0c03 */
[----:B------:R-:W-:Y:S01]  /*0c40*/  IMAD.MOV.U32 R3, RZ, RZ, RZ ;  /* 0x000000ffff037224 */ /* 0x000fe200078e00ff */
[----:B0-----:R-:W-:-:S05]  /*0c50*/  @!P3 MOV R6, R34 ;  /* 0x000000220006b202 */ /* 0x001fca0000000f00 */
[----:B------:R0:W5:Y:S01]  /*0c60*/  @!P5 LDG.E R3, desc[UR12][R8.64] ;  /* 0x0000000c0803d981 */ /* 0x000162000c1e1900 */
[----:B------:R-:W-:-:S03]  /*0c70*/  @!P3 MOV R7, R33 ;  /* 0x000000210007b202 */ /* 0x000fc60000000f00 */
[----:B------:R-:W-:-:S05]  /*0c80*/  @!P3 IMAD.WIDE.U32 R10, R29, R10, R6 ;  /* 0x0000000a1d0ab225 */ /* 0x000fca00078e0006 */
[----:B------:R-:W-:Y:S02]  /*0c90*/  @!P3 IADD3 R11, PT, PT, R11, R13, RZ ;  /* 0x0000000d0b0bb210 */ /* 0x000fe40007ffe0ff */
[----:B------:R-:W-:-:S04]  /*0ca0*/  @!P3 LEA R4, P2, R10, R4, 0x1 ;  /* 0x000000040a04b211 */ /* 0x000fc800078408ff */
[----:B------:R-:W-:Y:S01]  /*0cb0*/  @!P3 LEA.HI.X R5, R10, R5, R11, 0x1, P2 ;  /* 0x000000050a05b211 */ /* 0x000fe200010f0c0b */
[----:B------:R-:W-:-:S06]  /*0cc0*/  HFMA2 R10, -RZ, RZ, 0, 0 ;  /* 0x00000000ff0a7431 */ /* 0x000fcc00000001ff */
[----:B------:R1:W5:Y:S01]  /*0cd0*/  @!P3 LDG.E R10, desc[UR12][R4.64] ;  /* 0x0000000c040ab981 */ /* 0x000362000c1e1900 */
[----:B------:R-:W-:Y:S02]  /*0ce0*/  ISETP.GT.AND P2, PT, R24, 0x1e, PT ;  /* 0x0000001e1800780c */ /* 0x000fe40003f44270 */
[C---:B----4-:R-:W-:Y:S02]  /*0cf0*/  PRMT R16, R19.reuse, 0x7632, R16 ;  /* 0x0000763213107816 */ /* 0x050fe40000000010 */
[----:B------:R-:W-:Y:S02]  /*0d00*/  SHF.L.U32 R19, R19, 0x10, RZ ;  /* 0x0000001013137819 */ /* 0x000fe400000006ff */
[----:B------:R-:W-:Y:S02]  /*0d10*/  SHF.L.U32 R16, R16, 0x10, RZ ;  /* 0x0000001010107819 */ /* 0x000fe400000006ff */
[----:B------:R-:W-:-:S03]  /*0d20*/  PRMT R17, R14, 0x7632, R17 ;  /* 0x000076320e117816 */ /* 0x000fc60000000011 */
[----:B------:R-:W-:Y:S01]  /*0d30*/  FADD.FTZ R7, R19, R16 ;  /* 0x0000001013077221 */ /* 0x000fe20000010000 */
[----:B------:R-:W-:Y:S02]  /*0d40*/  SHF.L.U32 R17, R17, 0x10, RZ ;  /* 0x0000001011117819 */ /* 0x000fe400000006ff */
[----:B------:R-:W-:Y:S02]  /*0d50*/  SHF.L.U32 R14, R14, 0x10, RZ ;  /* 0x000000100e0e7819 */ /* 0x000fe400000006ff */
[C---:B--2---:R-:W-:Y:S02]  /*0d60*/  PRMT R18, R23.reuse, 0x7632, R18 ;  /* 0x0000763217127816 */ /* 0x044fe40000000012 */
[----:B------:R-:W-:-:S03]  /*0d70*/  SHF.L.U32 R23, R23, 0x10, RZ ;  /* 0x0000001017177819 */ /* 0x000fc600000006ff */
[----:B------:R-:W-:-:S04]  /*0d80*/  IMAD.U32 R18, R18, 0x10000, RZ ;  /* 0x0001000012127824 */ /* 0x000fc800078e00ff */
[----:B------:R-:W-:Y:S01]  /*0d90*/  FADD.FTZ R6, R23, R18 ;  /* 0x0000001217067221 */ /* 0x000fe20000010000 */
[----:B0-----:R-:W-:-:S03]  /*0da0*/  FMUL.FTZ R8, R18, R18 ;  /* 0x0000001212087220 */ /* 0x001fc60000410000 */
[----:B------:R-:W-:Y:S01]  /*0db0*/  FADD.FTZ R6, RZ, R6 ;  /* 0x00000006ff067221 */ /* 0x000fe20000010000 */
[----:B------:R-:W-:Y:S01]  /*0dc0*/  PRMT R15, R12, 0x7632, R15 ;  /* 0x000076320c0f7816 */ /* 0x000fe2000000000f */
[----:B------:R-:W-:Y:S02]  /*0dd0*/  FFMA.FTZ R8, R23, R23, R8 ;  /* 0x0000001717087223 */ /* 0x000fe40000010008 */
[----:B-1----:R-:W-:Y:S01]  /*0de0*/  FADD.FTZ R4, R6, R7 ;  /* 0x0000000706047221 */ /* 0x002fe20000010000 */
[----:B------:R-:W-:Y:S01]  /*0df0*/  FMUL.FTZ R6, R16, R16 ;  /* 0x0000001010067220 */ /* 0x000fe20000410000 */
[----:B------:R-:W-:Y:S01]  /*0e00*/  SHF.L.U32 R15, R15, 0x10, RZ ;  /* 0x000000100f0f7819 */ /* 0x000fe200000006ff */
[----:B------:R-:W-:Y:S01]  /*0e10*/  FADD.FTZ R8, RZ, R8 ;  /* 0x00000008ff087221 */ /* 0x000fe20000010000 */
[----:B------:R-:W-:Y:S01]  /*0e20*/  FMUL.FTZ R7, R17, R17 ;  /* 0x0000001111077220 */ /* 0x000fe20000410000 */
[----:B------:R-:W-:Y:S01]  /*0e30*/  FFMA.FTZ R5, R19, R19, R6 ;  /* 0x0000001313057223 */ /* 0x000fe20000010006 */
[----:B------:R-:W-:-:S02]  /*0e40*/  IMAD.U32 R12, R12, 0x10000, RZ ;  /* 0x000100000c0c7824 */ /* 0x000fc400078e00ff */
[----:B------:R-:W-:Y:S01]  /*0e50*/  FMUL.FTZ R9, R15, R15 ;  /* 0x0000000f0f097220 */ /* 0x000fe20000410000 */
[----:B------:R-:W-:Y:S01]  /*0e60*/  FFMA.FTZ R6, R14, R14, R7 ;  /* 0x0000000e0e067223 */ /* 0x000fe20000010007 */
[----:B------:R-:W-:Y:S01]  /*0e70*/  FADD.FTZ R5, R8, R5 ;  /* 0x0000000508057221 */ /* 0x000fe20000010000 */
[----:B------:R-:W-:Y:S01]  /*0e80*/  FADD.FTZ R7, R14, R17 ;  /* 0x000000110e077221 */ /* 0x000fe20000010000 */
[----:B------:R-:W-:Y:S02]  /*0e90*/  FFMA.FTZ R8, R12, R12, R9 ;  /* 0x0000000c0c087223 */ /* 0x000fe40000010009 */
[----:B------:R-:W-:Y:S01]  /*0ea0*/  FADD.FTZ R5, R5, R6 ;  /* 0x0000000605057221 */ /* 0x000fe20000010000 */
[----:B------:R-:W-:-:S04]  /*0eb0*/  PRMT R13, R0, 0x7632, R13 ;  /* 0x00007632000d7816 */ /* 0x000fc8000000000d */
[----:B------:R-:W-:Y:S01]  /*0ec0*/  SHF.L.U32 R13, R13, 0x10, RZ ;  /* 0x000000100d0d7819 */ /* 0x000fe200000006ff */
[----:B------:R-:W-:Y:S01]  /*0ed0*/  FADD.FTZ R4, R4, R7 ;  /* 0x0000000704047221 */ /* 0x000fe20000010000 */
[----:B------:R-:W-:Y:S01]  /*0ee0*/  SHF.L.U32 R6, R0, 0x10, RZ ;  /* 0x0000001000067819 */ /* 0x000fe200000006ff */
[----:B------:R-:W-:Y:S01]  /*0ef0*/  FADD.FTZ R0, R5, R8 ;  /* 0x0000000805007221 */ /* 0x000fe20000010000 */
[----:B------:R-:W-:Y:S01]  /*0f00*/  FADD.FTZ R5, R12, R15 ;  /* 0x0000000f0c057221 */ /* 0x000fe20000010000 */
[----:B------:R-:W-:-:S03]  /*0f10*/  FMUL.FTZ R9, R13, R13 ;  /* 0x0000000d0d097220 */ /* 0x000fc60000410000 */
[----:B------:R-:W-:Y:S01]  /*0f20*/  FADD.FTZ R8, R4, R5 ;  /* 0x0000000504087221 */ /* 0x000fe20000010000 */
[----:B------:R-:W-:-:S04]  /*0f30*/  FFMA.FTZ R9, R6, R6, R9 ;  /* 0x0000000606097223 */ /* 0x000fc80000010009 */
[----:B------:R-:W-:Y:S01]  /*0f40*/  FADD.FTZ R0, R0, R9 ;  /* 0x0000000900007221 */ /* 0x000fe20000010000 */
[----:B---3--:R-:W-:-:S04]  /*0f50*/  PRMT R7, R2, 0x7632, R7 ;  /* 0x0000763202077816 */ /* 0x008fc80000000007 */
[----:B------:R-:W-:Y:S01]  /*0f60*/  SHF.L.U32 R7, R7, 0x10, RZ ;  /* 0x0000001007077819 */ /* 0x000fe200000006ff */
[----:B------:R-:W-:Y:S01]  /*0f70*/  FADD.FTZ R9, R6, R13 ;  /* 0x0000000d06097221 */ /* 0x000fe20000010000 */
[----:B------:R-:W-:Y:S02]  /*0f80*/  SHF.L.U32 R4, R2, 0x10, RZ ;  /* 0x0000001002047819 */ /* 0x000fe400000006ff */
[----:B-----5:R-:W-:Y:S01]  /*0f90*/  PRMT R5, R3, 0x7632, R5 ;  /* 0x0000763203057816 */ /* 0x020fe20000000005 */
[----:B------:R-:W-:-:S03]  /*0fa0*/  FMUL.FTZ R11, R7, R7 ;  /* 0x00000007070b7220 */ /* 0x000fc60000410000 */
[----:B------:R-:W-:Y:S01]  /*0fb0*/  SHF.L.U32 R5, R5, 0x10, RZ ;  /* 0x0000001005057819 */ /* 0x000fe200000006ff */
[----:B------:R-:W-:Y:S01]  /*0fc0*/  FFMA.FTZ R11, R4, R4, R11 ;  /* 0x00000004040b7223 */ /* 0x000fe2000001000b */
[----:B------:R-:W-:Y:S01]  /*0fd0*/  FADD.FTZ R8, R8, R9 ;  /* 0x0000000908087221 */ /* 0x000fe20000010000 */
[----:B------:R-:W-:Y:S02]  /*0fe0*/  IMAD.U32 R2, R3, 0x10000, RZ ;  /* 0x0001000003027824 */ /* 0x000fe400078e00ff */
[----:B------:R-:W-:Y:S01]  /*0ff0*/  FADD.FTZ R3, R4, R7 ;  /* 0x0000000704037221 */ /* 0x000fe20000010000 */
[----:B------:R-:W-:Y:S01]  /*1000*/  FMUL.FTZ R9, R5, R5 ;  /* 0x0000000505097220 */ /* 0x000fe20000410000 */
[----:B------:R-:W-:-:S03]  /*1010*/  FADD.FTZ R0, R0, R11 ;  /* 0x0000000b00007221 */ /* 0x000fc60000010000 */
[----:B------:R-:W-:Y:S01]  /*1020*/  FFMA.FTZ R11, R2, R2, R9 ;  /* 0x00000002020b7223 */ /* 0x000fe20000010009 */
[----:B------:R-:W-:-:S03]  /*1030*/  FADD.FTZ R9, R8, R3 ;  /* 0x0000000308097221 */ /* 0x000fc60000010000 */
[----:B------:R-:W-:Y:S01]  /*1040*/  FADD.FTZ R8, R0, R11 ;  /* 0x0000000b00087221 */ /* 0x000fe20000010000 */
[----:B------:R-:W-:-:S04]  /*1050*/  PRMT R20, R10, 0x7632, R20 ;  /* 0x000076320a147816 */ /* 0x000fc80000000014 */
[----:B------:R-:W-:Y:S02]  /*1060*/  SHF.L.U32 R3, R20, 0x10, RZ ;  /* 0x0000001014037819 */ /* 0x000fe400000006ff */
[----:B------:R-:W-:Y:S01]  /*1070*/  SHF.L.U32 R0, R10, 0x10, RZ ;  /* 0x000000100a007819 */ /* 0x000fe200000006ff */
[----:B------:R-:W-:Y:S02]  /*1080*/  FADD.FTZ R10, R2, R5 ;  /* 0x00000005020a7221 */ /* 0x000fe40000010000 */
[----:B------:R-:W-:Y:S02]  /*1090*/  FMUL.FTZ R11, R3, R3 ;  /* 0x00000003030b7220 */ /* 0x000fe40000410000 */
        /* <DEDUP_REMOVED lines=21> */
[C---:B------:R-:W-:Y:S02]  /*11f0*/  ISETP.GT.AND P3, PT, R24.reuse, 0xf, PT ;  /* 0x0000000f1800780c */ /* 0x040fe40003f64270 */
[----:B------:R-:W-:Y:S01]  /*1200*/  ISETP.GT.AND P2, PT, R24, 0x17, PT ;  /* 0x000000171800780c */ /* 0x000fe20003f44270 */
[----:B------:R-:W-:Y:S01]  /*1210*/  BSSY.RECONVERGENT B0, `(.L_x_1893) ;  /* 0x0000012000007945 */ /* 0x000fe20003800200 */
        /* <DEDUP_REMOVED lines=11> */
[----:B------:R-:W-:-:S04]  /*12d0*/  @!P2 MOV R8, 0x400 ;  /* 0x000004000008a802 */ /* 0x000fc80000000f00 */
[----:B0-----:R-:W-:Y:S02]  /*12e0*/  @!P2 LEA R9, R9, R8, 0x18 ;  /* 0x000000080909a211 */ /* 0x001fe400078ec0ff */
[----:B------:R-:W-:-:S04]  /*12f0*/  @!P2 SHF.R.U32.HI R8, RZ, 0x2, R26 ;  /* 0x00000002ff08a819 */ /* 0x000fc8000001161a */
[----:B------:R-:W-:-:S04]  /*1300*/  @!P2 LOP3.LUT R8, R8, 0xf8, RZ, 0xc0, !PT ;  /* 0x000000f80808a812 */ /* 0x000fc800078ec0ff */
[----:B------:R-:W-:-:S05]  /*1310*/  @!P2 IADD3 R8, PT, PT, R8, R9, RZ ;  /* 0x000000090808a210 */ /* 0x000fca0007ffe0ff */
[----:B------:R3:W-:Y:S02]  /*1320*/  @!P2 STS.64 [R8+0x10], R10 ;  /* 0x0000100a0800a388 */ /* 0x0007e40000000a00 */
.L_x_1894:
[----:B------:R-:W-:Y:S05]  /*1330*/  BSYNC.RECONVERGENT B0 ;  /* 0x0000000000007941 */ /* 0x000fea0003800200 */
.L_x_1893:
        /* <DEDUP_REMOVED lines=8> */
[----:B---3--:R-:W3:Y:S02]  /*13c0*/  LDS.64 R8, [UR5+0x18] ;  /* 0x00001805ff087984 */ /* 0x008ee40008000a00 */
[----:B---3--:R-:W-:Y:S01]  /*13d0*/  FADD.FTZ R21, R10, R8 ;  /* 0x000000080a157221 */ /* 0x008fe20000010000 */
[----:B--2---:R-:W-:Y:S02]  /*13e0*/  FADD.FTZ R20, R11, R9 ;  /* 0x000000090b147221 */ /* 0x004fe40000010000 */
[----:B0-----:R-:W0:Y:S02]  /*13f0*/  LDS.128 R8, [UR5+0x20] ;  /* 0x00002005ff087984 */ /* 0x001e240008000c00 */
[----:B0-----:R-:W-:Y:S01]  /*1400*/  FADD.FTZ R21, R21, R8 ;  /* 0x0000000815157221 */ /* 0x001fe20000010000 */
[----:B------:R-:W-:-:S03]  /*1410*/  FADD.FTZ R20, R20, R9 ;  /* 0x0000000914147221 */ /* 0x000fc60000010000 */
[----:B------:R-:W-:Y:S01]  /*1420*/  FADD.FTZ R21, R21, R10 ;  /* 0x0000000a15157221 */ /* 0x000fe20000010000 */
[----:B------:R-:W-:Y:S02]  /*1430*/  FADD.FTZ R20, R20, R11 ;  /* 0x0000000b14147221 */ /* 0x000fe40000010000 */
[----:B------:R-:W0:Y:S02]  /*1440*/  LDS.128 R8, [UR5+0x30] ;  /* 0x00003005ff087984 */ /* 0x000e240008000c00 */
        /* <DEDUP_REMOVED lines=18> */
[----:B------:R-:W-:-:S07]  /*1570*/  FADD.FTZ R11, R20, R11 ;  /* 0x0000000b140b7221 */ /* 0x000fce0000010000 */
.L_x_1896:
[----:B------:R-:W-:Y:S05]  /*1580*/  BSYNC.RECONVERGENT B0 ;  /* 0x0000000000007941 */ /* 0x000fea0003800200 */
.L_x_1895:
[----:B------:R-:W-:Y:S05]  /*1590*/  @!P2 BRA `(.L_x_1897) ;  /* 0x0000000c00aca947 */ /* 0x000fea0003800000 */
[----:B---3--:R-:W3:Y:S01]  /*15a0*/  LDC.64 R8, c[0x0][0x3b8] ;  /* 0x0000ee00ff087b82 */ /* 0x008ee20000000a00 */
[----:B------:R-:W-:Y:S01]  /*15b0*/  ULOP3.LUT UR9, UR4, 0x1, URZ, 0xc0, !UPT ;  /* 0x0000000104097892 */ /* 0x000fe2000f8ec0ff */
[----:B------:R-:W-:-:S03]  /*15c0*/  ISETP.GE.U32.AND P4, PT, R22, 0x8, PT ;  /* 0x000000081600780c */ /* 0x000fc60003f86070 */
[----:B------:R-:W-:-:S06]  /*15d0*/  UIMAD UR5, UR9, UR17, URZ ;  /* 0x00000011090572a4 */ /* 0x000fcc000f8e02ff */
[----:B--2---:R-:W-:-:S05]  /*15e0*/  IMAD R20, R22, UR5, RZ ;  /* 0x0000000516147c24 */ /* 0x004fca000f8e02ff */
[----:B------:R-:W-:-:S05]  /*15f0*/  SHF.L.U32 R21, R20, 0x1, RZ ;  /* 0x0000000114157819 */ /* 0x000fca00000006ff */
[----:B---3--:R-:W-:-:S03]  /*1600*/  IMAD.WIDE R8, R21, 0x4, R8 ;  /* 0x0000000415087825 */ /* 0x008fc600078e0208 */
[----:B------:R-:W-:Y:S02]  /*1610*/  R2UR UR14, R8 ;  /* 0x00000000080e72ca */ /* 0x000fe400000e0000 */
[----:B------:R-:W-:Y:S01]  /*1620*/  R2UR UR15, R9 ;  /* 0x00000000090f72ca */ /* 0x000fe200000e0000 */
[----:B------:R-:W-:-:S14]  /*1630*/  @P3 BRA `(.L_x_1898) ;  /* 0x0000000000643947 */ /* 0x000fdc0003800000 */
[----:B------:R-:W2:Y:S01]  /*1640*/  LDC.64 R20, c[0x0][0x3b0] ;  /* 0x0000ec00ff147b82 */ /* 0x000ea20000000a00 */
[----:B------:R-:W-:Y:S02]  /*1650*/  UIMAD UR10, UR16, UR17, UR6 ;  /* 0x00000011100a72a4 */ /* 0x000fe4000f8e0206 */
[----:B------:R-:W-:Y:S02]  /*1660*/  ULOP3.LUT UP0, UR5, UR4, 0x2, URZ, 0xc0, !UPT ;  /* 0x0000000204057892 */ /* 0x000fe4000f80c0ff */
[----:B------:R-:W-:Y:S02]  /*1670*/  UIMAD.WIDE.U32 UR10, UR10, 0x8, UR14 ;  /* 0x000000080a0a78a5 */ /* 0x000fe4000f8e000e */
[----:B------:R-:W-:-:S04]  /*1680*/  UIADD3 UR5, UPT, UPT, -UR5, 0x1, URZ ;  /* 0x0000000105057890 */ /* 0x000fc8000fffe1ff */
[----:B------:R-:W-:Y:S01]  /*1690*/  MOV R8, UR10 ;  /* 0x0000000a00087c02 */ /* 0x000fe20008000f00 */
[----:B------:R-:W-:Y:S01]  /*16a0*/  UIMAD UR10, UR9, UR17, UR6 ;  /* 0x00000011090a72a4 */ /* 0x000fe2000f8e0206 */
[----:B------:R-:W-:Y:S01]  /*16b0*/  PLOP3.LUT P2, PT, PT, PT, UP0, 0x80, 0x8 ;  /* 0x000000000008781c */ /* 0x000fe20003f4f008 */
[----:B------:R-:W-:Y:S01]  /*16c0*/  IMAD.U32 R9, RZ, RZ, UR11 ;  /* 0x0000000bff097e24 */ /* 0x000fe2000f8e00ff */
[----:B------:R-:W-:-:S03]  /*16d0*/  MOV R36, UR5 ;  /* 0x0000000500247c02 */ /* 0x000fc60008000f00 */
[----:B-1----:R-:W-:Y:S01]  /*16e0*/  MOV R37, UR10 ;  /* 0x0000000a00257c02 */ /* 0x002fe20008000f00 */
[----:B------:R3:W-:Y:S04]  /*16f0*/  STG.E.64 desc[UR12][R8.64], R10 ;  /* 0x0000000a08007986 */ /* 0x0007e8000c101b0c */
[----:B--2---:R-:W-:Y:S01]  /*1700*/  IMAD.WIDE.U32 R20, R37, 0x4, R20 ;  /* 0x0000000425147825 */ /* 0x004fe200078e0014 */
[----:B------:R-:W-:-:S04]  /*1710*/  SEL R37, R22, RZ, !P2 ;  /* 0x000000ff16257207 */ /* 0x000fc80005000000 */
[----:B------:R-:W-:Y:S01]  /*1720*/  ISETP.NE.AND P2, PT, R37, -0x1, PT ;  /* 0xffffffff2500780c */ /* 0x000fe20003f45270 */
[----:B------:R-:W-:Y:S06]  /*1730*/  MEMBAR.ALL.GPU ;  /* 0x0000000000007992 */ /* 0x000fec000000a000 */
[----:B------:R-:W-:-:S00]  /*1740*/  ERRBAR ;  /* 0x00000000000079ab */ /* 0x000fc00000000000 */
[----:B------:R-:W-:Y:S06]  /*1750*/  CGAERRBAR ;  /* 0x00000000000075ab */ /* 0x000fec0000000000 */
[----:B------:R3:W-:Y:S01]  /*1760*/  REDG.E.ADD.S32.STRONG.GPU desc[UR12][R20.64], R36 ;  /* 0x000000241400798e */ /* 0x0007e2000c12e30c */
[----:B------:R-:W-:Y:S05]  /*1770*/  @!P2 BRA `(.L_x_1898) ;  /* 0x000000000014a947 */ /* 0x000fea0003800000 */
.L_x_1899:
[----:B---3--:R-:W2:Y:S04]  /*1780*/  LDG.E.STRONG.GPU R8, desc[UR12][R20.64] ;  /* 0x0000000c14087981 */ /* 0x008ea8000c1ef900 */
[----:B--2---:R-:W-:Y:S01]  /*1790*/  CCTL.IVALL ;  /* 0x00000000ff00798f */ /* 0x004fe20002000000 */
[----:B------:R-:W-:Y:S05]  /*17a0*/  YIELD ;  /* 0x0000000000007946 */ /* 0x000fea0003800000 */
[----:B------:R-:W-:-:S13]  /*17b0*/  ISETP.NE.AND P2, PT, R8, R37, PT ;  /* 0x000000250800720c */ /* 0x000fda0003f45270 */
[----:B------:R-:W-:Y:S05]  /*17c0*/  @P2 BRA `(.L_x_1899) ;  /* 0xfffffffc00ec2947 */ /* 0x000fea000383ffff */
.L_x_1898:
[----:B------:R-:W-:Y:S05]  /*17d0*/  WARPSYNC.ALL ;  /* 0x0000000000007948 */ /* 0x000fea0003800000 */
[----:B------:R-:W-:Y:S06]  /*17e0*/  BAR.SYNC.DEFER_BLOCKING 0x0 ;  /* 0x0000000000007b1d */ /* 0x000fec0000010000 */
[----:B------:R-:W-:Y:S01]  /*17f0*/  UMOV UR5, URZ ;  /* 0x000000ff00057c82 */ /* 0x000fe20008000000 */
[----:B------:R-:W-:Y:S05]  /*1800*/  @!P4 BRA `(.L_x_1900) ;  /* 0x000000040098c947 */ /* 0x000fea0003800000 */
[----:B---3--:R-:W-:Y:S01]  /*1810*/  LOP3.LUT R36, R22, 0x7ffffff8, RZ, 0xc0, !PT ;  /* 0x7ffffff816247812 */ /* 0x008fe200078ec0ff */
[----:B------:R-:W-:Y:S02]  /*1820*/  ULEA UR10, UR17, UR6, 0x1 ;  /* 0x00000006110a7291 */ /* 0x000fe4000f8e08ff */
[----:B------:R-:W-:Y:S02]  /*1830*/  ULEA UR11, UR17, UR6, 0x2 ;  /* 0x00000006110b7291 */ /* 0x000fe4000f8e10ff */
[----:B------:R-:W-:Y:S02]  /*1840*/  UIMAD UR18, UR17, 0x6, UR6 ;  /* 0x00000006111278a4 */ /* 0x000fe4000f8e0206 */
[----:B------:R-:W-:Y:S02]  /*1850*/  UIMAD UR19, UR17, 0x5, UR6 ;  /* 0x00000005111378a4 */ /* 0x000fe4000f8e0206 */
[----:B------:R-:W-:Y:S02]  /*1860*/  UIMAD UR20, UR17, 0x3, UR6 ;  /* 0x00000003111478a4 */ /* 0x000fe4000f8e0206 */
[----:B------:R-:W-:-:S02]  /*1870*/  UIMAD UR21, UR17, 0x7, UR6 ;  /* 0x00000007111578a4 */ /* 0x000fc4000f8e0206 */
[----:B------:R-:W-:Y:S02]  /*1880*/  UIADD3 UR22, UPT, UPT, UR6, UR17, URZ ;  /* 0x0000001106167290 */ /* 0x000fe4000fffe0ff */
[----:B------:R-:W-:Y:S01]  /*1890*/  UIADD3 UR23, UPT, UPT, -UR16, URZ, URZ ;  /* 0x000000ff10177290 */ /* 0x000fe2000fffe1ff */
[----:B------:R-:W-:Y:S01]  /*18a0*/  UMOV UR5, URZ ;  /* 0x000000ff00057c82 */ /* 0x000fe20008000000 */
[----:B------:R-:W-:-:S10]  /*18b0*/  UMOV UR9, UR6 ;  /* 0x0000000600097c82 */ /* 0x000fd40008000000 */
.L_x_1901:
[----:B------:R-:W-:-:S13]  /*18c0*/  ISETP.EQ.OR P2, PT, RZ, UR23, P3 ;  /* 0x00000017ff007c0c */ /* 0x000fda0009f42670 */
[----:B------:R-:W-:-:S05]  /*18d0*/  VOTEU.ALL UP0, P2 ;  /* 0x0000000000ff7886 */ /* 0x000fca0001000000 */
[----:B------:R-:W-:-:S06]  /*18e0*/  @!UP0 UIMAD.WIDE.U32 UR24, UR9, 0x8, UR14 ;  /* 0x00000008091888a5 */ /* 0x000fcc000f8e000e */
[----:B------:R-:W-:Y:S01]  /*18f0*/  MOV R20, UR24 ;  /* 0x0000001800147c02 */ /* 0x000fe20008000f00 */
[----:B------:R-:W-:Y:S01]  /*1900*/  UIADD3 UR24, UPT, UPT, UR5, 0x1, URZ ;  /* 0x0000000105187890 */ /* 0x000fe2000fffe0ff */
[----:B------:R-:W-:-:S05]  /*1910*/  MOV R21, UR25 ;  /* 0x0000001900157c02 */ /* 0x000fca0008000f00 */
[----:B------:R-:W-:Y:S01]  /*1920*/  MOV R8, UR24 ;  /* 0x0000001800087c02 */ /* 0x000fe20008000f00 */
[----:B------:R-:W0:Y:S03]  /*1930*/  @!P2 LDG.E.64 R20, desc[UR12][R20.64] ;  /* 0x0000000c1414a981 */ /* 0x000e26000c1e1b00 */
[----:B------:R-:W-:-:S13]  /*1940*/  ISETP.EQ.OR P4, PT, R8, UR16, P3 ;  /* 0x0000001008007c0c */ /* 0x000fda0009f82670 */
[----:B------:R-:W-:-:S05]  /*1950*/  VOTEU.ALL UP0, P4 ;  /* 0x0000000000ff7886 */ /* 0x000fca0002000000 */
[----:B------:R-:W-:-:S06]  /*1960*/  @!UP0 UIMAD.WIDE.U32 UR24, UR22, 0x8, UR14 ;  /* 0x00000008161888a5 */ /* 0x000fcc000f8e000e */
[----:B------:R-:W-:Y:S01]  /*1970*/  IMAD.U32 R8, RZ, RZ, UR24 ;  /* 0x00000018ff087e24 */ /* 0x000fe2000f8e00ff */
[----:B------:R-:W-:-:S06]  /*1980*/  MOV R9, UR25 ;  /* 0x0000001900097c02 */ /* 0x000fcc0008000f00 */
[----:B------:R-:W2:Y:S01]  /*1990*/  @!P4 LDG.E.64 R8, desc[UR12][R8.64] ;  /* 0x0000000c0808c981 */ /* 0x000ea2000c1e1b00 */
[----:B------:R-:W-:Y:S01]  /*19a0*/  UIADD3 UR24, UPT, UPT, UR5, 0x2, URZ ;  /* 0x0000000205187890 */ /* 0x000fe2000fffe0ff */
[----:B0-----:R-:W-:-:S05]  /*19b0*/  @!P2 FADD.FTZ R10, R10, R20 ;  /* 0x000000140a0aa221 */ /* 0x001fca0000010000 */
[----:B------:R-:W-:Y:S01]  /*19c0*/  MOV R20, UR24 ;  /* 0x0000001800147c02 */ /* 0x000fe20008000f00 */
[----:B------:R-:W-:-:S03]  /*19d0*/  @!P2 FADD.FTZ R11, R11, R21 ;  /* 0x000000150b0ba221 */ /* 0x000fc60000010000 */
[----:B------:R-:W-:-:S13]  /*19e0*/  ISETP.EQ.OR P2, PT, R20, UR16, P3 ;  /* 0x0000001014007c0c */ /* 0x000fda0009f42670 */
[----:B------:R-:W-:-:S05]  /*19f0*/  VOTEU.ALL UP0, P2 ;  /* 0x0000000000ff7886 */ /* 0x000fca0001000000 */
[----:B------:R-:W-:-:S06]  /*1a00*/  @!UP0 UIMAD.WIDE.U32 UR24, UR10, 0x8, UR14 ;  /* 0x000000080a1888a5 */ /* 0x000fcc000f8e000e */
[----:B------:R-:W-:Y:S01]  /*1a10*/  MOV R20, UR24 ;  /* 0x0000001800147c02 */ /* 0x000fe20008000f00 */
[----:B------:R-:W-:Y:S01]  /*1a20*/  UIADD3 UR24, UPT, UPT, UR5, 0x3, URZ ;  /* 0x0000000305187890 */ /* 0x000fe2000fffe0ff */
[----:B------:R-:W-:Y:S01]  /*1a30*/  MOV R21, UR25 ;  /* 0x0000001900157c02 */ /* 0x000fe20008000f00 */
[----:B--2---:R-:W-:-:S04]  /*1a40*/  @!P4 FADD.FTZ R10, R10, R8 ;  /* 0x000000080a0ac221 */ /* 0x004fc80000010000 */
[----:B------:R-:W-:Y:S01]  /*1a50*/  MOV R8, UR24 ;  /* 0x0000001800087c02 */ /* 0x000fe20008000f00 */
[----:B------:R-:W2:Y:S01]  /*1a60*/  @!P2 LDG.E.64 R20, desc[UR12][R20.64] ;  /* 0x0000000c1414a981 */ /* 0x000ea2000c1e1b00 */
[----:B------:R-:W-:Y:S02]  /*1a70*/  @!P4 FADD.FTZ R11, R11, R9 ;  /* 0x000000090b0bc221 */ /* 0x000fe40000010000 */
[----:B------:R-:W-:-:S13]  /*1a80*/  ISETP.EQ.OR P4, PT, R8, UR16, P3 ;  /* 0x0000001008007c0c */ /* 0x000fda0009f82670 */
[----:B------:R-:W-:-:S05]  /*1a90*/  VOTEU.ALL UP0, P4 ;  /* 0x0000000000ff7886 */ /* 0x000fca0002000000 */
[----:B------:R-:W-:-:S06]  /*1aa0*/  @!UP0 UIMAD.WIDE.U32 UR24, UR20, 0x8, UR14 ;  /* 0x00000008141888a5 */ /* 0x000fcc000f8e000e */
[----:B------:R-:W-:Y:S01]  /*1ab0*/  IMAD.U32 R8, RZ, RZ, UR24 ;  /* 0x00000018ff087e24 */ /* 0x000fe2000f8e00ff */
[----:B------:R-:W-:-:S06]  /*1ac0*/  MOV R9, UR25 ;  /* 0x0000001900097c02 */ /* 0x000fcc0008000f00 */
[----:B------:R-:W3:Y:S01]  /*1ad0*/  @!P4 LDG.E.64 R8, desc[UR12][R8.64] ;  /* 0x0000000c0808c981 */ /* 0x000ee2000c1e1b00 */
[----:B------:R-:W-:Y:S01]  /*1ae0*/  UIADD3 UR24, UPT, UPT, UR5, 0x4, URZ ;  /* 0x0000000405187890 */ /* 0x000fe2000fffe0ff */
[----:B--2---:R-:W-:-:S05]  /*1af0*/  @!P2 FADD.FTZ R10, R10, R20 ;  /* 0x000000140a0aa221 */ /* 0x004fca0000010000 */
        /* <DEDUP_REMOVED lines=8> */
[----:B---3--:R-:W-:-:S04]  /*1b80*/  @!P4 FADD.FTZ R10, R10, R8 ;  /* 0x000000080a0ac221 */ /* 0x008fc80000010000 */
        /* <DEDUP_REMOVED lines=18> */
[----:B---3--:R-:W-:-:S05]  /*1cb0*/  @!P4 FADD.FTZ R10, R10, R8 ;  /* 0x000000080a0ac221 */ /* 0x008fca0000010000 */
[----:B------:R-:W-:Y:S01]  /*1cc0*/  MOV R8, UR24 ;  /* 0x0000001800087c02 */ /* 0x000fe20008000f00 */
[----:B------:R-:W-:-:S03]  /*1cd0*/  @!P4 FADD.FTZ R11, R11, R9 ;  /* 0x000000090b0bc221 */ /* 0x000fc60000010000 */
[----:B------:R-:W-:Y:S02]  /*1ce0*/  ISETP.EQ.OR P4, PT, R8, UR16, P3 ;  /* 0x0000001008007c0c */ /* 0x000fe40009f82670 */
[----:B------:R-:W-:-:S06]  /*1cf0*/  MOV R21, UR25 ;  /* 0x0000001900157c02 */ /* 0x000fcc0008000f00 */
[----:B------:R-:W2:Y:S05]  /*1d00*/  @!P2 LDG.E.64 R20, desc[UR12][R20.64] ;  /* 0x0000000c1414a981 */ /* 0x000eaa000c1e1b00 */
[----:B------:R-:W-:-:S05]  /*1d10*/  VOTEU.ALL UP0, P4 ;  /* 0x0000000000ff7886 */ /* 0x000fca0002000000 */
[----:B------:R-:W-:-:S06]  /*1d20*/  @!UP0 UIMAD.WIDE.U32 UR24, UR21, 0x8, UR14 ;  /* 0x00000008151888a5 */ /* 0x000fcc000f8e000e */
[----:B------:R-:W-:Y:S01]  /*1d30*/  IMAD.U32 R8, RZ, RZ, UR24 ;  /* 0x00000018ff087e24 */ /* 0x000fe2000f8e00ff */
[----:B------:R-:W-:-:S06]  /*1d40*/  MOV R9, UR25 ;  /* 0x0000001900097c02 */ /* 0x000fcc0008000f00 */
[----:B------:R-:W3:Y:S01]  /*1d50*/  @!P4 LDG.E.64 R8, desc[UR12][R8.64] ;  /* 0x0000000c0808c981 */ /* 0x000ee2000c1e1b00 */
[----:B------:R-:W-:Y:S02]  /*1d60*/  UIADD3 UR5, UPT, UPT, UR5, 0x8, URZ ;  /* 0x0000000805057890 */ /* 0x000fe4000fffe0ff */
        /* <DEDUP_REMOVED lines=13> */
[----:B------:R-:W-:-:S10]  /*1e40*/  @!P4 FADD.FTZ R11, R11, R9 ;  /* 0x000000090b0bc221 */ /* 0x000fd40000010000 */
[----:B------:R-:W-:Y:S05]  /*1e50*/  @P2 BRA `(.L_x_1901) ;  /* 0xfffffff800982947 */ /* 0x000fea000383ffff */
[----:B------:R-:W-:-:S15]  /*1e60*/  R2UR UR5, R36 ;  /* 0x00000000240572ca */ /* 0x000fde00000e0000 */
.L_x_1900:
[----:B------:R-:W-:-:S13]  /*1e70*/  LOP3.LUT P2, RZ, R22, 0x7, RZ, 0xc0, !PT ;  /* 0x0000000716ff7812 */ /* 0x000fda000784c0ff */
[----:B------:R-:W-:Y:S05]  /*1e80*/  @!P2 BRA `(.L_x_1897) ;  /* 0x000000040070a947 */ /* 0x000fea0003800000 */
[----:B---3--:R-:W-:-:S04]  /*1e90*/  LOP3.LUT R8, R22, 0x7, RZ, 0xc0, !PT ;  /* 0x0000000716087812 */ /* 0x008fc800078ec0ff */
[----:B------:R-:W-:-:S04]  /*1ea0*/  IADD3 R8, PT, PT, R8, -0x1, RZ ;  /* 0xffffffff08087810 */ /* 0x000fc80007ffe0ff */
[----:B------:R-:W-:-:S13]  /*1eb0*/  ISETP.GE.U32.AND P2, PT, R8, 0x3, PT ;  /* 0x000000030800780c */ /* 0x000fda0003f46070 */
[----:B------:R-:W-:Y:S05]  /*1ec0*/  @!P2 BRA `(.L_x_1902) ;  /* 0x0000000000b8a947 */ /* 0x000fea0003800000 */
[----:B------:R-:W-:Y:S01]  /*1ed0*/  MOV R8, UR5 ;  /* 0x0000000500087c02 */ /* 0x000fe20008000f00 */
[----:B------:R-:W-:-:S03]  /*1ee0*/  UIADD3 UR9, UPT, UPT, UR5, 0x1, URZ ;  /* 0x0000000105097890 */ /* 0x000fc6000fffe0ff */
[----:B------:R-:W-:-:S03]  /*1ef0*/  ISETP.EQ.OR P2, PT, R8, UR16, P3 ;  /* 0x0000001008007c0c */ /* 0x000fc60009f42670 */
[----:B------:R-:W-:-:S04]  /*1f00*/  MOV R8, UR9 ;  /* 0x0000000900087c02 */ /* 0x000fc80008000f00 */
[----:B------:R-:W-:-:S06]  /*1f10*/  ISETP.EQ.OR P4, PT, R8, UR16, P3 ;  /* 0x0000001008007c0c */ /* 0x000fcc0009f82670 */
[----:B------:R-:W-:-:S05]  /*1f20*/  VOTEU.ALL UP0, P2 ;  /* 0x0000000000ff7886 */ /* 0x000fca0001000000 */
[----:B------:R-:W-:-:S04]  /*1f30*/  @!UP0 UIMAD UR10, UR5, UR17, UR6 ;  /* 0x00000011050a82a4 */ /* 0x000fc8000f8e0206 */
[----:B------:R-:W-:-:S06]  /*1f40*/  @!UP0 UIMAD.WIDE.U32 UR10, UR10, 0x8, UR14 ;  /* 0x000000080a0a88a5 */ /* 0x000fcc000f8e000e */
[----:B------:R-:W-:Y:S01]  /*1f50*/  MOV R20, UR10 ;  /* 0x0000000a00147c02 */ /* 0x000fe20008000f00 */
[----:B------:R-:W-:-:S06]  /*1f60*/  IMAD.U32 R21, RZ, RZ, UR11 ;  /* 0x0000000bff157e24 */ /* 0x000fcc000f8e00ff */
[----:B------:R-:W0:Y:S01]  /*1f70*/  @!P2 LDG.E.64 R20, desc[UR12][R20.64] ;  /* 0x0000000c1414a981 */ /* 0x000e22000c1e1b00 */
[----:B------:R-:W-:-:S05]  /*1f80*/  VOTEU.ALL UP0, P4 ;  /* 0x0000000000ff7886 */ /* 0x000fca0002000000 */
[----:B------:R-:W-:-:S04]  /*1f90*/  @!UP0 UIMAD UR10, UR9, UR17, UR6 ;  /* 0x00000011090a82a4 */ /* 0x000fc8000f8e0206 */
[----:B------:R-:W-:-:S06]  /*1fa0*/  @!UP0 UIMAD.WIDE.U32 UR10, UR10, 0x8, UR14 ;  /* 0x000000080a0a88a5 */ /* 0x000fcc000f8e000e */
[----:B------:R-:W-:Y:S02]  /*1fb0*/  MOV R8, UR10 ;  /* 0x0000000a00087c02 */ /* 0x000fe40008000f00 */
[----:B------:R-:W-:-:S06]  /*1fc0*/  MOV R9, UR11 ;  /* 0x0000000b00097c02 */ /* 0x000fcc0008000f00 */
[----:B------:R-:W2:Y:S01]  /*1fd0*/  @!P4 LDG.E.64 R8, desc[UR12][R8.64] ;  /* 0x0000000c0808c981 */ /* 0x000ea2000c1e1b00 */
[----:B------:R-:W-:Y:S02]  /*1fe0*/  UIADD3 UR10, UPT, UPT, UR5, 0x2, URZ ;  /* 0x00000002050a7890 */ /* 0x000fe4000fffe0ff */
[----:B------:R-:W-:-:S04]  /*1ff0*/  UIADD3 UR9, UPT, UPT, UR5, 0x3, URZ ;  /* 0x0000000305097890 */ /* 0x000fc8000fffe0ff */
[----:B------:R-:W-:-:S04]  /*2000*/  MOV R36, UR10 ;  /* 0x0000000a00247c02 */ /* 0x000fc80008000f00 */
[----:B------:R-:W-:-:S13]  /*2010*/  ISETP.EQ.OR P5, PT, R36, UR16, P3 ;  /* 0x0000001024007c0c */ /* 0x000fda0009fa2670 */
[----:B------:R-:W-:-:S05]  /*2020*/  VOTEU.ALL UP0, P5 ;  /* 0x0000000000ff7886 */ /* 0x000fca0002800000 */
[----:B------:R-:W-:-:S04]  /*2030*/  @!UP0 UIMAD UR10, UR10, UR17, UR6 ;  /* 0x000000110a0a82a4 */ /* 0x000fc8000f8e0206 */
[----:B------:R-:W-:Y:S01]  /*2040*/  @!UP0 UIMAD.WIDE.U32 UR10, UR10, 0x8, UR14 ;  /* 0x000000080a0a88a5 */ /* 0x000fe2000f8e000e */
[----:B0-----:R-:W-:Y:S01]  /*2050*/  @!P2 FADD.FTZ R10, R10, R20 ;  /* 0x000000140a0aa221 */ /* 0x001fe20000010000 */
[----:B------:R-:W-:Y:S01]  /*2060*/  MOV R20, UR9 ;  /* 0x0000000900147c02 */ /* 0x000fe20008000f00 */
[----:B------:R-:W-:-:S03]  /*2070*/  @!P2 FADD.FTZ R11, R11, R21 ;  /* 0x000000150b0ba221 */ /* 0x000fc60000010000 */
[----:B------:R-:W-:Y:S01]  /*2080*/  IMAD.U32 R21, RZ, RZ, UR11 ;  /* 0x0000000bff157e24 */ /* 0x000fe2000f8e00ff */
[----:B------:R-:W-:Y:S02]  /*2090*/  ISETP.EQ.OR P6, PT, R20, UR16, P3 ;  /* 0x0000001014007c0c */ /* 0x000fe40009fc2670 */
[----:B------:R-:W-:-:S06]  /*20a0*/  MOV R20, UR10 ;  /* 0x0000000a00147c02 */ /* 0x000fcc0008000f00 */
[----:B------:R-:W3:Y:S05]  /*20b0*/  @!P5 LDG.E.64 R20, desc[UR12][R20.64] ;  /* 0x0000000c1414d981 */ /* 0x000eea000c1e1b00 */
[----:B------:R-:W-:-:S05]  /*20c0*/  VOTEU.ALL UP0, P6 ;  /* 0x0000000000ff7886 */ /* 0x000fca0003000000 */
[----:B------:R-:W-:Y:S01]  /*20d0*/  @!UP0 UIMAD UR10, UR9, UR17, UR6 ;  /* 0x00000011090a82a4 */ /* 0x000fe2000f8e0206 */
[----:B--2---:R-:W-:-:S03]  /*20e0*/  @!P4 FADD.FTZ R10, R10, R8 ;  /* 0x000000080a0ac221 */ /* 0x004fc60000010000 */
[----:B------:R-:W-:Y:S01]  /*20f0*/  @!UP0 UIMAD.WIDE.U32 UR10, UR10, 0x8, UR14 ;  /* 0x000000080a0a88a5 */ /* 0x000fe2000f8e000e */
[----:B------:R-:W-:-:S05]  /*2100*/  @!P4 FADD.FTZ R11, R11, R9 ;  /* 0x000000090b0bc221 */ /* 0x000fca0000010000 */
[----:B------:R-:W-:Y:S02]  /*2110*/  MOV R8, UR10 ;  /* 0x0000000a00087c02 */ /* 0x000fe40008000f00 */
[----:B------:R-:W-:-:S06]  /*2120*/  MOV R9, UR11 ;  /* 0x0000000b00097c02 */ /* 0x000fcc0008000f00 */
[----:B------:R-:W2:Y:S01]  /*2130*/  @!P6 LDG.E.64 R8, desc[UR12][R8.64] ;  /* 0x0000000c0808e981 */ /* 0x000ea2000c1e1b00 */
[----:B------:R-:W-:-:S04]  /*2140*/  MOV R36, UR5 ;  /* 0x0000000500247c02 */ /* 0x000fc80008000f00 */
[----:B------:R-:W-:-:S04]  /*2150*/  IADD3 R36, PT, PT, R36, 0x4, RZ ;  /* 0x0000000424247810 */ /* 0x000fc80007ffe0ff */
[----:B------:R-:W-:Y:S01]  /*2160*/  R2UR UR5, R36 ;  /* 0x00000000240572ca */ /* 0x000fe200000e0000 */
[----:B---3--:R-:W-:Y:S01]  /*2170*/  @!P5 FADD.FTZ R10, R10, R20 ;  /* 0x000000140a0ad221 */ /* 0x008fe20000010000 */
[----:B------:R-:W-:-:S03]  /*2180*/  @!P5 FADD.FTZ R11, R11, R21 ;  /* 0x000000150b0bd221 */ /* 0x000fc60000010000 */
[----:B--2---:R-:W-:Y:S01]  /*2190*/  @!P6 FADD.FTZ R10, R10, R8 ;  /* 0x000000080a0ae221 */ /* 0x004fe20000010000 */
[----:B------:R-:W-:-:S09]  /*21a0*/  @!P6 FADD.FTZ R11, R11, R9 ;  /* 0x000000090b0be221 */ /* 0x000fd20000010000 */
.L_x_1902:
[----:B------:R-:W-:-:S13]  /*21b0*/  LOP3.LUT P2, R8, R22, 0x3, RZ, 0xc0, !PT ;  /* 0x0000000316087812 */ /* 0x000fda000784c0ff */
[----:B------:R-:W-:Y:S05]  /*21c0*/  @!P2 BRA `(.L_x_1897) ;  /* 0x0000000000a0a947 */ /* 0x000fea0003800000 */
[----:B------:R-:W-:-:S13]  /*21d0*/  ISETP.NE.AND P2, PT, R8, 0x1, PT ;  /* 0x000000010800780c */ /* 0x000fda0003f45270 */
        /* <DEDUP_REMOVED lines=8> */
[----:B------:R-:W-:Y:S01]  /*2260*/  @!UP0 UIMAD.WIDE.U32 UR10, UR10, 0x8, UR14 ;  /* 0x000000080a0a88a5 */ /* 0x000fe2000f8e000e */
[----:B------:R-:W-:-:S05]  /*2270*/  VOTEU.ALL UP0, P2 ;  /* 0x0000000000ff7886 */ /* 0x000fca0001000000 */
[----:B------:R-:W-:Y:S01]  /*2280*/  IMAD.U32 R8, RZ, RZ, UR10 ;  /* 0x0000000aff087e24 */ /* 0x000fe2000f8e00ff */
[----:B------:R-:W-:Y:S01]  /*2290*/  @!UP0 UIMAD UR10, UR9, UR17, UR6 ;  /* 0x00000011090a82a4 */ /* 0x000fe2000f8e0206 */
[----:B------:R-:W-:-:S03]  /*22a0*/  MOV R9, UR11 ;  /* 0x0000000b00097c02 */ /* 0x000fc60008000f00 */
[----:B------:R-:W-:-:S03]  /*22b0*/  @!UP0 UIMAD.WIDE.U32 UR10, UR10, 0x8, UR14 ;  /* 0x000000080a0a88a5 */ /* 0x000fc6000f8e000e */
[----:B------:R-:W0:Y:S03]  /*22c0*/  @!P4 LDG.E.64 R8, desc[UR12][R8.64] ;  /* 0x0000000c0808c981 */ /* 0x000e26000c1e1b00 */
[----:B------:R-:W-:Y:S02]  /*22d0*/  MOV R20, UR10 ;  /* 0x0000000a00147c02 */ /* 0x000fe40008000f00 */
[----:B------:R-:W-:-:S06]  /*22e0*/  MOV R21, UR11 ;  /* 0x0000000b00157c02 */ /* 0x000fcc0008000f00 */
[----:B------:R-:W2:Y:S01]  /*22f0*/  @!P2 LDG.E.64 R20, desc[UR12][R20.64] ;  /* 0x0000000c1414a981 */ /* 0x000ea2000c1e1b00 */
[----:B------:R-:W-:-:S04]  /*2300*/  MOV R36, UR5 ;  /* 0x0000000500247c02 */ /* 0x000fc80008000f00 */
[----:B------:R-:W-:-:S04]  /*2310*/  IADD3 R36, PT, PT, R36, 0x2, RZ ;  /* 0x0000000224247810 */ /* 0x000fc80007ffe0ff */
[----:B------:R-:W-:Y:S01]  /*2320*/  R2UR UR5, R36 ;  /* 0x00000000240572ca */ /* 0x000fe200000e0000 */
[----:B0-----:R-:W-:Y:S01]  /*2330*/  @!P4 FADD.FTZ R10, R10, R8 ;  /* 0x000000080a0ac221 */ /* 0x001fe20000010000 */
[----:B------:R-:W-:-:S03]  /*2340*/  @!P4 FADD.FTZ R11, R11, R9 ;  /* 0x000000090b0bc221 */ /* 0x000fc60000010000 */
[----:B--2---:R-:W-:Y:S01]  /*2350*/  @!P2 FADD.FTZ R10, R10, R20 ;  /* 0x000000140a0aa221 */ /* 0x004fe20000010000 */
[----:B------:R-:W-:-:S09]  /*2360*/  @!P2 FADD.FTZ R11, R11, R21 ;  /* 0x000000150b0ba221 */ /* 0x000fd20000010000 */
.L_x_1903:
[----:B------:R-:W-:Y:S01]  /*2370*/  MOV R8, UR5 ;  /* 0x0000000500087c02 */ /* 0x000fe20008000f00 */
[----:B------:R-:W-:Y:S03]  /*2380*/  BSSY.RECONVERGENT B0, `(.L_x_1897) ;  /* 0x000000c000007945 */ /* 0x000fe60003800200 */
[----:B------:R-:W-:Y:S02]  /*2390*/  ISETP.EQ.OR P2, PT, R8, UR16, P3 ;  /* 0x0000001008007c0c */ /* 0x000fe40009f42670 */
[----:B------:R-:W-:-:S04]  /*23a0*/  LOP3.LUT R8, R22, 0x1, RZ, 0xc0, !PT ;  /* 0x0000000116087812 */ /* 0x000fc800078ec0ff */
[----:B------:R-:W-:-:S13]  /*23b0*/  ISETP.NE.U32.OR P2, PT, R8, 0x1, P2 ;  /* 0x000000010800780c */ /* 0x000fda0001745470 */
[----:B------:R-:W-:Y:S05]  /*23c0*/  @P2 BRA `(.L_x_1904) ;  /* 0x00000000001c2947 */ /* 0x000fea0003800000 */
[----:B------:R-:W-:Y:S01]  /*23d0*/  UIMAD UR9, UR17, UR5, UR6 ;  /* 0x00000005110972a4 */ /* 0x000fe2000f8e0206 */
[----:B------:R-:W-:-:S05]  /*23e0*/  IMAD.MOV.U32 R9, RZ, RZ, 0x8 ;  /* 0x00000008ff097424 */ /* 0x000fca00078e00ff */
[----:B------:R-:W-:-:S05]  /*23f0*/  MOV R8, UR9 ;  /* 0x0000000900087c02 */ /* 0x000fca0008000f00 */
[----:B------:R-:W-:-:S06]  /*2400*/  IMAD.WIDE.U32 R8, R8, R9, UR14 ;  /* 0x0000000e08087e25 */ /* 0x000fcc000f8e0009 */
[----:B------:R-:W0:Y:S02]  /*2410*/  LDG.E.64 R8, desc[UR12][R8.64] ;  /* 0x0000000c08087981 */ /* 0x000e24000c1e1b00 */
[----:B0-----:R-:W-:Y:S01]  /*2420*/  FADD.FTZ R10, R10, R8 ;  /* 0x000000080a0a7221 */ /* 0x001fe20000010000 */
[----:B------:R-:W-:-:S07]  /*2430*/  FADD.FTZ R11, R11, R9 ;  /* 0x000000090b0b7221 */ /* 0x000fce0000010000 */
.L_x_1904:
[----:B------:R-:W-:Y:S05]  /*2440*/  BSYNC.RECONVERGENT B0 ;  /* 0x0000000000007941 */ /* 0x000fea0003800200 */
.L_x_1897:
[----:B------:R-:W4:Y:S01]  /*2450*/  S2UR UR9, SR_CgaCtaId ;  /* 0x00000000000979c3 */ /* 0x000f220000008800 */
[----:B------:R-:W0:Y:S01]  /*2460*/  LDCU UR10, c[0x0][0x414] ;  /* 0x00008280ff0a77ac */ /* 0x000e220008000800 */
[----:B---3--:R-:W-:Y:S01]  /*2470*/  MOV R9, UR7 ;  /* 0x0000000700097c02 */ /* 0x008fe20008000f00 */
[----:B------:R-:W-:-:S05]  /*2480*/  UMOV UR5, 0x400 ;  /* 0x0000040000057882 */ /* 0x000fca0000000000 */
[----:B-1----:R-:W1:Y:S01]  /*2490*/  @P0 LDC.64 R36, c[0x0][0x388] ;  /* 0x0000e200ff240b82 */ /* 0x002e620000000a00 */
[----:B0-----:R-:W-:Y:S01]  /*24a0*/  @P0 FMUL.FTZ R8, R10, UR10 ;  /* 0x0000000a0a080c20 */ /* 0x001fe20008410000 */
[----:B----4-:R-:W-:Y:S01]  /*24b0*/  ULEA UR5, UR9, UR5, 0x18 ;  /* 0x0000000509057291 */ /* 0x010fe2000f8ec0ff */
[----:B-1----:R-:W-:-:S04]  /*24c0*/  @P0 IMAD.WIDE R36, R9, 0x8, R36 ;  /* 0x0000000809240825 */ /* 0x002fc800078e0224 */
[----:B------:R-:W-:-:S04]  /*24d0*/  @P0 FMUL.FTZ R9, R11, UR10 ;  /* 0x0000000a0b090c20 */ /* 0x000fc80008410000 */
[----:B------:R0:W-:Y:S04]  /*24e0*/  @!P3 STS.64 [UR5+0x78], R10 ;  /* 0x0000780aff00b988 */ /* 0x0001e80008000a05 */
[----:B------:R1:W-:Y:S01]  /*24f0*/  @P0 STG.E.64 desc[UR12][R36.64], R8 ;  /* 0x0000000824000986 */ /* 0x0003e2000c101b0c */
[----:B------:R-:W-:Y:S01]  /*2500*/  BAR.SYNC.DEFER_BLOCKING 0x0 ;  /* 0x0000000000007b1d */ /* 0x000fe20000010000 */
[----:B0-----:R-:W-:-:S04]  /*2510*/  LOP3.LUT R11, R28, 0xffff, RZ, 0xc0, !PT ;  /* 0x0000ffff1c0b7812 */ /* 0x001fc800078ec0ff */
[----:B------:R-:W-:-:S03]  /*2520*/  IADD3 R11, PT, PT, R11, UR8, RZ ;  /* 0x000000080b0b7c10 */ /* 0x000fc6000fffe0ff */
[----:B-1----:R-:W0:Y:S08]  /*2530*/  LDC.64 R8, c[0x0][0x398] ;  /* 0x0000e600ff087b82 */ /* 0x002e300000000a00 */
[----:B------:R-:W1:Y:S01]  /*2540*/  LDC.64 R36, c[0x0][0x3a0] ;  /* 0x0000e800ff247b82 */ /* 0x000e620000000a00 */
[----:B--2---:R-:W2:Y:S01]  /*2550*/  LDS.64 R20, [UR5+0x78] ;  /* 0x00007805ff147984 */ /* 0x004ea20008000a00 */
[----:B0-----:R-:W-:-:S06]  /*2560*/  IMAD.WIDE R8, R11, 0x4, R8 ;  /* 0x000000040b087825 */ /* 0x001fcc00078e0208 */
[----:B------:R-:W5:Y:S01]  /*2570*/  LDG.E.64 R8, desc[UR12][R8.64] ;  /* 0x0000000c08087981 */ /* 0x000f62000c1e1b00 */
[----:B--2---:R-:W-:-:S05]  /*2580*/  FMUL.FTZ R20, R20, UR10 ;  /* 0x0000000a14147c20 */ /* 0x004fca0008410000 */
[----:B------:R-:W-:-:S13]  /*2590*/  R2UR UR5, R20 ;  /* 0x00000000140572ca */ /* 0x000fda00000e0000 */
[----:B------:R-:W-:-:S05]  /*25a0*/  MOV R20, UR5 ;  /* 0x0000000500147c02 */ /* 0x000fca0008000f00 */
[----:B------:R-:W-:-:S04]  /*25b0*/  FMUL.FTZ R10, R20, UR5 ;  /* 0x00000005140a7c20 */ /* 0x000fc80008410000 */
[----:B------:R-:W-:Y:S01]  /*25c0*/  FFMA.FTZ R21, R21, UR10, -R10 ;  /* 0x0000000a15157c23 */ /* 0x000fe2000801080a */
[----:B-1----:R-:W-:-:S06]  /*25d0*/  IMAD.WIDE R10, R11, 0x4, R36 ;  /* 0x000000040b0a7825 */ /* 0x002fcc00078e0224 */
[----:B------:R-:W5:Y:S01]  /*25e0*/  LDG.E.64 R10, desc[UR12][R10.64] ;  /* 0x0000000c0a0a7981 */ /* 0x000f62000c1e1b00 */
[----:B------:R-:W-:-:S13]  /*25f0*/  FSETP.GTU.FTZ.AND P2, PT, R21, RZ, PT ;  /* 0x000000ff1500720b */ /* 0x000fda0003f5c000 */
[----:B------:R-:W-:-:S05]  /*2600*/  VOTEU.ANY UP0, P2 ;  /* 0x0000000000ff7886 */ /* 0x000fca0001000100 */
[----:B------:R-:W0:Y:S01]  /*2610*/  @UP0 LDCU UR8, c[0x0][0x3a8] ;  /* 0x00007500ff0807ac */ /* 0x000e220008000800 */
[----:B------:R-:W-:-:S13]  /*2620*/  PLOP3.LUT P2, PT, PT, PT, UP0, 0x80, 0x8 ;  /* 0x000000000008781c */ /* 0x000fda0003f4f008 */
[----:B0-----:R-:W-:Y:S01]  /*2630*/  @P2 FADD.FTZ R21, R21, UR8 ;  /* 0x0000000815152e21 */ /* 0x001fe20008010000 */
[----:B------:R-:W0:Y:S05]  /*2640*/  LDCU.U8 UR8, c[0x0][0x3fc] ;  /* 0x00007f80ff0877ac */ /* 0x000e2a0008000000 */
[----:B------:R-:W1:Y:S01]  /*2650*/  @P2 MUFU.RSQ R21, R21 ;  /* 0x0000001500152308 */ /* 0x000e620000001400 */
[----:B------:R-:W-:Y:S01]  /*2660*/  BSSY.RECONVERGENT B0, `(.L_x_1905) ;  /* 0x00001d9000007945 */ /* 0x000fe20003800200 */
[----:B0-----:R-:W-:Y:S01]  /*2670*/  UISETP.NE.AND UP1, UPT, UR8, URZ, UPT ;  /* 0x000000ff0800728c */ /* 0x001fe2000bf25270 */
[----:B-1----:R-:W-:Y:S02]  /*2680*/  @P2 R2UR UR9, R21 ;  /* 0x00000000150922ca */ /* 0x002fe400000e0000 */
[----:B------:R-:W-:-:S11]  /*2690*/  UMOV UR8, 0x3f800000 ;  /* 0x3f80000000087882 */ /* 0x000fd60000000000 */
[----:B------:R-:W-:Y:S01]  /*26a0*/  @UP0 UMOV UR8, UR9 ;  /* 0x0000000900080c82 */ /* 0x000fe20008000000 */
[----:B------:R-:W-:Y:S05]  /*26b0*/  BRA.U UP1, `(.L_x_1906) ;  /* 0x0000000d010c7547 */ /* 0x000fea000b800000 */
[----:B------:R-:W0:Y:S01]  /*26c0*/  LDCU.64 UR14, c[0x0][0x3e8] ;  /* 0x00007d00ff0e77ac */ /* 0x000e220008000a00 */
[----:B------:R-:W-:Y:S01]  /*26d0*/  BSSY.RECONVERGENT B1, `(.L_x_1907) ;  /* 0x0000016000017945 */ /* 0x000fe20003800200 */
[----:B0-----:R-:W-:-:S04]  /*26e0*/  ISETP.GE.U32.AND P1, PT, R31, UR14, PT ;  /* 0x0000000e1f007c0c */ /* 0x001fc8000bf26070 */
[----:B------:R-:W-:-:S13]  /*26f0*/  ISETP.GE.AND.EX P1, PT, R27, UR15, PT, P1 ;  /* 0x0000000f1b007c0c */ /* 0x000fda000bf26310 */
[----:B------:R-:W-:Y:S05]  /*2700*/  @P1 BRA `(.L_x_1908) ;  /* 0x0000000000481947 */ /* 0x000fea0003800000 */
[----:B------:R-:W0:Y:S01]  /*2710*/  LDCU.64 UR18, c[0x0][0x3e0] ;  /* 0x00007c00ff1277ac */ /* 0x000e220008000a00 */
[----:B------:R-:W-:Y:S01]  /*2720*/  FADD.FTZ R23, R23, -UR5 ;  /* 0x8000000517177e21 */ /* 0x000fe20008010000 */
[----:B------:R-:W-:Y:S01]  /*2730*/  FADD.FTZ R18, R18, -UR5 ;  /* 0x8000000512127e21 */ /* 0x000fe20008010000 */
[----:B------:R-:W-:Y:S01]  /*2740*/  MOV R20, R34 ;  /* 0x0000002200147202 */ /* 0x000fe20000000f00 */
[----:B------:R-:W1:Y:S01]  /*2750*/  LDCU.64 UR10, c[0x0][0x380] ;  /* 0x00007000ff0a77ac */ /* 0x000e620008000a00 */
[----:B------:R-:W-:Y:S01]  /*2760*/  FMUL.FTZ R23, R23, UR8 ;  /* 0x0000000817177c20 */ /* 0x000fe20008410000 */
[----:B------:R-:W-:Y:S01]  /*2770*/  FMUL.FTZ R18, R18, UR8 ;  /* 0x0000000812127c20 */ /* 0x000fe20008410000 */
[----:B------:R-:W-:Y:S02]  /*2780*/  MOV R21, R33 ;  /* 0x0000002100157202 */ /* 0x000fe40000000f00 */
[----:B-----5:R-:W-:Y:S01]  /*2790*/  FFMA.FTZ R23, R8, R23, R10 ;  /* 0x0000001708177223 */ /* 0x020fe2000001000a */
[----:B------:R-:W-:-:S05]  /*27a0*/  FFMA.FTZ R18, R9, R18, R11 ;  /* 0x0000001209127223 */ /* 0x000fca000001000b */
[----:B------:R-:W-:Y:S01]  /*27b0*/  F2FP.BF16.F32.PACK_AB R23, R18, R23 ;  /* 0x000000171217723e */ /* 0x000fe200000010ff */
[----:B0-----:R-:W-:Y:S02]  /*27c0*/  IMAD R18, R27, UR18, RZ ;  /* 0x000000121b127c24 */ /* 0x001fe4000f8e02ff */
[----:B------:R-:W-:-:S04]  /*27d0*/  IMAD.WIDE.U32 R20, R31, UR18, R20 ;  /* 0x000000121f147c25 */ /* 0x000fc8000f8e0014 */
[----:B------:R-:W-:Y:S01]  /*27e0*/  IMAD R37, R31, UR19, R18 ;  /* 0x000000131f257c24 */ /* 0x000fe2000f8e0212 */
[----:B-1----:R-:W-:-:S03]  /*27f0*/  LEA R36, P1, R20, UR10, 0x1 ;  /* 0x0000000a14247c11 */ /* 0x002fc6000f8208ff */
[----:B------:R-:W-:-:S05]  /*2800*/  IMAD.IADD R37, R21, 0x1, R37 ;  /* 0x0000000115257824 */ /* 0x000fca00078e0225 */
[----:B------:R-:W-:-:S05]  /*2810*/  LEA.HI.X R37, R20, UR11, R37, 0x1, P1 ;  /* 0x0000000b14257c11 */ /* 0x000fca00088f0c25 */
[----:B------:R0:W-:Y:S02]  /*2820*/  STG.E desc[UR12][R36.64], R23 ;  /* 0x0000001724007986 */ /* 0x0001e4000c10190c */
.L_x_1908:
[----:B------:R-:W-:Y:S05]  /*2830*/  BSYNC.RECONVERGENT B1 ;  /* 0x0000000000017941 */ /* 0x000fea0003800200 */
.L_x_1907:
[----:B0-----:R-:W-:Y:S01]  /*2840*/  IADD3 R37, PT, PT, R31, 0x10, RZ ;  /* 0x000000101f257810 */ /* 0x001fe20007ffe0ff */
[----:B------:R-:W-:Y:S03]  /*2850*/  BSSY.RECONVERGENT B1, `(.L_x_1909) ;  /* 0x0000017000017945 */ /* 0x000fe60003800200 */
[----:B------:R-:W-:Y:S02]  /*2860*/  ISETP.GE.U32.AND P1, PT, R37, UR14, PT ;  /* 0x0000000e25007c0c */ /* 0x000fe4000bf26070 */
[----:B------:R-:W-:-:S04]  /*2870*/  SHF.R.S32.HI R18, RZ, 0x1f, R37 ;  /* 0x0000001fff127819 */ /* 0x000fc80000011425 */
[----:B------:R-:W-:-:S13]  /*2880*/  ISETP.GE.AND.EX P1, PT, R18, UR15, PT, P1 ;  /* 0x0000000f12007c0c */ /* 0x000fda000bf26310 */
[----:B------:R-:W-:Y:S05]  /*2890*/  @P1 BRA `(.L_x_1910) ;  /* 0x0000000000481947 */ /* 0x000fea0003800000 */
[----:B------:R-:W0:Y:S01]  /*28a0*/  LDCU.64 UR10, c[0x0][0x3e0] ;  /* 0x00007c00ff0a77ac */ /* 0x000e220008000a00 */
[----:B------:R-:W-:Y:S01]  /*28b0*/  MOV R20, R34 ;  /* 0x0000002200147202 */ /* 0x000fe20000000f00 */
[----:B------:R-:W-:Y:S01]  /*28c0*/  FADD.FTZ R19, R19, -UR5 ;  /* 0x8000000513137e21 */ /* 0x000fe20008010000 */
[----:B------:R-:W-:Y:S01]  /*28d0*/  MOV R21, R33 ;  /* 0x0000002100157202 */ /* 0x000fe20000000f00 */
[----:B------:R-:W1:Y:S01]  /*28e0*/  LDCU.64 UR18, c[0x0][0x380] ;  /* 0x00007000ff1277ac */ /* 0x000e620008000a00 */
[----:B------:R-:W-:Y:S01]  /*28f0*/  FADD.FTZ R16, R16, -UR5 ;  /* 0x8000000510107e21 */ /* 0x000fe20008010000 */
[----:B------:R-:W-:-:S03]  /*2900*/  FMUL.FTZ R19, R19, UR8 ;  /* 0x0000000813137c20 */ /* 0x000fc60008410000 */
[----:B------:R-:W-:Y:S01]  /*2910*/  FMUL.FTZ R16, R16, UR8 ;  /* 0x0000000810107c20 */ /* 0x000fe20008410000 */
[----:B-----5:R-:W-:-:S03]  /*2920*/  FFMA.FTZ R19, R8, R19, R10 ;  /* 0x0000001308137223 */ /* 0x020fc6000001000a */
[----:B------:R-:W-:Y:S01]  /*2930*/  FFMA.FTZ R16, R9, R16, R11 ;  /* 0x0000001009107223 */ /* 0x000fe2000001000b */
[----:B0-----:R-:W-:-:S04]  /*2940*/  IMAD R18, R18, UR10, RZ ;  /* 0x0000000a12127c24 */ /* 0x001fc8000f8e02ff */
[----:B------:R-:W-:Y:S01]  /*2950*/  F2FP.BF16.F32.PACK_AB R19, R16, R19 ;  /* 0x000000131013723e */ /* 0x000fe200000010ff */
[----:B------:R-:W-:-:S04]  /*2960*/  IMAD.WIDE.U32 R20, R37, UR10, R20 ;  /* 0x0000000a25147c25 */ /* 0x000fc8000f8e0014 */
[----:B------:R-:W-:Y:S01]  /*2970*/  IMAD R23, R37, UR11, R18 ;  /* 0x0000000b25177c24 */ /* 0x000fe2000f8e0212 */
[----:B-1----:R-:W-:-:S04]  /*2980*/  LEA R36, P1, R20, UR18, 0x1 ;  /* 0x0000001214247c11 */ /* 0x002fc8000f8208ff */
[----:B------:R-:W-:-:S04]  /*2990*/  IADD3 R23, PT, PT, R21, R23, RZ ;  /* 0x0000001715177210 */ /* 0x000fc80007ffe0ff */
[----:B------:R-:W-:-:S05]  /*29a0*/  LEA.HI.X R37, R20, UR19, R23, 0x1, P1 ;  /* 0x0000001314257c11 */ /* 0x000fca00088f0c17 */
[----:B------:R0:W-:Y:S02]  /*29b0*/  STG.E desc[UR12][R36.64], R19 ;  /* 0x0000001324007986 */ /* 0x0001e4000c10190c */
.L_x_1910:
[----:B------:R-:W-:Y:S05]  /*29c0*/  BSYNC.RECONVERGENT B1 ;  /* 0x0000000000017941 */ /* 0x000fea0003800200 */
.L_x_1909:
[C---:B------:R-:W-:Y:S01]  /*29d0*/  IADD3 R23, PT, PT, R31.reuse, 0x20, RZ ;  /* 0x000000201f177810 */ /* 0x040fe20007ffe0ff */
[----:B------:R-:W-:Y:S01]  /*29e0*/  BSSY.RECONVERGENT B1, `(.L_x_1911) ;  /* 0x0000018000017945 */ /* 0x000fe20003800200 */
[----:B0-----:R-:W-:Y:S02]  /*29f0*/  IADD3 R19, PT, PT, R31, 0x30, RZ ;  /* 0x000000301f137810 */ /* 0x001fe40007ffe0ff */
[----:B------:R-:W-:Y:S02]  /*2a00*/  ISETP.GE.U32.AND P1, PT, R23, UR14, PT ;  /* 0x0000000e17007c0c */ /* 0x000fe4000bf26070 */
[----:B------:R-:W-:-:S04]  /*2a10*/  SHF.R.S32.HI R16, RZ, 0x1f, R23 ;  /* 0x0000001fff107819 */ /* 0x000fc80000011417 */
[----:B------:R-:W-:-:S13]  /*2a20*/  ISETP.GE.AND.EX P1, PT, R16, UR15, PT, P1 ;  /* 0x0000000f10007c0c */ /* 0x000fda000bf26310 */
[----:B------:R-:W-:Y:S05]  /*2a30*/  @P1 BRA `(.L_x_1912) ;  /* 0x0000000000481947 */ /* 0x000fea0003800000 */
[----:B------:R-:W0:Y:S01]  /*2a40*/  LDCU.64 UR10, c[0x0][0x3e0] ;  /* 0x00007c00ff0a77ac */ /* 0x000e220008000a00 */
[----:B------:R-:W-:Y:S01]  /*2a50*/  FADD.FTZ R18, R17, -UR5 ;  /* 0x8000000511127e21 */ /* 0x000fe20008010000 */
[----:B------:R-:W-:Y:S01]  /*2a60*/  MOV R17, R33 ;  /* 0x0000002100117202 */ /* 0x000fe20000000f00 */
[----:B------:R-:W-:Y:S01]  /*2a70*/  FADD.FTZ R14, R14, -UR5 ;  /* 0x800000050e0e7e21 */ /* 0x000fe20008010000 */
[----:B------:R-:W1:Y:S01]  /*2a80*/  LDCU.64 UR18, c[0x0][0x380] ;  /* 0x00007000ff1277ac */ /* 0x000e620008000a00 */
[----:B------:R-:W-:-:S04]  /*2a90*/  FMUL.FTZ R18, R18, UR8 ;  /* 0x0000000812127c20 */ /* 0x000fc80008410000 */
[----:B-----5:R-:W-:Y:S01]  /*2aa0*/  FFMA.FTZ R18, R9, R18, R11 ;  /* 0x0000001209127223 */ /* 0x020fe2000001000b */
[----:B0-----:R-:W-:-:S04]  /*2ab0*/  IMAD R16, R16, UR10, RZ ;  /* 0x0000000a10107c24 */ /* 0x001fc8000f8e02ff */
[----:B------:R-:W-:Y:S02]  /*2ac0*/  IMAD R21, R23, UR11, R16 ;  /* 0x0000000b17157c24 */ /* 0x000fe4000f8e0210 */
[----:B------:R-:W-:-:S04]  /*2ad0*/  IMAD.MOV.U32 R16, RZ, RZ, R34 ;  /* 0x000000ffff107224 */ /* 0x000fc800078e0022 */
[----:B------:R-:W-:-:S04]  /*2ae0*/  IMAD.WIDE.U32 R16, R23, UR10, R16 ;  /* 0x0000000a17107c25 */ /* 0x000fc8000f8e0010 */
[----:B------:R-:W-:-:S04]  /*2af0*/  FMUL.FTZ R23, R14, UR8 ;  /* 0x000000080e177c20 */ /* 0x000fc80008410000 */
[----:B------:R-:W-:Y:S01]  /*2b00*/  FFMA.FTZ R23, R8, R23, R10 ;  /* 0x0000001708177223 */ /* 0x000fe2000001000a */
[----:B------:R-:W-:Y:S02]  /*2b10*/  IADD3 R21, PT, PT, R17, R21, RZ ;  /* 0x0000001511157210 */ /* 0x000fe40007ffe0ff */
[----:B-1----:R-:W-:Y:S02]  /*2b20*/  LEA R20, P1, R16, UR18, 0x1 ;  /* 0x0000001210147c11 */ /* 0x002fe4000f8208ff */
[----:B------:R-:W-:Y:S02]  /*2b30*/  F2FP.BF16.F32.PACK_AB R17, R18, R23 ;  /* 0x000000171211723e */ /* 0x000fe400000010ff */
[----:B------:R-:W-:-:S05]  /*2b40*/  LEA.HI.X R21, R16, UR19, R21, 0x1, P1 ;  /* 0x0000001310157c11 */ /* 0x000fca00088f0c15 */
[----:B------:R0:W-:Y:S04]  /*2b50*/  STG.E desc[UR12][R20.64], R17 ;  /* 0x0000001114007986 */ /* 0x0001e8000c10190c */
.L_x_1912:
[----:B------:R-:W-:Y:S05]  /*2b60*/  BSYNC.RECONVERGENT B1 ;  /* 0x0000000000017941 */ /* 0x000fea0003800200 */
.L_x_1911:
[----:B------:R-:W-:Y:S01]  /*2b70*/  ISETP.GE.U32.AND P3, PT, R19, UR14, PT ;  /* 0x0000000e13007c0c */ /* 0x000fe2000bf66070 */
[----:B------:R-:W-:Y:S01]  /*2b80*/  BSSY.RECONVERGENT B1, `(.L_x_1913) ;  /* 0x0000023000017945 */ /* 0x000fe20003800200 */
[----:B------:R-:W-:Y:S02]  /*2b90*/  SHF.R.S32.HI R36, RZ, 0x1f, R19 ;  /* 0x0000001fff247819 */ /* 0x000fe40000011413 */
[C---:B------:R-:W-:Y:S02]  /*2ba0*/  IADD3 R14, PT, PT, R31.reuse, 0x40, RZ ;  /* 0x000000401f0e7810 */ /* 0x040fe40007ffe0ff */
[----:B------:R-:W-:Y:S02]  /*2bb0*/  ISETP.GE.AND.EX P3, PT, R36, UR15, PT, P3 ;  /* 0x0000000f24007c0c */ /* 0x000fe4000bf66330 */
[----:B------:R-:W-:Y:S02]  /*2bc0*/  IADD3 R18, PT, PT, R31, 0x50, RZ ;  /* 0x000000501f127810 */ /* 0x000fe40007ffe0ff */
[----:B------:R-:W-:-:S02]  /*2bd0*/  ISETP.GE.U32.AND P1, PT, R14, UR14, PT ;  /* 0x0000000e0e007c0c */ /* 0x000fc4000bf26070 */
[----:B------:R-:W-:Y:S02]  /*2be0*/  ISETP.GE.U32.AND P4, PT, R18, UR14, PT ;  /* 0x0000000e12007c0c */ /* 0x000fe4000bf86070 */
[----:B------:R-:W-:Y:S02]  /*2bf0*/  ISETP.GE.U32.AND P5, PT, R30, UR14, PT ;  /* 0x0000000e1e007c0c */ /* 0x000fe4000bfa6070 */
[----:B------:R-:W-:Y:S02]  /*2c00*/  ISETP.GE.U32.AND P2, PT, R29, UR14, PT ;  /* 0x0000000e1d007c0c */ /* 0x000fe4000bf46070 */
[----:B0-----:R-:W-:Y:S02]  /*2c10*/  SHF.R.S32.HI R20, RZ, 0x1f, R14 ;  /* 0x0000001fff147819 */ /* 0x001fe4000001140e */
[----:B------:R-:W-:Y:S02]  /*2c20*/  SHF.R.S32.HI R21, RZ, 0x1f, R18 ;  /* 0x0000001fff157819 */ /* 0x000fe40000011412 */
[----:B------:R-:W-:-:S02]  /*2c30*/  SHF.R.S32.HI R23, RZ, 0x1f, R30 ;  /* 0x0000001fff177819 */ /* 0x000fc4000001141e */
[----:B------:R-:W-:Y:S02]  /*2c40*/  ISETP.GE.AND.EX P1, PT, R20, UR15, PT, P1 ;  /* 0x0000000f14007c0c */ /* 0x000fe4000bf26310 */
[----:B------:R-:W-:Y:S02]  /*2c50*/  ISETP.GE.AND.EX P4, PT, R21, UR15, PT, P4 ;  /* 0x0000000f15007c0c */ /* 0x000fe4000bf86340 */
[----:B------:R-:W-:Y:S02]  /*2c60*/  ISETP.GE.AND.EX P5, PT, R23, UR15, PT, P5 ;  /* 0x0000000f17007c0c */ /* 0x000fe4000bfa6350 */
[----:B------:R-:W-:Y:S01]  /*2c70*/  ISETP.GE.AND.EX P2, PT, R25, UR15, PT, P2 ;  /* 0x0000000f19007c0c */ /* 0x000fe2000bf46320 */
[----:B------:R-:W-:-:S12]  /*2c80*/  @P3 BRA `(.L_x_1914) ;  /* 0x0000000000483947 */ /* 0x000fd80003800000 */
[----:B------:R-:W0:Y:S01]  /*2c90*/  LDCU.64 UR10, c[0x0][0x3e0] ;  /* 0x00007c00ff0a77ac */ /* 0x000e220008000a00 */
[----:B------:R-:W-:Y:S01]  /*2ca0*/  MOV R16, R34 ;  /* 0x0000002200107202 */ /* 0x000fe20000000f00 */
[----:B------:R-:W-:Y:S01]  /*2cb0*/  FADD.FTZ R12, R12, -UR5 ;  /* 0x800000050c0c7e21 */ /* 0x000fe20008010000 */
[----:B------:R-:W-:Y:S01]  /*2cc0*/  MOV R17, R33 ;  /* 0x0000002100117202 */ /* 0x000fe20000000f00 */
[----:B------:R-:W1:Y:S01]  /*2cd0*/  LDCU.64 UR18, c[0x0][0x380] ;  /* 0x00007000ff1277ac */ /* 0x000e620008000a00 */
[----:B0-----:R-:W-:Y:S02]  /*2ce0*/  IMAD R36, R36, UR10, RZ ;  /* 0x0000000a24247c24 */ /* 0x001fe4000f8e02ff */
[----:B------:R-:W-:-:S04]  /*2cf0*/  IMAD.WIDE.U32 R16, R19, UR10, R16 ;  /* 0x0000000a13107c25 */ /* 0x000fc8000f8e0010 */
[----:B------:R-:W-:-:S04]  /*2d00*/  IMAD R36, R19, UR11, R36 ;  /* 0x0000000b13247c24 */ /* 0x000fc8000f8e0224 */
[----:B------:R-:W-:Y:S01]  /*2d10*/  IMAD.IADD R17, R17, 0x1, R36 ;  /* 0x0000000111117824 */ /* 0x000fe200078e0224 */
[----:B-1----:R-:W-:-:S04]  /*2d20*/  LEA R36, P3, R16, UR18, 0x1 ;  /* 0x0000001210247c11 */ /* 0x002fc8000f8608ff */
[----:B------:R-:W-:Y:S01]  /*2d30*/  LEA.HI.X R37, R16, UR19, R17, 0x1, P3 ;  /* 0x0000001310257c11 */ /* 0x000fe200098f0c11 */
[----:B------:R-:W-:Y:S01]  /*2d40*/  FADD.FTZ R16, R15, -UR5 ;  /* 0x800000050f107e21 */ /* 0x000fe20008010000 */
[----:B------:R-:W-:-:S03]  /*2d50*/  FMUL.FTZ R15, R12, UR8 ;  /* 0x000000080c0f7c20 */ /* 0x000fc60008410000 */
[----:B------:R-:W-:Y:S01]  /*2d60*/  FMUL.FTZ R16, R16, UR8 ;  /* 0x0000000810107c20 */ /* 0x000fe20008410000 */
[----:B-----5:R-:W-:-:S03]  /*2d70*/  FFMA.FTZ R15, R8, R15, R10 ;  /* 0x0000000f080f7223 */ /* 0x020fc6000001000a */
[----:B------:R-:W-:-:S05]  /*2d80*/  FFMA.FTZ R16, R9, R16, R11 ;  /* 0x0000001009107223 */ /* 0x000fca000001000b */
[----:B------:R-:W-:-:S05]  /*2d90*/  F2FP.BF16.F32.PACK_AB R15, R16, R15 ;  /* 0x0000000f100f723e */ /* 0x000fca00000010ff */
[----:B------:R0:W-:Y:S02]  /*2da0*/  STG.E desc[UR12][R36.64], R15 ;  /* 0x0000000f24007986 */ /* 0x0001e4000c10190c */
.L_x_1914:
[----:B------:R-:W-:Y:S05]  /*2db0*/  BSYNC.RECONVERGENT B1 ;  /* 0x0000000000017941 */ /* 0x000fea0003800200 */
.L_x_1913:
[----:B------:R-:W-:Y:S04]  /*2dc0*/  BSSY.RECONVERGENT B1, `(.L_x_1915) ;  /* 0x0000014000017945 */ /* 0x000fe80003800200 */
[----:B------:R-:W-:Y:S05]  /*2dd0*/  @P1 BRA `(.L_x_1916) ;  /* 0x0000000000481947 */ /* 0x000fea0003800000 */
[----:B------:R-:W1:Y:S01]  /*2de0*/  LDCU.64 UR10, c[0x0][0x3e0] ;  /* 0x00007c00ff0a77ac */ /* 0x000e620008000a00 */
[----:B------:R-:W-:Y:S01]  /*2df0*/  FADD.FTZ R16, R13, -UR5 ;  /* 0x800000050d107e21 */ /* 0x000fe20008010000 */
[----:B------:R-:W-:Y:S01]  /*2e00*/  MOV R12, R34 ;  /* 0x00000022000c7202 */ /* 0x000fe20000000f00 */
[----:B------:R-:W-:Y:S01]  /*2e10*/  FADD.FTZ R6, R6, -UR5 ;  /* 0x8000000506067e21 */ /* 0x000fe20008010000 */
[----:B------:R-:W2:Y:S01]  /*2e20*/  LDCU.64 UR18, c[0x0][0x380] ;  /* 0x00007000ff1277ac */ /* 0x000ea20008000a00 */
[----:B------:R-:W-:Y:S01]  /*2e30*/  MOV R13, R33 ;  /* 0x00000021000d7202 */ /* 0x000fe20000000f00 */
[----:B------:R-:W-:Y:S01]  /*2e40*/  FMUL.FTZ R16, R16, UR8 ;  /* 0x0000000810107c20 */ /* 0x000fe20008410000 */
[----:B0-----:R-:W-:-:S04]  /*2e50*/  FMUL.FTZ R15, R6, UR8 ;  /* 0x00000008060f7c20 */ /* 0x001fc80008410000 */
[----:B-----5:R-:W-:Y:S01]  /*2e60*/  FFMA.FTZ R6, R8, R15, R10 ;  /* 0x0000000f08067223 */ /* 0x020fe2000001000a */
[----:B-1----:R-:W-:Y:S02]  /*2e70*/  IMAD R17, R20, UR10, RZ ;  /* 0x0000000a14117c24 */ /* 0x002fe4000f8e02ff */
[----:B------:R-:W-:-:S04]  /*2e80*/  IMAD.WIDE.U32 R12, R14, UR10, R12 ;  /* 0x0000000a0e0c7c25 */ /* 0x000fc8000f8e000c */
[----:B------:R-:W-:Y:S02]  /*2e90*/  IMAD R19, R14, UR11, R17 ;  /* 0x0000000b0e137c24 */ /* 0x000fe4000f8e0211 */
[----:B------:R-:W-:Y:S01]  /*2ea0*/  FFMA.FTZ R17, R9, R16, R11 ;  /* 0x0000001009117223 */ /* 0x000fe2000001000b */
[C---:B--2---:R-:W-:Y:S02]  /*2eb0*/  LEA R14, P1, R12.reuse, UR18, 0x1 ;  /* 0x000000120c0e7c11 */ /* 0x044fe4000f8208ff */
[----:B------:R-:W-:Y:S02]  /*2ec0*/  IADD3 R19, PT, PT, R13, R19, RZ ;  /* 0x000000130d137210 */ /* 0x000fe40007ffe0ff */
[----:B------:R-:W-:Y:S02]  /*2ed0*/  F2FP.BF16.F32.PACK_AB R13, R17, R6 ;  /* 0x00000006110d723e */ /* 0x000fe400000010ff */
[----:B------:R-:W-:-:S05]  /*2ee0*/  LEA.HI.X R15, R12, UR19, R19, 0x1, P1 ;  /* 0x000000130c0f7c11 */ /* 0x000fca00088f0c13 */
[----:B------:R1:W-:Y:S02]  /*2ef0*/  STG.E desc[UR12][R14.64], R13 ;  /* 0x0000000d0e007986 */ /* 0x0003e4000c10190c */
.L_x_1916:
[----:B------:R-:W-:Y:S05]  /*2f00*/  BSYNC.RECONVERGENT B1 ;  /* 0x0000000000017941 */ /* 0x000fea0003800200 */
.L_x_1915:
[----:B------:R-:W-:Y:S04]  /*2f10*/  BSSY.RECONVERGENT B1, `(.L_x_1917) ;  /* 0x0000014000017945 */ /* 0x000fe80003800200 */
[----:B------:R-:W-:Y:S05]  /*2f20*/  @P4 BRA `(.L_x_1918) ;  /* 0x0000000000484947 */ /* 0x000fea0003800000 */
[----:B------:R-:W2:Y:S01]  /*2f30*/  LDCU.64 UR10, c[0x0][0x3e0] ;  /* 0x00007c00ff0a77ac */ /* 0x000ea20008000a00 */
[----:B------:R-:W-:Y:S01]  /*2f40*/  FADD.FTZ R12, R7, -UR5 ;  /* 0x80000005070c7e21 */ /* 0x000fe20008010000 */
[----:B------:R-:W-:Y:S01]  /*2f50*/  MOV R6, R34 ;  /* 0x0000002200067202 */ /* 0x000fe20000000f00 */
[----:B------:R-:W-:Y:S01]  /*2f60*/  FADD.FTZ R4, R4, -UR5 ;  /* 0x8000000504047e21 */ /* 0x000fe20008010000 */
[----:B------:R-:W3:Y:S01]  /*2f70*/  LDCU.64 UR18, c[0x0][0x380] ;  /* 0x00007000ff1277ac */ /* 0x000ee20008000a00 */
[----:B------:R-:W-:Y:S01]  /*2f80*/  MOV R7, R33 ;  /* 0x0000002100077202 */ /* 0x000fe20000000f00 */
[----:B------:R-:W-:Y:S01]  /*2f90*/  FMUL.FTZ R12, R12, UR8 ;  /* 0x000000080c0c7c20 */ /* 0x000fe20008410000 */
[----:B-1----:R-:W-:-:S03]  /*2fa0*/  FMUL.FTZ R13, R4, UR8 ;  /* 0x00000008040d7c20 */ /* 0x002fc60008410000 */
[----:B0----5:R-:W-:Y:S01]  /*2fb0*/  FFMA.FTZ R15, R9, R12, R11 ;  /* 0x0000000c090f7223 */ /* 0x021fe2000001000b */
[----:B------:R-:W-:Y:S01]  /*2fc0*/  FFMA.FTZ R4, R8, R13, R10 ;  /* 0x0000000d08047223 */ /* 0x000fe2000001000a */
[----:B--2---:R-:W-:Y:S02]  /*2fd0*/  IMAD R21, R21, UR10, RZ ;  /* 0x0000000a15157c24 */ /* 0x004fe4000f8e02ff */
[----:B------:R-:W-:-:S04]  /*2fe0*/  IMAD.WIDE.U32 R6, R18, UR10, R6 ;  /* 0x0000000a12067c25 */ /* 0x000fc8000f8e0006 */
[----:B------:R-:W-:Y:S01]  /*2ff0*/  IMAD R21, R18, UR11, R21 ;  /* 0x0000000b12157c24 */ /* 0x000fe2000f8e0215 */
[----:B---3--:R-:W-:-:S04]  /*3000*/  LEA R12, P1, R6, UR18, 0x1 ;  /* 0x00000012060c7c11 */ /* 0x008fc8000f8208ff */
[----:B------:R-:W-:Y:S02]  /*3010*/  IADD3 R21, PT, PT, R7, R21, RZ ;  /* 0x0000001507157210 */ /* 0x000fe40007ffe0ff */
[----:B------:R-:W-:Y:S02]  /*3020*/  F2FP.BF16.F32.PACK_AB R7, R15, R4 ;  /* 0x000000040f07723e */ /* 0x000fe400000010ff */
[----:B------:R-:W-:-:S05]  /*3030*/  LEA.HI.X R13, R6, UR19, R21, 0x1, P1 ;  /* 0x00000013060d7c11 */ /* 0x000fca00088f0c15 */
[----:B------:R2:W-:Y:S02]  /*3040*/  STG.E desc[UR12][R12.64], R7 ;  /* 0x000000070c007986 */ /* 0x0005e4000c10190c */
.L_x_1918:
[----:B------:R-:W-:Y:S05]  /*3050*/  BSYNC.RECONVERGENT B1 ;  /* 0x0000000000017941 */ /* 0x000fea0003800200 */
.L_x_1917:
[----:B------:R-:W-:Y:S04]  /*3060*/  BSSY.RECONVERGENT B1, `(.L_x_1919) ;  /* 0x0000014000017945 */ /* 0x000fe80003800200 */
[----:B------:R-:W-:Y:S05]  /*3070*/  @P5 BRA `(.L_x_1920) ;  /* 0x0000000000485947 */ /* 0x000fea0003800000 */
[----:B------:R-:W3:Y:S01]  /*3080*/  LDCU.64 UR10, c[0x0][0x3e0] ;  /* 0x00007c00ff0a77ac */ /* 0x000ee20008000a00 */
[----:B------:R-:W-:Y:S01]  /*3090*/  FADD.FTZ R6, R5, -UR5 ;  /* 0x8000000505067e21 */ /* 0x000fe20008010000 */
[----:B------:R-:W-:Y:S01]  /*30a0*/  MOV R5, R33 ;  /* 0x0000002100057202 */ /* 0x000fe20000000f00 */
[----:B------:R-:W-:Y:S01]  /*30b0*/  FADD.FTZ R2, R2, -UR5 ;  /* 0x8000000502027e21 */ /* 0x000fe20008010000 */
[----:B------:R-:W4:Y:S01]  /*30c0*/  LDCU.64 UR18, c[0x0][0x380] ;  /* 0x00007000ff1277ac */ /* 0x000f220008000a00 */
[----:B------:R-:W-:Y:S02]  /*30d0*/  IMAD.MOV.U32 R4, RZ, RZ, R34 ;  /* 0x000000ffff047224 */ /* 0x000fe400078e0022 */
[----:B------:R-:W-:Y:S01]  /*30e0*/  FMUL.FTZ R6, R6, UR8 ;  /* 0x0000000806067c20 */ /* 0x000fe20008410000 */
[----:B--2---:R-:W-:-:S03]  /*30f0*/  FMUL.FTZ R7, R2, UR8 ;  /* 0x0000000802077c20 */ /* 0x004fc60008410000 */
[----:B-1---5:R-:W-:Y:S01]  /*3100*/  FFMA.FTZ R13, R9, R6, R11 ;  /* 0x00000006090d7223 */ /* 0x022fe2000001000b */
[----:B------:R-:W-:Y:S01]  /*3110*/  FFMA.FTZ R2, R8, R7, R10 ;  /* 0x0000000708027223 */ /* 0x000fe2000001000a */
[----:B---3--:R-:W-:Y:S02]  /*3120*/  IMAD R23, R23, UR10, RZ ;  /* 0x0000000a17177c24 */ /* 0x008fe4000f8e02ff */
[----:B------:R-:W-:-:S04]  /*3130*/  IMAD.WIDE.U32 R4, R30, UR10, R4 ;  /* 0x0000000a1e047c25 */ /* 0x000fc8000f8e0004 */
[----:B------:R-:W-:Y:S01]  /*3140*/  IMAD R23, R30, UR11, R23 ;  /* 0x0000000b1e177c24 */ /* 0x000fe2000f8e0217 */
[----:B----4-:R-:W-:-:S04]  /*3150*/  LEA R6, P1, R4, UR18, 0x1 ;  /* 0x0000001204067c11 */ /* 0x010fc8000f8208ff */
[----:B------:R-:W-:Y:S02]  /*3160*/  IADD3 R23, PT, PT, R5, R23, RZ ;  /* 0x0000001705177210 */ /* 0x000fe40007ffe0ff */
[----:B------:R-:W-:Y:S02]  /*3170*/  F2FP.BF16.F32.PACK_AB R5, R13, R2 ;  /* 0x000000020d05723e */ /* 0x000fe400000010ff */
[----:B------:R-:W-:-:S05]  /*3180*/  LEA.HI.X R7, R4, UR19, R23, 0x1, P1 ;  /* 0x0000001304077c11 */ /* 0x000fca00088f0c17 */
[----:B------:R3:W-:Y:S02]  /*3190*/  STG.E desc[UR12][R6.64], R5 ;  /* 0x0000000506007986 */ /* 0x0007e4000c10190c */
.L_x_1920:
[----:B------:R-:W-:Y:S05]  /*31a0*/  BSYNC.RECONVERGENT B1 ;  /* 0x0000000000017941 */ /* 0x000fea0003800200 */
.L_x_1919:
[----:B------:R-:W-:Y:S05]  /*31b0*/  @P2 BRA `(.L_x_1921) ;  /* 0x00000010008c2947 */ /* 0x000fea0003800000 */
[----:B------:R-:W4:Y:S01]  /*31c0*/  LDCU.64 UR10, c[0x0][0x3e0] ;  /* 0x00007c00ff0a77ac */ /* 0x000f220008000a00 */
[----:B------:R-:W-:Y:S01]  /*31d0*/  FADD.FTZ R4, R3, -UR5 ;  /* 0x8000000503047e21 */ /* 0x000fe20008010000 */
[----:B------:R-:W-:Y:S01]  /*31e0*/  MOV R2, R34 ;  /* 0x0000002200027202 */ /* 0x000fe20000000f00 */
[----:B------:R-:W-:Y:S01]  /*31f0*/  FADD.FTZ R0, R0, -UR5 ;  /* 0x8000000500007e21 */ /* 0x000fe20008010000 */
[----:B------:R-:W0:Y:S01]  /*3200*/  LDCU.64 UR14, c[0x0][0x380] ;  /* 0x00007000ff0e77ac */ /* 0x000e220008000a00 */
[----:B------:R-:W-:Y:S01]  /*3210*/  MOV R3, R33 ;  /* 0x0000002100037202 */ /* 0x000fe20000000f00 */
[----:B------:R-:W-:Y:S01]  /*3220*/  FMUL.FTZ R4, R4, UR8 ;  /* 0x0000000804047c20 */ /* 0x000fe20008410000 */
[----:B---3--:R-:W-:-:S03]  /*3230*/  FMUL.FTZ R5, R0, UR8 ;  /* 0x0000000800057c20 */ /* 0x008fc60008410000 */
[----:B-----5:R-:W-:Y:S01]  /*3240*/  FFMA.FTZ R9, R9, R4, R11 ;  /* 0x0000000409097223 */ /* 0x020fe2000001000b */
[----:B------:R-:W-:Y:S01]  /*3250*/  FFMA.FTZ R8, R8, R5, R10 ;  /* 0x0000000508087223 */ /* 0x000fe2000001000a */
[----:B----4-:R-:W-:Y:S02]  /*3260*/  IMAD R6, R25, UR10, RZ ;  /* 0x0000000a19067c24 */ /* 0x010fe4000f8e02ff */
[----:B------:R-:W-:-:S04]  /*3270*/  IMAD.WIDE.U32 R2, R29, UR10, R2 ;  /* 0x0000000a1d027c25 */ /* 0x000fc8000f8e0002 */
[----:B--2---:R-:W-:Y:S01]  /*3280*/  IMAD R7, R29, UR11, R6 ;  /* 0x0000000b1d077c24 */ /* 0x004fe2000f8e0206 */
[----:B0-----:R-:W-:-:S04]  /*3290*/  LEA R4, P1, R2, UR14, 0x1 ;  /* 0x0000000e02047c11 */ /* 0x001fc8000f8208ff */
[----:B------:R-:W-:Y:S02]  /*32a0*/  IADD3 R7, PT, PT, R3, R7, RZ ;  /* 0x0000000703077210 */ /* 0x000fe40007ffe0ff */
[----:B------:R-:W-:Y:S02]  /*32b0*/  F2FP.BF16.F32.PACK_AB R3, R9, R8 ;  /* 0x000000080903723e */ /* 0x000fe400000010ff */
[----:B------:R-:W-:-:S05]  /*32c0*/  LEA.HI.X R5, R2, UR15, R7, 0x1, P1 ;  /* 0x0000000f02057c11 */ /* 0x000fca00088f0c07 */
[----:B------:R4:W-:Y:S01]  /*32d0*/  STG.E desc[UR12][R4.64], R3 ;  /* 0x0000000304007986 */ /* 0x0009e2000c10190c */
[----:B------:R-:W-:Y:S05]  /*32e0*/  BRA `(.L_x_1921) ;  /* 0x0000001000407947 */ /* 0x000fea0003800000 */
.L_x_1906:
[----:B------:R-:W0:Y:S01]  /*32f0*/  LDCU.64 UR10, c[0x0][0x3e8] ;  /* 0x00007d00ff0a77ac */ /* 0x000e220008000a00 */
[----:B------:R-:W-:Y:S01]  /*3300*/  BSSY.RECONVERGENT B1, `(.L_x_1922) ;  /* 0x0000020000017945 */ /* 0x000fe20003800200 */
[----:B0-----:R-:W-:-:S04]  /*3310*/  ISETP.GE.U32.AND P2, PT, R31, UR10, PT ;  /* 0x0000000a1f007c0c */ /* 0x001fc8000bf46070 */
[----:B------:R-:W-:-:S13]  /*3320*/  ISETP.GE.AND.EX P2, PT, R27, UR11, PT, P2 ;  /* 0x0000000b1b007c0c */ /* 0x000fda000bf46320 */
[----:B------:R-:W-:Y:S05]  /*3330*/  @P2 BRA `(.L_x_1923) ;  /* 0x0000000000702947 */ /* 0x000fea0003800000 */
[----:B------:R-:W-:Y:S01]  /*3340*/  FADD.FTZ R18, R18, -UR5 ;  /* 0x8000000512127e21 */ /* 0x000fe20008010000 */
[----:B------:R-:W-:Y:S01]  /*3350*/  FADD.FTZ R23, R23, -UR5 ;  /* 0x8000000517177e21 */ /* 0x000fe20008010000 */
[----:B------:R-:W0:Y:S02]  /*3360*/  LDCU.64 UR14, c[0x0][0x3e0] ;  /* 0x00007c00ff0e77ac */ /* 0x000e240008000a00 */
[----:B------:R-:W-:Y:S01]  /*3370*/  FMUL.FTZ R18, R18, UR8 ;  /* 0x0000000812127c20 */ /* 0x000fe20008410000 */
[----:B------:R-:W-:Y:S01]  /*3380*/  FMUL.FTZ R23, R23, UR8 ;  /* 0x0000000817177c20 */ /* 0x000fe20008410000 */
[----:B------:R-:W1:Y:S02]  /*3390*/  LDCU.64 UR18, c[0x0][0x380] ;  /* 0x00007000ff1277ac */ /* 0x000e640008000a00 */
[----:B-----5:R-:W-:Y:S01]  /*33a0*/  FFMA.FTZ R18, R9, R18, R11 ;  /* 0x0000001209127223 */ /* 0x020fe2000001000b */
[----:B------:R-:W-:-:S03]  /*33b0*/  FFMA.FTZ R20, R8, R23, R10 ;  /* 0x0000001708147223 */ /* 0x000fc6000001000a */
[----:B------:R-:W-:Y:S01]  /*33c0*/  FMUL.FTZ R36, R18, -1.4426950216293334961 ;  /* 0xbfb8aa3b12247820 */ /* 0x000fe20000410000 */
[----:B------:R-:W-:-:S05]  /*33d0*/  FMUL.FTZ R21, R20, -1.4426950216293334961 ;  /* 0xbfb8aa3b14157820 */ /* 0x000fca0000410000 */
[----:B------:R-:W2:Y:S04]  /*33e0*/  MUFU.EX2 R36, R36 ;  /* 0x0000002400247308 */ /* 0x000ea80000000800 */
[----:B------:R-:W3:Y:S01]  /*33f0*/  MUFU.EX2 R21, R21 ;  /* 0x0000001500157308 */ /* 0x000ee20000000800 */
[----:B--2---:R-:W-:Y:S01]  /*3400*/  FADD.FTZ R37, R36, 1 ;  /* 0x3f80000024257421 */ /* 0x004fe20000010000 */
[----:B------:R-:W-:Y:S01]  /*3410*/  MOV R36, R34 ;  /* 0x0000002200247202 */ /* 0x000fe20000000f00 */
[----:B---3--:R-:W-:-:S04]  /*3420*/  FADD.FTZ R21, R21, 1 ;  /* 0x3f80000015157421 */ /* 0x008fc80000010000 */
[----:B------:R-:W2:Y:S08]  /*3430*/  MUFU.RCP R37, R37 ;  /* 0x0000002500257308 */ /* 0x000eb00000001000 */
[----:B------:R-:W3:Y:S01]  /*3440*/  MUFU.RCP R23, R21 ;  /* 0x0000001500177308 */ /* 0x000ee20000001000 */
[----:B--2---:R-:W-:Y:S01]  /*3450*/  FMUL.FTZ R18, R18, R37 ;  /* 0x0000002512127220 */ /* 0x004fe20000410000 */
[----:B------:R-:W-:-:S02]  /*3460*/  IMAD.MOV.U32 R37, RZ, RZ, R33 ;  /* 0x000000ffff257224 */ /* 0x000fc400078e0021 */
[----:B0-----:R-:W-:-:S04]  /*3470*/  IMAD.WIDE.U32 R36, R31, UR14, R36 ;  /* 0x0000000e1f247c25 */ /* 0x001fc8000f8e0024 */
[----:B---3--:R-:W-:Y:S01]  /*3480*/  FMUL.FTZ R23, R20, R23 ;  /* 0x0000001714177220 */ /* 0x008fe20000410000 */
[----:B-1----:R-:W-:-:S04]  /*3490*/  LEA R20, P2, R36, UR18, 0x1 ;  /* 0x0000001224147c11 */ /* 0x002fc8000f8408ff */
[----:B------:R-:W-:Y:S01]  /*34a0*/  F2FP.BF16.F32.PACK_AB R23, R18, R23 ;  /* 0x000000171217723e */ /* 0x000fe200000010ff */
[----:B------:R-:W-:-:S04]  /*34b0*/  IMAD R18, R27, UR14, RZ ;  /* 0x0000000e1b127c24 */ /* 0x000fc8000f8e02ff */
[----:B------:R-:W-:-:S05]  /*34c0*/  IMAD R21, R31, UR15, R18 ;  /* 0x0000000f1f157c24 */ /* 0x000fca000f8e0212 */
[----:B------:R-:W-:-:S04]  /*34d0*/  IADD3 R21, PT, PT, R37, R21, RZ ;  /* 0x0000001525157210 */ /* 0x000fc80007ffe0ff */
[----:B------:R-:W-:-:S05]  /*34e0*/  LEA.HI.X R21, R36, UR19, R21, 0x1, P2 ;  /* 0x0000001324157c11 */ /* 0x000fca00090f0c15 */
[----:B------:R0:W-:Y:S02]  /*34f0*/  STG.E desc[UR12][R20.64], R23 ;  /* 0x0000001714007986 */ /* 0x0001e4000c10190c */
.L_x_1923:
[----:B------:R-:W-:Y:S05]  /*3500*/  BSYNC.RECONVERGENT B1 ;  /* 0x0000000000017941 */ /* 0x000fea0003800200 */
.L_x_1922:
[----:B0-----:R-:W-:Y:S01]  /*3510*/  IADD3 R21, PT, PT, R31, 0x10, RZ ;  /* 0x000000101f157810 */ /* 0x001fe20007ffe0ff */
[----:B------:R-:W-:Y:S03]  /*3520*/  BSSY.RECONVERGENT B1, `(.L_x_1924) ;  /* 0x0000021000017945 */ /* 0x000fe60003800200 */
[----:B------:R-:W-:Y:S02]  /*3530*/  ISETP.GE.U32.AND P2, PT, R21, UR10, PT ;  /* 0x0000000a15007c0c */ /* 0x000fe4000bf46070 */
[----:B------:R-:W-:-:S04]  /*3540*/  SHF.R.S32.HI R18, RZ, 0x1f, R21 ;  /* 0x0000001fff127819 */ /* 0x000fc80000011415 */
        /* <DEDUP_REMOVED lines=11> */
[----:B------:R-:W-:-:S04]  /*3600*/  FMUL.FTZ R19, R23, -1.4426950216293334961 ;  /* 0xbfb8aa3b17137820 */ /* 0x000fc80000410000 */
[----:B------:R-:W2:Y:S01]  /*3610*/  MUFU.EX2 R36, R19 ;  /* 0x0000001300247308 */ /* 0x000ea20000000800 */
[----:B0-----:R-:W-:-:S03]  /*3620*/  IMAD R18, R18, UR14, RZ ;  /* 0x0000000e12127c24 */ /* 0x001fc6000f8e02ff */
[----:B------:R-:W0:Y:S01]  /*3630*/  MUFU.EX2 R20, R20 ;  /* 0x0000001400147308 */ /* 0x000e220000000800 */
[----:B--2---:R-:W-:Y:S01]  /*3640*/  FADD.FTZ R36, R36, 1 ;  /* 0x3f80000024247421 */ /* 0x004fe20000010000 */
[----:B0-----:R-:W-:Y:S01]  /*3650*/  FADD.FTZ R37, R20, 1 ;  /* 0x3f80000014257421 */ /* 0x001fe20000010000 */
[----:B------:R-:W-:-:S04]  /*3660*/  IMAD R20, R21, UR15, R18 ;  /* 0x0000000f15147c24 */ /* 0x000fc8000f8e0212 */
[----:B------:R-:W0:Y:S01]  /*3670*/  MUFU.RCP R36, R36 ;  /* 0x0000002400247308 */ /* 0x000e220000001000 */
[----:B------:R-:W-:-:S07]  /*3680*/  MOV R18, R34 ;  /* 0x0000002200127202 */ /* 0x000fce0000000f00 */
[----:B------:R-:W2:Y:S01]  /*3690*/  MUFU.RCP R19, R37 ;  /* 0x0000002500137308 */ /* 0x000ea20000001000 */
[----:B0-----:R-:W-:Y:S01]  /*36a0*/  FMUL.FTZ R23, R23, R36 ;  /* 0x0000002417177220 */ /* 0x001fe20000410000 */
[----:B--2---:R-:W-:Y:S01]  /*36b0*/  FMUL.FTZ R16, R16, R19 ;  /* 0x0000001310107220 */ /* 0x004fe20000410000 */
[----:B------:R-:W-:-:S04]  /*36c0*/  MOV R19, R33 ;  /* 0x0000002100137202 */ /* 0x000fc80000000f00 */
[----:B------:R-:W-:Y:S01]  /*36d0*/  F2FP.BF16.F32.PACK_AB R23, R23, R16 ;  /* 0x000000101717723e */ /* 0x000fe200000010ff */
[----:B------:R-:W-:-:S05]  /*36e0*/  IMAD.WIDE.U32 R18, R21, UR14, R18 ;  /* 0x0000000e15127c25 */ /* 0x000fca000f8e0012 */
[----:B------:R-:W-:Y:S02]  /*36f0*/  IADD3 R19, PT, PT, R19, R20, RZ ;  /* 0x0000001413137210 */ /* 0x000fe40007ffe0ff */
[----:B-1----:R-:W-:-:S04]  /*3700*/  LEA R20, P2, R18, UR18, 0x1 ;  /* 0x0000001212147c11 */ /* 0x002fc8000f8408ff */
[----:B------:R-:W-:-:S05]  /*3710*/  LEA.HI.X R21, R18, UR19, R19, 0x1, P2 ;  /* 0x0000001312157c11 */ /* 0x000fca00090f0c13 */
[----:B------:R0:W-:Y:S04]  /*3720*/  STG.E desc[UR12][R20.64], R23 ;  /* 0x0000001714007986 */ /* 0x0001e8000c10190c */
.L_x_1925:
[----:B------:R-:W-:Y:S05]  /*3730*/  BSYNC.RECONVERGENT B1 ;  /* 0x0000000000017941 */ /* 0x000fea0003800200 */
.L_x_1924:
[C---:B------:R-:W-:Y:S01]  /*3740*/  IADD3 R19, PT, PT, R31.reuse, 0x20, RZ ;  /* 0x000000201f137810 */ /* 0x040fe20007ffe0ff */
[----:B------:R-:W-:Y:S01]  /*3750*/  BSSY.RECONVERGENT B1, `(.L_x_1926) ;  /* 0x0000022000017945 */ /* 0x000fe20003800200 */
[----:B------:R-:W-:Y:S02]  /*3760*/  VIADD R18, R31, 0x40 ;  /* 0x000000401f127836 */ /* 0x000fe40000000000 */
[----:B------:R-:W-:Y:S02]  /*3770*/  ISETP.GE.U32.AND P2, PT, R19, UR10, PT ;  /* 0x0000000a13007c0c */ /* 0x000fe4000bf46070 */
[----:B------:R-:W-:-:S04]  /*3780*/  SHF.R.S32.HI R16, RZ, 0x1f, R19 ;  /* 0x0000001fff107819 */ /* 0x000fc80000011413 */
[----:B------:R-:W-:-:S13]  /*3790*/  ISETP.GE.AND.EX P2, PT, R16, UR11, PT, P2 ;  /* 0x0000000b10007c0c */ /* 0x000fda000bf46320 */
[----:B------:R-:W-:Y:S05]  /*37a0*/  @P2 BRA `(.L_x_1927) ;  /* 0x0000000000702947 */ /* 0x000fea0003800000 */
[----:B------:R-:W-:Y:S01]  /*37b0*/  FADD.FTZ R14, R14, -UR5 ;  /* 0x800000050e0e7e21 */ /* 0x000fe20008010000 */
[----:B------:R-:W-:Y:S01]  /*37c0*/  FADD.FTZ R17, R17, -UR5 ;  /* 0x8000000511117e21 */ /* 0x000fe20008010000 */
[----:B------:R-:W1:Y:S02]  /*37d0*/  LDCU.64 UR14, c[0x0][0x3e0] ;  /* 0x00007c00ff0e77ac */ /* 0x000e640008000a00 */
[----:B0-----:R-:W-:Y:S01]  /*37e0*/  FMUL.FTZ R23, R14, UR8 ;  /* 0x000000080e177c20 */ /* 0x001fe20008410000 */
[----:B------:R-:W-:Y:S01]  /*37f0*/  FMUL.FTZ R14, R17, UR8 ;  /* 0x00000008110e7c20 */ /* 0x000fe20008410000 */
[----:B------:R-:W0:Y:S02]  /*3800*/  LDCU.64 UR18, c[0x0][0x380] ;  /* 0x00007000ff1277ac */ /* 0x000e240008000a00 */
[----:B-----5:R-:W-:Y:S01]  /*3810*/  FFMA.FTZ R23, R8, R23, R10 ;  /* 0x0000001708177223 */ /* 0x020fe2000001000a */
[----:B------:R-:W-:-:S03]  /*3820*/  FFMA.FTZ R21, R9, R14, R11 ;  /* 0x0000000e09157223 */ /* 0x000fc6000001000b */
[----:B------:R-:W-:Y:S01]  /*3830*/  FMUL.FTZ R17, R23, -1.4426950216293334961 ;  /* 0xbfb8aa3b17117820 */ /* 0x000fe20000410000 */
[----:B------:R-:W-:-:S05]  /*3840*/  FMUL.FTZ R14, R21, -1.4426950216293334961 ;  /* 0xbfb8aa3b150e7820 */ /* 0x000fca0000410000 */
[----:B------:R-:W2:Y:S01]  /*3850*/  MUFU.EX2 R17, R17 ;  /* 0x0000001100117308 */ /* 0x000ea20000000800 */
[----:B-1----:R-:W-:Y:S01]  /*3860*/  IMAD R20, R16, UR14, RZ ;  /* 0x0000000e10147c24 */ /* 0x002fe2000f8e02ff */
[----:B------:R-:W-:Y:S02]  /*3870*/  MOV R16, R34 ;  /* 0x0000002200107202 */ /* 0x000fe40000000f00 */
[----:B------:R-:W1:Y:S01]  /*3880*/  MUFU.EX2 R14, R14 ;  /* 0x0000000e000e7308 */ /* 0x000e620000000800 */
[----:B------:R-:W-:Y:S02]  /*3890*/  IMAD R20, R19, UR15, R20 ;  /* 0x0000000f13147c24 */ /* 0x000fe4000f8e0214 */
[----:B--2---:R-:W-:Y:S01]  /*38a0*/  FADD.FTZ R37, R17, 1 ;  /* 0x3f80000011257421 */ /* 0x004fe20000010000 */
[----:B------:R-:W-:Y:S01]  /*38b0*/  MOV R17, R33 ;  /* 0x0000002100117202 */ /* 0x000fe20000000f00 */
[----:B-1----:R-:W-:Y:S02]  /*38c0*/  FADD.FTZ R14, R14, 1 ;  /* 0x3f8000000e0e7421 */ /* 0x002fe40000010000 */
[----:B------:R-:W1:Y:S01]  /*38d0*/  MUFU.RCP R36, R37 ;  /* 0x0000002500247308 */ /* 0x000e620000001000 */
[----:B------:R-:W-:-:S05]  /*38e0*/  IMAD.WIDE.U32 R16, R19, UR14, R16 ;  /* 0x0000000e13107c25 */ /* 0x000fca000f8e0010 */
[----:B------:R-:W-:Y:S02]  /*38f0*/  IADD3 R17, PT, PT, R17, R20, RZ ;  /* 0x0000001411117210 */ /* 0x000fe40007ffe0ff */
[----:B------:R-:W2:Y:S01]  /*3900*/  MUFU.RCP R14, R14 ;  /* 0x0000000e000e7308 */ /* 0x000ea20000001000 */
[C---:B0-----:R-:W-:Y:S01]  /*3910*/  LEA R20, P2, R16.reuse, UR18, 0x1 ;  /* 0x0000001210147c11 */ /* 0x041fe2000f8408ff */
[----:B-1----:R-:W-:Y:S01]  /*3920*/  FMUL.FTZ R36, R23, R36 ;  /* 0x0000002417247220 */ /* 0x002fe20000410000 */
[----:B--2---:R-:W-:Y:S02]  /*3930*/  FMUL.FTZ R19, R21, R14 ;  /* 0x0000000e15137220 */ /* 0x004fe40000410000 */
[----:B------:R-:W-:-:S03]  /*3940*/  LEA.HI.X R21, R16, UR19, R17, 0x1, P2 ;  /* 0x0000001310157c11 */ /* 0x000fc600090f0c11 */
[----:B------:R-:W-:-:S05]  /*3950*/  F2FP.BF16.F32.PACK_AB R19, R19, R36 ;  /* 0x000000241313723e */ /* 0x000fca00000010ff */
[----:B------:R1:W-:Y:S02]  /*3960*/  STG.E desc[UR12][R20.64], R19 ;  /* 0x0000001314007986 */ /* 0x0003e4000c10190c */
.L_x_1927:
[----:B------:R-:W-:Y:S05]  /*3970*/  BSYNC.RECONVERGENT B1 ;  /* 0x0000000000017941 */ /* 0x000fea0003800200 */
.L_x_1926:
[----:B-1----:R-:W-:Y:S01]  /*3980*/  IADD3 R19, PT, PT, R31, 0x50, RZ ;  /* 0x000000501f137810 */ /* 0x002fe20007ffe0ff */
[----:B------:R-:W-:Y:S01]  /*3990*/  BSSY.RECONVERGENT B1, `(.L_x_1928) ;  /* 0x000002b000017945 */ /* 0x000fe20003800200 */
[----:B0-----:R-:W-:Y:S02]  /*39a0*/  SHF.R.S32.HI R20, RZ, 0x1f, R30 ;  /* 0x0000001fff147819 */ /* 0x001fe4000001141e */
[----:B------:R-:W-:Y:S02]  /*39b0*/  ISETP.GE.U32.AND P3, PT, R18, UR10, PT ;  /* 0x0000000a12007c0c */ /* 0x000fe4000bf66070 */
[----:B------:R-:W-:Y:S02]  /*39c0*/  ISETP.GE.U32.AND P2, PT, R19, UR10, PT ;  /* 0x0000000a13007c0c */ /* 0x000fe4000bf46070 */
[----:B------:R-:W-:Y:S02]  /*39d0*/  SHF.R.S32.HI R21, RZ, 0x1f, R18 ;  /* 0x0000001fff157819 */ /* 0x000fe40000011412 */
[----:B------:R-:W-:-:S02]  /*39e0*/  SHF.R.S32.HI R23, RZ, 0x1f, R19 ;  /* 0x0000001fff177819 */ /* 0x000fc40000011413 */
[----:B------:R-:W-:Y:S02]  /*39f0*/  ISETP.GE.U32.AND P5, PT, R30, UR10, PT ;  /* 0x0000000a1e007c0c */ /* 0x000fe4000bfa6070 */
[----:B------:R-:W-:Y:S02]  /*3a00*/  ISETP.GE.U32.AND P4, PT, R29, UR10, PT ;  /* 0x0000000a1d007c0c */ /* 0x000fe4000bf86070 */
[----:B------:R-:W-:Y:S02]  /*3a10*/  ISETP.GE.AND.EX P3, PT, R21, UR11, PT, P3 ;  /* 0x0000000b15007c0c */ /* 0x000fe4000bf66330 */
[----:B------:R-:W-:Y:S02]  /*3a20*/  ISETP.GE.AND.EX P2, PT, R23, UR11, PT, P2 ;  /* 0x0000000b17007c0c */ /* 0x000fe4000bf46320 */
[----:B------:R-:W-:Y:S02]  /*3a30*/  ISETP.GE.AND.EX P5, PT, R20, UR11, PT, P5 ;  /* 0x0000000b14007c0c */ /* 0x000fe4000bfa6350 */
[----:B------:R-:W-:Y:S01]  /*3a40*/  ISETP.GE.AND.EX P4, PT, R25, UR11, PT, P4 ;  /* 0x0000000b19007c0c */ /* 0x000fe2000bf86340 */
[----:B------:R-:W-:-:S12]  /*3a50*/  @P1 BRA `(.L_x_1929) ;  /* 0x0000000000781947 */ /* 0x000fd80003800000 */
        /* <DEDUP_REMOVED lines=13> */
[----:B------:R-:W-:Y:S01]  /*3b30*/  IADD3 R14, PT, PT, R31, 0x30, RZ ;  /* 0x000000301f0e7810 */ /* 0x000fe20007ffe0ff */
[----:B---3--:R-:W-:-:S03]  /*3b40*/  FADD.FTZ R36, R15, 1 ;  /* 0x3f8000000f247421 */ /* 0x008fc60000010000 */
[----:B------:R-:W-:Y:S01]  /*3b50*/  SHF.R.S32.HI R15, RZ, 0x1f, R14 ;  /* 0x0000001fff0f7819 */ /* 0x000fe2000001140e */
[----:B------:R-:W2:Y:S04]  /*3b60*/  MUFU.RCP R17, R17 ;  /* 0x0000001100117308 */ /* 0x000ea80000001000 */
[----:B0-----:R-:W-:-:S04]  /*3b70*/  IMAD R15, R15, UR14, RZ ;  /* 0x0000000e0f0f7c24 */ /* 0x001fc8000f8e02ff */
[----:B------:R-:W0:Y:S01]  /*3b80*/  MUFU.RCP R16, R36 ;  /* 0x0000002400107308 */ /* 0x000e220000001000 */
[----:B------:R-:W-:Y:S02]  /*3b90*/  IMAD R15, R14, UR15, R15 ;  /* 0x0000000f0e0f7c24 */ /* 0x000fe4000f8e020f */
[----:B--2---:R-:W-:Y:S01]  /*3ba0*/  FMUL.FTZ R12, R12, R17 ;  /* 0x000000110c0c7220 */ /* 0x004fe20000410000 */
[----:B------:R-:W-:Y:S02]  /*3bb0*/  IMAD.MOV.U32 R17, RZ, RZ, R33 ;  /* 0x000000ffff117224 */ /* 0x000fe400078e0021 */
[----:B0-----:R-:W-:Y:S01]  /*3bc0*/  FMUL.FTZ R37, R37, R16 ;  /* 0x0000001025257220 */ /* 0x001fe20000410000 */
[----:B------:R-:W-:-:S04]  /*3bd0*/  MOV R16, R34 ;  /* 0x0000002200107202 */ /* 0x000fc80000000f00 */
[----:B------:R-:W-:Y:S01]  /*3be0*/  F2FP.BF16.F32.PACK_AB R37, R37, R12 ;  /* 0x0000000c2525723e */ /* 0x000fe200000010ff */
[----:B------:R-:W-:-:S05]  /*3bf0*/  IMAD.WIDE.U32 R16, R14, UR14, R16 ;  /* 0x0000000e0e107c25 */ /* 0x000fca000f8e0010 */
[----:B------:R-:W-:Y:S02]  /*3c00*/  IADD3 R15, PT, PT, R17, R15, RZ ;  /* 0x0000000f110f7210 */ /* 0x000fe40007ffe0ff */
[----:B-1----:R-:W-:-:S04]  /*3c10*/  LEA R14, P1, R16, UR18, 0x1 ;  /* 0x00000012100e7c11 */ /* 0x002fc8000f8208ff */
[----:B------:R-:W-:-:S05]  /*3c20*/  LEA.HI.X R15, R16, UR19, R15, 0x1, P1 ;  /* 0x00000013100f7c11 */ /* 0x000fca00088f0c0f */
[----:B------:R0:W-:Y:S04]  /*3c30*/  STG.E desc[UR12][R14.64], R37 ;  /* 0x000000250e007986 */ /* 0x0001e8000c10190c */
.L_x_1929:
[----:B------:R-:W-:Y:S05]  /*3c40*/  BSYNC.RECONVERGENT B1 ;  /* 0x0000000000017941 */ /* 0x000fea0003800200 */
.L_x_1928:
[----:B------:R-:W-:Y:S04]  /*3c50*/  BSSY.RECONVERGENT B1, `(.L_x_1930) ;  /* 0x000001e000017945 */ /* 0x000fe80003800200 */
[----:B------:R-:W-:Y:S05]  /*3c60*/  @P3 BRA `(.L_x_1931) ;  /* 0x0000000000703947 */ /* 0x000fea0003800000 */
[----:B------:R-:W-:Y:S01]  /*3c70*/  FADD.FTZ R6, R6, -UR5 ;  /* 0x8000000506067e21 */ /* 0x000fe20008010000 */
[----:B------:R-:W-:Y:S01]  /*3c80*/  FADD.FTZ R13, R13, -UR5 ;  /* 0x800000050d0d7e21 */ /* 0x000fe20008010000 */
[----:B------:R-:W1:Y:S02]  /*3c90*/  LDCU.64 UR14, c[0x0][0x3e0] ;  /* 0x00007c00ff0e77ac */ /* 0x000e640008000a00 */
[----:B0-----:R-:W-:Y:S01]  /*3ca0*/  FMUL.FTZ R15, R6, UR8 ;  /* 0x00000008060f7c20 */ /* 0x001fe20008410000 */
[----:B------:R-:W-:Y:S01]  /*3cb0*/  FMUL.FTZ R6, R13, UR8 ;  /* 0x000000080d067c20 */ /* 0x000fe20008410000 */
[----:B------:R-:W0:Y:S01]  /*3cc0*/  LDCU.64 UR18, c[0x0][0x380] ;  /* 0x00007000ff1277ac */ /* 0x000e220008000a00 */
[----:B------:R-:W-:Y:S01]  /*3cd0*/  MOV R13, R33 ;  /* 0x00000021000d7202 */ /* 0x000fe20000000f00 */
[----:B-----5:R-:W-:Y:S01]  /*3ce0*/  FFMA.FTZ R14, R8, R15, R10 ;  /* 0x0000000f080e7223 */ /* 0x020fe2000001000a */
[----:B------:R-:W-:-:S03]  /*3cf0*/  FFMA.FTZ R6, R9, R6, R11 ;  /* 0x0000000609067223 */ /* 0x000fc6000001000b */
[----:B------:R-:W-:Y:S01]  /*3d00*/  FMUL.FTZ R12, R14, -1.4426950216293334961 ;  /* 0xbfb8aa3b0e0c7820 */ /* 0x000fe20000410000 */
[----:B------:R-:W-:-:S05]  /*3d10*/  FMUL.FTZ R16, R6, -1.4426950216293334961 ;  /* 0xbfb8aa3b06107820 */ /* 0x000fca0000410000 */
[----:B------:R-:W2:Y:S01]  /*3d20*/  MUFU.EX2 R12, R12 ;  /* 0x0000000c000c7308 */ /* 0x000ea20000000800 */
[----:B-1----:R-:W-:-:S03]  /*3d30*/  IMAD R21, R21, UR14, RZ ;  /* 0x0000000e15157c24 */ /* 0x002fc6000f8e02ff */
[----:B------:R-:W1:Y:S01]  /*3d40*/  MUFU.EX2 R16, R16 ;  /* 0x0000001000107308 */ /* 0x000e620000000800 */
[----:B------:R-:W-:Y:S02]  /*3d50*/  IMAD R37, R18, UR15, R21 ;  /* 0x0000000f12257c24 */ /* 0x000fe4000f8e0215 */
[----:B--2---:R-:W-:Y:S01]  /*3d60*/  FADD.FTZ R15, R12, 1 ;  /* 0x3f8000000c0f7421 */ /* 0x004fe20000010000 */
[----:B------:R-:W-:Y:S01]  /*3d70*/  MOV R12, R34 ;  /* 0x00000022000c7202 */ /* 0x000fe20000000f00 */
[----:B-1----:R-:W-:-:S04]  /*3d80*/  FADD.FTZ R17, R16, 1 ;  /* 0x3f80000010117421 */ /* 0x002fc80000010000 */
[----:B------:R-:W1:Y:S01]  /*3d90*/  MUFU.RCP R15, R15 ;  /* 0x0000000f000f7308 */ /* 0x000e620000001000 */
[----:B------:R-:W-:-:S05]  /*3da0*/  IMAD.WIDE.U32 R12, R18, UR14, R12 ;  /* 0x0000000e120c7c25 */ /* 0x000fca000f8e000c */
[----:B------:R-:W-:Y:S02]  /*3db0*/  IADD3 R37, PT, PT, R13, R37, RZ ;  /* 0x000000250d257210 */ /* 0x000fe40007ffe0ff */
[----:B------:R-:W2:Y:S01]  /*3dc0*/  MUFU.RCP R17, R17 ;  /* 0x0000001100117308 */ /* 0x000ea20000001000 */
[----:B-1----:R-:W-:Y:S01]  /*3dd0*/  FMUL.FTZ R16, R14, R15 ;  /* 0x0000000f0e107220 */ /* 0x002fe20000410000 */
[----:B0-----:R-:W-:-:S04]  /*3de0*/  LEA R14, P1, R12, UR18, 0x1 ;  /* 0x000000120c0e7c11 */ /* 0x001fc8000f8208ff */
[----:B------:R-:W-:Y:S01]  /*3df0*/  LEA.HI.X R15, R12, UR19, R37, 0x1, P1 ;  /* 0x000000130c0f7c11 */ /* 0x000fe200088f0c25 */
[----:B--2---:R-:W-:-:S05]  /*3e00*/  FMUL.FTZ R21, R6, R17 ;  /* 0x0000001106157220 */ /* 0x004fca0000410000 */
[----:B------:R-:W-:-:S05]  /*3e10*/  F2FP.BF16.F32.PACK_AB R21, R21, R16 ;  /* 0x000000101515723e */ /* 0x000fca00000010ff */
[----:B------:R1:W-:Y:S02]  /*3e20*/  STG.E desc[UR12][R14.64], R21 ;  /* 0x000000150e007986 */ /* 0x0003e4000c10190c */
.L_x_1931:
[----:B------:R-:W-:Y:S05]  /*3e30*/  BSYNC.RECONVERGENT B1 ;  /* 0x0000000000017941 */ /* 0x000fea0003800200 */
.L_x_1930:
[----:B------:R-:W-:Y:S04]  /*3e40*/  BSSY.RECONVERGENT B1, `(.L_x_1932) ;  /* 0x000001e000017945 */ /* 0x000fe80003800200 */
[----:B------:R-:W-:Y:S05]  /*3e50*/  @P2 BRA `(.L_x_1933) ;  /* 0x0000000000702947 */ /* 0x000fea0003800000 */
[----:B------:R-:W-:Y:S01]  /*3e60*/  FADD.FTZ R4, R4, -UR5 ;  /* 0x8000000504047e21 */ /* 0x000fe20008010000 */
[----:B------:R-:W-:Y:S01]  /*3e70*/  FADD.FTZ R7, R7, -UR5 ;  /* 0x8000000507077e21 */ /* 0x000fe20008010000 */
[----:B------:R-:W2:Y:S02]  /*3e80*/  LDCU.64 UR14, c[0x0][0x3e0] ;  /* 0x00007c00ff0e77ac */ /* 0x000ea40008000a00 */
[----:B------:R-:W-:Y:S01]  /*3e90*/  FMUL.FTZ R13, R4, UR8 ;  /* 0x00000008040d7c20 */ /* 0x000fe20008410000 */
[----:B------:R-:W-:Y:S01]  /*3ea0*/  FMUL.FTZ R4, R7, UR8 ;  /* 0x0000000807047c20 */ /* 0x000fe20008410000 */
[----:B------:R-:W3:Y:S01]  /*3eb0*/  LDCU.64 UR18, c[0x0][0x380] ;  /* 0x00007000ff1277ac */ /* 0x000ee20008000a00 */
[----:B------:R-:W-:Y:S01]  /*3ec0*/  MOV R7, R33 ;  /* 0x0000002100077202 */ /* 0x000fe20000000f00 */
[----:B-----5:R-:W-:Y:S01]  /*3ed0*/  FFMA.FTZ R12, R8, R13, R10 ;  /* 0x0000000d080c7223 */ /* 0x020fe2000001000a */
[----:B------:R-:W-:-:S03]  /*3ee0*/  FFMA.FTZ R4, R9, R4, R11 ;  /* 0x0000000409047223 */ /* 0x000fc6000001000b */
[----:B------:R-:W-:Y:S01]  /*3ef0*/  FMUL.FTZ R6, R12, -1.4426950216293334961 ;  /* 0xbfb8aa3b0c067820 */ /* 0x000fe20000410000 */
[----:B01----:R-:W-:-:S05]  /*3f00*/  FMUL.FTZ R14, R4, -1.4426950216293334961 ;  /* 0xbfb8aa3b040e7820 */ /* 0x003fca0000410000 */
[----:B------:R-:W0:Y:S01]  /*3f10*/  MUFU.EX2 R6, R6 ;  /* 0x0000000600067308 */ /* 0x000e220000000800 */
[----:B--2---:R-:W-:-:S03]  /*3f20*/  IMAD R16, R23, UR14, RZ ;  /* 0x0000000e17107c24 */ /* 0x004fc6000f8e02ff */
[----:B------:R-:W1:Y:S01]  /*3f30*/  MUFU.EX2 R14, R14 ;  /* 0x0000000e000e7308 */ /* 0x000e620000000800 */
[----:B0-----:R-:W-:Y:S01]  /*3f40*/  FADD.FTZ R13, R6, 1 ;  /* 0x3f800000060d7421 */ /* 0x001fe20000010000 */
[----:B------:R-:W-:Y:S01]  /*3f50*/  MOV R6, R34 ;  /* 0x0000002200067202 */ /* 0x000fe20000000f00 */
[----:B-1----:R-:W-:-:S04]  /*3f60*/  FADD.FTZ R15, R14, 1 ;  /* 0x3f8000000e0f7421 */ /* 0x002fc80000010000 */
[----:B------:R-:W0:Y:S01]  /*3f70*/  MUFU.RCP R13, R13 ;  /* 0x0000000d000d7308 */ /* 0x000e220000001000 */
[----:B------:R-:W-:-:S04]  /*3f80*/  IMAD.WIDE.U32 R6, R19, UR14, R6 ;  /* 0x0000000e13067c25 */ /* 0x000fc8000f8e0006 */
[----:B------:R-:W-:-:S03]  /*3f90*/  IMAD R19, R19, UR15, R16 ;  /* 0x0000000f13137c24 */ /* 0x000fc6000f8e0210 */
[----:B------:R-:W1:Y:S01]  /*3fa0*/  MUFU.RCP R15, R15 ;  /* 0x0000000f000f7308 */ /* 0x000e620000001000 */
[----:B------:R-:W-:Y:S02]  /*3fb0*/  IMAD.IADD R19, R7, 0x1, R19 ;  /* 0x0000000107137824 */ /* 0x000fe400078e0213 */
[----:B0-----:R-:W-:Y:S01]  /*3fc0*/  FMUL.FTZ R14, R12, R13 ;  /* 0x0000000d0c0e7220 */ /* 0x001fe20000410000 */
[----:B---3--:R-:W-:-:S04]  /*3fd0*/  LEA R12, P1, R6, UR18, 0x1 ;  /* 0x00000012060c7c11 */ /* 0x008fc8000f8208ff */
[----:B------:R-:W-:Y:S01]  /*3fe0*/  LEA.HI.X R13, R6, UR19, R19, 0x1, P1 ;  /* 0x00000013060d7c11 */ /* 0x000fe200088f0c13 */
[----:B-1----:R-:W-:-:S05]  /*3ff0*/  FMUL.FTZ R17, R4, R15 ;  /* 0x0000000f04117220 */ /* 0x002fca0000410000 */
[----:B------:R-:W-:-:S05]  /*4000*/  F2FP.BF16.F32.PACK_AB R17, R17, R14 ;  /* 0x0000000e1111723e */ /* 0x000fca00000010ff */
[----:B------:R2:W-:Y:S02]  /*4010*/  STG.E desc[UR12][R12.64], R17 ;  /* 0x000000110c007986 */ /* 0x0005e4000c10190c */
.L_x_1933:
[----:B------:R-:W-:Y:S05]  /*4020*/  BSYNC.RECONVERGENT B1 ;  /* 0x0000000000017941 */ /* 0x000fea0003800200 */
.L_x_1932:
[----:B------:R-:W-:Y:S04]  /*4030*/  BSSY.RECONVERGENT B1, `(.L_x_1934) ;  /* 0x000001e000017945 */ /* 0x000fe80003800200 */
[----:B------:R-:W-:Y:S05]  /*4040*/  @P5 BRA `(.L_x_1935) ;  /* 0x0000000000705947 */ /* 0x000fea0003800000 */
[----:B------:R-:W-:Y:S01]  /*4050*/  FADD.FTZ R5, R5, -UR5 ;  /* 0x8000000505057e21 */ /* 0x000fe20008010000 */
[----:B------:R-:W-:Y:S01]  /*4060*/  FADD.FTZ R2, R2, -UR5 ;  /* 0x8000000502027e21 */ /* 0x000fe20008010000 */
[----:B------:R-:W3:Y:S02]  /*4070*/  LDCU.64 UR14, c[0x0][0x3e0] ;  /* 0x00007c00ff0e77ac */ /* 0x000ee40008000a00 */
[----:B------:R-:W-:Y:S01]  /*4080*/  FMUL.FTZ R6, R5, UR8 ;  /* 0x0000000805067c20 */ /* 0x000fe20008410000 */
[----:B------:R-:W-:Y:S01]  /*4090*/  FMUL.FTZ R7, R2, UR8 ;  /* 0x0000000802077c20 */ /* 0x000fe20008410000 */
[----:B------:R-:W4:Y:S01]  /*40a0*/  LDCU.64 UR18, c[0x0][0x380] ;  /* 0x00007000ff1277ac */ /* 0x000f220008000a00 */
[----:B------:R-:W-:Y:S01]  /*40b0*/  MOV R5, R33 ;  /* 0x0000002100057202 */ /* 0x000fe20000000f00 */
[----:B01---5:R-:W-:Y:S01]  /*40c0*/  FFMA.FTZ R14, R9, R6, R11 ;  /* 0x00000006090e7223 */ /* 0x023fe2000001000b */
[----:B------:R-:W-:-:S03]  /*40d0*/  FFMA.FTZ R2, R8, R7, R10 ;  /* 0x0000000708027223 */ /* 0x000fc6000001000a */
[----:B--2---:R-:W-:Y:S01]  /*40e0*/  FMUL.FTZ R12, R14, -1.4426950216293334961 ;  /* 0xbfb8aa3b0e0c7820 */ /* 0x004fe20000410000 */
[----:B------:R-:W-:-:S05]  /*40f0*/  FMUL.FTZ R4, R2, -1.4426950216293334961 ;  /* 0xbfb8aa3b02047820 */ /* 0x000fca0000410000 */
[----:B------:R-:W0:Y:S01]  /*4100*/  MUFU.EX2 R12, R12 ;  /* 0x0000000c000c7308 */ /* 0x000e220000000800 */
[----:B---3--:R-:W-:-:S03]  /*4110*/  IMAD R15, R20, UR14, RZ ;  /* 0x0000000e140f7c24 */ /* 0x008fc6000f8e02ff */
[----:B------:R-:W1:Y:S01]  /*4120*/  MUFU.EX2 R4, R4 ;  /* 0x0000000400047308 */ /* 0x000e620000000800 */
[----:B------:R-:W-:Y:S02]  /*4130*/  IMAD R17, R30, UR15, R15 ;  /* 0x0000000f1e117c24 */ /* 0x000fe4000f8e020f */
[----:B0-----:R-:W-:Y:S01]  /*4140*/  FADD.FTZ R13, R12, 1 ;  /* 0x3f8000000c0d7421 */ /* 0x001fe20000010000 */
[----:B-1----:R-:W-:Y:S01]  /*4150*/  FADD.FTZ R6, R4, 1 ;  /* 0x3f80000004067421 */ /* 0x002fe20000010000 */
[----:B------:R-:W-:-:S04]  /*4160*/  MOV R4, R34 ;  /* 0x0000002200047202 */ /* 0x000fc80000000f00 */
[----:B------:R-:W0:Y:S01]  /*4170*/  MUFU.RCP R13, R13 ;  /* 0x0000000d000d7308 */ /* 0x000e220000001000 */
[----:B------:R-:W-:-:S07]  /*4180*/  IMAD.WIDE.U32 R4, R30, UR14, R4 ;  /* 0x0000000e1e047c25 */ /* 0x000fce000f8e0004 */
[----:B------:R4:W1:Y:S01]  /*4190*/  MUFU.RCP R7, R6 ;  /* 0x0000000600077308 */ /* 0x0008620000001000 */
[----:B------:R-:W-:Y:S02]  /*41a0*/  IADD3 R17, PT, PT, R5, R17, RZ ;  /* 0x0000001105117210 */ /* 0x000fe40007ffe0ff */
[----:B----4-:R-:W-:Y:S01]  /*41b0*/  LEA R6, P1, R4, UR18, 0x1 ;  /* 0x0000001204067c11 */ /* 0x010fe2000f8208ff */
[----:B0-----:R-:W-:Y:S01]  /*41c0*/  FMUL.FTZ R15, R14, R13 ;  /* 0x0000000d0e0f7220 */ /* 0x001fe20000410000 */
[----:B-1----:R-:W-:Y:S02]  /*41d0*/  FMUL.FTZ R2, R2, R7 ;  /* 0x0000000702027220 */ /* 0x002fe40000410000 */
[----:B------:R-:W-:-:S03]  /*41e0*/  LEA.HI.X R7, R4, UR19, R17, 0x1, P1 ;  /* 0x0000001304077c11 */ /* 0x000fc600088f0c11 */
[----:B------:R-:W-:-:S05]  /*41f0*/  F2FP.BF16.F32.PACK_AB R15, R15, R2 ;  /* 0x000000020f0f723e */ /* 0x000fca00000010ff */
[----:B------:R3:W-:Y:S02]  /*4200*/  STG.E desc[UR12][R6.64], R15 ;  /* 0x0000000f06007986 */ /* 0x0007e4000c10190c */
.L_x_1935:
[----:B------:R-:W-:Y:S05]  /*4210*/  BSYNC.RECONVERGENT B1 ;  /* 0x0000000000017941 */ /* 0x000fea0003800200 */
.L_x_1934:
[----:B------:R-:W-:Y:S05]  /*4220*/  @P4 BRA `(.L_x_1921) ;  /* 0x0000000000704947 */ /* 0x000fea0003800000 */
[----:B------:R-:W-:Y:S01]  /*4230*/  FADD.FTZ R0, R0, -UR5 ;  /* 0x8000000500007e21 */ /* 0x000fe20008010000 */
[----:B------:R-:W-:Y:S01]  /*4240*/  FADD.FTZ R3, R3, -UR5 ;  /* 0x8000000503037e21 */ /* 0x000fe20008010000 */
[----:B------:R-:W4:Y:S02]  /*4250*/  LDCU.64 UR10, c[0x0][0x3e0] ;  /* 0x00007c00ff0a77ac */ /* 0x000f240008000a00 */
[----:B------:R-:W-:Y:S01]  /*4260*/  FMUL.FTZ R5, R0, UR8 ;  /* 0x0000000800057c20 */ /* 0x000fe20008410000 */
[----:B------:R-:W-:Y:S01]  /*4270*/  FMUL.FTZ R2, R3, UR8 ;  /* 0x0000000803027c20 */ /* 0x000fe20008410000 */
[----:B------:R-:W0:Y:S01]  /*4280*/  LDCU.64 UR14, c[0x0][0x380] ;  /* 0x00007000ff0e77ac */ /* 0x000e220008000a00 */
[----:B------:R-:W-:Y:S01]  /*4290*/  MOV R3, R33 ;  /* 0x0000002100037202 */ /* 0x000fe20000000f00 */
[----:B---3-5:R-:W-:Y:S01]  /*42a0*/  FFMA.FTZ R7, R8, R5, R10 ;  /* 0x0000000508077223 */ /* 0x028fe2000001000a */
[----:B------:R-:W-:Y:S01]  /*42b0*/  FFMA.FTZ R9, R9, R2, R11 ;  /* 0x0000000209097223 */ /* 0x000fe2000001000b */
[----:B------:R-:W-:-:S02]  /*42c0*/  MOV R2, R34 ;  /* 0x0000002200027202 */ /* 0x000fc40000000f00 */
[----:B------:R-:W-:Y:S01]  /*42d0*/  FMUL.FTZ R0, R7, -1.4426950216293334961 ;  /* 0xbfb8aa3b07007820 */ /* 0x000fe20000410000 */
[----:B------:R-:W-:-:S05]  /*42e0*/  FMUL.FTZ R5, R9, -1.4426950216293334961 ;  /* 0xbfb8aa3b09057820 */ /* 0x000fca0000410000 */
[----:B------:R-:W3:Y:S01]  /*42f0*/  MUFU.EX2 R0, R0 ;  /* 0x0000000000007308 */ /* 0x000ee20000000800 */
[----:B----4-:R-:W-:-:S03]  /*4300*/  IMAD R8, R25, UR10, RZ ;  /* 0x0000000a19087c24 */ /* 0x010fc6000f8e02ff */
[----:B------:R-:W4:Y:S01]  /*4310*/  MUFU.EX2 R5, R5 ;  /* 0x0000000500057308 */ /* 0x000f220000000800 */
[----:B------:R-:W-:-:S04]  /*4320*/  IMAD.WIDE.U32 R2, R29, UR10, R2 ;  /* 0x0000000a1d027c25 */ /* 0x000fc8000f8e0002 */
[----:B------:R-:W-:Y:S02]  /*4330*/  IMAD R11, R29, UR11, R8 ;  /* 0x0000000b1d0b7c24 */ /* 0x000fe4000f8e0208 */
[----:B---3--:R-:W-:-:S03]  /*4340*/  FADD.FTZ R4, R0, 1 ;  /* 0x3f80000000047421 */ /* 0x008fc60000010000 */
[----:B------:R-:W-:Y:S01]  /*4350*/  IADD3 R11, PT, PT, R3, R11, RZ ;  /* 0x0000000b030b7210 */ /* 0x000fe20007ffe0ff */
[----:B----4-:R-:W-:Y:S02]  /*4360*/  FADD.FTZ R6, R5, 1 ;  /* 0x3f80000005067421 */ /* 0x010fe40000010000 */
[----:B------:R-:W3:Y:S08]  /*4370*/  MUFU.RCP R4, R4 ;  /* 0x0000000400047308 */ /* 0x000ef00000001000 */
[----:B------:R-:W4:Y:S01]  /*4380*/  MUFU.RCP R6, R6 ;  /* 0x0000000600067308 */ /* 0x000f220000001000 */
[----:B---3--:R-:W-:Y:S01]  /*4390*/  FMUL.FTZ R0, R7, R4 ;  /* 0x0000000407007220 */ /* 0x008fe20000410000 */
[----:B0-----:R-:W-:-:S04]  /*43a0*/  LEA R4, P1, R2, UR14, 0x1 ;  /* 0x0000000e02047c11 */ /* 0x001fc8000f8208ff */
[----:B------:R-:W-:Y:S01]  /*43b0*/  LEA.HI.X R5, R2, UR15, R11, 0x1, P1 ;  /* 0x0000000f02057c11 */ /* 0x000fe200088f0c0b */
[----:B----4-:R-:W-:-:S05]  /*43c0*/  FMUL.FTZ R7, R9, R6 ;  /* 0x0000000609077220 */ /* 0x010fca0000410000 */
[----:B------:R-:W-:-:S05]  /*43d0*/  F2FP.BF16.F32.PACK_AB R7, R7, R0 ;  /* 0x000000000707723e */ /* 0x000fca00000010ff */
[----:B------:R0:W-:Y:S02]  /*43e0*/  STG.E desc[UR12][R4.64], R7 ;  /* 0x0000000704007986 */ /* 0x0001e4000c10190c */
.L_x_1921:
[----:B------:R-:W-:Y:S05]  /*43f0*/  BSYNC.RECONVERGENT B0 ;  /* 0x0000000000007941 */ /* 0x000fea0003800200 */
.L_x_1905:
[----:B------:R-:W1:Y:S01]  /*4400*/  LDCU UR5, c[0x0][0x3f8] ;  /* 0x00007f00ff0577ac */ /* 0x000e620008000800 */
[----:B------:R-:W1:Y:S01]  /*4410*/  LDCU UR8, c[0x0][0x3c8] ;  /* 0x00007900ff0877ac */ /* 0x000e620008000800 */
[----:B------:R-:W-:Y:S02]  /*4420*/  UIADD3 UR7, UPT, UPT, UR17, UR7, URZ ;  /* 0x0000000711077290 */ /* 0x000fe4000fffe0ff */
[----:B------:R-:W-:Y:S02]  /*4430*/  UIADD3 UR4, UPT, UPT, UR4, 0x1, URZ ;  /* 0x0000000104047890 */ /* 0x000fe4000fffe0ff */
[----:B-1----:R-:W-:-:S04]  /*4440*/  UIMAD UR5, UR5, UR8, URZ ;  /* 0x00000008050572a4 */ /* 0x002fc8000f8e02ff */
[----:B------:R-:W-:-:S09]  /*4450*/  UISETP.GE.AND UP0, UPT, UR7, UR5, UPT ;  /* 0x000000050700728c */ /* 0x000fd2000bf06270 */
[----:B------:R-:W-:Y:S05]  /*4460*/  BRA.U !UP0, `(.L_x_1936) ;  /* 0xffffffbd08747547 */ /* 0x000fea000b83ffff */
[----:B------:R-:W-:Y:S05]  /*4470*/  EXIT ;  /* 0x000000000000794d */ /* 0x000fea0003800000 */
.L_x_1937:
        /* <DEDUP_REMOVED lines=16> */
.L_x_4530:


//--------------------- .text._Z35group_norm_nhwc_fwd_one_pass_kernelI11Bf16IOFp32WLi256ELi48ELi384EEv26Group_norm_nhwc_fwd_params --------------------------
	.section	.text._Z35group_norm_nhwc_fwd_one_pass_kernelI11Bf16IOFp32WLi256ELi48ELi384EEv26Group_norm_nhwc_fwd_params,"ax",@progbits
	.align	128
        .global         _Z35group_norm_nhwc_fwd_one_pass_kernelI11Bf16IOFp32WLi256ELi48ELi384EEv26Group_norm_nhwc_fwd_params
        .type           _Z35group_norm_nhwc_fwd_one_pass_kernelI11Bf16IOFp32WLi256ELi48ELi384EEv26Group_norm_nhwc_fwd_params,@function
        .size           _Z35group_norm_nhwc_fwd_one_pass_kernelI11Bf16IOFp32WLi256ELi48ELi384EEv26Group_norm_nhwc_fwd_params,(.L_x_4531 - _Z35group_norm_nhwc_fwd_one_pass_kernelI11Bf16IOFp32WLi256ELi48ELi384EEv26Group_norm_nhwc_fwd_params)
        .other          _Z35group_norm_nhwc_fwd_one_pass_kernelI11Bf16IOFp32WLi256ELi48ELi384EEv26Group_norm_nhwc_fwd_params,@"STO_CUDA_ENTRY STV_DEFAULT"
_Z35group_norm_nhwc_fwd_one_pass_kernelI11Bf16IOFp32WLi256ELi48ELi384EEv26Group_norm_nhwc_fwd_params:
.text._Z35group_norm_nhwc_fwd_one_pass_kernelI11Bf16IOFp32WLi256ELi48ELi384EEv26Group_norm_nhwc_fwd_params:
[----:B------:R-:W-:Y:S01]  /*0000*/  LDC R1, c[0x0][0x37c] ;  /* 0x0000df00ff017b82 */ /* 0x000fe20000000800 */
[----:B------:R-:W0:Y:S01]  /*0010*/  S2R R58, SR_CTAID.Y ;  /* 0x00000000003a7919 */ /* 0x000e220000002600 */
[----:B------:R-:W1:Y:S01]  /*0020*/  LDCU UR5, c[0x0][0x3f8] ;  /* 0x00007f00ff0577ac */ /* 0x000e620008000800 */
[----:B------:R-:W1:Y:S02]  /*0030*/  LDCU UR4, c[0x0][0x3c8] ;  /* 0x00007900ff0477ac */ /* 0x000e640008000800 */
[----:B-1----:R-:W-:-:S06]  /*0040*/  UIMAD UR5, UR5, UR4, URZ ;  /* 0x00000004050572a4 */ /* 0x002fcc000f8e02ff */
[----:B0-----:R-:W-:-:S13]  /*0050*/  ISETP.GE.AND P0, PT, R58, UR5, PT ;  /* 0x000000053a007c0c */ /* 0x001fda000bf06270 */
[----:B------:R-:W-:Y:S05]  /*0060*/  @P0 EXIT ;  /* 0x000000000000094d */ /* 0x000fea0003800000 */
[----:B------:R-:W0:Y:S01]  /*0070*/  S2R R59, SR_TID.X ;  /* 0x00000000003b7919 */ /* 0x000e220000002100 */
[----:B------:R-:W1:Y:S01]  /*0080*/  LDCU UR4, c[0x0][0x404] ;  /* 0x00008080ff0477ac */ /* 0x000e620008000800 */
[----:B------:R-:W2:Y:S01]  /*0090*/  LDC R57, c[0x0][0x374] ;  /* 0x0000dd00ff397b82 */ /* 0x000ea20000000800 */
[----:B------:R-:W-:Y:S01]  /*00a0*/  HFMA2 R62, -RZ, RZ, 0, 0 ;  /* 0x00000000ff3e7431 */ /* 0x000fe200000001ff */
[----:B------:R-:W3:Y:S01]  /*00b0*/  S2R R60, SR_CTAID.X ;  /* 0x00000000003c7919 */ /* 0x000ee20000002500 */
[----:B------:R-:W4:Y:S01]  /*00c0*/  LDCU.64 UR6, c[0x0][0x388] ;  /* 0x00007100ff0677ac */ /* 0x000f220008000a00 */
[----:B------:R-:W-:Y:S01]  /*00d0*/  MOV R61, R58 ;  /* 0x0000003a003d7202 */ /* 0x000fe20000000f00 */
[----:B------:R-:W1:Y:S01]  /*00e0*/  S2R R56, SR_LANEID ;  /* 0x0000000000387919 */ /* 0x000e620000000000 */
[----:B------:R-:W0:Y:S02]  /*00f0*/  LDCU.64 UR8, c[0x0][0x358] ;  /* 0x00006b00ff0877ac */ /* 0x000e240008000a00 */
[----:B------:R-:W2:Y:S01]  /*0100*/  LDC R55, c[0x0][0x370] ;  /* 0x0000dc00ff377b82 */ /* 0x000ea20000000800 */
[----:B----4-:R-:W-:-:S02]  /*0110*/  ISETP.NE.U32.AND P1, PT, RZ, UR6, PT ;  /* 0x00000006ff007c0c */ /* 0x010fc4000bf25070 */
[C---:B0-----:R-:W-:Y:S02]  /*0120*/  LOP3.LUT R0, R59.reuse, 0xffff, RZ, 0xc0, !PT ;  /* 0x0000ffff3b007812 */ /* 0x041fe400078ec0ff */
[----:B---3--:R-:W-:-:S03]  /*0130*/  LOP3.LUT P0, RZ, R59, R60, RZ, 0xfc, !PT ;  /* 0x0000003c3bff7212 */ /* 0x008fc6000780fcff */
[----:B------:R-:W-:Y:S01]  /*0140*/  IMAD R0, R0, 0xaab, RZ ;  /* 0x00000aab00007824 */ /* 0x000fe200078e02ff */
[----:B------:R-:W-:-:S04]  /*0150*/  ISETP.NE.AND.EX P0, PT, RZ, UR7, !P0, P1 ;  /* 0x00000007ff007c0c */ /* 0x000fc8000c705310 */
[----:B------:R-:W-:-:S04]  /*0160*/  SHF.R.U32.HI R69, RZ, 0x10, R0 ;  /* 0x00000010ff457819 */ /* 0x000fc80000011600 */
[----:B------:R-:W-:Y:S01]  /*0170*/  PRMT R0, R69, 0x9910, RZ ;  /* 0x0000991045007816 */ /* 0x000fe200000000ff */
[----:B-1----:R-:W-:-:S04]  /*0180*/  IMAD R69, R60, UR4, R69 ;  /* 0x000000043c457c24 */ /* 0x002fc8000f8e0245 */
[----:B------:R-:W-:Y:S01]  /*0190*/  IMAD R0, R0, 0x18, RZ ;  /* 0x0000001800007824 */ /* 0x000fe200078e02ff */
[C---:B------:R-:W-:Y:S02]  /*01a0*/  IADD3 R68, PT, PT, R69.reuse, 0x10, RZ ;  /* 0x0000001045447810 */ /* 0x040fe40007ffe0ff */
[C---:B------:R-:W-:Y:S02]  /*01b0*/  IADD3 R67, PT, PT, R69.reuse, 0x20, RZ ;  /* 0x0000002045437810 */ /* 0x040fe40007ffe0ff */
[----:B------:R-:W-:Y:S02]  /*01c0*/  IADD3 R0, PT, PT, RZ, -R0, RZ ;  /* 0x80000000ff007210 */ /* 0x000fe40007ffe0ff */
[C---:B------:R-:W-:Y:S02]  /*01d0*/  IADD3 R66, PT, PT, R69.reuse, 0x30, RZ ;  /* 0x0000003045427810 */ /* 0x040fe40007ffe0ff */
[----:B------:R-:W-:Y:S02]  /*01e0*/  PRMT R2, R0, 0x7710, RZ ;  /* 0x0000771000027816 */ /* 0x000fe400000000ff */
[----:B------:R-:W-:-:S02]  /*01f0*/  IADD3 R65, PT, PT, R69, 0x40, RZ ;  /* 0x0000004045417810 */ /* 0x000fc40007ffe0ff */
[----:B------:R-:W-:Y:S02]  /*0200*/  IADD3 R64, PT, PT, R69, 0xf0, RZ ;  /* 0x000000f045407810 */ /* 0x000fe40007ffe0ff */
[----:B------:R-:W-:Y:S02]  /*0210*/  IADD3 R63, PT, PT, R2, R59, RZ ;  /* 0x0000003b023f7210 */ /* 0x000fe40007ffe0ff */
[----:B------:R-:W-:Y:S02]  /*0220*/  SHF.R.S32.HI R54, RZ, 0x1f, R69 ;  /* 0x0000001fff367819 */ /* 0x000fe40000011445 */
[----:B------:R-:W-:Y:S02]  /*0230*/  SHF.R.S32.HI R53, RZ, 0x1f, R68 ;  /* 0x0000001fff357819 */ /* 0x000fe40000011444 */
[----:B------:R-:W-:Y:S02]  /*0240*/  SHF.R.S32.HI R0, RZ, 0x1f, R67 ;  /* 0x0000001fff007819 */ /* 0x000fe40000011443 */
[----:B------:R-:W-:-:S02]  /*0250*/  SHF.R.S32.HI R2, RZ, 0x1f, R66 ;  /* 0x0000001fff027819 */ /* 0x000fc40000011442 */
[----:B------:R-:W-:Y:S02]  /*0260*/  SHF.R.S32.HI R3, RZ, 0x1f, R65 ;  /* 0x0000001fff037819 */ /* 0x000fe40000011441 */
[----:B------:R-:W-:Y:S02]  /*0270*/  SHF.R.S32.HI R4, RZ, 0x1f, R64 ;  /* 0x0000001fff047819 */ /* 0x000fe40000011440 */
[----:B--2---:R-:W-:-:S07]  /*0280*/  SHF.L.U32 R63, R63, 0x1, RZ ;  /* 0x000000013f3f7819 */ /* 0x004fce00000006ff */
.L_x_2013:
[----:B0-----:R-:W0:Y:S01]  /*0290*/  LDC R10, c[0x0][0x3f8] ;  /* 0x0000fe00ff0a7b82 */ /* 0x001e220000000800 */
[----:B------:R-:W-:Y:S01]  /*02a0*/  IABS R11, R61 ;  /* 0x0000003d000b7213 */ /* 0x000fe20000000000 */
[----:B-1----:R-:W1:Y:S01]  /*02b0*/  LDCU.64 UR6, c[0x0][0x3e8] ;  /* 0x00007d00ff0677ac */ /* 0x002e620008000a00 */
[C---:B------:R-:W-:Y:S02]  /*02c0*/  IADD3 R25, PT, PT, R69.reuse, 0x50, RZ ;  /* 0x0000005045197810 */ /* 0x040fe40007ffe0ff */
[----:B------:R-:W-:Y:S01]  /*02d0*/  IADD3 R22, PT, PT, R69, 0x60, RZ ;  /* 0x0000006045167810 */ /* 0x000fe20007ffe0ff */
[----:B--2---:R-:W2:Y:S01]  /*02e0*/  LDCU.64 UR10, c[0x0][0x3f0] ;  /* 0x00007e00ff0a77ac */ /* 0x004ea20008000a00 */
[----:B------:R-:W-:Y:S02]  /*02f0*/  SHF.R.S32.HI R27, RZ, 0x1f, R25 ;  /* 0x0000001fff1b7819 */ /* 0x000fe40000011419 */
[----:B------:R-:W-:Y:S02]  /*0300*/  SHF.R.S32.HI R29, RZ, 0x1f, R22 ;  /* 0x0000001fff1d7819 */ /* 0x000fe40000011416 */
[----:B------:R-:W-:-:S02]  /*0310*/  LOP3.LUT R75, R63, 0xffff, RZ, 0xc0, !PT ;  /* 0x0000ffff3f4b7812 */ /* 0x000fc400078ec0ff */
[----:B------:R-:W-:Y:S02]  /*0320*/  IADD3 R24, PT, PT, R69, 0x70, RZ ;  /* 0x0000007045187810 */ /* 0x000fe40007ffe0ff */
[----:B------:R-:W-:Y:S02]  /*0330*/  MOV R37, RZ ;  /* 0x000000ff00257202 */ /* 0x000fe40000000f00 */
[----:B------:R-:W-:Y:S02]  /*0340*/  SHF.R.S32.HI R23, RZ, 0x1f, R24 ;  /* 0x0000001fff177819 */ /* 0x000fe40000011418 */
[----:B-1----:R-:W-:Y:S02]  /*0350*/  ISETP.GE.U32.AND P5, PT, R22, UR6, PT ;  /* 0x0000000616007c0c */ /* 0x002fe4000bfa6070 */
[----:B------:R-:W-:Y:S02]  /*0360*/  ISETP.GE.U32.AND P6, PT, R24, UR6, PT ;  /* 0x0000000618007c0c */ /* 0x000fe4000bfc6070 */
[----:B0--34-:R-:W-:-:S02]  /*0370*/  IABS R8, R10 ;  /* 0x0000000a00087213 */ /* 0x019fc40000000000 */
[----:B------:R-:W-:Y:S02]  /*0380*/  ISETP.NE.AND P4, PT, R10, RZ, PT ;  /* 0x000000ff0a00720c */ /* 0x000fe40003f85270 */
[----:B------:R-:W0:Y:S01]  /*0390*/  I2F.RP R5, R8 ;  /* 0x0000000800057306 */ /* 0x000e220000209400 */
[----:B------:R-:W-:Y:S02]  /*03a0*/  ISETP.GE.AND.EX P5, PT, R29, UR7, PT, P5 ;  /* 0x000000071d007c0c */ /* 0x000fe4000bfa6350 */
[----:B------:R-:W-:-:S05]  /*03b0*/  ISETP.GE.AND.EX P6, PT, R23, UR7, PT, P6 ;  /* 0x0000000717007c0c */ /* 0x000fca000bfc6360 */
[----:B0-----:R-:W0:Y:S02]  /*03c0*/  MUFU.RCP R5, R5 ;  /* 0x0000000500057308 */ /* 0x001e240000001000 */
[----:B0-----:R-:W-:-:S06]  /*03d0*/  IADD3 R6, PT, PT, R5, 0xffffffe, RZ ;  /* 0x0ffffffe05067810 */ /* 0x001fcc0007ffe0ff */
[----:B------:R0:W1:Y:S02]  /*03e0*/  F2I.FTZ.U32.TRUNC.NTZ R7, R6 ;  /* 0x0000000600077305 */ /* 0x000064000021f000 */
[----:B0-----:R-:W-:Y:S02]  /*03f0*/  MOV R6, RZ ;  /* 0x000000ff00067202 */ /* 0x001fe40000000f00 */
[----:B-1----:R-:W-:-:S05]  /*0400*/  IADD3 R9, PT, PT, RZ, -R7, RZ ;  /* 0x80000007ff097210 */ /* 0x002fca0007ffe0ff */
[----:B------:R-:W-:-:S04]  /*0410*/  IMAD R9, R9, R8, RZ ;  /* 0x0000000809097224 */ /* 0x000fc800078e02ff */
[----:B------:R-:W-:Y:S01]  /*0420*/  IMAD.HI.U32 R7, R7, R9, R6 ;  /* 0x0000000907077227 */ /* 0x000fe200078e0006 */
[----:B------:R-:W-:Y:S02]  /*0430*/  MOV R9, R11 ;  /* 0x0000000b00097202 */ /* 0x000fe40000000f00 */
[----:B------:R-:W-:-:S03]  /*0440*/  IADD3 R11, PT, PT, R69, 0x80, RZ ;  /* 0x00000080450b7810 */ /* 0x000fc60007ffe0ff */
[----:B------:R-:W-:Y:S01]  /*0450*/  IMAD.HI.U32 R7, R7, R9, RZ ;  /* 0x0000000907077227 */ /* 0x000fe200078e00ff */
[----:B-----5:R-:W-:-:S04]  /*0460*/  SHF.R.S32.HI R19, RZ, 0x1f, R11 ;  /* 0x0000001fff137819 */ /* 0x020fc8000001140b */
[----:B------:R-:W-:-:S05]  /*0470*/  IADD3 R5, PT, PT, -R7, RZ, RZ ;  /* 0x000000ff07057210 */ /* 0x000fca0007ffe1ff */
[----:B------:R-:W-:-:S05]  /*0480*/  IMAD R5, R8, R5, R9 ;  /* 0x0000000508057224 */ /* 0x000fca00078e0209 */
[----:B------:R-:W-:-:S13]  /*0490*/  ISETP.GT.U32.AND P2, PT, R8, R5, PT ;  /* 0x000000050800720c */ /* 0x000fda0003f44070 */
[-C--:B------:R-:W-:Y:S02]  /*04a0*/  @!P2 IADD3 R5, PT, PT, R5, -R8.reuse, RZ ;  /* 0x800000080505a210 */ /* 0x080fe40007ffe0ff */
[----:B------:R-:W-:Y:S02]  /*04b0*/  @!P2 IADD3 R7, PT, PT, R7, 0x1, RZ ;  /* 0x000000010707a810 */ /* 0x000fe40007ffe0ff */
[----:B------:R-:W-:Y:S02]  /*04c0*/  ISETP.GE.U32.AND P1, PT, R5, R8, PT ;  /* 0x000000080500720c */ /* 0x000fe40003f26070 */
[----:B------:R-:W-:Y:S01]  /*04d0*/  LOP3.LUT R5, R61, R10, RZ, 0x3c, !PT ;  /* 0x0000000a3d057212 */ /* 0x000fe200078e3cff */
[----:B------:R-:W0:Y:S01]  /*04e0*/  @!P5 LDC.64 R8, c[0x0][0x3e0] ;  /* 0x0000f800ff08db82 */ /* 0x000e220000000a00 */
[----:B------:R-:W-:Y:S02]  /*04f0*/  ISETP.GE.U32.AND P2, PT, R11, UR6, PT ;  /* 0x000000060b007c0c */ /* 0x000fe4000bf46070 */
[----:B------:R-:W-:-:S02]  /*0500*/  ISETP.GE.AND P3, PT, R5, RZ, PT ;  /* 0x000000ff0500720c */ /* 0x000fc40003f66270 */
[----:B------:R-:W-:-:S05]  /*0510*/  ISETP.GE.AND.EX P2, PT, R19, UR7, PT, P2 ;  /* 0x0000000713007c0c */ /* 0x000fca000bf46320 */
[----:B------:R-:W-:-:S06]  /*0520*/  @P1 IADD3 R7, PT, PT, R7, 0x1, RZ ;  /* 0x0000000107071810 */ /* 0x000fcc0007ffe0ff */
[----:B------:R-:W-:Y:S02]  /*0530*/  @!P3 IADD3 R7, PT, PT, -R7, RZ, RZ ;  /* 0x000000ff0707b210 */ /* 0x000fe40007ffe1ff */
[----:B------:R-:W-:Y:S01]  /*0540*/  ISETP.GE.U32.AND P3, PT, R25, UR6, PT ;  /* 0x0000000619007c0c */ /* 0x000fe2000bf66070 */
[----:B------:R-:W1:Y:S01]  /*0550*/  @!P2 LDC.64 R20, c[0x0][0x3e0] ;  /* 0x0000f800ff14ab82 */ /* 0x000e620000000a00 */
[----:B------:R-:W-:Y:S02]  /*0560*/  @!P4 LOP3.LUT R7, RZ, R10, RZ, 0x33, !PT ;  /* 0x0000000aff07c212 */ /* 0x000fe400078e33ff */
[----:B------:R-:W-:Y:S02]  /*0570*/  ISETP.GE.AND.EX P3, PT, R27, UR7, PT, P3 ;  /* 0x000000071b007c0c */ /* 0x000fe4000bf66330 */
[----:B------:R-:W-:Y:S02]  /*0580*/  IADD3 R70, PT, PT, -R7, RZ, RZ ;  /* 0x000000ff07467210 */ /* 0x000fe40007ffe1ff */
[----:B------:R-:W-:Y:S01]  /*0590*/  SHF.R.S32.HI R5, RZ, 0x1f, R7 ;  /* 0x0000001fff057819 */ /* 0x000fe20000011407 */
[----:B------:R-:W3:Y:S02]  /*05a0*/  @!P2 LDC.64 R12, c[0x0][0x390] ;  /* 0x0000e400ff0cab82 */ /* 0x000ee40000000a00 */
[----:B------:R-:W-:-:S02]  /*05b0*/  IMAD R70, R10, R70, R61 ;  /* 0x000000460a467224 */ /* 0x000fc400078e023d */
[----:B--2---:R-:W-:Y:S01]  /*05c0*/  IMAD R6, R5, UR10, RZ ;  /* 0x0000000a05067c24 */ /* 0x004fe2000f8e02ff */
[----:B------:R-:W-:Y:S01]  /*05d0*/  IADD3 R5, PT, PT, R69, 0x90, RZ ;  /* 0x0000009045057810 */ /* 0x000fe20007ffe0ff */
[----:B------:R-:W-:Y:S02]  /*05e0*/  IMAD R70, R70, 0x30, RZ ;  /* 0x0000003046467824 */ /* 0x000fe400078e02ff */
[----:B------:R-:W2:Y:S01]  /*05f0*/  @!P3 LDC.64 R14, c[0x0][0x3e0] ;  /* 0x0000f800ff0ebb82 */ /* 0x000ea20000000a00 */
[----:B------:R-:W-:Y:S02]  /*0600*/  IMAD R73, R7, UR11, R6 ;  /* 0x0000000b07497c24 */ /* 0x000fe4000f8e0206 */
[----:B------:R-:W-:-:S04]  /*0610*/  IADD3 R74, P1, PT, R70, R75, RZ ;  /* 0x0000004b464a7210 */ /* 0x000fc80007f3e0ff */
[----:B------:R-:W-:Y:S01]  /*0620*/  LEA.HI.X.SX32 R75, R70, RZ, 0x1, P1 ;  /* 0x000000ff464b7211 */ /* 0x000fe200008f0eff */
[----:B------:R-:W4:Y:S01]  /*0630*/  @!P3 LDC.64 R16, c[0x0][0x390] ;  /* 0x0000e400ff10bb82 */ /* 0x000f220000000a00 */
[----:B-1----:R-:W-:Y:S01]  /*0640*/  @!P2 IMAD R6, R19, R20, RZ ;  /* 0x000000141306a224 */ /* 0x002fe200078e02ff */
[----:B------:R-:W-:Y:S01]  /*0650*/  ISETP.GE.U32.AND P1, PT, R5, UR6, PT ;  /* 0x0000000605007c0c */ /* 0x000fe2000bf26070 */
[----:B------:R-:W-:-:S04]  /*0660*/  IMAD.WIDE.U32 R74, R7, UR10, R74 ;  /* 0x0000000a074a7c25 */ /* 0x000fc8000f8e004a */
[----:B------:R-:W-:Y:S01]  /*0670*/  @!P2 IMAD R19, R11, R21, R6 ;  /* 0x000000150b13a224 */ /* 0x000fe200078e0206 */
[----:B------:R-:W-:Y:S02]  /*0680*/  IADD3 R73, PT, PT, R75, R73, RZ ;  /* 0x000000494b497210 */ /* 0x000fe40007ffe0ff */
[----:B------:R-:W-:Y:S02]  /*0690*/  @!P2 MOV R72, R74 ;  /* 0x0000004a0048a202 */ /* 0x000fe40000000f00 */
[----:B------:R-:W-:Y:S01]  /*06a0*/  @!P3 MOV R7, R73 ;  /* 0x000000490007b202 */ /* 0x000fe20000000f00 */
[----:B--2---:R-:W-:Y:S02]  /*06b0*/  @!P3 IMAD R6, R27, R14, RZ ;  /* 0x0000000e1b06b224 */ /* 0x004fe400078e02ff */
[----:B------:R-:W-:Y:S02]  /*06c0*/  @!P2 IMAD.WIDE.U32 R20, R11, R20, R72 ;  /* 0x000000140b14a225 */ /* 0x000fe400078e0048 */
[----:B------:R-:W1:Y:S02]  /*06d0*/  @!P6 LDC.64 R10, c[0x0][0x3e0] ;  /* 0x0000f800ff0aeb82 */ /* 0x000e640000000a00 */
[----:B------:R-:W-:Y:S01]  /*06e0*/  @!P3 IMAD R27, R25, R15, R6 ;  /* 0x0000000f191bb224 */ /* 0x000fe200078e0206 */
[----:B------:R-:W-:-:S02]  /*06f0*/  @!P3 MOV R6, R74 ;  /* 0x0000004a0006b202 */ /* 0x000fc40000000f00 */
[----:B------:R-:W-:Y:S02]  /*0700*/  @!P2 IADD3 R19, PT, PT, R21, R19, RZ ;  /* 0x000000131513a210 */ /* 0x000fe40007ffe0ff */
[C---:B---3--:R-:W-:Y:S01]  /*0710*/  @!P2 LEA R18, P4, R20.reuse, R12, 0x1 ;  /* 0x0000000c1412a211 */ /* 0x048fe200078808ff */
[----:B------:R-:W-:Y:S01]  /*0720*/  @!P3 IMAD.WIDE.U32 R14, R25, R14, R6 ;  /* 0x0000000e190eb225 */ /* 0x000fe200078e0006 */
[----:B------:R-:W-:Y:S01]  /*0730*/  SHF.R.S32.HI R25, RZ, 0x1f, R5 ;  /* 0x0000001fff197819 */ /* 0x000fe20000011405 */
[----:B------:R-:W2:Y:S01]  /*0740*/  @!P5 LDC.64 R6, c[0x0][0x390] ;  /* 0x0000e400ff06db82 */ /* 0x000ea20000000a00 */
[----:B------:R-:W-:Y:S01]  /*0750*/  @!P2 LEA.HI.X R19, R20, R13, R19, 0x1, P4 ;  /* 0x0000000d1413a211 */ /* 0x000fe200020f0c13 */
[----:B0-----:R-:W-:Y:S01]  /*0760*/  @!P5 IMAD R13, R29, R8, RZ ;  /* 0x000000081d0dd224 */ /* 0x001fe200078e02ff */
[----:B------:R-:W-:Y:S02]  /*0770*/  ISETP.GE.AND.EX P1, PT, R25, UR7, PT, P1 ;  /* 0x0000000719007c0c */ /* 0x000fe4000bf26310 */
[----:B------:R-:W-:Y:S01]  /*0780*/  @!P3 IADD3 R12, PT, PT, R15, R27, RZ ;  /* 0x0000001b0f0cb210 */ /* 0x000fe20007ffe0ff */
[----:B------:R0:W3:Y:S01]  /*0790*/  @!P2 LDG.E R37, desc[UR8][R18.64] ;  /* 0x000000081225a981 */ /* 0x0000e2000c1e1900 */
[----:B----4-:R-:W-:-:S02]  /*07a0*/  @!P3 LEA R16, P4, R14, R16, 0x1 ;  /* 0x000000100e10b211 */ /* 0x010fc400078808ff */
[----:B------:R-:W-:Y:S02]  /*07b0*/  @!P5 MOV R15, R73 ;  /* 0x00000049000fd202 */ /* 0x000fe40000000f00 */
[----:B------:R-:W-:Y:S02]  /*07c0*/  @!P3 LEA.HI.X R17, R14, R17, R12, 0x1, P4 ;  /* 0x000000110e11b211 */ /* 0x000fe400020f0c0c */
[----:B------:R-:W-:Y:S01]  /*07d0*/  @!P5 MOV R14, R74 ;  /* 0x0000004a000ed202 */ /* 0x000fe20000000f00 */
[C---:B------:R-:W-:Y:S01]  /*07e0*/  @!P5 IMAD R29, R22.reuse, R9, R13 ;  /* 0x00000009161dd224 */ /* 0x040fe200078e020d */
[----:B------:R-:W-:Y:S01]  /*07f0*/  IADD3 R21, PT, PT, R69, 0xa0, RZ ;  /* 0x000000a045157810 */ /* 0x000fe20007ffe0ff */
[----:B------:R-:W4:Y:S02]  /*0800*/  @!P6 LDC.64 R12, c[0x0][0x390] ;  /* 0x0000e400ff0ceb82 */ /* 0x000f240000000a00 */
[----:B------:R-:W-:Y:S01]  /*0810*/  @!P5 IMAD.WIDE.U32 R14, R22, R8, R14 ;  /* 0x00000008160ed225 */ /* 0x000fe200078e000e */
[----:B------:R-:W-:-:S05]  /*0820*/  ISETP.GE.U32.AND P2, PT, R21, UR6, PT ;  /* 0x0000000615007c0c */ /* 0x000fca000bf46070 */
[----:B------:R-:W5:Y:S01]  /*0830*/  @!P1 LDC.64 R8, c[0x0][0x3e0] ;  /* 0x0000f800ff089b82 */ /* 0x000f620000000a00 */
[----:B------:R-:W-:Y:S02]  /*0840*/  SHF.R.S32.HI R27, RZ, 0x1f, R21 ;  /* 0x0000001fff1b7819 */ /* 0x000fe40000011415 */
[----:B------:R-:W-:Y:S02]  /*0850*/  MOV R20, RZ ;  /* 0x000000ff00147202 */ /* 0x000fe40000000f00 */
[----:B------:R-:W-:Y:S02]  /*0860*/  ISETP.GE.AND.EX P2, PT, R27, UR7, PT, P2 ;  /* 0x000000071b007c0c */ /* 0x000fe4000bf46320 */
[----:B------:R-:W-:Y:S02]  /*0870*/  @!P5 IADD3 R15, PT, PT, R15, R29, RZ ;  /* 0x0000001d0f0fd210 */ /* 0x000fe40007ffe0ff */
[----:B--2---:R-:W-:Y:S01]  /*0880*/  @!P5 LEA R22, P4, R14, R6, 0x1 ;  /* 0x000000060e16d211 */ /* 0x004fe200078808ff */
[----:B-1----:R-:W-:Y:S01]  /*0890*/  @!P6 IMAD R6, R23, R10, RZ ;  /* 0x0000000a1706e224 */ /* 0x002fe200078e02ff */
[----:B0-----:R-:W-:Y:S01]  /*08a0*/  @!P6 MOV R18, R74 ;  /* 0x0000004a0012e202 */ /* 0x001fe20000000f00 */
[----:B------:R0:W2:Y:S01]  /*08b0*/  @!P3 LDG.E R20, desc[UR8][R16.64] ;  /* 0x000000081014b981 */ /* 0x0000a2000c1e1900 */
[----:B------:R-:W-:-:S02]  /*08c0*/  @!P6 MOV R19, R73 ;  /* 0x000000490013e202 */ /* 0x000fc40000000f00 */
[----:B------:R-:W-:Y:S01]  /*08d0*/  @!P5 LEA.HI.X R23, R14, R7, R15, 0x1, P4 ;  /* 0x000000070e17d211 */ /* 0x000fe200020f0c0f */
[C---:B------:R-:W-:Y:S02]  /*08e0*/  @!P6 IMAD R7, R24.reuse, R11, R6 ;  /* 0x0000000b1807e224 */ /* 0x040fe400078e0206 */
[----:B------:R-:W-:Y:S01]  /*08f0*/  @!P6 IMAD.WIDE.U32 R18, R24, R10, R18 ;  /* 0x0000000a1812e225 */ /* 0x000fe200078e0012 */
[----:B------:R-:W-:Y:S01]  /*0900*/  ISETP.GE.U32.AND P3, PT, R68, UR6, PT ;  /* 0x0000000644007c0c */ /* 0x000fe2000bf66070 */
[----:B------:R-:W1:Y:S01]  /*0910*/  @!P1 LDC.64 R10, c[0x0][0x390] ;  /* 0x0000e400ff0a9b82 */ /* 0x000e620000000a00 */
[----:B------:R-:W-:Y:S02]  /*0920*/  MOV R33, RZ ;  /* 0x000000ff00217202 */ /* 0x000fe40000000f00 */
[----:B------:R-:W-:Y:S02]  /*0930*/  ISETP.GE.AND.EX P3, PT, R53, UR7, PT, P3 ;  /* 0x0000000735007c0c */ /* 0x000fe4000bf66330 */
[----:B------:R-:W-:-:S02]  /*0940*/  ISETP.GE.U32.AND P4, PT, R67, UR6, PT ;  /* 0x0000000643007c0c */ /* 0x000fc4000bf86070 */
[----:B------:R1:W3:Y:S01]  /*0950*/  @!P5 LDG.E R33, desc[UR8][R22.64] ;  /* 0x000000081621d981 */ /* 0x0002e2000c1e1900 */
[----:B------:R-:W1:Y:S01]  /*0960*/  @!P2 LDC.64 R14, c[0x0][0x3e0] ;  /* 0x0000f800ff0eab82 */ /* 0x000e620000000a00 */
[----:B----4-:R-:W-:Y:S01]  /*0970*/  @!P6 LEA R24, P5, R18, R12, 0x1 ;  /* 0x0000000c1218e211 */ /* 0x010fe200078a08ff */
[----:B-----5:R-:W-:Y:S01]  /*0980*/  @!P1 IMAD R12, R25, R8, RZ ;  /* 0x00000008190c9224 */ /* 0x020fe200078e02ff */
[----:B0-----:R-:W-:Y:S02]  /*0990*/  @!P6 IADD3 R16, PT, PT, R19, R7, RZ ;  /* 0x000000071310e210 */ /* 0x001fe40007ffe0ff */
[----:B------:R-:W-:Y:S01]  /*09a0*/  ISETP.GE.AND.EX P4, PT, R0, UR7, PT, P4 ;  /* 0x0000000700007c0c */ /* 0x000fe2000bf86340 */
[----:B------:R-:W-:Y:S01]  /*09b0*/  @!P1 IMAD R17, R5, R9, R12 ;  /* 0x0000000905119224 */ /* 0x000fe200078e020c */
[----:B------:R-:W-:Y:S01]  /*09c0*/  @!P6 LEA.HI.X R25, R18, R13, R16, 0x1, P5 ;  /* 0x0000000d1219e211 */ /* 0x000fe200028f0c10 */
[----:B------:R-:W0:Y:S01]  /*09d0*/  @!P3 LDC.64 R6, c[0x0][0x3e0] ;  /* 0x0000f800ff06bb82 */ /* 0x000e220000000a00 */
[----:B------:R-:W-:-:S02]  /*09e0*/  @!P1 MOV R12, R74 ;  /* 0x0000004a000c9202 */ /* 0x000fc40000000f00 */
[----:B------:R-:W-:-:S03]  /*09f0*/  @!P1 MOV R13, R73 ;  /* 0x00000049000d9202 */ /* 0x000fc60000000f00 */
[----:B------:R-:W-:Y:S01]  /*0a00*/  @!P1 IMAD.WIDE.U32 R8, R5, R8, R12 ;  /* 0x0000000805089225 */ /* 0x000fe200078e000c */
[----:B------:R-:W-:-:S03]  /*0a10*/  MOV R35, RZ ;  /* 0x000000ff00237202 */ /* 0x000fc60000000f00 */
[----:B------:R-:W4:Y:S01]  /*0a20*/  @!P4 LDC.64 R18, c[0x0][0x3e0] ;  /* 0x0000f800ff12cb82 */ /* 0x000f220000000a00 */
[----:B------:R-:W-:Y:S02]  /*0a30*/  @!P1 IADD3 R5, PT, PT, R9, R17, RZ ;  /* 0x0000001109059210 */ /* 0x000fe40007ffe0ff */
[C---:B-1----:R-:W-:Y:S01]  /*0a40*/  @!P1 LEA R22, P5, R8.reuse, R10, 0x1 ;  /* 0x0000000a08169211 */ /* 0x042fe200078a08ff */
[----:B------:R4:W5:Y:S04]  /*0a50*/  @!P6 LDG.E R35, desc[UR8][R24.64] ;  /* 0x000000081823e981 */ /* 0x000968000c1e1900 */
[----:B------:R-:W1:Y:S01]  /*0a60*/  @!P2 LDC.64 R12, c[0x0][0x390] ;  /* 0x0000e400ff0cab82 */ /* 0x000e620000000a00 */
[----:B------:R-:W-:Y:S01]  /*0a70*/  @!P1 LEA.HI.X R23, R8, R11, R5, 0x1, P5 ;  /* 0x0000000b08179211 */ /* 0x000fe200028f0c05 */
[----:B------:R-:W-:Y:S01]  /*0a80*/  @!P2 IMAD R10, R27, R14, RZ ;  /* 0x0000000e1b0aa224 */ /* 0x000fe200078e02ff */
[----:B------:R-:W-:-:S02]  /*0a90*/  @!P2 MOV R8, R74 ;  /* 0x0000004a0008a202 */ /* 0x000fc40000000f00 */
[----:B------:R-:W-:Y:S02]  /*0aa0*/  @!P2 MOV R9, R73 ;  /* 0x000000490009a202 */ /* 0x000fe40000000f00 */
[----:B------:R-:W-:Y:S01]  /*0ab0*/  ISETP.GE.U32.AND P6, PT, R66, UR6, PT ;  /* 0x0000000642007c0c */ /* 0x000fe2000bfc6070 */
[----:B------:R-:W1:Y:S01]  /*0ac0*/  @!P3 LDC.64 R16, c[0x0][0x390] ;  /* 0x0000e400ff10bb82 */ /* 0x000e620000000a00 */
[C---:B------:R-:W-:Y:S01]  /*0ad0*/  @!P2 IMAD R27, R21.reuse, R15, R10 ;  /* 0x0000000f151ba224 */ /* 0x040fe200078e020a */
[----:B------:R-:W-:Y:S01]  /*0ae0*/  MOV R39, RZ ;  /* 0x000000ff00277202 */ /* 0x000fe20000000f00 */
[----:B------:R-:W-:Y:S01]  /*0af0*/  @!P2 IMAD.WIDE.U32 R8, R21, R14, R8 ;  /* 0x0000000e1508a225 */ /* 0x000fe200078e0008 */
[----:B------:R-:W-:Y:S02]  /*0b00*/  ISETP.GE.AND.EX P6, PT, R2, UR7, PT, P6 ;  /* 0x0000000702007c0c */ /* 0x000fe4000bfc6360 */
[----:B------:R-:W-:Y:S02]  /*0b10*/  ISETP.GE.U32.AND P5, PT, R69, UR6, PT ;  /* 0x0000000645007c0c */ /* 0x000fe4000bfa6070 */
[----:B------:R-:W1:Y:S01]  /*0b20*/  @!P4 LDC.64 R14, c[0x0][0x390] ;  /* 0x0000e400ff0ecb82 */ /* 0x000e620000000a00 */
[----:B------:R4:W5:Y:S01]  /*0b30*/  @!P1 LDG.E R39, desc[UR8][R22.64] ;  /* 0x0000000816279981 */ /* 0x000962000c1e1900 */
[----:B------:R-:W-:Y:S01]  /*0b40*/  ISETP.GE.AND.EX P5, PT, R54, UR7, PT, P5 ;  /* 0x0000000736007c0c */ /* 0x000fe2000bfa6350 */
[----:B0-----:R-:W-:-:S02]  /*0b50*/  @!P3 IMAD R5, R53, R6, RZ ;  /* 0x000000063505b224 */ /* 0x001fc400078e02ff */
[----:B----4-:R-:W-:Y:S02]  /*0b60*/  @!P4 IMAD R24, R0, R18, RZ ;  /* 0x000000120018c224 */ /* 0x010fe400078e02ff */
[C---:B------:R-:W-:Y:S02]  /*0b70*/  @!P3 IMAD R21, R68.reuse, R7, R5 ;  /* 0x000000074415b224 */ /* 0x040fe400078e0205 */
[----:B------:R-:W0:Y:S01]  /*0b80*/  @!P6 LDC.64 R10, c[0x0][0x3e0] ;  /* 0x0000f800ff0aeb82 */ /* 0x000e220000000a00 */
[----:B------:R-:W-:Y:S02]  /*0b90*/  @!P3 MOV R22, R74 ;  /* 0x0000004a0016b202 */ /* 0x000fe40000000f00 */
[----:B------:R-:W-:Y:S02]  /*0ba0*/  @!P3 MOV R23, R73 ;  /* 0x000000490017b202 */ /* 0x000fe40000000f00 */
[----:B------:R-:W-:Y:S01]  /*0bb0*/  @!P2 IADD3 R5, PT, PT, R9, R27, RZ ;  /* 0x0000001b0905a210 */ /* 0x000fe20007ffe0ff */
[----:B------:R-:W-:Y:S01]  /*0bc0*/  @!P3 IMAD.WIDE.U32 R6, R68, R6, R22 ;  /* 0x000000064406b225 */ /* 0x000fe200078e0016 */
[----:B------:R-:W-:-:S02]  /*0bd0*/  @!P4 MOV R22, R74 ;  /* 0x0000004a0016c202 */ /* 0x000fc40000000f00 */
[----:B------:R-:W-:Y:S02]  /*0be0*/  @!P4 MOV R23, R73 ;  /* 0x000000490017c202 */ /* 0x000fe40000000f00 */
[C---:B-1----:R-:W-:Y:S01]  /*0bf0*/  @!P2 LEA R12, P1, R8.reuse, R12, 0x1 ;  /* 0x0000000c080ca211 */ /* 0x042fe200078208ff */
[C---:B------:R-:W-:Y:S02]  /*0c00*/  @!P4 IMAD R25, R67.reuse, R19, R24 ;  /* 0x000000134319c224 */ /* 0x040fe400078e0218 */
[----:B------:R-:W-:Y:S01]  /*0c10*/  @!P4 IMAD.WIDE.U32 R18, R67, R18, R22 ;  /* 0x000000124312c225 */ /* 0x000fe200078e0016 */
[----:B------:R-:W-:Y:S02]  /*0c20*/  @!P2 LEA.HI.X R13, R8, R13, R5, 0x1, P1 ;  /* 0x0000000d080da211 */ /* 0x000fe400008f0c05 */
[----:B------:R-:W1:Y:S01]  /*0c30*/  @!P5 LDC.64 R8, c[0x0][0x3e0] ;  /* 0x0000f800ff08db82 */ /* 0x000e620000000a00 */
[----:B------:R-:W-:Y:S02]  /*0c40*/  @!P3 IADD3 R5, PT, PT, R7, R21, RZ ;  /* 0x000000150705b210 */ /* 0x000fe40007ffe0ff */
[----:B------:R-:W-:-:S02]  /*0c50*/  @!P3 LEA R16, P1, R6, R16, 0x1 ;  /* 0x000000100610b211 */ /* 0x000fc400078208ff */
[----:B------:R-:W-:Y:S02]  /*0c60*/  @!P4 IADD3 R19, PT, PT, R19, R25, RZ ;  /* 0x000000191313c210 */ /* 0x000fe40007ffe0ff */
[----:B------:R-:W-:Y:S02]  /*0c70*/  @!P3 LEA.HI.X R17, R6, R17, R5, 0x1, P1 ;  /* 0x000000110611b211 */ /* 0x000fe400008f0c05 */
[----:B------:R-:W4:Y:S01]  /*0c80*/  @!P6 LDC.64 R6, c[0x0][0x390] ;  /* 0x0000e400ff06eb82 */ /* 0x000f220000000a00 */
[C---:B------:R-:W-:Y:S02]  /*0c90*/  @!P4 LEA R14, P1, R18.reuse, R14, 0x1 ;  /* 0x0000000e120ec211 */ /* 0x040fe400078208ff */
[----:B------:R-:W-:Y:S02]  /*0ca0*/  MOV R23, RZ ;  /* 0x000000ff00177202 */ /* 0x000fe40000000f00 */
[----:B------:R-:W-:-:S03]  /*0cb0*/  @!P4 LEA.HI.X R15, R18, R15, R19, 0x1, P1 ;  /* 0x0000000f120fc211 */ /* 0x000fc600008f0c13 */
[----:B------:R-:W4:Y:S01]  /*0cc0*/  @!P5 LDC.64 R18, c[0x0][0x390] ;  /* 0x0000e400ff12db82 */ /* 0x000f220000000a00 */
[----:B------:R-:W-:Y:S01]  /*0cd0*/  ISETP.GE.U32.AND P1, PT, R65, UR6, PT ;  /* 0x0000000641007c0c */ /* 0x000fe2000bf26070 */
[----:B------:R0:W5:Y:S02]  /*0ce0*/  @!P4 LDG.E R23, desc[UR8][R14.64] ;  /* 0x000000080e17c981 */ /* 0x000164000c1e1900 */
[----:B0-----:R-:W-:Y:S01]  /*0cf0*/  @!P6 IMAD R21, R2, R10, RZ ;  /* 0x0000000a0215e224 */ /* 0x001fe200078e02ff */
[----:B------:R-:W-:-:S03]  /*0d00*/  ISETP.GE.AND.EX P4, PT, R3, UR7, PT, P1 ;  /* 0x0000000703007c0c */ /* 0x000fc6000bf86310 */
[----:B------:R-:W-:Y:S01]  /*0d10*/  @!P6 IMAD R29, R66, R11, R21 ;  /* 0x0000000b421de224 */ /* 0x000fe200078e0215 */
[----:B------:R-:W-:Y:S02]  /*0d20*/  @!P6 MOV R14, R74 ;  /* 0x0000004a000ee202 */ /* 0x000fe40000000f00 */
[-C--:B------:R-:W-:Y:S01]  /*0d30*/  @!P6 MOV R15, R73.reuse ;  /* 0x00000049000fe202 */ /* 0x080fe20000000f00 */
[----:B-1----:R-:W-:Y:S01]  /*0d40*/  @!P5 IMAD R22, R54, R8, RZ ;  /* 0x000000083616d224 */ /* 0x002fe200078e02ff */
[----:B------:R-:W-:Y:S01]  /*0d50*/  MOV R5, RZ ;  /* 0x000000ff00057202 */ /* 0x000fe20000000f00 */
[----:B------:R-:W-:Y:S01]  /*0d60*/  @!P6 IMAD.WIDE.U32 R10, R66, R10, R14 ;  /* 0x0000000a420ae225 */ /* 0x000fe200078e000e */
[----:B------:R-:W-:Y:S02]  /*0d70*/  @!P5 MOV R14, R74 ;  /* 0x0000004a000ed202 */ /* 0x000fe40000000f00 */
[----:B------:R-:W-:Y:S02]  /*0d80*/  @!P5 MOV R15, R73 ;  /* 0x00000049000fd202 */ /* 0x000fe40000000f00 */
[C---:B------:R-:W-:Y:S01]  /*0d90*/  IADD3 R25, PT, PT, R69.reuse, 0xb0, RZ ;  /* 0x000000b045197810 */ /* 0x040fe20007ffe0ff */
[C---:B------:R-:W-:Y:S01]  /*0da0*/  @!P5 IMAD R27, R69.reuse, R9, R22 ;  /* 0x00000009451bd224 */ /* 0x040fe200078e0216 */
[----:B------:R0:W5:Y:S01]  /*0db0*/  @!P3 LDG.E R5, desc[UR8][R16.64] ;  /* 0x000000081005b981 */ /* 0x000162000c1e1900 */
[----:B------:R-:W-:Y:S01]  /*0dc0*/  @!P5 IMAD.WIDE.U32 R8, R69, R8, R14 ;  /* 0x000000084508d225 */ /* 0x000fe200078e000e */
[----:B------:R-:W-:Y:S01]  /*0dd0*/  @!P6 IADD3 R11, PT, PT, R11, R29, RZ ;  /* 0x0000001d0b0be210 */ /* 0x000fe20007ffe0ff */
[----:B------:R-:W1:Y:S01]  /*0de0*/  @!P4 LDC.64 R14, c[0x0][0x390] ;  /* 0x0000e400ff0ecb82 */ /* 0x000e620000000a00 */
[----:B----4-:R-:W-:-:S02]  /*0df0*/  @!P6 LEA R6, P1, R10, R6, 0x1 ;  /* 0x000000060a06e211 */ /* 0x010fc400078208ff */
[----:B------:R-:W-:Y:S02]  /*0e00*/  ISETP.GE.U32.AND P3, PT, R25, UR6, PT ;  /* 0x0000000619007c0c */ /* 0x000fe4000bf66070 */
[----:B------:R-:W-:Y:S02]  /*0e10*/  SHF.R.S32.HI R21, RZ, 0x1f, R25 ;  /* 0x0000001fff157819 */ /* 0x000fe40000011419 */
[----:B------:R-:W-:Y:S01]  /*0e20*/  @!P6 LEA.HI.X R7, R10, R7, R11, 0x1, P1 ;  /* 0x000000070a07e211 */ /* 0x000fe200008f0c0b */
[----:B0-----:R-:W0:Y:S01]  /*0e30*/  @!P4 LDC.64 R16, c[0x0][0x3e0] ;  /* 0x0000f800ff10cb82 */ /* 0x001e220000000a00 */
[----:B------:R-:W-:Y:S02]  /*0e40*/  ISETP.GE.AND.EX P3, PT, R21, UR7, PT, P3 ;  /* 0x0000000715007c0c */ /* 0x000fe4000bf66330 */
[----:B------:R-:W-:Y:S02]  /*0e50*/  @!P5 IADD3 R9, PT, PT, R9, R27, RZ ;  /* 0x0000001b0909d210 */ /* 0x000fe40007ffe0ff */
[----:B------:R-:W-:-:S02]  /*0e60*/  @!P5 LEA R18, P1, R8, R18, 0x1 ;  /* 0x000000120812d211 */ /* 0x000fc400078208ff */
[----:B------:R-:W-:Y:S02]  /*0e70*/  IADD3 R27, PT, PT, R69, 0xc0, RZ ;  /* 0x000000c0451b7810 */ /* 0x000fe40007ffe0ff */
[----:B------:R-:W-:Y:S02]  /*0e80*/  @!P5 LEA.HI.X R19, R8, R19, R9, 0x1, P1 ;  /* 0x000000130813d211 */ /* 0x000fe400008f0c09 */
[----:B------:R-:W-:Y:S02]  /*0e90*/  ISETP.GE.U32.AND P1, PT, R27, UR6, PT ;  /* 0x000000061b007c0c */ /* 0x000fe4000bf26070 */
[----:B------:R-:W-:Y:S01]  /*0ea0*/  SHF.R.S32.HI R31, RZ, 0x1f, R27 ;  /* 0x0000001fff1f7819 */ /* 0x000fe2000001141b */
[----:B------:R-:W4:Y:S03]  /*0eb0*/  @!P3 LDC.64 R10, c[0x0][0x3e0] ;  /* 0x0000f800ff0abb82 */ /* 0x000f260000000a00 */
[----:B------:R-:W-:-:S02]  /*0ec0*/  ISETP.GE.AND.EX P1, PT, R31, UR7, PT, P1 ;  /* 0x000000071f007c0c */ /* 0x000fc4000bf26310 */
[----:B------:R-:W-:Y:S02]  /*0ed0*/  MOV R24, RZ ;  /* 0x000000ff00187202 */ /* 0x000fe40000000f00 */
[----:B------:R-:W-:Y:S01]  /*0ee0*/  MOV R22, RZ ;  /* 0x000000ff00167202 */ /* 0x000fe20000000f00 */
[----:B0-----:R-:W-:-:S03]  /*0ef0*/  @!P4 IMAD R26, R3, R16, RZ ;  /* 0x00000010031ac224 */ /* 0x001fc600078e02ff */
[----:B------:R0:W5:Y:S05]  /*0f00*/  @!P5 LDG.E R24, desc[UR8][R18.64] ;  /* 0x000000081218d981 */ /* 0x00016a000c1e1900 */
[----:B------:R-:W2:Y:S01]  /*0f10*/  @!P1 LDC.64 R8, c[0x0][0x3e0] ;  /* 0x0000f800ff089b82 */ /* 0x000ea20000000a00 */
[----:B------:R-:W-:Y:S01]  /*0f20*/  @!P4 IMAD R29, R65, R17, R26 ;  /* 0x00000011411dc224 */ /* 0x000fe200078e021a */
[----:B------:R1:W5:Y:S01]  /*0f30*/  @!P6 LDG.E R22, desc[UR8][R6.64] ;  /* 0x000000080616e981 */ /* 0x000362000c1e1900 */
[----:B0-----:R-:W-:Y:S02]  /*0f40*/  @!P4 MOV R18, R74 ;  /* 0x0000004a0012c202 */ /* 0x001fe40000000f00 */
[----:B------:R-:W-:-:S03]  /*0f50*/  @!P4 MOV R19, R73 ;  /* 0x000000490013c202 */ /* 0x000fc60000000f00 */
[----:B------:R-:W-:Y:S01]  /*0f60*/  @!P4 IMAD.WIDE.U32 R16, R65, R16, R18 ;  /* 0x000000104110c225 */ /* 0x000fe200078e0012 */
[----:B-1----:R-:W0:Y:S04]  /*0f70*/  @!P3 LDC.64 R6, c[0x0][0x390] ;  /* 0x0000e400ff06bb82 */ /* 0x002e280000000a00 */
[----:B------:R-:W-:Y:S02]  /*0f80*/  @!P4 IADD3 R17, PT, PT, R17, R29, RZ ;  /* 0x0000001d1111c210 */ /* 0x000fe40007ffe0ff */
[C---:B------:R-:W-:Y:S01]  /*0f90*/  @!P4 LEA R14, P6, R16.reuse, R14, 0x1 ;  /* 0x0000000e100ec211 */ /* 0x040fe200078c08ff */
[----:B----4-:R-:W-:Y:S01]  /*0fa0*/  @!P3 IMAD R26, R21, R10, RZ ;  /* 0x0000000a151ab224 */ /* 0x010fe200078e02ff */
[----:B------:R-:W-:Y:S01]  /*0fb0*/  MOV R42, RZ ;  /* 0x000000ff002a7202 */ /* 0x000fe20000000f00 */
[----:B------:R-:W1:Y:S01]  /*0fc0*/  @!P1 LDC.64 R18, c[0x0][0x390] ;  /* 0x0000e400ff129b82 */ /* 0x000e620000000a00 */
[----:B------:R-:W-:-:S02]  /*0fd0*/  @!P4 LEA.HI.X R15, R16, R15, R17, 0x1, P6 ;  /* 0x0000000f100fc211 */ /* 0x000fc400030f0c11 */
[----:B------:R-:W-:Y:S02]  /*0fe0*/  @!P3 MOV R16, R74 ;  /* 0x0000004a0010b202 */ /* 0x000fe40000000f00 */
[----:B------:R-:W-:Y:S01]  /*0ff0*/  @!P3 MOV R17, R73 ;  /* 0x000000490011b202 */ /* 0x000fe20000000f00 */
[C---:B------:R-:W-:Y:S01]  /*1000*/  @!P3 IMAD R29, R25.reuse, R11, R26 ;  /* 0x0000000b191db224 */ /* 0x040fe200078e021a */
[----:B------:R-:W-:Y:S01]  /*1010*/  MOV R21, RZ ;  /* 0x000000ff00157202 */ /* 0x000fe20000000f00 */
[----:B------:R4:W5:Y:S01]  /*1020*/  @!P2 LDG.E R42, desc[UR8][R12.64] ;  /* 0x000000080c2aa981 */ /* 0x000962000c1e1900 */
[----:B------:R-:W-:Y:S01]  /*1030*/  @!P3 IMAD.WIDE.U32 R10, R25, R10, R16 ;  /* 0x0000000a190ab225 */ /* 0x000fe200078e0010 */
[----:B------:R-:W-:-:S03]  /*1040*/  IADD3 R25, PT, PT, R69, 0xd0, RZ ;  /* 0x000000d045197810 */ /* 0x000fc60007ffe0ff */
[----:B------:R1:W5:Y:S01]  /*1050*/  @!P4 LDG.E R21, desc[UR8][R14.64] ;  /* 0x000000080e15c981 */ /* 0x000362000c1e1900 */
[----:B--2---:R-:W-:Y:S01]  /*1060*/  @!P1 IMAD R16, R31, R8, RZ ;  /* 0x000000081f109224 */ /* 0x004fe200078e02ff */
[----:B------:R-:W-:Y:S02]  /*1070*/  ISETP.GE.U32.AND P4, PT, R25, UR6, PT ;  /* 0x0000000619007c0c */ /* 0x000fe4000bf86070 */
[----:B------:R-:W-:Y:S02]  /*1080*/  SHF.R.S32.HI R31, RZ, 0x1f, R25 ;  /* 0x0000001fff1f7819 */ /* 0x000fe40000011419 */
[----:B----4-:R-:W-:Y:S02]  /*1090*/  @!P1 MOV R12, R74 ;  /* 0x0000004a000c9202 */ /* 0x010fe40000000f00 */
[----:B------:R-:W-:Y:S02]  /*10a0*/  ISETP.GE.AND.EX P2, PT, R31, UR7, PT, P4 ;  /* 0x000000071f007c0c */ /* 0x000fe4000bf46340 */
[----:B------:R-:W-:Y:S01]  /*10b0*/  @!P1 MOV R13, R73 ;  /* 0x00000049000d9202 */ /* 0x000fe20000000f00 */
[----:B------:R-:W-:Y:S01]  /*10c0*/  @!P1 IMAD R17, R27, R9, R16 ;  /* 0x000000091b119224 */ /* 0x000fe200078e0210 */
[----:B------:R-:W-:-:S02]  /*10d0*/  @!P3 IADD3 R11, PT, PT, R11, R29, RZ ;  /* 0x0000001d0b0bb210 */ /* 0x000fc40007ffe0ff */
[C---:B0-----:R-:W-:Y:S01]  /*10e0*/  @!P3 LEA R6, P4, R10.reuse, R6, 0x1 ;  /* 0x000000060a06b211 */ /* 0x041fe200078808ff */
[----:B------:R-:W-:Y:S01]  /*10f0*/  @!P1 IMAD.WIDE.U32 R8, R27, R8, R12 ;  /* 0x000000081b089225 */ /* 0x000fe200078e000c */
[----:B------:R-:W-:Y:S02]  /*1100*/  CS2R R44, SRZ ;  /* 0x00000000002c7805 */ /* 0x000fe4000001ff00 */
[----:B------:R-:W-:Y:S02]  /*1110*/  @!P3 LEA.HI.X R7, R10, R7, R11, 0x1, P4 ;  /* 0x000000070a07b211 */ /* 0x000fe400020f0c0b */
[----:B------:R-:W-:Y:S01]  /*1120*/  IADD3 R27, PT, PT, R69, 0xe0, RZ ;  /* 0x000000e0451b7810 */ /* 0x000fe20007ffe0ff */
[----:B------:R-:W0:Y:S01]  /*1130*/  @!P2 LDC.64 R12, c[0x0][0x390] ;  /* 0x0000e400ff0cab82 */ /* 0x000e220000000a00 */
[----:B------:R-:W-:Y:S01]  /*1140*/  @!P1 IADD3 R9, PT, PT, R9, R17, RZ ;  /* 0x0000001109099210 */ /* 0x000fe20007ffe0ff */
[----:B------:R2:W4:Y:S01]  /*1150*/  @!P3 LDG.E R44, desc[UR8][R6.64] ;  /* 0x00000008062cb981 */ /* 0x000522000c1e1900 */
[----:B------:R-:W-:-:S02]  /*1160*/  ISETP.GE.U32.AND P3, PT, R27, UR6, PT ;  /* 0x000000061b007c0c */ /* 0x000fc4000bf66070 */
[----:B------:R-:W-:-:S03]  /*1170*/  SHF.R.S32.HI R41, RZ, 0x1f, R27 ;  /* 0x0000001fff297819 */ /* 0x000fc6000001141b */
[----:B------:R-:W2:Y:S01]  /*1180*/  @!P2 LDC.64 R16, c[0x0][0x3e0] ;  /* 0x0000f800ff10ab82 */ /* 0x000ea20000000a00 */
[C---:B-1----:R-:W-:Y:S02]  /*1190*/  @!P1 LEA R18, P4, R8.reuse, R18, 0x1 ;  /* 0x0000001208129211 */ /* 0x042fe400078808ff */
[----:B------:R-:W-:Y:S02]  /*11a0*/  ISETP.GE.AND.EX P3, PT, R41, UR7, PT, P3 ;  /* 0x0000000729007c0c */ /* 0x000fe4000bf66330 */
[----:B------:R-:W-:Y:S02]  /*11b0*/  @!P1 LEA.HI.X R19, R8, R19, R9, 0x1, P4 ;  /* 0x0000001308139211 */ /* 0x000fe400020f0c09 */
[----:B------:R-:W-:Y:S02]  /*11c0*/  ISETP.GE.U32.AND P4, PT, R64, UR6, PT ;  /* 0x0000000640007c0c */ /* 0x000fe4000bf86070 */
[----:B------:R-:W-:Y:S01]  /*11d0*/  @!P2 MOV R11, R73 ;  /* 0x00000049000ba202 */ /* 0x000fe20000000f00 */
[----:B------:R-:W4:Y:S01]  /*11e0*/  @!P1 LDG.E R45, desc[UR8][R18.64] ;  /* 0x00000008122d9981 */ /* 0x000f22000c1e1900 */
[----:B------:R-:W-:-:S05]  /*11f0*/  ISETP.GE.AND.EX P4, PT, R4, UR7, PT, P4 ;  /* 0x0000000704007c0c */ /* 0x000fca000bf86340 */
[----:B------:R-:W1:Y:S01]  /*1200*/  @!P3 LDC.64 R14, c[0x0][0x3e0] ;  /* 0x0000f800ff0ebb82 */ /* 0x000e620000000a00 */
[----:B--2---:R-:W-:-:S07]  /*1210*/  @!P2 IMAD R10, R31, R16, RZ ;  /* 0x000000101f0aa224 */ /* 0x004fce00078e02ff */
[----:B------:R-:W2:Y:S01]  /*1220*/  @!P4 LDC.64 R8, c[0x0][0x3e0] ;  /* 0x0000f800ff08cb82 */ /* 0x000ea20000000a00 */
[----:B------:R-:W-:Y:S01]  /*1230*/  @!P2 IMAD R29, R25, R17, R10 ;  /* 0x00000011191da224 */ /* 0x000fe200078e020a */
[----:B------:R-:W-:-:S06]  /*1240*/  @!P2 MOV R10, R74 ;  /* 0x0000004a000aa202 */ /* 0x000fcc0000000f00 */
[----:B------:R-:W3:Y:S01]  /*1250*/  @!P3 LDC.64 R6, c[0x0][0x390] ;  /* 0x0000e400ff06bb82 */ /* 0x000ee20000000a00 */
[----:B------:R-:W-:-:S05]  /*1260*/  @!P2 IMAD.WIDE.U32 R16, R25, R16, R10 ;  /* 0x000000101910a225 */ /* 0x000fca00078e000a */
[----:B------:R-:W-:Y:S02]  /*1270*/  @!P2 IADD3 R17, PT, PT, R17, R29, RZ ;  /* 0x0000001d1111a210 */ /* 0x000fe40007ffe0ff */
[----:B------:R-:W3:Y:S01]  /*1280*/  @!P4 LDC.64 R10, c[0x0][0x390] ;  /* 0x0000e400ff0acb82 */ /* 0x000ee20000000a00 */
[----:B0-----:R-:W-:Y:S01]  /*1290*/  @!P2 LEA R12, P1, R16, R12, 0x1 ;  /* 0x0000000c100ca211 */ /* 0x001fe200078208ff */
[----:B-1----:R-:W-:-:S03]  /*12a0*/  @!P3 IMAD R26, R41, R14, RZ ;  /* 0x0000000e291ab224 */ /* 0x002fc600078e02ff */
[----:B------:R-:W-:Y:S02]  /*12b0*/  @!P2 LEA.HI.X R13, R16, R13, R17, 0x1, P1 ;  /* 0x0000000d100da211 */ /* 0x000fe400008f0c11 */
[----:B------:R-:W-:Y:S02]  /*12c0*/  @!P3 MOV R16, R74 ;  /* 0x0000004a0010b202 */ /* 0x000fe40000000f00 */
[----:B------:R-:W-:Y:S01]  /*12d0*/  @!P3 MOV R17, R73 ;  /* 0x000000490011b202 */ /* 0x000fe20000000f00 */
[C---:B------:R-:W-:Y:S02]  /*12e0*/  @!P3 IMAD R25, R27.reuse, R15, R26 ;  /* 0x0000000f1b19b224 */ /* 0x040fe400078e021a */
[----:B------:R-:W-:Y:S01]  /*12f0*/  @!P3 IMAD.WIDE.U32 R14, R27, R14, R16 ;  /* 0x0000000e1b0eb225 */ /* 0x000fe200078e0010 */
[----:B------:R-:W-:Y:S02]  /*1300*/  @!P4 MOV R16, R74 ;  /* 0x0000004a0010c202 */ /* 0x000fe40000000f00 */
[----:B------:R-:W-:Y:S01]  /*1310*/  @!P4 MOV R17, R73 ;  /* 0x000000490011c202 */ /* 0x000fe20000000f00 */
[----:B--2---:R-:W-:Y:S01]  /*1320*/  @!P4 IMAD R28, R4, R8, RZ ;  /* 0x00000008041cc224 */ /* 0x004fe200078e02ff */
[----:B------:R-:W-:-:S02]  /*1330*/  MOV R48, RZ ;  /* 0x000000ff00307202 */ /* 0x000fc40000000f00 */
[----:B---3--:R-:W-:Y:S01]  /*1340*/  @!P3 LEA R6, P1, R14, R6, 0x1 ;  /* 0x000000060e06b211 */ /* 0x008fe200078208ff */
[C---:B------:R-:W-:Y:S01]  /*1350*/  @!P4 IMAD.WIDE.U32 R16, R64.reuse, R8, R16 ;  /* 0x000000084010c225 */ /* 0x040fe200078e0010 */
[----:B------:R-:W-:Y:S02]  /*1360*/  @!P3 IADD3 R8, PT, PT, R15, R25, RZ ;  /* 0x000000190f08b210 */ /* 0x000fe40007ffe0ff */
[----:B------:R-:W-:Y:S01]  /*1370*/  MOV R50, RZ ;  /* 0x000000ff00327202 */ /* 0x000fe20000000f00 */
[----:B------:R-:W-:Y:S01]  /*1380*/  @!P4 IMAD R9, R64, R9, R28 ;  /* 0x000000094009c224 */ /* 0x000fe200078e021c */
[----:B------:R-:W-:Y:S01]  /*1390*/  @!P3 LEA.HI.X R7, R14, R7, R8, 0x1, P1 ;  /* 0x000000070e07b211 */ /* 0x000fe200008f0c08 */
[----:B------:R0:W2:Y:S01]  /*13a0*/  @!P2 LDG.E R48, desc[UR8][R12.64] ;  /* 0x000000080c30a981 */ /* 0x0000a2000c1e1900 */
[----:B------:R-:W-:Y:S02]  /*13b0*/  @!P4 LEA R10, P1, R16, R10, 0x1 ;  /* 0x0000000a100ac211 */ /* 0x000fe400078208ff */
[----:B------:R-:W-:Y:S01]  /*13c0*/  @!P4 IADD3 R8, PT, PT, R17, R9, RZ ;  /* 0x000000091108c210 */ /* 0x000fe20007ffe0ff */
[----:B------:R1:W3:Y:S01]  /*13d0*/  @!P3 LDG.E R50, desc[UR8][R6.64] ;  /* 0x000000080632b981 */ /* 0x0002e2000c1e1900 */
[----:B------:R-:W-:-:S02]  /*13e0*/  MOV R52, RZ ;  /* 0x000000ff00347202 */ /* 0x000fc40000000f00 */
[----:B------:R-:W-:-:S05]  /*13f0*/  @!P4 LEA.HI.X R11, R16, R11, R8, 0x1, P1 ;  /* 0x0000000b100bc211 */ /* 0x000fca00008f0c08 */
[----:B------:R1:W3:Y:S01]  /*1400*/  @!P4 LDG.E R52, desc[UR8][R10.64] ;  /* 0x000000080a34c981 */ /* 0x0002e2000c1e1900 */
[----:B------:R-:W-:Y:S02]  /*1410*/  PRMT R32, R20, 0x7632, R32 ;  /* 0x0000763214207816 */ /* 0x000fe40000000020 */
[C---:B------:R-:W-:Y:S02]  /*1420*/  PRMT R34, R33.reuse, 0x7632, R34 ;  /* 0x0000763221227816 */ /* 0x040fe40000000022 */
[----:B------:R-:W-:Y:S02]  /*1430*/  SHF.L.U32 R32, R32, 0x10, RZ ;  /* 0x0000001020207819 */ /* 0x000fe400000006ff */
[----:B------:R-:W-:Y:S02]  /*1440*/  SHF.L.U32 R33, R33, 0x10, RZ ;  /* 0x0000001021217819 */ /* 0x000fe400000006ff */
[----:B------:R-:W-:Y:S02]  /*1450*/  SHF.L.U32 R34, R34, 0x10, RZ ;  /* 0x0000001022227819 */ /* 0x000fe400000006ff */
[----:B------:R-:W-:-:S02]  /*1460*/  PRMT R38, R37, 0x7632, R38 ;  /* 0x0000763225267816 */ /* 0x000fc40000000026 */
[C---:B-----5:R-:W-:Y:S02]  /*1470*/  PRMT R36, R35.reuse, 0x7632, R36 ;  /* 0x0000763223247816 */ /* 0x060fe40000000024 */
[----:B------:R-:W-:Y:S02]  /*1480*/  SHF.L.U32 R35, R35, 0x10, RZ ;  /* 0x0000001023237819 */ /* 0x000fe400000006ff */
[----:B------:R-:W-:Y:S02]  /*1490*/  SHF.L.U32 R36, R36, 0x10, RZ ;  /* 0x0000001024247819 */ /* 0x000fe400000006ff */
[----:B------:R-:W-:Y:S02]  /*14a0*/  SHF.L.U32 R38, R38, 0x10, RZ ;  /* 0x0000001026267819 */ /* 0x000fe400000006ff */
[----:B------:R-:W-:Y:S02]  /*14b0*/  SHF.L.U32 R37, R37, 0x10, RZ ;  /* 0x0000001025257819 */ /* 0x000fe400000006ff */
[----:B------:R-:W-:-:S02]  /*14c0*/  PRMT R40, R39, 0x7632, R40 ;  /* 0x0000763227287816 */ /* 0x000fc40000000028 */
[----:B0-----:R-:W-:Y:S02]  /*14d0*/  PRMT R12, R23, 0x7632, R12 ;  /* 0x00007632170c7816 */ /* 0x001fe4000000000c */
[----:B------:R-:W-:-:S04]  /*14e0*/  PRMT R9, R5, 0x7632, R9 ;  /* 0x0000763205097816 */ /* 0x000fc80000000009 */
[----:B-1----:R-:W-:Y:S02]  /*14f0*/  SHF.L.U32 R7, R9, 0x10, RZ ;  /* 0x0000001009077819 */ /* 0x002fe400000006ff */
[----:B------:R-:W-:-:S03]  /*1500*/  SHF.L.U32 R5, R5, 0x10, RZ ;  /* 0x0000001005057819 */ /* 0x000fc600000006ff */
[----:B------:R-:W-:Y:S02]  /*1510*/  FMUL.FTZ R16, R7, R7 ;  /* 0x0000000707107220 */ /* 0x000fe40000410000 */
[C---:B------:R-:W-:Y:S02]  /*1520*/  FADD.FTZ R14, R5.reuse, R7 ;  /* 0x00000007050e7221 */ /* 0x040fe40000010000 */
[----:B------:R-:W-:Y:S01]  /*1530*/  FFMA.FTZ R16, R5, R5, R16 ;  /* 0x0000000505107223 */ /* 0x000fe20000010010 */
[----:B------:R-:W-:Y:S02]  /*1540*/  SHF.L.U32 R9, R23, 0x10, RZ ;  /* 0x0000001017097819 */ /* 0x000fe400000006ff */
[----:B------:R-:W-:-:S04]  /*1550*/  PRMT R8, R24, 0x7632, R8 ;  /* 0x0000763218087816 */ /* 0x000fc80000000008 */
[----:B------:R-:W-:Y:S02]  /*1560*/  SHF.L.U32 R6, R8, 0x10, RZ ;  /* 0x0000001008067819 */ /* 0x000fe400000006ff */
[----:B------:R-:W-:-:S03]  /*1570*/  SHF.L.U32 R8, R24, 0x10, RZ ;  /* 0x0000001018087819 */ /* 0x000fc600000006ff */
[----:B------:R-:W-:Y:S02]  /*1580*/  FMUL.FTZ R15, R6, R6 ;  /* 0x00000006060f7220 */ /* 0x000fe40000410000 */
[C---:B------:R-:W-:Y:S02]  /*1590*/  FADD.FTZ R10, R8.reuse, R6 ;  /* 0x00000006080a7221 */ /* 0x040fe40000010000 */
[----:B------:R-:W-:Y:S02]  /*15a0*/  FFMA.FTZ R15, R8, R8, R15 ;  /* 0x00000008080f7223 */ /* 0x000fe4000001000f */
[----:B------:R-:W-:Y:S01]  /*15b0*/  FADD.FTZ R11, RZ, R10 ;  /* 0x0000000aff0b7221 */ /* 0x000fe20000010000 */
[----:B------:R-:W-:Y:S01]  /*15c0*/  SHF.L.U32 R10, R12, 0x10, RZ ;  /* 0x000000100c0a7819 */ /* 0x000fe200000006ff */
[----:B------:R-:W-:Y:S01]  /*15d0*/  FADD.FTZ R15, RZ, R15 ;  /* 0x0000000fff0f7221 */ /* 0x000fe20000010000 */
[----:B------:R-:W-:Y:S01]  /*15e0*/  PRMT R13, R22, 0x7632, R13 ;  /* 0x00007632160d7816 */ /* 0x000fe2000000000d */
[----:B------:R-:W-:-:S02]  /*15f0*/  FADD.FTZ R14, R11, R14 ;  /* 0x0000000e0b0e7221 */ /* 0x000fc40000010000 */
[----:B------:R-:W-:Y:S01]  /*1600*/  FADD.FTZ R15, R15, R16 ;  /* 0x000000100f0f7221 */ /* 0x000fe20000010000 */
[----:B------:R-:W-:Y:S01]  /*1610*/  SHF.L.U32 R11, R13, 0x10, RZ ;  /* 0x000000100d0b7819 */ /* 0x000fe200000006ff */
[----:B------:R-:W-:Y:S01]  /*1620*/  FMUL.FTZ R16, R10, R10 ;  /* 0x0000000a0a107220 */ /* 0x000fe20000410000 */
[C---:B------:R-:W-:Y:S01]  /*1630*/  FADD.FTZ R17, R9.reuse, R10 ;  /* 0x0000000a09117221 */ /* 0x040fe20000010000 */
[----:B------:R-:W-:Y:S02]  /*1640*/  SHF.L.U32 R12, R22, 0x10, RZ ;  /* 0x00000010160c7819 */ /* 0x000fe400000006ff */
[----:B------:R-:W-:Y:S01]  /*1650*/  FFMA.FTZ R16, R9, R9, R16 ;  /* 0x0000000909107223 */ /* 0x000fe20000010010 */
[----:B------:R-:W-:Y:S01]  /*1660*/  FMUL.FTZ R19, R11, R11 ;  /* 0x0000000b0b137220 */ /* 0x000fe20000410000 */
[----:B------:R-:W-:Y:S01]  /*1670*/  FADD.FTZ R17, R14, R17 ;  /* 0x000000110e117221 */ /* 0x000fe20000010000 */
[C---:B------:R-:W-:Y:S01]  /*1680*/  FADD.FTZ R18, R12.reuse, R11 ;  /* 0x0000000b0c127221 */ /* 0x040fe20000010000 */
[----:B------:R-:W-:Y:S01]  /*1690*/  FADD.FTZ R15, R15, R16 ;  /* 0x000000100f0f7221 */ /* 0x000fe20000010000 */
[----:B------:R-:W-:Y:S01]  /*16a0*/  FFMA.FTZ R16, R12, R12, R19 ;  /* 0x0000000c0c107223 */ /* 0x000fe20000010013 */
[----:B------:R-:W-:-:S02]  /*16b0*/  PRMT R13, R21, 0x7632, R13 ;  /* 0x00007632150d7816 */ /* 0x000fc4000000000d */
[----:B------:R-:W-:Y:S02]  /*16c0*/  SHF.L.U32 R14, R21, 0x10, RZ ;  /* 0x00000010150e7819 */ /* 0x000fe400000006ff */
[----:B------:R-:W-:Y:S01]  /*16d0*/  SHF.L.U32 R13, R13, 0x10, RZ ;  /* 0x000000100d0d7819 */ /* 0x000fe200000006ff */
[----:B------:R-:W-:Y:S01]  /*16e0*/  FADD.FTZ R17, R17, R18 ;  /* 0x0000001211117221 */ /* 0x000fe20000010000 */
[----:B------:R-:W-:Y:S01]  /*16f0*/  FADD.FTZ R16, R15, R16 ;  /* 0x000000100f107221 */ /* 0x000fe20000010000 */
[----:B------:R-:W-:Y:S02]  /*1700*/  SHF.L.U32 R15, R20, 0x10, RZ ;  /* 0x00000010140f7819 */ /* 0x000fe400000006ff */
[----:B------:R-:W-:Y:S01]  /*1710*/  FADD.FTZ R18, R14, R13 ;  /* 0x0000000d0e127221 */ /* 0x000fe20000010000 */
[----:B------:R-:W-:-:S03]  /*1720*/  FMUL.FTZ R19, R13, R13 ;  /* 0x0000000d0d137220 */ /* 0x000fc60000410000 */
[----:B------:R-:W-:Y:S01]  /*1730*/  FADD.FTZ R17, R17, R18 ;  /* 0x0000001211117221 */ /* 0x000fe20000010000 */
[----:B------:R-:W-:Y:S01]  /*1740*/  FADD.FTZ R18, R15, R32 ;  /* 0x000000200f127221 */ /* 0x000fe20000010000 */
[----:B------:R-:W-:Y:S01]  /*1750*/  FFMA.FTZ R19, R14, R14, R19 ;  /* 0x0000000e0e137223 */ /* 0x000fe20000010013 */
[----:B------:R-:W-:Y:S02]  /*1760*/  FMUL.FTZ R20, R32, R32 ;  /* 0x0000002020147220 */ /* 0x000fe40000410000 */
        /* <DEDUP_REMOVED lines=8> */
[----:B------:R-:W-:-:S02]  /*17f0*/  FFMA.FTZ R19, R33, R33, R20 ;  /* 0x0000002121137223 */ /* 0x000fc40000010014 */
[----:B------:R-:W-:Y:S01]  /*1800*/  FADD.FTZ R17, R17, R18 ;  /* 0x0000001211117221 */ /* 0x000fe20000010000 */
[----:B------:R-:W-:Y:S01]  /*1810*/  FMUL.FTZ R18, R36, R36 ;  /* 0x0000002424127220 */ /* 0x000fe20000410000 */
[----:B------:R-:W-:Y:S01]  /*1820*/  FADD.FTZ R16, R16, R19 ;  /* 0x0000001310107221 */ /* 0x000fe20000010000 */
[----:B------:R-:W-:Y:S01]  /*1830*/  FMUL.FTZ R20, R38, R38 ;  /* 0x0000002626147220 */ /* 0x000fe20000410000 */
[----:B------:R-:W-:Y:S01]  /*1840*/  SHF.L.U32 R40, R40, 0x10, RZ ;  /* 0x0000001028287819 */ /* 0x000fe200000006ff */
[----:B------:R-:W-:Y:S01]  /*1850*/  FFMA.FTZ R19, R35, R35, R18 ;  /* 0x0000002323137223 */ /* 0x000fe20000010012 */
[----:B------:R-:W-:Y:S01]  /*1860*/  SHF.L.U32 R39, R39, 0x10, RZ ;  /* 0x0000001027277819 */ /* 0x000fe200000006ff */
[C---:B------:R-:W-:Y:S01]  /*1870*/  FADD.FTZ R18, R37.reuse, R38 ;  /* 0x0000002625127221 */ /* 0x040fe20000010000 */
[----:B------:R-:W-:Y:S01]  /*1880*/  PRMT R41, R42, 0x7632, R41 ;  /* 0x000076322a297816 */ /* 0x000fe20000000029 */
[----:B------:R-:W-:Y:S01]  /*1890*/  FADD.FTZ R16, R16, R19 ;  /* 0x0000001310107221 */ /* 0x000fe20000010000 */
[----:B------:R-:W-:Y:S01]  /*18a0*/  FFMA.FTZ R19, R37, R37, R20 ;  /* 0x0000002525137223 */ /* 0x000fe20000010014 */
[----:B------:R-:W-:Y:S01]  /*18b0*/  FADD.FTZ R17, R17, R18 ;  /* 0x0000001211117221 */ /* 0x000fe20000010000 */
[----:B------:R-:W-:Y:S01]  /*18c0*/  SHF.L.U32 R41, R41, 0x10, RZ ;  /* 0x0000001029297819 */ /* 0x000fe200000006ff */
[----:B------:R-:W-:Y:S01]  /*18d0*/  FMUL.FTZ R20, R40, R40 ;  /* 0x0000002828147220 */ /* 0x000fe20000410000 */
[----:B----4-:R-:W-:Y:S01]  /*18e0*/  PRMT R43, R44, 0x7632, R43 ;  /* 0x000076322c2b7816 */ /* 0x010fe2000000002b */
[C---:B------:R-:W-:Y:S01]  /*18f0*/  FADD.FTZ R18, R39.reuse, R40 ;  /* 0x0000002827127221 */ /* 0x040fe20000010000 */
[----:B------:R-:W-:Y:S01]  /*1900*/  SHF.L.U32 R42, R42, 0x10, RZ ;  /* 0x000000102a2a7819 */ /* 0x000fe200000006ff */
[----:B------:R-:W-:Y:S01]  /*1910*/  FADD.FTZ R16, R16, R19 ;  /* 0x0000001310107221 */ /* 0x000fe20000010000 */
[----:B------:R-:W-:Y:S01]  /*1920*/  FFMA.FTZ R19, R39, R39, R20 ;  /* 0x0000002727137223 */ /* 0x000fe20000010014 */
[----:B------:R-:W-:Y:S01]  /*1930*/  SHF.L.U32 R43, R43, 0x10, RZ ;  /* 0x000000102b2b7819 */ /* 0x000fe200000006ff */
[----:B------:R-:W-:Y:S01]  /*1940*/  FADD.FTZ R17, R17, R18 ;  /* 0x0000001211117221 */ /* 0x000fe20000010000 */
[----:B------:R-:W-:Y:S01]  /*1950*/  FMUL.FTZ R21, R41, R41 ;  /* 0x0000002929157220 */ /* 0x000fe20000410000 */
[----:B------:R-:W-:Y:S01]  /*1960*/  PRMT R46, R45, 0x7632, R46 ;  /* 0x000076322d2e7816 */ /* 0x000fe2000000002e */
        /* <DEDUP_REMOVED lines=8> */
[----:B------:R-:W-:Y:S01]  /*19f0*/  FADD.FTZ R18, R44, R43 ;  /* 0x0000002b2c127221 */ /* 0x000fe20000010000 */
[----:B------:R-:W-:Y:S01]  /*1a00*/  FADD.FTZ R16, R16, R21 ;  /* 0x0000001510107221 */ /* 0x000fe20000010000 */
[----:B------:R-:W-:Y:S01]  /*1a10*/  FFMA.FTZ R19, R44, R44, R19 ;  /* 0x0000002c2c137223 */ /* 0x000fe20000010013 */
[----:B------:R-:W-:Y:S01]  /*1a20*/  FMUL.FTZ R20, R46, R46 ;  /* 0x0000002e2e147220 */ /* 0x000fe20000410000 */
[----:B------:R-:W-:Y:S01]  /*1a30*/  FADD.FTZ R17, R17, R18 ;  /* 0x0000001211117221 */ /* 0x000fe20000010000 */
[C---:B------:R-:W-:Y:S01]  /*1a40*/  FADD.FTZ R18, R45.reuse, R46 ;  /* 0x0000002e2d127221 */ /* 0x040fe20000010000 */
[----:B------:R-:W-:Y:S01]  /*1a50*/  FADD.FTZ R16, R16, R19 ;  /* 0x0000001310107221 */ /* 0x000fe20000010000 */
[----:B------:R-:W-:-:S02]  /*1a60*/  FFMA.FTZ R19, R45, R45, R20 ;  /* 0x0000002d2d137223 */ /* 0x000fc40000010014 */
[----:B------:R-:W-:Y:S02]  /*1a70*/  FADD.FTZ R17, R17, R18 ;  /* 0x0000001211117221 */ /* 0x000fe40000010000 */
[----:B------:R-:W-:Y:S01]  /*1a80*/  FADD.FTZ R16, R16, R19 ;  /* 0x0000001310107221 */ /* 0x000fe20000010000 */
[----:B--2---:R-:W-:-:S04]  /*1a90*/  PRMT R47, R48, 0x7632, R47 ;  /* 0x00007632302f7816 */ /* 0x004fc8000000002f */
[----:B------:R-:W-:Y:S02]  /*1aa0*/  SHF.L.U32 R47, R47, 0x10, RZ ;  /* 0x000000102f2f7819 */ /* 0x000fe400000006ff */
[----:B---3--:R-:W-:Y:S02]  /*1ab0*/  PRMT R49, R50, 0x7632, R49 ;  /* 0x0000763232317816 */ /* 0x008fe40000000031 */
[----:B------:R-:W-:Y:S01]  /*1ac0*/  SHF.L.U32 R48, R48, 0x10, RZ ;  /* 0x0000001030307819 */ /* 0x000fe200000006ff */
[----:B------:R-:W-:Y:S01]  /*1ad0*/  FMUL.FTZ R21, R47, R47 ;  /* 0x0000002f2f157220 */ /* 0x000fe20000410000 */
[----:B------:R-:W-:Y:S02]  /*1ae0*/  SHF.L.U32 R49, R49, 0x10, RZ ;  /* 0x0000001031317819 */ /* 0x000fe400000006ff */
[----:B------:R-:W-:Y:S01]  /*1af0*/  PRMT R51, R52, 0x7632, R51 ;  /* 0x0000763234337816 */ /* 0x000fe20000000033 */
[----:B------:R-:W-:Y:S01]  /*1b00*/  FADD.FTZ R18, R48, R47 ;  /* 0x0000002f30127221 */ /* 0x000fe20000010000 */
[----:B------:R-:W-:Y:S01]  /*1b10*/  SHF.L.U32 R50, R50, 0x10, RZ ;  /* 0x0000001032327819 */ /* 0x000fe200000006ff */
[----:B------:R-:W-:Y:S01]  /*1b20*/  FFMA.FTZ R21, R48, R48, R21 ;  /* 0x0000003030157223 */ /* 0x000fe20000010015 */
[----:B------:R-:W-:Y:S01]  /*1b30*/  SHF.L.U32 R51, R51, 0x10, RZ ;  /* 0x0000001033337819 */ /* 0x000fe200000006ff */
[----:B------:R-:W-:Y:S01]  /*1b40*/  FMUL.FTZ R19, R49, R49 ;  /* 0x0000003131137220 */ /* 0x000fe20000410000 */
[----:B------:R-:W-:Y:S01]  /*1b50*/  FADD.FTZ R17, R17, R18 ;  /* 0x0000001211117221 */ /* 0x000fe20000010000 */
[----:B------:R-:W-:Y:S01]  /*1b60*/  FADD.FTZ R16, R16, R21 ;  /* 0x0000001510107221 */ /* 0x000fe20000010000 */
[----:B------:R-:W-:Y:S01]  /*1b70*/  SHF.L.U32 R52, R52, 0x10, RZ ;  /* 0x0000001034347819 */ /* 0x000fe200000006ff */
[C---:B------:R-:W-:Y:S01]  /*1b80*/  FADD.FTZ R18, R50.reuse, R49 ;  /* 0x0000003132127221 */ /* 0x040fe20000010000 */
[----:B------:R-:W-:Y:S01]  /*1b90*/  FFMA.FTZ R19, R50, R50, R19 ;  /* 0x0000003232137223 */ /* 0x000fe20000010013 */
[----:B------:R-:W-:-:S02]  /*1ba0*/  FMUL.FTZ R21, R51, R51 ;  /* 0x0000003333157220 */ /* 0x000fc40000410000 */
        /* <DEDUP_REMOVED lines=43> */
.L_x_1939:
[----:B------:R-:W-:Y:S05]  /*1e60*/  BSYNC.RECONVERGENT B0 ;  /* 0x0000000000007941 */ /* 0x000fea0003800200 */
.L_x_1938:
        /* <DEDUP_REMOVED lines=8> */
[----:B-1----:R-:W1:Y:S04]  /*1ef0*/  LDS.64 R20, [UR4+0x18] ;  /* 0x00001804ff147984 */ /* 0x002e680008000a00 */
[----:B------:R-:W4:Y:S04]  /*1f00*/  LDS.128 R24, [UR4+0x20] ;  /* 0x00002004ff187984 */ /* 0x000f280008000c00 */
[----:B---3--:R-:W3:Y:S01]  /*1f10*/  LDS.128 R16, [UR4+0x30] ;  /* 0x00003004ff107984 */ /* 0x008ee20008000c00 */
[----:B-1----:R-:W-:Y:S01]  /*1f20*/  FADD.FTZ R23, R30, R20 ;  /* 0x000000141e177221 */ /* 0x002fe20000010000 */
[----:B------:R-:W-:-:S03]  /*1f30*/  FADD.FTZ R20, R31, R21 ;  /* 0x000000151f147221 */ /* 0x000fc60000010000 */
[----:B----4-:R-:W-:Y:S01]  /*1f40*/  FADD.FTZ R29, R23, R24 ;  /* 0x00000018171d7221 */ /* 0x010fe20000010000 */
[----:B------:R-:W-:Y:S02]  /*1f50*/  FADD.FTZ R24, R20, R25 ;  /* 0x0000001914187221 */ /* 0x000fe40000010000 */
[----:B--2---:R-:W1:Y:S01]  /*1f60*/  LDS.128 R20, [UR4+0x40] ;  /* 0x00004004ff147984 */ /* 0x004e620008000c00 */
[----:B------:R-:W-:Y:S01]  /*1f70*/  FADD.FTZ R29, R29, R26 ;  /* 0x0000001a1d1d7221 */ /* 0x000fe20000010000 */
[----:B------:R-:W-:Y:S02]  /*1f80*/  FADD.FTZ R28, R24, R27 ;  /* 0x0000001b181c7221 */ /* 0x000fe40000010000 */
[----:B------:R-:W2:Y:S01]  /*1f90*/  LDS.128 R24, [UR4+0x50] ;  /* 0x00005004ff187984 */ /* 0x000ea20008000c00 */
[----:B---3--:R-:W-:Y:S01]  /*1fa0*/  FADD.FTZ R71, R29, R16 ;  /* 0x000000101d477221 */ /* 0x008fe20000010000 */
[----:B------:R-:W-:Y:S02]  /*1fb0*/  FADD.FTZ R16, R28, R17 ;  /* 0x000000111c107221 */ /* 0x000fe40000010000 */
[----:B0-----:R-:W0:Y:S01]  /*1fc0*/  LDS.128 R28, [UR4+0x60] ;  /* 0x00006004ff1c7984 */ /* 0x001e220008000c00 */
        /* <DEDUP_REMOVED lines=10> */
[----:B0-----:R-:W-:Y:S01]  /*2070*/  FADD.FTZ R71, R71, R28 ;  /* 0x0000001c47477221 */ /* 0x001fe20000010000 */
[----:B------:R-:W-:-:S03]  /*2080*/  FADD.FTZ R16, R16, R29 ;  /* 0x0000001d10107221 */ /* 0x000fc60000010000 */
[----:B------:R-:W-:Y:S01]  /*2090*/  FADD.FTZ R30, R71, R30 ;  /* 0x0000001e471e7221 */ /* 0x000fe20000010000 */
[----:B------:R-:W-:-:S07]  /*20a0*/  FADD.FTZ R31, R16, R31 ;  /* 0x0000001f101f7221 */ /* 0x000fce0000010000 */
.L_x_1941:
[----:B------:R-:W-:Y:S05]  /*20b0*/  BSYNC.RECONVERGENT B0 ;  /* 0x0000000000007941 */ /* 0x000fea0003800200 */
.L_x_1940:
[----:B------:R-:W-:Y:S05]  /*20c0*/  @!P1 BRA `(.L_x_1942) ;  /* 0x00000008009c9947 */ /* 0x000fea0003800000 */
[----:B------:R-:W4:Y:S01]  /*20d0*/  LDC.64 R28, c[0x0][0x3b8] ;  /* 0x0000ee00ff1c7b82 */ /* 0x000f220000000a00 */
[----:B---3--:R-:W-:Y:S02]  /*20e0*/  LOP3.LUT R16, R62, 0x1, RZ, 0xc0, !PT ;  /* 0x000000013e107812 */ /* 0x008fe400078ec0ff */
[----:B------:R-:W-:-:S03]  /*20f0*/  ISETP.GE.U32.AND P1, PT, R55, 0x8, PT ;  /* 0x000000083700780c */ /* 0x000fc60003f26070 */
[----:B------:R-:W-:-:S04]  /*2100*/  IMAD R18, R16, R57, RZ ;  /* 0x0000003910127224 */ /* 0x000fc800078e02ff */
[----:B------:R-:W-:-:S05]  /*2110*/  IMAD R16, R18, R55, RZ ;  /* 0x0000003712107224 */ /* 0x000fca00078e02ff */
[----:B------:R-:W-:-:S05]  /*2120*/  SHF.L.U32 R17, R16, 0x1, RZ ;  /* 0x0000000110117819 */ /* 0x000fca00000006ff */
[----:B----4-:R-:W-:Y:S01]  /*2130*/  IMAD.WIDE R28, R17, 0x4, R28 ;  /* 0x00000004111c7825 */ /* 0x010fe200078e021c */
[----:B------:R-:W-:Y:S06]  /*2140*/  @P2 BRA `(.L_x_1943) ;  /* 0x0000000000542947 */ /* 0x000fec0003800000 */
[----:B------:R-:W3:Y:S01]  /*2150*/  LDC.64 R16, c[0x0][0x3b0] ;  /* 0x0000ec00ff107b82 */ /* 0x000ee20000000a00 */
[----:B------:R-:W-:Y:S01]  /*2160*/  LOP3.LUT P3, R20, R62, 0x2, RZ, 0xc0, !PT ;  /* 0x000000023e147812 */ /* 0x000fe2000786c0ff */
[----:B------:R-:W-:Y:S01]  /*2170*/  IMAD R19, R60, R57, R58 ;  /* 0x000000393c137224 */ /* 0x000fe200078e023a */
[----:B-1----:R-:W-:Y:S02]  /*2180*/  IADD3 R21, PT, PT, R18, R58, RZ ;  /* 0x0000003a12157210 */ /* 0x002fe40007ffe0ff */
[----:B------:R-:W-:Y:S01]  /*2190*/  SEL R23, R55, RZ, !P3 ;  /* 0x000000ff37177207 */ /* 0x000fe20005800000 */
[----:B------:R-:W-:-:S03]  /*21a0*/  IMAD.WIDE.U32 R18, R19, 0x8, R28 ;  /* 0x0000000813127825 */ /* 0x000fc600078e001c */
[----:B------:R-:W-:Y:S02]  /*21b0*/  ISETP.NE.AND P3, PT, R23, -0x1, PT ;  /* 0xffffffff1700780c */ /* 0x000fe40003f65270 */
[----:B------:R4:W-:Y:S01]  /*21c0*/  STG.E.64 desc[UR8][R18.64], R30 ;  /* 0x0000001e12007986 */ /* 0x0009e2000c101b08 */
[----:B---3--:R-:W-:-:S04]  /*21d0*/  LEA R16, P4, R21, R16, 0x2 ;  /* 0x0000001015107211 */ /* 0x008fc800078810ff */
[----:B------:R-:W-:Y:S02]  /*21e0*/  LEA.HI.X R17, R21, R17, RZ, 0x2, P4 ;  /* 0x0000001115117211 */ /* 0x000fe400020f14ff */
[----:B------:R-:W-:Y:S01]  /*21f0*/  IADD3 R21, PT, PT, -R20, 0x1, RZ ;  /* 0x0000000114157810 */ /* 0x000fe20007ffe1ff */
[----:B------:R-:W-:Y:S06]  /*2200*/  MEMBAR.ALL.GPU ;  /* 0x0000000000007992 */ /* 0x000fec000000a000 */
[----:B------:R-:W-:-:S00]  /*2210*/  ERRBAR ;  /* 0x00000000000079ab */ /* 0x000fc00000000000 */
[----:B------:R-:W-:Y:S06]  /*2220*/  CGAERRBAR ;  /* 0x00000000000075ab */ /* 0x000fec0000000000 */
[----:B------:R4:W-:Y:S01]  /*2230*/  REDG.E.ADD.S32.STRONG.GPU desc[UR8][R16.64], R21 ;  /* 0x000000151000798e */ /* 0x0009e2000c12e308 */
[----:B------:R-:W-:Y:S05]  /*2240*/  @!P3 BRA `(.L_x_1943) ;  /* 0x000000000014b947 */ /* 0x000fea0003800000 */
.L_x_1944:
[----:B----4-:R-:W3:Y:S04]  /*2250*/  LDG.E.STRONG.GPU R18, desc[UR8][R16.64] ;  /* 0x0000000810127981 */ /* 0x010ee8000c1ef900 */
[----:B---3--:R-:W-:Y:S01]  /*2260*/  CCTL.IVALL ;  /* 0x00000000ff00798f */ /* 0x008fe20002000000 */
[----:B------:R-:W-:Y:S05]  /*2270*/  YIELD ;  /* 0x0000000000007946 */ /* 0x000fea0003800000 */
[----:B------:R-:W-:-:S13]  /*2280*/  ISETP.NE.AND P3, PT, R18, R23, PT ;  /* 0x000000171200720c */ /* 0x000fda0003f65270 */
[----:B------:R-:W-:Y:S05]  /*2290*/  @P3 BRA `(.L_x_1944) ;  /* 0xfffffffc00ec3947 */ /* 0x000fea000383ffff */
.L_x_1943:
        /* <DEDUP_REMOVED lines=9> */
[----:B-1--4-:R-:W-:Y:S01]  /*2330*/  IADD3 R21, PT, PT, R58, R57, RZ ;  /* 0x000000393a157210 */ /* 0x012fe20007ffe0ff */
[----:B------:R-:W-:Y:S01]  /*2340*/  IMAD R23, R57, 0x3, R58 ;  /* 0x0000000339177824 */ /* 0x000fe200078e023a */
[----:B------:R-:W-:Y:S01]  /*2350*/  IADD3 R20, PT, PT, -R60, RZ, RZ ;  /* 0x000000ff3c147210 */ /* 0x000fe20007ffe1ff */
[----:B------:R-:W-:Y:S01]  /*2360*/  UMOV UR4, URZ ;  /* 0x000000ff00047c82 */ /* 0x000fe20008000000 */
[----:B------:R-:W-:Y:S02]  /*2370*/  MOV R19, R58 ;  /* 0x0000003a00137202 */ /* 0x000fe40000000f00 */
[----:B------:R-:W-:-:S07]  /*2380*/  LOP3.LUT R18, R55, 0x7ffffff8, RZ, 0xc0, !PT ;  /* 0x7ffffff837127812 */ /* 0x000fce00078ec0ff */
.L_x_1946:
[----:B------:R-:W-:-:S13]  /*2390*/  ISETP.EQ.OR P1, PT, R20, RZ, P2 ;  /* 0x000000ff1400720c */ /* 0x000fda0001722670 */
[----:B------:R-:W-:-:S06]  /*23a0*/  @!P1 IMAD.WIDE.U32 R16, R19, 0x8, R28 ;  /* 0x0000000813109825 */ /* 0x000fcc00078e001c */
[----:B------:R-:W0:Y:S01]  /*23b0*/  @!P1 LDG.E.64 R16, desc[UR8][R16.64] ;  /* 0x0000000810109981 */ /* 0x000e22000c1e1b00 */
[----:B------:R-:W-:-:S06]  /*23c0*/  UIADD3 UR6, UPT, UPT, UR4, 0x1, URZ ;  /* 0x0000000104067890 */ /* 0x000fcc000fffe0ff */
[----:B------:R-:W-:Y:S01]  /*23d0*/  ISETP.EQ.OR P3, PT, R60, UR6, P2 ;  /* 0x000000063c007c0c */ /* 0x000fe20009762670 */
[----:B------:R-:W-:Y:S01]  /*23e0*/  UIADD3 UR6, UPT, UPT, UR4, 0x2, URZ ;  /* 0x0000000204067890 */ /* 0x000fe2000fffe0ff */
[----:B0-----:R-:W-:Y:S01]  /*23f0*/  @!P1 FADD.FTZ R30, R30, R16 ;  /* 0x000000101e1e9221 */ /* 0x001fe20000010000 */
[----:B------:R-:W-:-:S10]  /*2400*/  @!P1 FADD.FTZ R31, R31, R17 ;  /* 0x000000111f1f9221 */ /* 0x000fd40000010000 */
[----:B------:R-:W-:-:S06]  /*2410*/  @!P3 IMAD.WIDE.U32 R16, R21, 0x8, R28 ;  /* 0x000000081510b825 */ /* 0x000fcc00078e001c */
[----:B------:R-:W2:Y:S01]  /*2420*/  @!P3 LDG.E.64 R16, desc[UR8][R16.64] ;  /* 0x000000081010b981 */ /* 0x000ea2000c1e1b00 */
[----:B------:R-:W-:Y:S01]  /*2430*/  ISETP.EQ.OR P1, PT, R60, UR6, P2 ;  /* 0x000000063c007c0c */ /* 0x000fe20009722670 */
[----:B------:R-:W-:Y:S01]  /*2440*/  UIADD3 UR6, UPT, UPT, UR4, 0x3, URZ ;  /* 0x0000000304067890 */ /* 0x000fe2000fffe0ff */
[----:B--2---:R-:W-:Y:S01]  /*2450*/  @!P3 FADD.FTZ R30, R30, R16 ;  /* 0x000000101e1eb221 */ /* 0x004fe20000010000 */
        /* <DEDUP_REMOVED lines=33> */
[----:B------:R-:W-:Y:S02]  /*2670*/  ISETP.NE.AND P1, PT, R18, UR4, PT ;  /* 0x0000000412007c0c */ /* 0x000fe4000bf25270 */
        /* <DEDUP_REMOVED lines=11> */
[----:B------:R-:W-:Y:S06]  /*2730*/  @P1 BRA `(.L_x_1946) ;  /* 0xfffffffc00141947 */ /* 0x000fec000383ffff */
[----:B------:R-:W-:-:S07]  /*2740*/  MOV R22, R18 ;  /* 0x0000001200167202 */ /* 0x000fce0000000f00 */
.L_x_1945:
[----:B------:R-:W-:-:S13]  /*2750*/  LOP3.LUT P1, RZ, R55, 0x7, RZ, 0xc0, !PT ;  /* 0x0000000737ff7812 */ /* 0x000fda000782c0ff */
[----:B------:R-:W-:Y:S05]  /*2760*/  @!P1 BRA `(.L_x_1942) ;  /* 0x0000000000f49947 */ /* 0x000fea0003800000 */
[C---:B----4-:R-:W-:Y:S02]  /*2770*/  LOP3.LUT R16, R55.reuse, 0x7, RZ, 0xc0, !PT ;  /* 0x0000000737107812 */ /* 0x050fe400078ec0ff */
[----:B------:R-:W-:Y:S02]  /*2780*/  LOP3.LUT P1, R23, R55, 0x3, RZ, 0xc0, !PT ;  /* 0x0000000337177812 */ /* 0x000fe4000782c0ff */
[----:B------:R-:W-:-:S04]  /*2790*/  IADD3 R16, PT, PT, R16, -0x1, RZ ;  /* 0xffffffff10107810 */ /* 0x000fc80007ffe0ff */
[----:B------:R-:W-:-:S13]  /*27a0*/  ISETP.GE.U32.AND P3, PT, R16, 0x3, PT ;  /* 0x000000031000780c */ /* 0x000fda0003f66070 */
[----:B------:R-:W-:Y:S05]  /*27b0*/  @!P3 BRA `(.L_x_1947) ;  /* 0x000000000070b947 */ /* 0x000fea0003800000 */
[----:B------:R-:W-:-:S13]  /*27c0*/  ISETP.EQ.OR P6, PT, R22, R60, P2 ;  /* 0x0000003c1600720c */ /* 0x000fda00017c2670 */
[----:B------:R-:W-:-:S04]  /*27d0*/  @!P6 IMAD R17, R22, R57, R58 ;  /* 0x000000391611e224 */ /* 0x000fc800078e023a */
[----:B------:R-:W-:-:S06]  /*27e0*/  @!P6 IMAD.WIDE.U32 R16, R17, 0x8, R28 ;  /* 0x000000081110e825 */ /* 0x000fcc00078e001c */
[----:B------:R-:W0:Y:S01]  /*27f0*/  @!P6 LDG.E.64 R16, desc[UR8][R16.64] ;  /* 0x000000081010e981 */ /* 0x000e22000c1e1b00 */
[C---:B------:R-:W-:Y:S02]  /*2800*/  IADD3 R19, PT, PT, R22.reuse, 0x1, RZ ;  /* 0x0000000116137810 */ /* 0x040fe40007ffe0ff */
[C---:B-1----:R-:W-:Y:S02]  /*2810*/  IADD3 R21, PT, PT, R22.reuse, 0x2, RZ ;  /* 0x0000000216157810 */ /* 0x042fe40007ffe0ff */
[-C--:B------:R-:W-:Y:S02]  /*2820*/  ISETP.EQ.OR P4, PT, R19, R60.reuse, P2 ;  /* 0x0000003c1300720c */ /* 0x080fe40001782670 */
[----:B------:R-:W-:Y:S02]  /*2830*/  IADD3 R25, PT, PT, R22, 0x3, RZ ;  /* 0x0000000316197810 */ /* 0x000fe40007ffe0ff */
[----:B------:R-:W-:-:S09]  /*2840*/  ISETP.EQ.OR P3, PT, R21, R60, P2 ;  /* 0x0000003c1500720c */ /* 0x000fd20001762670 */
[----:B------:R-:W-:-:S04]  /*2850*/  @!P4 IMAD R19, R19, R57, R58 ;  /* 0x000000391313c224 */ /* 0x000fc800078e023a */
[----:B------:R-:W-:Y:S02]  /*2860*/  @!P3 IMAD R21, R21, R57, R58 ;  /* 0x000000391515b224 */ /* 0x000fe400078e023a */
[----:B0-----:R-:W-:Y:S01]  /*2870*/  @!P6 FADD.FTZ R30, R30, R16 ;  /* 0x000000101e1ee221 */ /* 0x001fe20000010000 */
[----:B------:R-:W-:Y:S01]  /*2880*/  @!P6 FADD.FTZ R31, R31, R17 ;  /* 0x000000111f1fe221 */ /* 0x000fe20000010000 */
[----:B------:R-:W-:Y:S01]  /*2890*/  ISETP.EQ.OR P6, PT, R25, R60, P2 ;  /* 0x0000003c1900720c */ /* 0x000fe200017c2670 */
        /* <DEDUP_REMOVED lines=14> */
.L_x_1947:
        /* <DEDUP_REMOVED lines=18> */
.L_x_1948:
        /* <DEDUP_REMOVED lines=9> */
.L_x_1949:
[----:B------:R-:W-:Y:S05]  /*2b30*/  BSYNC.RECONVERGENT B0 ;  /* 0x0000000000007941 */ /* 0x000fea0003800200 */
.L_x_1942:
[----:B------:R-:W0:Y:S01]  /*2b40*/  S2UR UR6, SR_CgaCtaId ;  /* 0x00000000000679c3 */ /* 0x000e220000008800 */
[----:B------:R-:W3:Y:S01]  /*2b50*/  LDCU UR7, c[0x0][0x414] ;  /* 0x00008280ff0777ac */ /* 0x000ee20008000800 */
[----:B------:R-:W-:Y:S01]  /*2b60*/  LOP3.LUT R25, R63, 0xffff, RZ, 0xc0, !PT ;  /* 0x0000ffff3f197812 */ /* 0x000fe200078ec0ff */
[----:B------:R-:W-:-:S03]  /*2b70*/  UMOV UR4, 0x400 ;  /* 0x0000040000047882 */ /* 0x000fc60000000000 */
[----:B------:R-:W-:Y:S02]  /*2b80*/  IADD3 R25, PT, PT, R70, R25, RZ ;  /* 0x0000001946197210 */ /* 0x000fe40007ffe0ff */
[----:B--2---:R-:W2:Y:S08]  /*2b90*/  @P0 LDC.64 R22, c[0x0][0x388] ;  /* 0x0000e200ff160b82 */ /* 0x004eb00000000a00 */
[----:B----4-:R-:W4:Y:S01]  /*2ba0*/  LDC.64 R18, c[0x0][0x3a0] ;  /* 0x0000e800ff127b82 */ /* 0x010f220000000a00 */
[----:B---3--:R-:W-:Y:S01]  /*2bb0*/  @P0 FMUL.FTZ R16, R30, UR7 ;  /* 0x000000071e100c20 */ /* 0x008fe20008410000 */
[----:B------:R-:W-:Y:S01]  /*2bc0*/  @P0 FMUL.FTZ R17, R31, UR7 ;  /* 0x000000071f110c20 */ /* 0x000fe20008410000 */
[----:B0-----:R-:W-:-:S05]  /*2bd0*/  ULEA UR4, UR6, UR4, 0x18 ;  /* 0x0000000406047291 */ /* 0x001fca000f8ec0ff */
[----:B-1----:R-:W0:Y:S01]  /*2be0*/  LDC.64 R20, c[0x0][0x398] ;  /* 0x0000e600ff147b82 */ /* 0x002e220000000a00 */
[----:B--2---:R-:W-:-:S03]  /*2bf0*/  @P0 IMAD.WIDE R22, R61, 0x8, R22 ;  /* 0x000000083d160825 */ /* 0x004fc600078e0216 */
[----:B------:R-:W-:Y:S04]  /*2c00*/  @!P2 STS.64 [UR4+0x78], R30 ;  /* 0x0000781eff00a988 */ /* 0x000fe80008000a04 */
[----:B------:R1:W-:Y:S01]  /*2c10*/  @P0 STG.E.64 desc[UR8][R22.64], R16 ;  /* 0x0000001016000986 */ /* 0x0003e2000c101b08 */
[C---:B----4-:R-:W-:Y:S01]  /*2c20*/  IMAD.WIDE R18, R25.reuse, 0x4, R18 ;  /* 0x0000000419127825 */ /* 0x050fe200078e0212 */
[----:B------:R-:W-:Y:S03]  /*2c30*/  BAR.SYNC.DEFER_BLOCKING 0x0 ;  /* 0x0000000000007b1d */ /* 0x000fe60000010000 */
[----:B0-----:R-:W-:-:S03]  /*2c40*/  IMAD.WIDE R20, R25, 0x4, R20 ;  /* 0x0000000419147825 */ /* 0x001fc600078e0214 */
[----:B------:R-:W5:Y:S04]  /*2c50*/  LDG.E.64 R18, desc[UR8][R18.64] ;  /* 0x0000000812127981 */ /* 0x000f68000c1e1b00 */
[----:B-1----:R0:W5:Y:S04]  /*2c60*/  LDG.E.64 R16, desc[UR8][R20.64] ;  /* 0x0000000814107981 */ /* 0x002168000c1e1b00 */
[----:B0-----:R-:W0:Y:S01]  /*2c70*/  LDS.64 R20, [UR4+0x78] ;  /* 0x00007804ff147984 */ /* 0x001e220008000a00 */
[----:B------:R-:W1:Y:S01]  /*2c80*/  LDCU.U8 UR4, c[0x0][0x3fc] ;  /* 0x00007f80ff0477ac */ /* 0x000e620008000000 */
[----:B0-----:R-:W-:-:S04]  /*2c90*/  FMUL.FTZ R24, R20, UR7 ;  /* 0x0000000714187c20 */ /* 0x001fc80008410000 */
[----:B------:R-:W-:-:S04]  /*2ca0*/  FMUL.FTZ R26, R24, R24 ;  /* 0x00000018181a7220 */ /* 0x000fc80000410000 */
[----:B------:R-:W-:-:S05]  /*2cb0*/  FFMA.FTZ R26, R21, UR7, -R26 ;  /* 0x00000007151a7c23 */ /* 0x000fca000801081a */
[----:B------:R-:W-:-:S13]  /*2cc0*/  FSETP.GTU.FTZ.AND P1, PT, R26, RZ, PT ;  /* 0x000000ff1a00720b */ /* 0x000fda0003f3c000 */
[----:B------:R-:W0:Y:S01]  /*2cd0*/  @P1 LDC R25, c[0x0][0x3a8] ;  /* 0x0000ea00ff191b82 */ /* 0x000e220000000800 */
[----:B-1----:R-:W-:Y:S01]  /*2ce0*/  UISETP.NE.AND UP0, UPT, UR4, URZ, UPT ;  /* 0x000000ff0400728c */ /* 0x002fe2000bf05270 */
[----:B------:R-:W-:Y:S01]  /*2cf0*/  BSSY.RECONVERGENT B0, `(.L_x_1950) ;  /* 0x00003a8000007945 */ /* 0x000fe20003800200 */
[----:B0-----:R-:W-:Y:S01]  /*2d00*/  @P1 FADD.FTZ R26, R26, R25 ;  /* 0x000000191a1a1221 */ /* 0x001fe20000010000 */
[----:B------:R-:W-:-:S06]  /*2d10*/  HFMA2 R25, -RZ, RZ, 1.875, 0 ;  /* 0x3f800000ff197431 */ /* 0x000fcc00000001ff */
[----:B------:R0:W1:Y:S01]  /*2d20*/  @P1 MUFU.RSQ R25, R26 ;  /* 0x0000001a00191308 */ /* 0x0000620000001400 */
[----:B------:R-:W-:Y:S05]  /*2d30*/  BRA.U UP0, `(.L_x_1951) ;  /* 0x00000019000c7547 */ /* 0x000fea000b800000 */
[----:B------:R-:W2:Y:S01]  /*2d40*/  LDCU.64 UR10, c[0x0][0x3e8] ;  /* 0x00007d00ff0a77ac */ /* 0x000ea20008000a00 */
[----:B------:R-:W-:Y:S01]  /*2d50*/  BSSY.RECONVERGENT B1, `(.L_x_1952) ;  /* 0x000001e000017945 */ /* 0x000fe20003800200 */
[C---:B------:R-:W-:Y:S02]  /*2d60*/  IADD3 R27, PT, PT, R69.reuse, 0x50, RZ ;  /* 0x00000050451b7810 */ /* 0x040fe40007ffe0ff */
[C---:B0-----:R-:W-:Y:S02]  /*2d70*/  IADD3 R26, PT, PT, R69.reuse, 0x60, RZ ;  /* 0x00000060451a7810 */ /* 0x041fe40007ffe0ff */
[----:B--2---:R-:W-:Y:S02]  /*2d80*/  ISETP.GE.U32.AND P2, PT, R69, UR10, PT ;  /* 0x0000000a45007c0c */ /* 0x004fe4000bf46070 */
[----:B------:R-:W-:Y:S02]  /*2d90*/  ISETP.GE.U32.AND P3, PT, R68, UR10, PT ;  /* 0x0000000a44007c0c */ /* 0x000fe4000bf66070 */
[----:B------:R-:W-:-:S02]  /*2da0*/  ISETP.GE.AND.EX P2, PT, R54, UR11, PT, P2 ;  /* 0x0000000b36007c0c */ /* 0x000fc4000bf46320 */
[----:B------:R-:W-:Y:S02]  /*2db0*/  ISETP.GE.U32.AND P4, PT, R67, UR10, PT ;  /* 0x0000000a43007c0c */ /* 0x000fe4000bf86070 */
[----:B------:R-:W-:Y:S02]  /*2dc0*/  ISETP.GE.U32.AND P1, PT, R66, UR10, PT ;  /* 0x0000000a42007c0c */ /* 0x000fe4000bf26070 */
[----:B------:R-:W-:Y:S02]  /*2dd0*/  ISETP.GE.AND.EX P3, PT, R53, UR11, PT, P3 ;  /* 0x0000000b35007c0c */ /* 0x000fe4000bf66330 */
[----:B------:R-:W-:Y:S02]  /*2de0*/  ISETP.GE.AND.EX P4, PT, R0, UR11, PT, P4 ;  /* 0x0000000b00007c0c */ /* 0x000fe4000bf86340 */
[----:B------:R-:W-:-:S03]  /*2df0*/  ISETP.GE.AND.EX P1, PT, R2, UR11, PT, P1 ;  /* 0x0000000b02007c0c */ /* 0x000fc6000bf26310 */
[----:B------:R-:W-:Y:S10]  /*2e00*/  @P2 BRA `(.L_x_1953) ;  /* 0x0000000000482947 */ /* 0x000ff40003800000 */
[----:B------:R-:W0:Y:S01]  /*2e10*/  LDCU.64 UR12, c[0x0][0x3e0] ;  /* 0x00007c00ff0c77ac */ /* 0x000e220008000a00 */
[----:B------:R-:W-:Y:S01]  /*2e20*/  MOV R20, R74 ;  /* 0x0000004a00147202 */ /* 0x000fe20000000f00 */
[--C-:B------:R-:W-:Y:S01]  /*2e30*/  FADD.FTZ R8, R8, -R24.reuse ;  /* 0x8000001808087221 */ /* 0x100fe20000010000 */
[----:B------:R-:W-:Y:S01]  /*2e40*/  MOV R21, R73 ;  /* 0x0000004900157202 */ /* 0x000fe20000000f00 */
[----:B------:R-:W2:Y:S01]  /*2e50*/  LDCU.64 UR6, c[0x0][0x380] ;  /* 0x00007000ff0677ac */ /* 0x000ea20008000a00 */
[----:B------:R-:W-:Y:S01]  /*2e60*/  FADD.FTZ R6, R6, -R24 ;  /* 0x8000001806067221 */ /* 0x000fe20000010000 */
[----:B-1----:R-:W-:-:S03]  /*2e70*/  FMUL.FTZ R23, R8, R25 ;  /* 0x0000001908177220 */ /* 0x002fc60000410000 */
[----:B------:R-:W-:Y:S01]  /*2e80*/  FMUL.FTZ R6, R6, R25 ;  /* 0x0000001906067220 */ /* 0x000fe20000410000 */
[----:B-----5:R-:W-:-:S03]  /*2e90*/  FFMA.FTZ R8, R16, R23, R18 ;  /* 0x0000001710087223 */ /* 0x020fc60000010012 */
[----:B------:R-:W-:Y:S01]  /*2ea0*/  FFMA.FTZ R29, R17, R6, R19 ;  /* 0x00000006111d7223 */ /* 0x000fe20000010013 */
[----:B0-----:R-:W-:Y:S02]  /*2eb0*/  IMAD R22, R54, UR12, RZ ;  /* 0x0000000c36167c24 */ /* 0x001fe4000f8e02ff */
[----:B------:R-:W-:-:S04]  /*2ec0*/  IMAD.WIDE.U32 R20, R69, UR12, R20 ;  /* 0x0000000c45147c25 */ /* 0x000fc8000f8e0014 */
[----:B------:R-:W-:Y:S01]  /*2ed0*/  IMAD R31, R69, UR13, R22 ;  /* 0x0000000d451f7c24 */ /* 0x000fe2000f8e0216 */
[----:B--2---:R-:W-:-:S04]  /*2ee0*/  LEA R22, P2, R20, UR6, 0x1 ;  /* 0x0000000614167c11 */ /* 0x004fc8000f8408ff */
[----:B------:R-:W-:Y:S02]  /*2ef0*/  IADD3 R31, PT, PT, R21, R31, RZ ;  /* 0x0000001f151f7210 */ /* 0x000fe40007ffe0ff */
[----:B------:R-:W-:Y:S02]  /*2f00*/  F2FP.BF16.F32.PACK_AB R21, R29, R8 ;  /* 0x000000081d15723e */ /* 0x000fe400000010ff */
[----:B------:R-:W-:-:S05]  /*2f10*/  LEA.HI.X R23, R20, UR7, R31, 0x1, P2 ;  /* 0x0000000714177c11 */ /* 0x000fca00090f0c1f */
[----:B------:R0:W-:Y:S02]  /*2f20*/  STG.E desc[UR8][R22.64], R21 ;  /* 0x0000001516007986 */ /* 0x0001e4000c101908 */
.L_x_1953:
[----:B------:R-:W-:Y:S05]  /*2f30*/  BSYNC.RECONVERGENT B1 ;  /* 0x0000000000017941 */ /* 0x000fea0003800200 */
.L_x_1952:
[----:B------:R-:W-:Y:S04]  /*2f40*/  BSSY.RECONVERGENT B1, `(.L_x_1954) ;  /* 0x0000014000017945 */ /* 0x000fe80003800200 */
[----:B------:R-:W-:Y:S05]  /*2f50*/  @P3 BRA `(.L_x_1955) ;  /* 0x0000000000483947 */ /* 0x000fea0003800000 */
[----:B------:R-:W0:Y:S01]  /*2f60*/  LDCU.64 UR6, c[0x0][0x3e0] ;  /* 0x00007c00ff0677ac */ /* 0x000e220008000a00 */
[--C-:B------:R-:W-:Y:S01]  /*2f70*/  FADD.FTZ R20, R7, -R24.reuse ;  /* 0x8000001807147221 */ /* 0x100fe20000010000 */
[----:B------:R-:W-:Y:S01]  /*2f80*/  MOV R6, R74 ;  /* 0x0000004a00067202 */ /* 0x000fe20000000f00 */
[----:B------:R-:W-:Y:S01]  /*2f90*/  FADD.FTZ R8, R5, -R24 ;  /* 0x8000001805087221 */ /* 0x000fe20000010000 */
[----:B------:R-:W2:Y:S01]  /*2fa0*/  LDCU.64 UR12, c[0x0][0x380] ;  /* 0x00007000ff0c77ac */ /* 0x000ea20008000a00 */
[----:B------:R-:W-:Y:S01]  /*2fb0*/  MOV R7, R73 ;  /* 0x0000004900077202 */ /* 0x000fe20000000f00 */
        /* <DEDUP_REMOVED lines=12> */
.L_x_1955:
[----:B------:R-:W-:Y:S05]  /*3080*/  BSYNC.RECONVERGENT B1 ;  /* 0x0000000000017941 */ /* 0x000fea0003800200 */
.L_x_1954:
[----:B------:R-:W-:Y:S04]  /*3090*/  BSSY.RECONVERGENT B1, `(.L_x_1956) ;  /* 0x0000014000017945 */ /* 0x000fe80003800200 */
[----:B------:R-:W-:Y:S05]  /*30a0*/  @P4 BRA `(.L_x_1957) ;  /* 0x0000000000484947 */ /* 0x000fea0003800000 */
[----:B------:R-:W3:Y:S01]  /*30b0*/  LDCU.64 UR6, c[0x0][0x3e0] ;  /* 0x00007c00ff0677ac */ /* 0x000ee20008000a00 */
[----:B------:R-:W-:Y:S01]  /*30c0*/  MOV R6, R74 ;  /* 0x0000004a00067202 */ /* 0x000fe20000000f00 */
[--C-:B------:R-:W-:Y:S01]  /*30d0*/  FADD.FTZ R8, R9, -R24.reuse ;  /* 0x8000001809087221 */ /* 0x100fe20000010000 */
[----:B------:R-:W-:Y:S01]  /*30e0*/  MOV R7, R73 ;  /* 0x0000004900077202 */ /* 0x000fe20000000f00 */
[----:B------:R-:W4:Y:S01]  /*30f0*/  LDCU.64 UR12, c[0x0][0x380] ;  /* 0x00007000ff0c77ac */ /* 0x000f220008000a00 */
[----:B------:R-:W-:Y:S01]  /*3100*/  FADD.FTZ R10, R10, -R24 ;  /* 0x800000180a0a7221 */ /* 0x000fe20000010000 */
[----:B-12---:R-:W-:-:S03]  /*3110*/  FMUL.FTZ R5, R8, R25 ;  /* 0x0000001908057220 */ /* 0x006fc60000410000 */
[----:B------:R-:W-:Y:S01]  /*3120*/  FMUL.FTZ R10, R10, R25 ;  /* 0x000000190a0a7220 */ /* 0x000fe20000410000 */
[----:B-----5:R-:W-:-:S03]  /*3130*/  FFMA.FTZ R5, R16, R5, R18 ;  /* 0x0000000510057223 */ /* 0x020fc60000010012 */
[----:B------:R-:W-:Y:S01]  /*3140*/  FFMA.FTZ R10, R17, R10, R19 ;  /* 0x0000000a110a7223 */ /* 0x000fe20000010013 */
[----:B---3--:R-:W-:-:S04]  /*3150*/  IMAD R20, R0, UR6, RZ ;  /* 0x0000000600147c24 */ /* 0x008fc8000f8e02ff */
[----:B------:R-:W-:Y:S01]  /*3160*/  F2FP.BF16.F32.PACK_AB R5, R10, R5 ;  /* 0x000000050a05723e */ /* 0x000fe200000010ff */
[----:B------:R-:W-:-:S04]  /*3170*/  IMAD.WIDE.U32 R6, R67, UR6, R6 ;  /* 0x0000000643067c25 */ /* 0x000fc8000f8e0006 */
[----:B------:R-:W-:Y:S01]  /*3180*/  IMAD R9, R67, UR7, R20 ;  /* 0x0000000743097c24 */ /* 0x000fe2000f8e0214 */
[----:B----4-:R-:W-:-:S04]  /*3190*/  LEA R8, P2, R6, UR12, 0x1 ;  /* 0x0000000c06087c11 */ /* 0x010fc8000f8408ff */
[----:B------:R-:W-:-:S04]  /*31a0*/  IADD3 R9, PT, PT, R7, R9, RZ ;  /* 0x0000000907097210 */ /* 0x000fc80007ffe0ff */
[----:B------:R-:W-:-:S05]  /*31b0*/  LEA.HI.X R9, R6, UR13, R9, 0x1, P2 ;  /* 0x0000000d06097c11 */ /* 0x000fca00090f0c09 */
[----:B------:R3:W-:Y:S02]  /*31c0*/  STG.E desc[UR8][R8.64], R5 ;  /* 0x0000000508007986 */ /* 0x0007e4000c101908 */
.L_x_1957:
[----:B------:R-:W-:Y:S05]  /*31d0*/  BSYNC.RECONVERGENT B1 ;  /* 0x0000000000017941 */ /* 0x000fea0003800200 */
.L_x_1956:
[----:B------:R-:W-:Y:S04]  /*31e0*/  BSSY.RECONVERGENT B1, `(.L_x_1958) ;  /* 0x0000014000017945 */ /* 0x000fe80003800200 */
[----:B------:R-:W-:Y:S05]  /*31f0*/  @P1 BRA `(.L_x_1959) ;  /* 0x0000000000481947 */ /* 0x000fea0003800000 */
[----:B------:R-:W4:Y:S01]  /*3200*/  LDCU.64 UR6, c[0x0][0x3e0] ;  /* 0x00007c00ff0677ac */ /* 0x000f220008000a00 */
[----:B------:R-:W-:Y:S01]  /*3210*/  MOV R6, R74 ;  /* 0x0000004a00067202 */ /* 0x000fe20000000f00 */
[--C-:B------:R-:W-:Y:S01]  /*3220*/  FADD.FTZ R12, R12, -R24.reuse ;  /* 0x800000180c0c7221 */ /* 0x100fe20000010000 */
[----:B------:R-:W-:Y:S01]  /*3230*/  MOV R7, R73 ;  /* 0x0000004900077202 */ /* 0x000fe20000000f00 */
[----:B------:R-:W0:Y:S01]  /*3240*/  LDCU.64 UR12, c[0x0][0x380] ;  /* 0x00007000ff0c77ac */ /* 0x000e220008000a00 */
[----:B---3--:R-:W-:Y:S01]  /*3250*/  FADD.FTZ R8, R11, -R24 ;  /* 0x800000180b087221 */ /* 0x008fe20000010000 */
[----:B-12---:R-:W-:-:S03]  /*3260*/  FMUL.FTZ R5, R12, R25 ;  /* 0x000000190c057220 */ /* 0x006fc60000410000 */
[----:B------:R-:W-:Y:S01]  /*3270*/  FMUL.FTZ R8, R8, R25 ;  /* 0x0000001908087220 */ /* 0x000fe20000410000 */
[----:B-----5:R-:W-:-:S03]  /*3280*/  FFMA.FTZ R5, R16, R5, R18 ;  /* 0x0000000510057223 */ /* 0x020fc60000010012 */
[----:B------:R-:W-:Y:S01]  /*3290*/  FFMA.FTZ R10, R17, R8, R19 ;  /* 0x00000008110a7223 */ /* 0x000fe20000010013 */
[----:B----4-:R-:W-:-:S04]  /*32a0*/  IMAD R9, R2, UR6, RZ ;  /* 0x0000000602097c24 */ /* 0x010fc8000f8e02ff */
[----:B------:R-:W-:Y:S01]  /*32b0*/  F2FP.BF16.F32.PACK_AB R5, R10, R5 ;  /* 0x000000050a05723e */ /* 0x000fe200000010ff */
[----:B------:R-:W-:-:S04]  /*32c0*/  IMAD.WIDE.U32 R6, R66, UR6, R6 ;  /* 0x0000000642067c25 */ /* 0x000fc8000f8e0006 */
[----:B------:R-:W-:Y:S01]  /*32d0*/  IMAD R9, R66, UR7, R9 ;  /* 0x0000000742097c24 */ /* 0x000fe2000f8e0209 */
[----:B0-----:R-:W-:-:S04]  /*32e0*/  LEA R8, P1, R6, UR12, 0x1 ;  /* 0x0000000c06087c11 */ /* 0x001fc8000f8208ff */
[----:B------:R-:W-:-:S04]  /*32f0*/  IADD3 R9, PT, PT, R7, R9, RZ ;  /* 0x0000000907097210 */ /* 0x000fc80007ffe0ff */
[----:B------:R-:W-:-:S05]  /*3300*/  LEA.HI.X R9, R6, UR13, R9, 0x1, P1 ;  /* 0x0000000d06097c11 */ /* 0x000fca00088f0c09 */
[----:B------:R4:W-:Y:S02]  /*3310*/  STG.E desc[UR8][R8.64], R5 ;  /* 0x0000000508007986 */ /* 0x0009e4000c101908 */
.L_x_1959:
[----:B------:R-:W-:Y:S05]  /*3320*/  BSYNC.RECONVERGENT B1 ;  /* 0x0000000000017941 */ /* 0x000fea0003800200 */
.L_x_1958:
[----:B------:R-:W-:Y:S01]  /*3330*/  ISETP.GE.U32.AND P5, PT, R65, UR10, PT ;  /* 0x0000000a41007c0c */ /* 0x000fe2000bfa6070 */
[----:B------:R-:W-:Y:S01]  /*3340*/  BSSY.RECONVERGENT B1, `(.L_x_1960) ;  /* 0x0000029000017945 */ /* 0x000fe20003800200 */
[----:B--234-:R-:W-:Y:S02]  /*3350*/  IADD3 R5, PT, PT, R69, 0x70, RZ ;  /* 0x0000007045057810 */ /* 0x01cfe40007ffe0ff */
[----:B------:R-:W-:Y:S02]  /*3360*/  ISETP.GE.AND.EX P5, PT, R3, UR11, PT, P5 ;  /* 0x0000000b03007c0c */ /* 0x000fe4000bfa6350 */
[C---:B------:R-:W-:Y:S02]  /*3370*/  IADD3 R10, PT, PT, R69.reuse, 0x80, RZ ;  /* 0x00000080450a7810 */ /* 0x040fe40007ffe0ff */
[----:B------:R-:W-:Y:S02]  /*3380*/  IADD3 R11, PT, PT, R69, 0x90, RZ ;  /* 0x00000090450b7810 */ /* 0x000fe40007ffe0ff */
[----:B------:R-:W-:-:S02]  /*3390*/  ISETP.GE.U32.AND P2, PT, R27, UR10, PT ;  /* 0x0000000a1b007c0c */ /* 0x000fc4000bf46070 */
[----:B------:R-:W-:Y:S02]  /*33a0*/  ISETP.GE.U32.AND P1, PT, R26, UR10, PT ;  /* 0x0000000a1a007c0c */ /* 0x000fe4000bf26070 */
[----:B------:R-:W-:Y:S02]  /*33b0*/  ISETP.GE.U32.AND P6, PT, R5, UR10, PT ;  /* 0x0000000a05007c0c */ /* 0x000fe4000bfc6070 */
[----:B------:R-:W-:Y:S02]  /*33c0*/  ISETP.GE.U32.AND P3, PT, R10, UR10, PT ;  /* 0x0000000a0a007c0c */ /* 0x000fe4000bf66070 */
[----:B------:R-:W-:Y:S02]  /*33d0*/  ISETP.GE.U32.AND P4, PT, R11, UR10, PT ;  /* 0x0000000a0b007c0c */ /* 0x000fe4000bf86070 */
[----:B------:R-:W-:Y:S02]  /*33e0*/  SHF.R.S32.HI R29, RZ, 0x1f, R27 ;  /* 0x0000001fff1d7819 */ /* 0x000fe4000001141b */
[----:B------:R-:W-:-:S02]  /*33f0*/  SHF.R.S32.HI R12, RZ, 0x1f, R26 ;  /* 0x0000001fff0c7819 */ /* 0x000fc4000001141a */
[----:B------:R-:W-:Y:S02]  /*3400*/  SHF.R.S32.HI R20, RZ, 0x1f, R5 ;  /* 0x0000001fff147819 */ /* 0x000fe40000011405 */
[----:B0-----:R-:W-:Y:S02]  /*3410*/  SHF.R.S32.HI R21, RZ, 0x1f, R10 ;  /* 0x0000001fff157819 */ /* 0x001fe4000001140a */
[----:B------:R-:W-:Y:S02]  /*3420*/  SHF.R.S32.HI R22, RZ, 0x1f, R11 ;  /* 0x0000001fff167819 */ /* 0x000fe4000001140b */
[----:B------:R-:W-:Y:S02]  /*3430*/  ISETP.GE.AND.EX P2, PT, R29, UR11, PT, P2 ;  /* 0x0000000b1d007c0c */ /* 0x000fe4000bf46320 */
[----:B------:R-:W-:Y:S02]  /*3440*/  ISETP.GE.AND.EX P1, PT, R12, UR11, PT, P1 ;  /* 0x0000000b0c007c0c */ /* 0x000fe4000bf26310 */
[----:B------:R-:W-:-:S02]  /*3450*/  ISETP.GE.AND.EX P6, PT, R20, UR11, PT, P6 ;  /* 0x0000000b14007c0c */ /* 0x000fc4000bfc6360 */
[----:B------:R-:W-:Y:S02]  /*3460*/  ISETP.GE.AND.EX P3, PT, R21, UR11, PT, P3 ;  /* 0x0000000b15007c0c */ /* 0x000fe4000bf66330 */
[----:B------:R-:W-:Y:S02]  /*3470*/  ISETP.GE.AND.EX P4, PT, R22, UR11, PT, P4 ;  /* 0x0000000b16007c0c */ /* 0x000fe4000bf86340 */
[C---:B------:R-:W-:Y:S02]  /*3480*/  IADD3 R23, PT, PT, R69.reuse, 0xa0, RZ ;  /* 0x000000a045177810 */ /* 0x040fe40007ffe0ff */
[----:B------:R-:W-:Y:S01]  /*3490*/  IADD3 R28, PT, PT, R69, 0xb0, RZ ;  /* 0x000000b0451c7810 */ /* 0x000fe20007ffe0ff */
[----:B------:R-:W-:Y:S08]  /*34a0*/  @P5 BRA `(.L_x_1961) ;  /* 0x0000000000485947 */ /* 0x000ff00003800000 */
        /* <DEDUP_REMOVED lines=18> */
.L_x_1961:
[----:B------:R-:W-:Y:S05]  /*35d0*/  BSYNC.RECONVERGENT B1 ;  /* 0x0000000000017941 */ /* 0x000fea0003800200 */
.L_x_1960:
        /* <DEDUP_REMOVED lines=12> */
[----:B--2---:R-:W-:Y:S02]  /*36a0*/  IMAD R14, R29, UR6, RZ ;  /* 0x000000061d0e7c24 */ /* 0x004fe4000f8e02ff */
[----:B------:R-:W-:-:S04]  /*36b0*/  IMAD.WIDE.U32 R6, R27, UR6, R6 ;  /* 0x000000061b067c25 */ /* 0x000fc8000f8e0006 */
[----:B------:R-:W-:Y:S01]  /*36c0*/  IMAD R27, R27, UR7, R14 ;  /* 0x000000071b1b7c24 */ /* 0x000fe2000f8e020e */
[----:B0-----:R-:W-:-:S04]  /*36d0*/  LEA R8, P2, R6, UR12, 0x1 ;  /* 0x0000000c06087c11 */ /* 0x001fc8000f8408ff */
[----:B------:R-:W-:Y:S02]  /*36e0*/  IADD3 R27, PT, PT, R7, R27, RZ ;  /* 0x0000001b071b7210 */ /* 0x000fe40007ffe0ff */
[----:B------:R-:W-:Y:S02]  /*36f0*/  F2FP.BF16.F32.PACK_AB R7, R32, R13 ;  /* 0x0000000d2007723e */ /* 0x000fe400000010ff */
[----:B------:R-:W-:-:S05]  /*3700*/  LEA.HI.X R9, R6, UR13, R27, 0x1, P2 ;  /* 0x0000000d06097c11 */ /* 0x000fca00090f0c1b */
[----:B------:R2:W-:Y:S02]  /*3710*/  STG.E desc[UR8][R8.64], R7 ;  /* 0x0000000708007986 */ /* 0x0005e4000c101908 */
.L_x_1963:
[----:B------:R-:W-:Y:S05]  /*3720*/  BSYNC.RECONVERGENT B1 ;  /* 0x0000000000017941 */ /* 0x000fea0003800200 */
.L_x_1962:
[----:B------:R-:W-:Y:S04]  /*3730*/  BSSY.RECONVERGENT B1, `(.L_x_1964) ;  /* 0x0000014000017945 */ /* 0x000fe80003800200 */
[----:B------:R-:W-:Y:S05]  /*3740*/  @P1 BRA `(.L_x_1965) ;  /* 0x0000000000481947 */ /* 0x000fea0003800000 */
[----:B------:R-:W3:Y:S01]  /*3750*/  LDCU.64 UR6, c[0x0][0x3e0] ;  /* 0x00007c00ff0677ac */ /* 0x000ee20008000a00 */
[----:B------:R-:W-:Y:S01]  /*3760*/  MOV R6, R74 ;  /* 0x0000004a00067202 */ /* 0x000fe20000000f00 */
[--C-:B0-2---:R-:W-:Y:S01]  /*3770*/  FADD.FTZ R8, R33, -R24.reuse ;  /* 0x8000001821087221 */ /* 0x105fe20000010000 */
[----:B------:R-:W-:Y:S01]  /*3780*/  MOV R7, R73 ;  /* 0x0000004900077202 */ /* 0x000fe20000000f00 */
[----:B------:R-:W0:Y:S01]  /*3790*/  LDCU.64 UR12, c[0x0][0x380] ;  /* 0x00007000ff0c77ac */ /* 0x000e220008000a00 */
[----:B------:R-:W-:Y:S01]  /*37a0*/  FADD.FTZ R34, R34, -R24 ;  /* 0x8000001822227221 */ /* 0x000fe20000010000 */
[----:B-1----:R-:W-:-:S03]  /*37b0*/  FMUL.FTZ R9, R8, R25 ;  /* 0x0000001908097220 */ /* 0x002fc60000410000 */
[----:B------:R-:W-:Y:S01]  /*37c0*/  FMUL.FTZ R34, R34, R25 ;  /* 0x0000001922227220 */ /* 0x000fe20000410000 */
[----:B---3--:R-:W-:Y:S02]  /*37d0*/  IMAD R13, R12, UR6, RZ ;  /* 0x000000060c0d7c24 */ /* 0x008fe4000f8e02ff */
[----:B-----5:R-:W-:Y:S01]  /*37e0*/  FFMA.FTZ R12, R16, R9, R18 ;  /* 0x00000009100c7223 */ /* 0x020fe20000010012 */
[----:B------:R-:W-:-:S04]  /*37f0*/  IMAD.WIDE.U32 R6, R26, UR6, R6 ;  /* 0x000000061a067c25 */ /* 0x000fc8000f8e0006 */
[----:B------:R-:W-:Y:S02]  /*3800*/  IMAD R15, R26, UR7, R13 ;  /* 0x000000071a0f7c24 */ /* 0x000fe4000f8e020d */
[----:B------:R-:W-:Y:S01]  /*3810*/  FFMA.FTZ R13, R17, R34, R19 ;  /* 0x00000022110d7223 */ /* 0x000fe20000010013 */
[C---:B0-----:R-:W-:Y:S02]  /*3820*/  LEA R8, P1, R6.reuse, UR12, 0x1 ;  /* 0x0000000c06087c11 */ /* 0x041fe4000f8208ff */
[----:B------:R-:W-:Y:S02]  /*3830*/  IADD3 R15, PT, PT, R7, R15, RZ ;  /* 0x0000000f070f7210 */ /* 0x000fe40007ffe0ff */
[----:B------:R-:W-:Y:S02]  /*3840*/  F2FP.BF16.F32.PACK_AB R7, R13, R12 ;  /* 0x0000000c0d07723e */ /* 0x000fe400000010ff */
[----:B------:R-:W-:-:S05]  /*3850*/  LEA.HI.X R9, R6, UR13, R15, 0x1, P1 ;  /* 0x0000000d06097c11 */ /* 0x000fca00088f0c0f */
[----:B------:R3:W-:Y:S02]  /*3860*/  STG.E desc[UR8][R8.64], R7 ;  /* 0x0000000708007986 */ /* 0x0007e4000c101908 */
.L_x_1965:
[----:B------:R-:W-:Y:S05]  /*3870*/  BSYNC.RECONVERGENT B1 ;  /* 0x0000000000017941 */ /* 0x000fea0003800200 */
.L_x_1964:
[----:B------:R-:W-:Y:S04]  /*3880*/  BSSY.RECONVERGENT B1, `(.L_x_1966) ;  /* 0x0000014000017945 */ /* 0x000fe80003800200 */
[----:B------:R-:W-:Y:S05]  /*3890*/  @P6 BRA `(.L_x_1967) ;  /* 0x0000000000486947 */ /* 0x000fea0003800000 */
[----:B------:R-:W4:Y:S01]  /*38a0*/  LDCU.64 UR6, c[0x0][0x3e0] ;  /* 0x00007c00ff0677ac */ /* 0x000f220008000a00 */
[----:B------:R-:W-:Y:S01]  /*38b0*/  MOV R6, R74 ;  /* 0x0000004a00067202 */ /* 0x000fe20000000f00 */
[--C-:B0-23--:R-:W-:Y:S01]  /*38c0*/  FADD.FTZ R8, R35, -R24.reuse ;  /* 0x8000001823087221 */ /* 0x10dfe20000010000 */
[----:B------:R-:W-:Y:S01]  /*38d0*/  MOV R7, R73 ;  /* 0x0000004900077202 */ /* 0x000fe20000000f00 */
[----:B------:R-:W0:Y:S01]  /*38e0*/  LDCU.64 UR12, c[0x0][0x380] ;  /* 0x00007000ff0c77ac */ /* 0x000e220008000a00 */
[----:B------:R-:W-:Y:S01]  /*38f0*/  FADD.FTZ R36, R36, -R24 ;  /* 0x8000001824247221 */ /* 0x000fe20000010000 */
[----:B-1----:R-:W-:-:S03]  /*3900*/  FMUL.FTZ R9, R8, R25 ;  /* 0x0000001908097220 */ /* 0x002fc60000410000 */
[----:B------:R-:W-:-:S04]  /*3910*/  FMUL.FTZ R36, R36, R25 ;  /* 0x0000001924247220 */ /* 0x000fc80000410000 */
[----:B-----5:R-:W-:Y:S01]  /*3920*/  FFMA.FTZ R36, R17, R36, R19 ;  /* 0x0000002411247223 */ /* 0x020fe20000010013 */
[----:B----4-:R-:W-:Y:S02]  /*3930*/  IMAD R20, R20, UR6, RZ ;  /* 0x0000000614147c24 */ /* 0x010fe4000f8e02ff */
[----:B------:R-:W-:-:S04]  /*3940*/  IMAD.WIDE.U32 R6, R5, UR6, R6 ;  /* 0x0000000605067c25 */ /* 0x000fc8000f8e0006 */
[----:B------:R-:W-:Y:S02]  /*3950*/  IMAD R13, R5, UR7, R20 ;  /* 0x00000007050d7c24 */ /* 0x000fe4000f8e0214 */
[----:B------:R-:W-:Y:S01]  /*3960*/  FFMA.FTZ R5, R16, R9, R18 ;  /* 0x0000000910057223 */ /* 0x000fe20000010012 */
[----:B0-----:R-:W-:Y:S02]  /*3970*/  LEA R8, P1, R6, UR12, 0x1 ;  /* 0x0000000c06087c11 */ /* 0x001fe4000f8208ff */
[----:B------:R-:W-:Y:S02]  /*3980*/  IADD3 R13, PT, PT, R7, R13, RZ ;  /* 0x0000000d070d7210 */ /* 0x000fe40007ffe0ff */
[----:B------:R-:W-:Y:S02]  /*3990*/  F2FP.BF16.F32.PACK_AB R5, R36, R5 ;  /* 0x000000052405723e */ /* 0x000fe400000010ff */
[----:B------:R-:W-:-:S05]  /*39a0*/  LEA.HI.X R9, R6, UR13, R13, 0x1, P1 ;  /* 0x0000000d06097c11 */ /* 0x000fca00088f0c0d */
[----:B------:R4:W-:Y:S02]  /*39b0*/  STG.E desc[UR8][R8.64], R5 ;  /* 0x0000000508007986 */ /* 0x0009e4000c101908 */
.L_x_1967:
[----:B------:R-:W-:Y:S05]  /*39c0*/  BSYNC.RECONVERGENT B1 ;  /* 0x0000000000017941 */ /* 0x000fea0003800200 */
.L_x_1966:
[----:B------:R-:W-:Y:S04]  /*39d0*/  BSSY.RECONVERGENT B1, `(.L_x_1968) ;  /* 0x0000014000017945 */ /* 0x000fe80003800200 */
[----:B------:R-:W-:Y:S05]  /*39e0*/  @P3 BRA `(.L_x_1969) ;  /* 0x0000000000483947 */ /* 0x000fea0003800000 */
[----:B------:R-:W1:Y:S01]  /*39f0*/  LDCU.64 UR6, c[0x0][0x3e0] ;  /* 0x00007c00ff0677ac */ /* 0x000e620008000a00 */
[----:B------:R-:W-:Y:S01]  /*3a00*/  MOV R6, R74 ;  /* 0x0000004a00067202 */ /* 0x000fe20000000f00 */
[--C-:B0-234-:R-:W-:Y:S01]  /*3a10*/  FADD.FTZ R8, R37, -R24.reuse ;  /* 0x8000001825087221 */ /* 0x11dfe20000010000 */
[----:B------:R-:W-:Y:S01]  /*3a20*/  MOV R7, R73 ;  /* 0x0000004900077202 */ /* 0x000fe20000000f00 */
[----:B------:R-:W0:Y:S01]  /*3a30*/  LDCU.64 UR12, c[0x0][0x380] ;  /* 0x00007000ff0c77ac */ /* 0x000e220008000a00 */
[----:B------:R-:W-:Y:S01]  /*3a40*/  FADD.FTZ R38, R38, -R24 ;  /* 0x8000001826267221 */ /* 0x000fe20000010000 */
[----:B-1----:R-:W-:-:S03]  /*3a50*/  FMUL.FTZ R5, R8, R25 ;  /* 0x0000001908057220 */ /* 0x002fc60000410000 */
[----:B------:R-:W-:Y:S01]  /*3a60*/  FMUL.FTZ R38, R38, R25 ;  /* 0x0000001926267220 */ /* 0x000fe20000410000 */
[----:B-----5:R-:W-:-:S03]  /*3a70*/  FFMA.FTZ R5, R16, R5, R18 ;  /* 0x0000000510057223 */ /* 0x020fc60000010012 */
[----:B------:R-:W-:Y:S01]  /*3a80*/  FFMA.FTZ R38, R17, R38, R19 ;  /* 0x0000002611267223 */ /* 0x000fe20000010013 */
[----:B------:R-:W-:-:S04]  /*3a90*/  IMAD R21, R21, UR6, RZ ;  /* 0x0000000615157c24 */ /* 0x000fc8000f8e02ff */
[----:B------:R-:W-:Y:S01]  /*3aa0*/  F2FP.BF16.F32.PACK_AB R5, R38, R5 ;  /* 0x000000052605723e */ /* 0x000fe200000010ff */
[----:B------:R-:W-:-:S04]  /*3ab0*/  IMAD.WIDE.U32 R6, R10, UR6, R6 ;  /* 0x000000060a067c25 */ /* 0x000fc8000f8e0006 */
[----:B------:R-:W-:Y:S01]  /*3ac0*/  IMAD R21, R10, UR7, R21 ;  /* 0x000000070a157c24 */ /* 0x000fe2000f8e0215 */
[----:B0-----:R-:W-:-:S04]  /*3ad0*/  LEA R8, P1, R6, UR12, 0x1 ;  /* 0x0000000c06087c11 */ /* 0x001fc8000f8208ff */
[----:B------:R-:W-:-:S04]  /*3ae0*/  IADD3 R21, PT, PT, R7, R21, RZ ;  /* 0x0000001507157210 */ /* 0x000fc80007ffe0ff */
[----:B------:R-:W-:-:S05]  /*3af0*/  LEA.HI.X R9, R6, UR13, R21, 0x1, P1 ;  /* 0x0000000d06097c11 */ /* 0x000fca00088f0c15 */
[----:B------:R0:W-:Y:S02]  /*3b00*/  STG.E desc[UR8][R8.64], R5 ;  /* 0x0000000508007986 */ /* 0x0001e4000c101908 */
.L_x_1969:
[----:B------:R-:W-:Y:S05]  /*3b10*/  BSYNC.RECONVERGENT B1 ;  /* 0x0000000000017941 */ /* 0x000fea0003800200 */
.L_x_1968:
        /* <DEDUP_REMOVED lines=20> */
.L_x_1971:
[----:B------:R-:W-:Y:S05]  /*3c60*/  BSYNC.RECONVERGENT B1 ;  /* 0x0000000000017941 */ /* 0x000fea0003800200 */
.L_x_1970:
[----:B------:R-:W-:Y:S01]  /*3c70*/  ISETP.GE.U32.AND P5, PT, R23, UR10, PT ;  /* 0x0000000a17007c0c */ /* 0x000fe2000bfa6070 */
[----:B------:R-:W-:Y:S01]  /*3c80*/  BSSY.RECONVERGENT B1, `(.L_x_1972) ;  /* 0x0000027000017945 */ /* 0x000fe20003800200 */
[----:B------:R-:W-:Y:S02]  /*3c90*/  SHF.R.S32.HI R20, RZ, 0x1f, R23 ;  /* 0x0000001fff147819 */ /* 0x000fe40000011417 */
[C---:B------:R-:W-:Y:S02]  /*3ca0*/  IADD3 R13, PT, PT, R69.reuse, 0xc0, RZ ;  /* 0x000000c0450d7810 */ /* 0x040fe40007ffe0ff */
[----:B------:R-:W-:Y:S02]  /*3cb0*/  ISETP.GE.AND.EX P5, PT, R20, UR11, PT, P5 ;  /* 0x0000000b14007c0c */ /* 0x000fe4000bfa6350 */
[C---:B------:R-:W-:Y:S02]  /*3cc0*/  IADD3 R11, PT, PT, R69.reuse, 0xd0, RZ ;  /* 0x000000d0450b7810 */ /* 0x040fe40007ffe0ff */
[----:B0---4-:R-:W-:-:S02]  /*3cd0*/  IADD3 R5, PT, PT, R69, 0xe0, RZ ;  /* 0x000000e045057810 */ /* 0x011fc40007ffe0ff */
[----:B------:R-:W-:Y:S02]  /*3ce0*/  ISETP.GE.U32.AND P2, PT, R28, UR10, PT ;  /* 0x0000000a1c007c0c */ /* 0x000fe4000bf46070 */
[----:B------:R-:W-:Y:S02]  /*3cf0*/  ISETP.GE.U32.AND P1, PT, R13, UR10, PT ;  /* 0x0000000a0d007c0c */ /* 0x000fe4000bf26070 */
[----:B------:R-:W-:Y:S02]  /*3d00*/  ISETP.GE.U32.AND P6, PT, R11, UR10, PT ;  /* 0x0000000a0b007c0c */ /* 0x000fe4000bfc6070 */
[----:B------:R-:W-:Y:S02]  /*3d10*/  ISETP.GE.U32.AND P3, PT, R5, UR10, PT ;  /* 0x0000000a05007c0c */ /* 0x000fe4000bf66070 */
[----:B------:R-:W-:Y:S02]  /*3d20*/  ISETP.GE.U32.AND P4, PT, R64, UR10, PT ;  /* 0x0000000a40007c0c */ /* 0x000fe4000bf86070 */
[----:B------:R-:W-:-:S02]  /*3d30*/  SHF.R.S32.HI R21, RZ, 0x1f, R28 ;  /* 0x0000001fff157819 */ /* 0x000fc4000001141c */
[----:B------:R-:W-:Y:S02]  /*3d40*/  SHF.R.S32.HI R14, RZ, 0x1f, R13 ;  /* 0x0000001fff0e7819 */ /* 0x000fe4000001140d */
[----:B------:R-:W-:Y:S02]  /*3d50*/  SHF.R.S32.HI R12, RZ, 0x1f, R11 ;  /* 0x0000001fff0c7819 */ /* 0x000fe4000001140b */
[----:B------:R-:W-:Y:S02]  /*3d60*/  SHF.R.S32.HI R10, RZ, 0x1f, R5 ;  /* 0x0000001fff0a7819 */ /* 0x000fe40000011405 */
        /* <DEDUP_REMOVED lines=8> */
[--C-:B------:R-:W-:Y:S01]  /*3df0*/  FADD.FTZ R42, R42, -R24.reuse ;  /* 0x800000182a2a7221 */ /* 0x100fe20000010000 */
[----:B--23--:R-:W-:Y:S01]  /*3e00*/  MOV R7, R73 ;  /* 0x0000004900077202 */ /* 0x00cfe20000000f00 */
[----:B------:R-:W2:Y:S01]  /*3e10*/  LDCU.64 UR12, c[0x0][0x380] ;  /* 0x00007000ff0c77ac */ /* 0x000ea20008000a00 */
[----:B------:R-:W-:Y:S01]  /*3e20*/  FADD.FTZ R8, R41, -R24 ;  /* 0x8000001829087221 */ /* 0x000fe20000010000 */
[----:B-1----:R-:W-:-:S03]  /*3e30*/  FMUL.FTZ R9, R42, R25 ;  /* 0x000000192a097220 */ /* 0x002fc60000410000 */
[----:B------:R-:W-:Y:S01]  /*3e40*/  FMUL.FTZ R8, R8, R25 ;  /* 0x0000001908087220 */ /* 0x000fe20000410000 */
[----:B-----5:R-:W-:Y:S01]  /*3e50*/  FFMA.FTZ R15, R16, R9, R18 ;  /* 0x00000009100f7223 */ /* 0x020fe20000010012 */
[----:B0-----:R-:W-:Y:S02]  /*3e60*/  IMAD R20, R20, UR6, RZ ;  /* 0x0000000614147c24 */ /* 0x001fe4000f8e02ff */
[----:B------:R-:W-:-:S04]  /*3e70*/  IMAD.WIDE.U32 R6, R23, UR6, R6 ;  /* 0x0000000617067c25 */ /* 0x000fc8000f8e0006 */
[----:B------:R-:W-:Y:S02]  /*3e80*/  IMAD R23, R23, UR7, R20 ;  /* 0x0000000717177c24 */ /* 0x000fe4000f8e0214 */
[----:B------:R-:W-:Y:S01]  /*3e90*/  FFMA.FTZ R20, R17, R8, R19 ;  /* 0x0000000811147223 */ /* 0x000fe20000010013 */
[----:B--2---:R-:W-:Y:S02]  /*3ea0*/  LEA R8, P5, R6, UR12, 0x1 ;  /* 0x0000000c06087c11 */ /* 0x004fe4000f8a08ff */
[----:B------:R-:W-:Y:S02]  /*3eb0*/  IADD3 R23, PT, PT, R7, R23, RZ ;  /* 0x0000001707177210 */ /* 0x000fe40007ffe0ff */
[----:B------:R-:W-:Y:S02]  /*3ec0*/  F2FP.BF16.F32.PACK_AB R7, R20, R15 ;  /* 0x0000000f1407723e */ /* 0x000fe400000010ff */
[----:B------:R-:W-:-:S05]  /*3ed0*/  LEA.HI.X R9, R6, UR13, R23, 0x1, P5 ;  /* 0x0000000d06097c11 */ /* 0x000fca000a8f0c17 */
[----:B------:R0:W-:Y:S02]  /*3ee0*/  STG.E desc[UR8][R8.64], R7 ;  /* 0x0000000708007986 */ /* 0x0001e4000c101908 */
.L_x_1973:
[----:B------:R-:W-:Y:S05]  /*3ef0*/  BSYNC.RECONVERGENT B1 ;  /* 0x0000000000017941 */ /* 0x000fea0003800200 */
.L_x_1972:
[----:B------:R-:W-:Y:S04]  /*3f00*/  BSSY.RECONVERGENT B1, `(.L_x_1974) ;  /* 0x0000014000017945 */ /* 0x000fe80003800200 */
[----:B------:R-:W-:Y:S05]  /*3f10*/  @P2 BRA `(.L_x_1975) ;  /* 0x0000000000482947 */ /* 0x000fea0003800000 */
[----:B------:R-:W4:Y:S01]  /*3f20*/  LDCU.64 UR6, c[0x0][0x3e0] ;  /* 0x00007c00ff0677ac */ /* 0x000f220008000a00 */
[----:B------:R-:W-:Y:S01]  /*3f30*/  MOV R6, R74 ;  /* 0x0000004a00067202 */ /* 0x000fe20000000f00 */
[--C-:B------:R-:W-:Y:S01]  /*3f40*/  FADD.FTZ R44, R44, -R24.reuse ;  /* 0x800000182c2c7221 */ /* 0x100fe20000010000 */
[----:B0-23--:R-:W-:Y:S01]  /*3f50*/  MOV R7, R73 ;  /* 0x0000004900077202 */ /* 0x00dfe20000000f00 */
        /* <DEDUP_REMOVED lines=14> */
.L_x_1975:
[----:B------:R-:W-:Y:S05]  /*4040*/  BSYNC.RECONVERGENT B1 ;  /* 0x0000000000017941 */ /* 0x000fea0003800200 */
.L_x_1974:
        /* <DEDUP_REMOVED lines=9> */
[----:B------:R-:W-:-:S04]  /*40e0*/  FMUL.FTZ R46, R46, R25 ;  /* 0x000000192e2e7220 */ /* 0x000fc80000410000 */
[----:B-----5:R-:W-:Y:S01]  /*40f0*/  FFMA.FTZ R46, R17, R46, R19 ;  /* 0x0000002e112e7223 */ /* 0x020fe20000010013 */
[----:B------:R-:W-:Y:S02]  /*4100*/  IMAD R14, R14, UR6, RZ ;  /* 0x000000060e0e7c24 */ /* 0x000fe4000f8e02ff */
        /* <DEDUP_REMOVED lines=8> */
.L_x_1977:
[----:B------:R-:W-:Y:S05]  /*4190*/  BSYNC.RECONVERGENT B1 ;  /* 0x0000000000017941 */ /* 0x000fea0003800200 */
.L_x_1976:
[----:B------:R-:W-:Y:S04]  /*41a0*/  BSSY.RECONVERGENT B1, `(.L_x_1978) ;  /* 0x0000014000017945 */ /* 0x000fe80003800200 */
[----:B------:R-:W-:Y:S05]  /*41b0*/  @P6 BRA `(.L_x_1979) ;  /* 0x0000000000486947 */ /* 0x000fea0003800000 */
[----:B------:R-:W1:Y:S01]  /*41c0*/  LDCU.64 UR6, c[0x0][0x3e0] ;  /* 0x00007c00ff0677ac */ /* 0x000e620008000a00 */
[----:B------:R-:W-:Y:S01]  /*41d0*/  MOV R6, R74 ;  /* 0x0000004a00067202 */ /* 0x000fe20000000f00 */
[--C-:B------:R-:W-:Y:S01]  /*41e0*/  FADD.FTZ R48, R48, -R24.reuse ;  /* 0x8000001830307221 */ /* 0x100fe20000010000 */
[----:B0-234-:R-:W-:Y:S01]  /*41f0*/  MOV R7, R73 ;  /* 0x0000004900077202 */ /* 0x01dfe20000000f00 */
[----:B------:R-:W0:Y:S01]  /*4200*/  LDCU.64 UR12, c[0x0][0x380] ;  /* 0x00007000ff0c77ac */ /* 0x000e220008000a00 */
[----:B------:R-:W-:Y:S01]  /*4210*/  FADD.FTZ R8, R47, -R24 ;  /* 0x800000182f087221 */ /* 0x000fe20000010000 */
[----:B-1----:R-:W-:-:S03]  /*4220*/  FMUL.FTZ R9, R48, R25 ;  /* 0x0000001930097220 */ /* 0x002fc60000410000 */
[----:B------:R-:W-:Y:S01]  /*4230*/  FMUL.FTZ R8, R8, R25 ;  /* 0x0000001908087220 */ /* 0x000fe20000410000 */
[----:B------:R-:W-:Y:S02]  /*4240*/  IMAD R12, R12, UR6, RZ ;  /* 0x000000060c0c7c24 */ /* 0x000fe4000f8e02ff */
[----:B------:R-:W-:-:S04]  /*4250*/  IMAD.WIDE.U32 R6, R11, UR6, R6 ;  /* 0x000000060b067c25 */ /* 0x000fc8000f8e0006 */
[----:B------:R-:W-:Y:S02]  /*4260*/  IMAD R13, R11, UR7, R12 ;  /* 0x000000070b0d7c24 */ /* 0x000fe4000f8e020c */
[----:B-----5:R-:W-:Y:S01]  /*4270*/  FFMA.FTZ R11, R16, R9, R18 ;  /* 0x00000009100b7223 */ /* 0x020fe20000010012 */
[----:B------:R-:W-:Y:S01]  /*4280*/  FFMA.FTZ R12, R17, R8, R19 ;  /* 0x00000008110c7223 */ /* 0x000fe20000010013 */
[----:B0-----:R-:W-:Y:S02]  /*4290*/  LEA R8, P1, R6, UR12, 0x1 ;  /* 0x0000000c06087c11 */ /* 0x001fe4000f8208ff */
[----:B------:R-:W-:Y:S02]  /*42a0*/  IADD3 R13, PT, PT, R7, R13, RZ ;  /* 0x0000000d070d7210 */ /* 0x000fe40007ffe0ff */
[----:B------:R-:W-:Y:S02]  /*42b0*/  F2FP.BF16.F32.PACK_AB R7, R12, R11 ;  /* 0x0000000b0c07723e */ /* 0x000fe400000010ff */
[----:B------:R-:W-:-:S05]  /*42c0*/  LEA.HI.X R9, R6, UR13, R13, 0x1, P1 ;  /* 0x0000000d06097c11 */ /* 0x000fca00088f0c0d */
[----:B------:R0:W-:Y:S02]  /*42d0*/  STG.E desc[UR8][R8.64], R7 ;  /* 0x0000000708007986 */ /* 0x0001e4000c101908 */
.L_x_1979:
[----:B------:R-:W-:Y:S05]  /*42e0*/  BSYNC.RECONVERGENT B1 ;  /* 0x0000000000017941 */ /* 0x000fea0003800200 */
.L_x_1978:
        /* <DEDUP_REMOVED lines=20> */
.L_x_1981:
[----:B------:R-:W-:Y:S05]  /*4430*/  BSYNC.RECONVERGENT B1 ;  /* 0x0000000000017941 */ /* 0x000fea0003800200 */
.L_x_1980:
[----:B------:R-:W-:Y:S05]  /*4440*/  @P4 BRA `(.L_x_1982) ;  /* 0x0000002000c84947 */ /* 0x000fea0003800000 */
[----:B------:R-:W2:Y:S01]  /*4450*/  LDCU.64 UR6, c[0x0][0x3e0] ;  /* 0x00007c00ff0677ac */ /* 0x000ea20008000a00 */
[--C-:B------:R-:W-:Y:S01]  /*4460*/  FADD.FTZ R52, R52, -R24.reuse ;  /* 0x8000001834347221 */ /* 0x100fe20000010000 */
[----:B------:R-:W-:Y:S01]  /*4470*/  MOV R72, R74 ;  /* 0x0000004a00487202 */ /* 0x000fe20000000f00 */
[----:B------:R-:W-:Y:S01]  /*4480*/  FADD.FTZ R24, R51, -R24 ;  /* 0x8000001833187221 */ /* 0x000fe20000010000 */
[----:B------:R-:W2:Y:S01]  /*4490*/  LDCU.64 UR10, c[0x0][0x380] ;  /* 0x00007000ff0a77ac */ /* 0x000ea20008000a00 */
[-C--:B01----:R-:W-:Y:S02]  /*44a0*/  FMUL.FTZ R5, R52, R25.reuse ;  /* 0x0000001934057220 */ /* 0x083fe40000410000 */
[----:B------:R-:W-:Y:S02]  /*44b0*/  FMUL.FTZ R24, R24, R25 ;  /* 0x0000001918187220 */ /* 0x000fe40000410000 */
[----:B-----5:R-:W-:Y:S02]  /*44c0*/  FFMA.FTZ R5, R16, R5, R18 ;  /* 0x0000000510057223 */ /* 0x020fe40000010012 */
[----:B------:R-:W-:-:S05]  /*44d0*/  FFMA.FTZ R24, R17, R24, R19 ;  /* 0x0000001811187223 */ /* 0x000fca0000010013 */
[----:B------:R-:W-:Y:S01]  /*44e0*/  F2FP.BF16.F32.PACK_AB R5, R24, R5 ;  /* 0x000000051805723e */ /* 0x000fe200000010ff */
[----:B--234-:R-:W-:Y:S02]  /*44f0*/  IMAD R7, R4, UR6, RZ ;  /* 0x0000000604077c24 */ /* 0x01cfe4000f8e02ff */
[----:B------:R-:W-:-:S04]  /*4500*/  IMAD.WIDE.U32 R72, R64, UR6, R72 ;  /* 0x0000000640487c25 */ /* 0x000fc8000f8e0048 */
[----:B------:R-:W-:Y:S01]  /*4510*/  IMAD R7, R64, UR7, R7 ;  /* 0x0000000740077c24 */ /* 0x000fe2000f8e0207 */
[----:B------:R-:W-:-:S04]  /*4520*/  LEA R6, P1, R72, UR10, 0x1 ;  /* 0x0000000a48067c11 */ /* 0x000fc8000f8208ff */
[----:B------:R-:W-:-:S04]  /*4530*/  IADD3 R7, PT, PT, R73, R7, RZ ;  /* 0x0000000749077210 */ /* 0x000fc80007ffe0ff */
[----:B------:R-:W-:-:S05]  /*4540*/  LEA.HI.X R7, R72, UR11, R7, 0x1, P1 ;  /* 0x0000000b48077c11 */ /* 0x000fca00088f0c07 */
[----:B------:R0:W-:Y:S01]  /*4550*/  STG.E desc[UR8][R6.64], R5 ;  /* 0x0000000506007986 */ /* 0x0001e2000c101908 */
[----:B------:R-:W-:Y:S05]  /*4560*/  BRA `(.L_x_1982) ;  /* 0x0000002000807947 */ /* 0x000fea0003800000 */
.L_x_1951:
[----:B------:R-:W2:Y:S01]  /*4570*/  LDCU.64 UR12, c[0x0][0x3e8] ;  /* 0x00007d00ff0c77ac */ /* 0x000ea20008000a00 */
[----:B------:R-:W-:Y:S01]  /*4580*/  BSSY.RECONVERGENT B1, `(.L_x_1983) ;  /* 0x0000026000017945 */ /* 0x000fe20003800200 */
[C---:B------:R-:W-:Y:S02]  /*4590*/  IADD3 R27, PT, PT, R69.reuse, 0x50, RZ ;  /* 0x00000050451b7810 */ /* 0x040fe40007ffe0ff */
[----:B0-----:R-:W-:Y:S02]  /*45a0*/  IADD3 R26, PT, PT, R69, 0x60, RZ ;  /* 0x00000060451a7810 */ /* 0x001fe40007ffe0ff */
[----:B--2---:R-:W-:Y:S02]  /*45b0*/  ISETP.GE.U32.AND P1, PT, R68, UR12, PT ;  /* 0x0000000c44007c0c */ /* 0x004fe4000bf26070 */
[----:B------:R-:W-:Y:S02]  /*45c0*/  ISETP.GE.U32.AND P2, PT, R67, UR12, PT ;  /* 0x0000000c43007c0c */ /* 0x000fe4000bf46070 */
[----:B------:R-:W-:-:S02]  /*45d0*/  ISETP.GE.U32.AND P3, PT, R66, UR12, PT ;  /* 0x0000000c42007c0c */ /* 0x000fc4000bf66070 */
[----:B------:R-:W-:Y:S02]  /*45e0*/  ISETP.GE.AND.EX P1, PT, R53, UR13, PT, P1 ;  /* 0x0000000d35007c0c */ /* 0x000fe4000bf26310 */
[----:B------:R-:W-:Y:S02]  /*45f0*/  ISETP.GE.AND.EX P2, PT, R0, UR13, PT, P2 ;  /* 0x0000000d00007c0c */ /* 0x000fe4000bf46320 */
[----:B------:R-:W-:Y:S01]  /*4600*/  ISETP.GE.AND.EX P3, PT, R2, UR13, PT, P3 ;  /* 0x0000000d02007c0c */ /* 0x000fe2000bf66330 */
[----:B------:R-:W-:-:S12]  /*4610*/  @P5 BRA `(.L_x_1984) ;  /* 0x0000000000705947 */ /* 0x000fd80003800000 */
[--C-:B------:R-:W-:Y:S01]  /*4620*/  FADD.FTZ R8, R8, -R24.reuse ;  /* 0x8000001808087221 */ /* 0x100fe20000010000 */
[----:B------:R-:W-:Y:S01]  /*4630*/  FADD.FTZ R6, R6, -R24 ;  /* 0x8000001806067221 */ /* 0x000fe20000010000 */
[----:B------:R-:W0:Y:S01]  /*4640*/  LDCU.64 UR6, c[0x0][0x3e0] ;  /* 0x00007c00ff0677ac */ /* 0x000e220008000a00 */
[----:B------:R-:W-:Y:S01]  /*4650*/  MOV R22, R74 ;  /* 0x0000004a00167202 */ /* 0x000fe20000000f00 */
[-C--:B-1----:R-:W-:Y:S01]  /*4660*/  FMUL.FTZ R21, R8, R25.reuse ;  /* 0x0000001908157220 */ /* 0x082fe20000410000 */
[----:B------:R-:W-:Y:S01]  /*4670*/  FMUL.FTZ R6, R6, R25 ;  /* 0x0000001906067220 */ /* 0x000fe20000410000 */
[----:B------:R-:W1:Y:S01]  /*4680*/  LDCU.64 UR10, c[0x0][0x380] ;  /* 0x00007000ff0a77ac */ /* 0x000e620008000a00 */
[----:B------:R-:W-:Y:S01]  /*4690*/  MOV R23, R73 ;  /* 0x0000004900177202 */ /* 0x000fe20000000f00 */
[----:B-----5:R-:W-:Y:S01]  /*46a0*/  FFMA.FTZ R8, R16, R21, R18 ;  /* 0x0000001510087223 */ /* 0x020fe20000010012 */
[----:B------:R-:W-:-:S03]  /*46b0*/  FFMA.FTZ R6, R17, R6, R19 ;  /* 0x0000000611067223 */ /* 0x000fc60000010013 */
[----:B------:R-:W-:Y:S01]  /*46c0*/  FMUL.FTZ R20, R8, -1.4426950216293334961 ;  /* 0xbfb8aa3b08147820 */ /* 0x000fe20000410000 */
[----:B------:R-:W-:-:S05]  /*46d0*/  FMUL.FTZ R28, R6, -1.4426950216293334961 ;  /* 0xbfb8aa3b061c7820 */ /* 0x000fca0000410000 */
[----:B------:R-:W2:Y:S01]  /*46e0*/  MUFU.EX2 R20, R20 ;  /* 0x0000001400147308 */ /* 0x000ea20000000800 */
[----:B0-----:R-:W-:-:S03]  /*46f0*/  IMAD R30, R54, UR6, RZ ;  /* 0x00000006361e7c24 */ /* 0x001fc6000f8e02ff */
[----:B------:R-:W0:Y:S01]  /*4700*/  MUFU.EX2 R28, R28 ;  /* 0x0000001c001c7308 */ /* 0x000e220000000800 */
[----:B------:R-:W-:-:S04]  /*4710*/  IMAD.WIDE.U32 R22, R69, UR6, R22 ;  /* 0x0000000645167c25 */ /* 0x000fc8000f8e0016 */
[----:B------:R-:W-:Y:S02]  /*4720*/  IMAD R71, R69, UR7, R30 ;  /* 0x0000000745477c24 */ /* 0x000fe4000f8e021e */
[----:B--2---:R-:W-:Y:S01]  /*4730*/  FADD.FTZ R21, R20, 1 ;  /* 0x3f80000014157421 */ /* 0x004fe20000010000 */
[----:B-1----:R-:W-:Y:S02]  /*4740*/  LEA R20, P4, R22, UR10, 0x1 ;  /* 0x0000000a16147c11 */ /* 0x002fe4000f8808ff */
[----:B------:R-:W-:Y:S01]  /*4750*/  IADD3 R71, PT, PT, R23, R71, RZ ;  /* 0x0000004717477210 */ /* 0x000fe20007ffe0ff */
[----:B0-----:R-:W-:Y:S02]  /*4760*/  FADD.FTZ R29, R28, 1 ;  /* 0x3f8000001c1d7421 */ /* 0x001fe40000010000 */
[----:B------:R-:W0:Y:S08]  /*4770*/  MUFU.RCP R21, R21 ;  /* 0x0000001500157308 */ /* 0x000e300000001000 */
[----:B------:R-:W1:Y:S01]  /*4780*/  MUFU.RCP R29, R29 ;  /* 0x0000001d001d7308 */ /* 0x000e620000001000 */
[----:B0-----:R-:W-:Y:S01]  /*4790*/  FMUL.FTZ R8, R8, R21 ;  /* 0x0000001508087220 */ /* 0x001fe20000410000 */
[----:B------:R-:W-:Y:S01]  /*47a0*/  LEA.HI.X R21, R22, UR11, R71, 0x1, P4 ;  /* 0x0000000b16157c11 */ /* 0x000fe2000a0f0c47 */
[----:B-1----:R-:W-:-:S05]  /*47b0*/  FMUL.FTZ R31, R6, R29 ;  /* 0x0000001d061f7220 */ /* 0x002fca0000410000 */
[----:B------:R-:W-:-:S05]  /*47c0*/  F2FP.BF16.F32.PACK_AB R31, R31, R8 ;  /* 0x000000081f1f723e */ /* 0x000fca00000010ff */
[----:B------:R0:W-:Y:S02]  /*47d0*/  STG.E desc[UR8][R20.64], R31 ;  /* 0x0000001f14007986 */ /* 0x0001e4000c101908 */
.L_x_1984:
[----:B------:R-:W-:Y:S05]  /*47e0*/  BSYNC.RECONVERGENT B1 ;  /* 0x0000000000017941 */ /* 0x000fea0003800200 */
.L_x_1983:
[----:B------:R-:W-:Y:S04]  /*47f0*/  BSSY.RECONVERGENT B1, `(.L_x_1985) ;  /* 0x000001e000017945 */ /* 0x000fe80003800200 */
[----:B------:R-:W-:Y:S05]  /*4800*/  @P1 BRA `(.L_x_1986) ;  /* 0x0000000000701947 */ /* 0x000fea0003800000 */
[--C-:B------:R-:W-:Y:S01]  /*4810*/  FADD.FTZ R6, R5, -R24.reuse ;  /* 0x8000001805067221 */ /* 0x100fe20000010000 */
[----:B------:R-:W2:Y:S01]  /*4820*/  LDCU.64 UR6, c[0x0][0x3e0] ;  /* 0x00007c00ff0677ac */ /* 0x000ea20008000a00 */
[----:B0-----:R-:W-:Y:S02]  /*4830*/  MOV R20, R74 ;  /* 0x0000004a00147202 */ /* 0x001fe40000000f00 */
[----:B-1----:R-:W-:Y:S01]  /*4840*/  FMUL.FTZ R5, R6, R25 ;  /* 0x0000001906057220 */ /* 0x002fe20000410000 */
[----:B------:R-:W-:Y:S01]  /*4850*/  FADD.FTZ R6, R7, -R24 ;  /* 0x8000001807067221 */ /* 0x000fe20000010000 */
[----:B------:R-:W0:Y:S01]  /*4860*/  LDCU.64 UR10, c[0x0][0x380] ;  /* 0x00007000ff0a77ac */ /* 0x000e220008000a00 */
[----:B------:R-:W-:Y:S01]  /*4870*/  MOV R21, R73 ;  /* 0x0000004900157202 */ /* 0x000fe20000000f00 */
[----:B-----5:R-:W-:Y:S01]  /*4880*/  FFMA.FTZ R5, R16, R5, R18 ;  /* 0x0000000510057223 */ /* 0x020fe20000010012 */
[----:B------:R-:W-:-:S03]  /*4890*/  FMUL.FTZ R6, R6, R25 ;  /* 0x0000001906067220 */ /* 0x000fc60000410000 */
[----:B------:R-:W-:Y:S01]  /*48a0*/  FMUL.FTZ R7, R5, -1.4426950216293334961 ;  /* 0xbfb8aa3b05077820 */ /* 0x000fe20000410000 */
[----:B------:R-:W-:-:S04]  /*48b0*/  FFMA.FTZ R6, R17, R6, R19 ;  /* 0x0000000611067223 */ /* 0x000fc80000010013 */
[----:B------:R-:W-:Y:S01]  /*48c0*/  FMUL.FTZ R22, R6, -1.4426950216293334961 ;  /* 0xbfb8aa3b06167820 */ /* 0x000fe20000410000 */
[----:B------:R-:W1:Y:S01]  /*48d0*/  MUFU.EX2 R7, R7 ;  /* 0x0000000700077308 */ /* 0x000e620000000800 */
[----:B--2---:R-:W-:Y:S02]  /*48e0*/  IMAD R29, R53, UR6, RZ ;  /* 0x00000006351d7c24 */ /* 0x004fe4000f8e02ff */
[C---:B------:R-:W-:Y:S02]  /*48f0*/  IMAD.WIDE.U32 R20, R68.reuse, UR6, R20 ;  /* 0x0000000644147c25 */ /* 0x040fe4000f8e0014 */
[----:B------:R-:W2:Y:S02]  /*4900*/  MUFU.EX2 R22, R22 ;  /* 0x0000001600167308 */ /* 0x000ea40000000800 */
[----:B------:R-:W-:-:S05]  /*4910*/  IMAD R29, R68, UR7, R29 ;  /* 0x00000007441d7c24 */ /* 0x000fca000f8e021d */
[----:B------:R-:W-:Y:S01]  /*4920*/  IADD3 R29, PT, PT, R21, R29, RZ ;  /* 0x0000001d151d7210 */ /* 0x000fe20007ffe0ff */
[----:B-1----:R-:W-:Y:S01]  /*4930*/  FADD.FTZ R8, R7, 1 ;  /* 0x3f80000007087421 */ /* 0x002fe20000010000 */
[----:B--2---:R-:W-:-:S05]  /*4940*/  FADD.FTZ R23, R22, 1 ;  /* 0x3f80000016177421 */ /* 0x004fca0000010000 */
[----:B------:R-:W1:Y:S08]  /*4950*/  MUFU.RCP R8, R8 ;  /* 0x0000000800087308 */ /* 0x000e700000001000 */
[----:B------:R-:W2:Y:S01]  /*4960*/  MUFU.RCP R23, R23 ;  /* 0x0000001700177308 */ /* 0x000ea20000001000 */
[----:B-1----:R-:W-:Y:S01]  /*4970*/  FMUL.FTZ R5, R5, R8 ;  /* 0x0000000805057220 */ /* 0x002fe20000410000 */
[----:B--2---:R-:W-:Y:S01]  /*4980*/  FMUL.FTZ R22, R6, R23 ;  /* 0x0000001706167220 */ /* 0x004fe20000410000 */
[----:B0-----:R-:W-:-:S04]  /*4990*/  LEA R6, P1, R20, UR10, 0x1 ;  /* 0x0000000a14067c11 */ /* 0x001fc8000f8208ff */
[----:B------:R-:W-:Y:S02]  /*49a0*/  LEA.HI.X R7, R20, UR11, R29, 0x1, P1 ;  /* 0x0000000b14077c11 */ /* 0x000fe400088f0c1d */
[----:B------:R-:W-:-:S05]  /*49b0*/  F2FP.BF16.F32.PACK_AB R5, R22, R5 ;  /* 0x000000051605723e */ /* 0x000fca00000010ff */
[----:B------:R2:W-:Y:S02]  /*49c0*/  STG.E desc[UR8][R6.64], R5 ;  /* 0x0000000506007986 */ /* 0x0005e4000c101908 */
.L_x_1986:
[----:B------:R-:W-:Y:S05]  /*49d0*/  BSYNC.RECONVERGENT B1 ;  /* 0x0000000000017941 */ /* 0x000fea0003800200 */
.L_x_1985:
[----:B------:R-:W-:Y:S04]  /*49e0*/  BSSY.RECONVERGENT B1, `(.L_x_1987) ;  /* 0x000001e000017945 */ /* 0x000fe80003800200 */
[----:B------:R-:W-:Y:S05]  /*49f0*/  @P2 BRA `(.L_x_1988) ;  /* 0x0000000000702947 */ /* 0x000fea0003800000 */
[--C-:B--2---:R-:W-:Y:S01]  /*4a00*/  FADD.FTZ R6, R9, -R24.reuse ;  /* 0x8000001809067221 */ /* 0x104fe20000010000 */
[----:B------:R-:W-:Y:S01]  /*4a10*/  FADD.FTZ R10, R10, -R24 ;  /* 0x800000180a0a7221 */ /* 0x000fe20000010000 */
[----:B------:R-:W2:Y:S01]  /*4a20*/  LDCU.64 UR6, c[0x0][0x3e0] ;  /* 0x00007c00ff0677ac */ /* 0x000ea20008000a00 */
[----:B------:R-:W-:Y:S01]  /*4a30*/  MOV R8, R74 ;  /* 0x0000004a00087202 */ /* 0x000fe20000000f00 */
[-C--:B-1----:R-:W-:Y:S01]  /*4a40*/  FMUL.FTZ R5, R6, R25.reuse ;  /* 0x0000001906057220 */ /* 0x082fe20000410000 */
[----:B------:R-:W-:Y:S01]  /*4a50*/  FMUL.FTZ R10, R10, R25 ;  /* 0x000000190a0a7220 */ /* 0x000fe20000410000 */
[----:B------:R-:W1:Y:S01]  /*4a60*/  LDCU.64 UR10, c[0x0][0x380] ;  /* 0x00007000ff0a77ac */ /* 0x000e620008000a00 */
[----:B------:R-:W-:Y:S01]  /*4a70*/  MOV R9, R73 ;  /* 0x0000004900097202 */ /* 0x000fe20000000f00 */
[----:B0----5:R-:W-:Y:S01]  /*4a80*/  FFMA.FTZ R21, R16, R5, R18 ;  /* 0x0000000510157223 */ /* 0x021fe20000010012 */
[----:B------:R-:W-:-:S03]  /*4a90*/  FFMA.FTZ R23, R17, R10, R19 ;  /* 0x0000000a11177223 */ /* 0x000fc60000010013 */
[----:B------:R-:W-:Y:S01]  /*4aa0*/  FMUL.FTZ R5, R21, -1.4426950216293334961 ;  /* 0xbfb8aa3b15057820 */ /* 0x000fe20000410000 */
[----:B------:R-:W-:-:S05]  /*4ab0*/  FMUL.FTZ R7, R23, -1.4426950216293334961 ;  /* 0xbfb8aa3b17077820 */ /* 0x000fca0000410000 */
[----:B------:R-:W0:Y:S01]  /*4ac0*/  MUFU.EX2 R5, R5 ;  /* 0x0000000500057308 */ /* 0x000e220000000800 */
[----:B--2---:R-:W-:-:S03]  /*4ad0*/  IMAD R20, R0, UR6, RZ ;  /* 0x0000000600147c24 */ /* 0x004fc6000f8e02ff */
        /* <DEDUP_REMOVED lines=14> */
.L_x_1988:
[----:B------:R-:W-:Y:S05]  /*4bc0*/  BSYNC.RECONVERGENT B1 ;  /* 0x0000000000017941 */ /* 0x000fea0003800200 */
.L_x_1987:
[----:B------:R-:W-:Y:S04]  /*4bd0*/  BSSY.RECONVERGENT B1, `(.L_x_1989) ;  /* 0x000001e000017945 */ /* 0x000fe80003800200 */
[----:B------:R-:W-:Y:S05]  /*4be0*/  @P3 BRA `(.L_x_1990) ;  /* 0x0000000000703947 */ /* 0x000fea0003800000 */
[--C-:B------:R-:W-:Y:S01]  /*4bf0*/  FADD.FTZ R12, R12, -R24.reuse ;  /* 0x800000180c0c7221 */ /* 0x100fe20000010000 */
[----:B--23--:R-:W-:Y:S01]  /*4c00*/  FADD.FTZ R6, R11, -R24 ;  /* 0x800000180b067221 */ /* 0x00cfe20000010000 */
[----:B------:R-:W2:Y:S01]  /*4c10*/  LDCU.64 UR6, c[0x0][0x3e0] ;  /* 0x00007c00ff0677ac */ /* 0x000ea20008000a00 */
[----:B------:R-:W-:Y:S01]  /*4c20*/  MOV R8, R74 ;  /* 0x0000004a00087202 */ /* 0x000fe20000000f00 */
[-C--:B-1----:R-:W-:Y:S01]  /*4c30*/  FMUL.FTZ R5, R12, R25.reuse ;  /* 0x000000190c057220 */ /* 0x082fe20000410000 */
[----:B------:R-:W-:Y:S01]  /*4c40*/  FMUL.FTZ R6, R6, R25 ;  /* 0x0000001906067220 */ /* 0x000fe20000410000 */
[----:B------:R-:W1:Y:S01]  /*4c50*/  LDCU.64 UR10, c[0x0][0x380] ;  /* 0x00007000ff0a77ac */ /* 0x000e620008000a00 */
[----:B------:R-:W-:Y:S01]  /*4c60*/  MOV R9, R73 ;  /* 0x0000004900097202 */ /* 0x000fe20000000f00 */
[----:B-----5:R-:W-:Y:S01]  /*4c70*/  FFMA.FTZ R11, R16, R5, R18 ;  /* 0x00000005100b7223 */ /* 0x020fe20000010012 */
[----:B0-----:R-:W-:-:S03]  /*4c80*/  FFMA.FTZ R21, R17, R6, R19 ;  /* 0x0000000611157223 */ /* 0x001fc60000010013 */
        /* <DEDUP_REMOVED lines=18> */
.L_x_1990:
[----:B------:R-:W-:Y:S05]  /*4db0*/  BSYNC.RECONVERGENT B1 ;  /* 0x0000000000017941 */ /* 0x000fea0003800200 */
.L_x_1989:
        /* <DEDUP_REMOVED lines=13> */
[----:B0-----:R-:W-:Y:S02]  /*4e90*/  SHF.R.S32.HI R20, RZ, 0x1f, R5 ;  /* 0x0000001fff147819 */ /* 0x001fe40000011405 */
[----:B------:R-:W-:Y:S02]  /*4ea0*/  SHF.R.S32.HI R21, RZ, 0x1f, R10 ;  /* 0x0000001fff157819 */ /* 0x000fe4000001140a */
        /* <DEDUP_REMOVED lines=9> */
[--C-:B------:R-:W-:Y:S01]  /*4f40*/  FADD.FTZ R6, R13, -R24.reuse ;  /* 0x800000180d067221 */ /* 0x100fe20000010000 */
[----:B------:R-:W-:Y:S01]  /*4f50*/  FADD.FTZ R14, R14, -R24 ;  /* 0x800000180e0e7221 */ /* 0x000fe20000010000 */
[----:B------:R-:W0:Y:S01]  /*4f60*/  LDCU.64 UR6, c[0x0][0x3e0] ;  /* 0x00007c00ff0677ac */ /* 0x000e220008000a00 */
[----:B------:R-:W-:Y:S01]  /*4f70*/  MOV R9, R73 ;  /* 0x0000004900097202 */ /* 0x000fe20000000f00 */
[-C--:B-1----:R-:W-:Y:S01]  /*4f80*/  FMUL.FTZ R6, R6, R25.reuse ;  /* 0x0000001906067220 */ /* 0x082fe20000410000 */
[----:B------:R-:W-:Y:S01]  /*4f90*/  FMUL.FTZ R7, R14, R25 ;  /* 0x000000190e077220 */ /* 0x000fe20000410000 */
[----:B------:R-:W1:Y:S02]  /*4fa0*/  LDCU.64 UR10, c[0x0][0x380] ;  /* 0x00007000ff0a77ac */ /* 0x000e640008000a00 */
[----:B-----5:R-:W-:Y:S01]  /*4fb0*/  FFMA.FTZ R6, R17, R6, R19 ;  /* 0x0000000611067223 */ /* 0x020fe20000010013 */
[----:B------:R-:W-:-:S03]  /*4fc0*/  FFMA.FTZ R7, R16, R7, R18 ;  /* 0x0000000710077223 */ /* 0x000fc60000010012 */
[----:B------:R-:W-:Y:S01]  /*4fd0*/  FMUL.FTZ R30, R6, -1.4426950216293334961 ;  /* 0xbfb8aa3b061e7820 */ /* 0x000fe20000410000 */
[----:B------:R-:W-:-:S05]  /*4fe0*/  FMUL.FTZ R8, R7, -1.4426950216293334961 ;  /* 0xbfb8aa3b07087820 */ /* 0x000fca0000410000 */
[----:B------:R-:W2:Y:S01]  /*4ff0*/  MUFU.EX2 R30, R30 ;  /* 0x0000001e001e7308 */ /* 0x000ea20000000800 */
[----:B0-----:R-:W-:-:S03]  /*5000*/  IMAD R70, R3, UR6, RZ ;  /* 0x0000000603467c24 */ /* 0x001fc6000f8e02ff */
[----:B------:R-:W0:Y:S01]  /*5010*/  MUFU.EX2 R8, R8 ;  /* 0x0000000800087308 */ /* 0x000e220000000800 */
[----:B------:R-:W-:Y:S02]  /*5020*/  IMAD R77, R65, UR7, R70 ;  /* 0x00000007414d7c24 */ /* 0x000fe4000f8e0246 */
[----:B--2---:R-:W-:Y:S01]  /*5030*/  FADD.FTZ R31, R30, 1 ;  /* 0x3f8000001e1f7421 */ /* 0x004fe20000010000 */
[----:B0-----:R-:W-:Y:S01]  /*5040*/  FADD.FTZ R13, R8, 1 ;  /* 0x3f800000080d7421 */ /* 0x001fe20000010000 */
[----:B------:R-:W-:-:S04]  /*5050*/  MOV R8, R74 ;  /* 0x0000004a00087202 */ /* 0x000fc80000000f00 */
[----:B------:R-:W0:Y:S01]  /*5060*/  MUFU.RCP R31, R31 ;  /* 0x0000001f001f7308 */ /* 0x000e220000001000 */
[----:B------:R-:W-:-:S07]  /*5070*/  IMAD.WIDE.U32 R8, R65, UR6, R8 ;  /* 0x0000000641087c25 */ /* 0x000fce000f8e0008 */
[----:B------:R-:W2:Y:S01]  /*5080*/  MUFU.RCP R14, R13 ;  /* 0x0000000d000e7308 */ /* 0x000ea20000001000 */
[----:B------:R-:W-:Y:S01]  /*5090*/  IADD3 R77, PT, PT, R9, R77, RZ ;  /* 0x0000004d094d7210 */ /* 0x000fe20007ffe0ff */
[----:B0-----:R-:W-:Y:S01]  /*50a0*/  FMUL.FTZ R71, R6, R31 ;  /* 0x0000001f06477220 */ /* 0x001fe20000410000 */
[----:B-1----:R-:W-:Y:S01]  /*50b0*/  LEA R6, P5, R8, UR10, 0x1 ;  /* 0x0000000a08067c11 */ /* 0x002fe2000f8a08ff */
[----:B--2---:R-:W-:-:S03]  /*50c0*/  FMUL.FTZ R14, R7, R14 ;  /* 0x0000000e070e7220 */ /* 0x004fc60000410000 */
[----:B------:R-:W-:Y:S02]  /*50d0*/  LEA.HI.X R7, R8, UR11, R77, 0x1, P5 ;  /* 0x0000000b08077c11 */ /* 0x000fe4000a8f0c4d */
[----:B------:R-:W-:-:S05]  /*50e0*/  F2FP.BF16.F32.PACK_AB R71, R71, R14 ;  /* 0x0000000e4747723e */ /* 0x000fca00000010ff */
[----:B------:R0:W-:Y:S02]  /*50f0*/  STG.E desc[UR8][R6.64], R71 ;  /* 0x0000004706007986 */ /* 0x0001e4000c101908 */
.L_x_1992:
[----:B------:R-:W-:Y:S05]  /*5100*/  BSYNC.RECONVERGENT B1 ;  /* 0x0000000000017941 */ /* 0x000fea0003800200 */
.L_x_1991:
[----:B------:R-:W-:Y:S04]  /*5110*/  BSSY.RECONVERGENT B1, `(.L_x_1993) ;  /* 0x000001e000017945 */ /* 0x000fe80003800200 */
[----:B------:R-:W-:Y:S05]  /*5120*/  @P2 BRA `(.L_x_1994) ;  /* 0x0000000000702947 */ /* 0x000fea0003800000 */
[--C-:B0-----:R-:W-:Y:S01]  /*5130*/  FADD.FTZ R6, R15, -R24.reuse ;  /* 0x800000180f067221 */ /* 0x101fe20000010000 */
        /* <DEDUP_REMOVED lines=13> */
[----:B--2---:R-:W-:Y:S01]  /*5210*/  FADD.FTZ R13, R6, 1 ;  /* 0x3f800000060d7421 */ /* 0x004fe20000010000 */
[----:B------:R-:W-:Y:S01]  /*5220*/  MOV R6, R74 ;  /* 0x0000004a00067202 */ /* 0x000fe20000000f00 */
[----:B0-----:R-:W-:Y:S02]  /*5230*/  FADD.FTZ R30, R15, 1 ;  /* 0x3f8000000f1e7421 */ /* 0x001fe40000010000 */
[----:B------:R-:W0:Y:S02]  /*5240*/  MUFU.RCP R14, R13 ;  /* 0x0000000d000e7308 */ /* 0x000e240000001000 */
[----:B------:R-:W-:-:S04]  /*5250*/  IMAD.WIDE.U32 R6, R27, UR6, R6 ;  /* 0x000000061b067c25 */ /* 0x000fc8000f8e0006 */
[----:B------:R-:W-:Y:S02]  /*5260*/  IMAD R27, R27, UR7, R32 ;  /* 0x000000071b1b7c24 */ /* 0x000fe4000f8e0220 */
[----:B------:R-:W2:Y:S03]  /*5270*/  MUFU.RCP R31, R30 ;  /* 0x0000001e001f7308 */ /* 0x000ea60000001000 */
[----:B------:R-:W-:Y:S01]  /*5280*/  IADD3 R27, PT, PT, R7, R27, RZ ;  /* 0x0000001b071b7210 */ /* 0x000fe20007ffe0ff */
[----:B0-----:R-:W-:Y:S01]  /*5290*/  FMUL.FTZ R14, R9, R14 ;  /* 0x0000000e090e7220 */ /* 0x001fe20000410000 */
[----:B--2---:R-:W-:Y:S01]  /*52a0*/  FMUL.FTZ R31, R8, R31 ;  /* 0x0000001f081f7220 */ /* 0x004fe20000410000 */
[----:B-1----:R-:W-:-:S04]  /*52b0*/  LEA R8, P2, R6, UR10, 0x1 ;  /* 0x0000000a06087c11 */ /* 0x002fc8000f8408ff */
[----:B------:R-:W-:Y:S02]  /*52c0*/  LEA.HI.X R9, R6, UR11, R27, 0x1, P2 ;  /* 0x0000000b06097c11 */ /* 0x000fe400090f0c1b */
[----:B------:R-:W-:-:S05]  /*52d0*/  F2FP.BF16.F32.PACK_AB R31, R31, R14 ;  /* 0x0000000e1f1f723e */ /* 0x000fca00000010ff */
[----:B------:R2:W-:Y:S02]  /*52e0*/  STG.E desc[UR8][R8.64], R31 ;  /* 0x0000001f08007986 */ /* 0x0005e4000c101908 */
.L_x_1994:
[----:B------:R-:W-:Y:S05]  /*52f0*/  BSYNC.RECONVERGENT B1 ;  /* 0x0000000000017941 */ /* 0x000fea0003800200 */
.L_x_1993:
[----:B------:R-:W-:Y:S04]  /*5300*/  BSSY.RECONVERGENT B1, `(.L_x_1995) ;  /* 0x000001e000017945 */ /* 0x000fe80003800200 */
[----:B------:R-:W-:Y:S05]  /*5310*/  @P1 BRA `(.L_x_1996) ;  /* 0x0000000000701947 */ /* 0x000fea0003800000 */
[--C-:B0-----:R-:W-:Y:S01]  /*5320*/  FADD.FTZ R6, R33, -R24.reuse ;  /* 0x8000001821067221 */ /* 0x101fe20000010000 */
[----:B------:R-:W-:Y:S01]  /*5330*/  FADD.FTZ R34, R34, -R24 ;  /* 0x8000001822227221 */ /* 0x000fe20000010000 */
[----:B------:R-:W0:Y:S02]  /*5340*/  LDCU.64 UR6, c[0x0][0x3e0] ;  /* 0x00007c00ff0677ac */ /* 0x000e240008000a00 */
[-C--:B-1----:R-:W-:Y:S01]  /*5350*/  FMUL.FTZ R7, R6, R25.reuse ;  /* 0x0000001906077220 */ /* 0x082fe20000410000 */
[----:B------:R-:W-:Y:S01]  /*5360*/  FMUL.FTZ R34, R34, R25 ;  /* 0x0000001922227220 */ /* 0x000fe20000410000 */
[----:B------:R-:W1:Y:S02]  /*5370*/  LDCU.64 UR10, c[0x0][0x380] ;  /* 0x00007000ff0a77ac */ /* 0x000e640008000a00 */
[----:B-----5:R-:W-:Y:S01]  /*5380*/  FFMA.FTZ R15, R16, R7, R18 ;  /* 0x00000007100f7223 */ /* 0x020fe20000010012 */
[----:B------:R-:W-:Y:S01]  /*5390*/  FFMA.FTZ R34, R17, R34, R19 ;  /* 0x0000002211227223 */ /* 0x000fe20000010013 */
[----:B------:R-:W-:-:S02]  /*53a0*/  MOV R7, R73 ;  /* 0x0000004900077202 */ /* 0x000fc40000000f00 */
[----:B------:R-:W-:Y:S01]  /*53b0*/  FMUL.FTZ R6, R15, -1.4426950216293334961 ;  /* 0xbfb8aa3b0f067820 */ /* 0x000fe20000410000 */
[----:B--2---:R-:W-:-:S05]  /*53c0*/  FMUL.FTZ R9, R34, -1.4426950216293334961 ;  /* 0xbfb8aa3b22097820 */ /* 0x004fca0000410000 */
[----:B------:R-:W2:Y:S01]  /*53d0*/  MUFU.EX2 R6, R6 ;  /* 0x0000000600067308 */ /* 0x000ea20000000800 */
[----:B0-----:R-:W-:-:S03]  /*53e0*/  IMAD R27, R12, UR6, RZ ;  /* 0x000000060c1b7c24 */ /* 0x001fc6000f8e02ff */
[----:B------:R-:W0:Y:S01]  /*53f0*/  MUFU.EX2 R9, R9 ;  /* 0x0000000900097308 */ /* 0x000e220000000800 */
[----:B------:R-:W-:Y:S02]  /*5400*/  IMAD R27, R26, UR7, R27 ;  /* 0x000000071a1b7c24 */ /* 0x000fe4000f8e021b */
[----:B--2---:R-:W-:Y:S01]  /*5410*/  FADD.FTZ R8, R6, 1 ;  /* 0x3f80000006087421 */ /* 0x004fe20000010000 */
[----:B------:R-:W-:Y:S01]  /*5420*/  MOV R6, R74 ;  /* 0x0000004a00067202 */ /* 0x000fe20000000f00 */
[----:B0-----:R-:W-:-:S04]  /*5430*/  FADD.FTZ R13, R9, 1 ;  /* 0x3f800000090d7421 */ /* 0x001fc80000010000 */
[----:B------:R-:W0:Y:S01]  /*5440*/  MUFU.RCP R8, R8 ;  /* 0x0000000800087308 */ /* 0x000e220000001000 */
[----:B------:R-:W-:-:S05]  /*5450*/  IMAD.WIDE.U32 R6, R26, UR6, R6 ;  /* 0x000000061a067c25 */ /* 0x000fca000f8e0006 */
[----:B------:R-:W-:Y:S02]  /*5460*/  IADD3 R27, PT, PT, R7, R27, RZ ;  /* 0x0000001b071b7210 */ /* 0x000fe40007ffe0ff */
[----:B------:R-:W2:Y:S01]  /*5470*/  MUFU.RCP R13, R13 ;  /* 0x0000000d000d7308 */ /* 0x000ea20000001000 */
[----:B0-----:R-:W-:Y:S01]  /*5480*/  FMUL.FTZ R12, R15, R8 ;  /* 0x000000080f0c7220 */ /* 0x001fe20000410000 */
[----:B-1----:R-:W-:-:S04]  /*5490*/  LEA R8, P1, R6, UR10, 0x1 ;  /* 0x0000000a06087c11 */ /* 0x002fc8000f8208ff */
[----:B------:R-:W-:Y:S01]  /*54a0*/  LEA.HI.X R9, R6, UR11, R27, 0x1, P1 ;  /* 0x0000000b06097c11 */ /* 0x000fe200088f0c1b */
[----:B--2---:R-:W-:-:S05]  /*54b0*/  FMUL.FTZ R15, R34, R13 ;  /* 0x0000000d220f7220 */ /* 0x004fca0000410000 */
[----:B------:R-:W-:-:S05]  /*54c0*/  F2FP.BF16.F32.PACK_AB R15, R15, R12 ;  /* 0x0000000c0f0f723e */ /* 0x000fca00000010ff */
[----:B------:R3:W-:Y:S02]  /*54d0*/  STG.E desc[UR8][R8.64], R15 ;  /* 0x0000000f08007986 */ /* 0x0007e4000c101908 */
.L_x_1996:
[----:B------:R-:W-:Y:S05]  /*54e0*/  BSYNC.RECONVERGENT B1 ;  /* 0x0000000000017941 */ /* 0x000fea0003800200 */
.L_x_1995:
        /* <DEDUP_REMOVED lines=9> */
[----:B---3--:R-:W-:Y:S01]  /*5580*/  FFMA.FTZ R15, R17, R36, R19 ;  /* 0x00000024110f7223 */ /* 0x008fe20000010013 */
        /* <DEDUP_REMOVED lines=20> */
.L_x_1998:
[----:B------:R-:W-:Y:S05]  /*56d0*/  BSYNC.RECONVERGENT B1 ;  /* 0x0000000000017941 */ /* 0x000fea0003800200 */
.L_x_1997:
[----:B------:R-:W-:Y:S04]  /*56e0*/  BSSY.RECONVERGENT B1, `(.L_x_1999) ;  /* 0x000001e000017945 */ /* 0x000fe80003800200 */
[----:B------:R-:W-:Y:S05]  /*56f0*/  @P3 BRA `(.L_x_2000) ;  /* 0x0000000000703947 */ /* 0x000fea0003800000 */
[--C-:B0-----:R-:W-:Y:S01]  /*5700*/  FADD.FTZ R6, R37, -R24.reuse ;  /* 0x8000001825067221 */ /* 0x101fe20000010000 */
[----:B------:R-:W-:Y:S01]  /*5710*/  FADD.FTZ R38, R38, -R24 ;  /* 0x8000001826267221 */ /* 0x000fe20000010000 */
[----:B------:R-:W0:Y:S01]  /*5720*/  LDCU.64 UR6, c[0x0][0x3e0] ;  /* 0x00007c00ff0677ac */ /* 0x000e220008000a00 */
[----:B------:R-:W-:Y:S01]  /*5730*/  MOV R7, R73 ;  /* 0x0000004900077202 */ /* 0x000fe20000000f00 */
[-C--:B-1--4-:R-:W-:Y:S01]  /*5740*/  FMUL.FTZ R5, R6, R25.reuse ;  /* 0x0000001906057220 */ /* 0x092fe20000410000 */
[----:B------:R-:W-:Y:S01]  /*5750*/  FMUL.FTZ R38, R38, R25 ;  /* 0x0000001926267220 */ /* 0x000fe20000410000 */
[----:B------:R-:W1:Y:S01]  /*5760*/  LDCU.64 UR10, c[0x0][0x380] ;  /* 0x00007000ff0a77ac */ /* 0x000e620008000a00 */
[----:B------:R-:W-:Y:S01]  /*5770*/  MOV R6, R74 ;  /* 0x0000004a00067202 */ /* 0x000fe20000000f00 */
[----:B-----5:R-:W-:Y:S01]  /*5780*/  FFMA.FTZ R13, R16, R5, R18 ;  /* 0x00000005100d7223 */ /* 0x020fe20000010012 */
[----:B---3--:R-:W-:-:S03]  /*5790*/  FFMA.FTZ R15, R17, R38, R19 ;  /* 0x00000026110f7223 */ /* 0x008fc60000010013 */
[----:B------:R-:W-:Y:S01]  /*57a0*/  FMUL.FTZ R5, R13, -1.4426950216293334961 ;  /* 0xbfb8aa3b0d057820 */ /* 0x000fe20000410000 */
[----:B--2---:R-:W-:-:S05]  /*57b0*/  FMUL.FTZ R9, R15, -1.4426950216293334961 ;  /* 0xbfb8aa3b0f097820 */ /* 0x004fca0000410000 */
[----:B------:R-:W2:Y:S01]  /*57c0*/  MUFU.EX2 R5, R5 ;  /* 0x0000000500057308 */ /* 0x000ea20000000800 */
[----:B0-----:R-:W-:-:S03]  /*57d0*/  IMAD R21, R21, UR6, RZ ;  /* 0x0000000615157c24 */ /* 0x001fc6000f8e02ff */
[----:B------:R-:W0:Y:S01]  /*57e0*/  MUFU.EX2 R9, R9 ;  /* 0x0000000900097308 */ /* 0x000e220000000800 */
[----:B------:R-:W-:-:S04]  /*57f0*/  IMAD.WIDE.U32 R6, R10, UR6, R6 ;  /* 0x000000060a067c25 */ /* 0x000fc8000f8e0006 */
[----:B------:R-:W-:Y:S02]  /*5800*/  IMAD R21, R10, UR7, R21 ;  /* 0x000000070a157c24 */ /* 0x000fe4000f8e0215 */
[----:B--2---:R-:W-:-:S03]  /*5810*/  FADD.FTZ R8, R5, 1 ;  /* 0x3f80000005087421 */ /* 0x004fc60000010000 */
[----:B------:R-:W-:Y:S01]  /*5820*/  IADD3 R21, PT, PT, R7, R21, RZ ;  /* 0x0000001507157210 */ /* 0x000fe20007ffe0ff */
[----:B0-----:R-:W-:Y:S02]  /*5830*/  FADD.FTZ R12, R9, 1 ;  /* 0x3f800000090c7421 */ /* 0x001fe40000010000 */
        /* <DEDUP_REMOVED lines=8> */
.L_x_2000:
[----:B------:R-:W-:Y:S05]  /*58c0*/  BSYNC.RECONVERGENT B1 ;  /* 0x0000000000017941 */ /* 0x000fea0003800200 */
.L_x_1999:
        /* <DEDUP_REMOVED lines=30> */
.L_x_2002:
[----:B------:R-:W-:Y:S05]  /*5ab0*/  BSYNC.RECONVERGENT B1 ;  /* 0x0000000000017941 */ /* 0x000fea0003800200 */
.L_x_2001:
        /* <DEDUP_REMOVED lines=12> */
[----:B---3--:R-:W-:-:S02]  /*5b80*/  SHF.R.S32.HI R15, RZ, 0x1f, R28 ;  /* 0x0000001fff0f7819 */ /* 0x008fc4000001141c */
        /* <DEDUP_REMOVED lines=9> */
[--C-:B------:R-:W-:Y:S01]  /*5c20*/  FADD.FTZ R42, R42, -R24.reuse ;  /* 0x800000182a2a7221 */ /* 0x100fe20000010000 */
[----:B------:R-:W-:Y:S01]  /*5c30*/  FADD.FTZ R6, R41, -R24 ;  /* 0x8000001829067221 */ /* 0x000fe20000010000 */
[----:B------:R-:W0:Y:S02]  /*5c40*/  LDCU.64 UR6, c[0x0][0x3e0] ;  /* 0x00007c00ff0677ac */ /* 0x000e240008000a00 */
[-C--:B-1----:R-:W-:Y:S01]  /*5c50*/  FMUL.FTZ R7, R42, R25.reuse ;  /* 0x000000192a077220 */ /* 0x082fe20000410000 */
[----:B--2---:R-:W-:Y:S01]  /*5c60*/  FMUL.FTZ R8, R6, R25 ;  /* 0x0000001906087220 */ /* 0x004fe20000410000 */
[----:B------:R-:W1:Y:S02]  /*5c70*/  LDCU.64 UR10, c[0x0][0x380] ;  /* 0x00007000ff0a77ac */ /* 0x000e640008000a00 */
[----:B-----5:R-:W-:Y:S01]  /*5c80*/  FFMA.FTZ R27, R16, R7, R18 ;  /* 0x00000007101b7223 */ /* 0x020fe20000010012 */
[----:B------:R-:W-:Y:S01]  /*5c90*/  FFMA.FTZ R22, R17, R8, R19 ;  /* 0x0000000811167223 */ /* 0x000fe20000010013 */
[----:B------:R-:W-:-:S02]  /*5ca0*/  MOV R7, R73 ;  /* 0x0000004900077202 */ /* 0x000fc40000000f00 */
[----:B------:R-:W-:Y:S01]  /*5cb0*/  FMUL.FTZ R6, R27, -1.4426950216293334961 ;  /* 0xbfb8aa3b1b067820 */ /* 0x000fe20000410000 */
[----:B------:R-:W-:-:S05]  /*5cc0*/  FMUL.FTZ R9, R22, -1.4426950216293334961 ;  /* 0xbfb8aa3b16097820 */ /* 0x000fca0000410000 */
        /* <DEDUP_REMOVED lines=17> */
.L_x_2004:
[----:B------:R-:W-:Y:S05]  /*5de0*/  BSYNC.RECONVERGENT B1 ;  /* 0x0000000000017941 */ /* 0x000fea0003800200 */
.L_x_2003:
[----:B------:R-:W-:Y:S04]  /*5df0*/  BSSY.RECONVERGENT B1, `(.L_x_2005) ;  /* 0x000001e000017945 */ /* 0x000fe80003800200 */
[----:B------:R-:W-:Y:S05]  /*5e00*/  @P2 BRA `(.L_x_2006) ;  /* 0x0000000000702947 */ /* 0x000fea0003800000 */
[--C-:B------:R-:W-:Y:S01]  /*5e10*/  FADD.FTZ R44, R44, -R24.reuse ;  /* 0x800000182c2c7221 */ /* 0x100fe20000010000 */
[----:B------:R-:W-:Y:S01]  /*5e20*/  FADD.FTZ R6, R43, -R24 ;  /* 0x800000182b067221 */ /* 0x000fe20000010000 */
[----:B------:R-:W3:Y:S02]  /*5e30*/  LDCU.64 UR6, c[0x0][0x3e0] ;  /* 0x00007c00ff0677ac */ /* 0x000ee40008000a00 */
[-C--:B-1----:R-:W-:Y:S01]  /*5e40*/  FMUL.FTZ R7, R44, R25.reuse ;  /* 0x000000192c077220 */ /* 0x082fe20000410000 */
[----:B0-2---:R-:W-:Y:S01]  /*5e50*/  FMUL.FTZ R8, R6, R25 ;  /* 0x0000001906087220 */ /* 0x005fe20000410000 */
[----:B------:R-:W0:Y:S02]  /*5e60*/  LDCU.64 UR10, c[0x0][0x380] ;  /* 0x00007000ff0a77ac */ /* 0x000e240008000a00 */
[----:B-----5:R-:W-:Y:S01]  /*5e70*/  FFMA.FTZ R21, R16, R7, R18 ;  /* 0x0000000710157223 */ /* 0x020fe20000010012 */
[----:B------:R-:W-:Y:S01]  /*5e80*/  FFMA.FTZ R23, R17, R8, R19 ;  /* 0x0000000811177223 */ /* 0x000fe20000010013 */
[----:B------:R-:W-:-:S02]  /*5e90*/  MOV R7, R73 ;  /* 0x0000004900077202 */ /* 0x000fc40000000f00 */
[----:B------:R-:W-:Y:S01]  /*5ea0*/  FMUL.FTZ R6, R21, -1.4426950216293334961 ;  /* 0xbfb8aa3b15067820 */ /* 0x000fe20000410000 */
[----:B------:R-:W-:-:S05]  /*5eb0*/  FMUL.FTZ R9, R23, -1.4426950216293334961 ;  /* 0xbfb8aa3b17097820 */ /* 0x000fca0000410000 */
[----:B------:R-:W1:Y:S01]  /*5ec0*/  MUFU.EX2 R6, R6 ;  /* 0x0000000600067308 */ /* 0x000e620000000800 */
[----:B---3--:R-:W-:-:S03]  /*5ed0*/  IMAD R15, R15, UR6, RZ ;  /* 0x000000060f0f7c24 */ /* 0x008fc6000f8e02ff */
[----:B------:R-:W2:Y:S01]  /*5ee0*/  MUFU.EX2 R9, R9 ;  /* 0x0000000900097308 */ /* 0x000ea20000000800 */
[----:B------:R-:W-:Y:S02]  /*5ef0*/  IMAD R27, R28, UR7, R15 ;  /* 0x000000071c1b7c24 */ /* 0x000fe4000f8e020f */
[----:B-1----:R-:W-:Y:S01]  /*5f00*/  FADD.FTZ R8, R6, 1 ;  /* 0x3f80000006087421 */ /* 0x002fe20000010000 */
[----:B------:R-:W-:Y:S01]  /*5f10*/  MOV R6, R74 ;  /* 0x0000004a00067202 */ /* 0x000fe20000000f00 */
[----:B--2---:R-:W-:-:S04]  /*5f20*/  FADD.FTZ R20, R9, 1 ;  /* 0x3f80000009147421 */ /* 0x004fc80000010000 */
        /* <DEDUP_REMOVED lines=10> */
.L_x_2006:
[----:B------:R-:W-:Y:S05]  /*5fd0*/  BSYNC.RECONVERGENT B1 ;  /* 0x0000000000017941 */ /* 0x000fea0003800200 */
.L_x_2005:
[----:B------:R-:W-:Y:S04]  /*5fe0*/  BSSY.RECONVERGENT B1, `(.L_x_2007) ;  /* 0x000001e000017945 */ /* 0x000fe80003800200 */
[----:B------:R-:W-:Y:S05]  /*5ff0*/  @P1 BRA `(.L_x_2008) ;  /* 0x0000000000701947 */ /* 0x000fea0003800000 */
[--C-:B------:R-:W-:Y:S01]  /*6000*/  FADD.FTZ R6, R45, -R24.reuse ;  /* 0x800000182d067221 */ /* 0x100fe20000010000 */
[----:B------:R-:W-:Y:S01]  /*6010*/  FADD.FTZ R46, R46, -R24 ;  /* 0x800000182e2e7221 */ /* 0x000fe20000010000 */
[----:B------:R-:W4:Y:S02]  /*6020*/  LDCU.64 UR6, c[0x0][0x3e0] ;  /* 0x00007c00ff0677ac */ /* 0x000f240008000a00 */
[-C--:B-1----:R-:W-:Y:S01]  /*6030*/  FMUL.FTZ R7, R6, R25.reuse ;  /* 0x0000001906077220 */ /* 0x082fe20000410000 */
[----:B------:R-:W-:Y:S01]  /*6040*/  FMUL.FTZ R46, R46, R25 ;  /* 0x000000192e2e7220 */ /* 0x000fe20000410000 */
[----:B------:R-:W1:Y:S02]  /*6050*/  LDCU.64 UR10, c[0x0][0x380] ;  /* 0x00007000ff0a77ac */ /* 0x000e640008000a00 */
[----:B-----5:R-:W-:Y:S01]  /*6060*/  FFMA.FTZ R21, R16, R7, R18 ;  /* 0x0000000710157223 */ /* 0x020fe20000010012 */
[----:B------:R-:W-:Y:S01]  /*6070*/  FFMA.FTZ R46, R17, R46, R19 ;  /* 0x0000002e112e7223 */ /* 0x000fe20000010013 */
[----:B------:R-:W-:-:S02]  /*6080*/  MOV R7, R73 ;  /* 0x0000004900077202 */ /* 0x000fc40000000f00 */
[----:B------:R-:W-:Y:S01]  /*6090*/  FMUL.FTZ R6, R21, -1.4426950216293334961 ;  /* 0xbfb8aa3b15067820 */ /* 0x000fe20000410000 */
[----:B0-23--:R-:W-:-:S05]  /*60a0*/  FMUL.FTZ R9, R46, -1.4426950216293334961 ;  /* 0xbfb8aa3b2e097820 */ /* 0x00dfca0000410000 */
[----:B------:R-:W0:Y:S01]  /*60b0*/  MUFU.EX2 R6, R6 ;  /* 0x0000000600067308 */ /* 0x000e220000000800 */
[----:B----4-:R-:W-:-:S03]  /*60c0*/  IMAD R14, R14, UR6, RZ ;  /* 0x000000060e0e7c24 */ /* 0x010fc6000f8e02ff */
[----:B------:R-:W2:Y:S01]  /*60d0*/  MUFU.EX2 R9, R9 ;  /* 0x0000000900097308 */ /* 0x000ea20000000800 */
[----:B------:R-:W-:Y:S02]  /*60e0*/  IMAD R23, R13, UR7, R14 ;  /* 0x000000070d177c24 */ /* 0x000fe4000f8e020e */
[----:B0-----:R-:W-:Y:S01]  /*60f0*/  FADD.FTZ R8, R6, 1 ;  /* 0x3f80000006087421 */ /* 0x001fe20000010000 */
[----:B------:R-:W-:Y:S01]  /*6100*/  MOV R6, R74 ;  /* 0x0000004a00067202 */ /* 0x000fe20000000f00 */
[----:B--2---:R-:W-:-:S04]  /*6110*/  FADD.FTZ R15, R9, 1 ;  /* 0x3f800000090f7421 */ /* 0x004fc80000010000 */
        /* <DEDUP_REMOVED lines=10> */
.L_x_2008:
[----:B------:R-:W-:Y:S05]  /*61c0*/  BSYNC.RECONVERGENT B1 ;  /* 0x0000000000017941 */ /* 0x000fea0003800200 */
.L_x_2007:
[----:B------:R-:W-:Y:S04]  /*61d0*/  BSSY.RECONVERGENT B1, `(.L_x_2009) ;  /* 0x000001e000017945 */ /* 0x000fe80003800200 */
[----:B------:R-:W-:Y:S05]  /*61e0*/  @P6 BRA `(.L_x_2010) ;  /* 0x0000000000706947 */ /* 0x000fea0003800000 */
[--C-:B------:R-:W-:Y:S01]  /*61f0*/  FADD.FTZ R48, R48, -R24.reuse ;  /* 0x8000001830307221 */ /* 0x100fe20000010000 */
[----:B------:R-:W-:Y:S01]  /*6200*/  FADD.FTZ R6, R47, -R24 ;  /* 0x800000182f067221 */ /* 0x000fe20000010000 */
[----:B------:R-:W0:Y:S02]  /*6210*/  LDCU.64 UR6, c[0x0][0x3e0] ;  /* 0x00007c00ff0677ac */ /* 0x000e240008000a00 */
[-C--:B-1----:R-:W-:Y:S01]  /*6220*/  FMUL.FTZ R7, R48, R25.reuse ;  /* 0x0000001930077220 */ /* 0x082fe20000410000 */
[----:B0-234-:R-:W-:Y:S01]  /*6230*/  FMUL.FTZ R8, R6, R25 ;  /* 0x0000001906087220 */ /* 0x01dfe20000410000 */
[----:B------:R-:W0:Y:S02]  /*6240*/  LDCU.64 UR10, c[0x0][0x380] ;  /* 0x00007000ff0a77ac */ /* 0x000e240008000a00 */
[----:B-----5:R-:W-:Y:S01]  /*6250*/  FFMA.FTZ R15, R16, R7, R18 ;  /* 0x00000007100f7223 */ /* 0x020fe20000010012 */
[----:B------:R-:W-:Y:S01]  /*6260*/  FFMA.FTZ R14, R17, R8, R19 ;  /* 0x00000008110e7223 */ /* 0x000fe20000010013 */
[----:B------:R-:W-:-:S02]  /*6270*/  MOV R7, R73 ;  /* 0x0000004900077202 */ /* 0x000fc40000000f00 */
[----:B------:R-:W-:Y:S01]  /*6280*/  FMUL.FTZ R6, R15, -1.4426950216293334961 ;  /* 0xbfb8aa3b0f067820 */ /* 0x000fe20000410000 */
[----:B------:R-:W-:-:S05]  /*6290*/  FMUL.FTZ R9, R14, -1.4426950216293334961 ;  /* 0xbfb8aa3b0e097820 */ /* 0x000fca0000410000 */
[----:B------:R-:W1:Y:S01]  /*62a0*/  MUFU.EX2 R6, R6 ;  /* 0x0000000600067308 */ /* 0x000e620000000800 */
[----:B------:R-:W-:-:S03]  /*62b0*/  IMAD R12, R12, UR6, RZ ;  /* 0x000000060c0c7c24 */ /* 0x000fc6000f8e02ff */
        /* <DEDUP_REMOVED lines=15> */
.L_x_2010:
[----:B------:R-:W-:Y:S05]  /*63b0*/  BSYNC.RECONVERGENT B1 ;  /* 0x0000000000017941 */ /* 0x000fea0003800200 */
.L_x_2009:
        /* <DEDUP_REMOVED lines=30> */
.L_x_2012:
[----:B------:R-:W-:Y:S05]  /*65a0*/  BSYNC.RECONVERGENT B1 ;  /* 0x0000000000017941 */ /* 0x000fea0003800200 */
.L_x_2011:
[----:B------:R-:W-:Y:S05]  /*65b0*/  @P4 BRA `(.L_x_1982) ;  /* 0x00000000006c4947 */ /* 0x000fea0003800000 */
[--C-:B------:R-:W-:Y:S01]  /*65c0*/  FADD.FTZ R52, R52, -R24.reuse ;  /* 0x8000001834347221 */ /* 0x100fe20000010000 */
[----:B------:R-:W-:Y:S01]  /*65d0*/  FADD.FTZ R24, R51, -R24 ;  /* 0x8000001833187221 */ /* 0x000fe20000010000 */
[----:B------:R-:W2:Y:S01]  /*65e0*/  LDCU.64 UR6, c[0x0][0x3e0] ;  /* 0x00007c00ff0677ac */ /* 0x000ea20008000a00 */
[----:B------:R-:W-:Y:S01]  /*65f0*/  MOV R72, R74 ;  /* 0x0000004a00487202 */ /* 0x000fe20000000f00 */
[-C--:B01----:R-:W-:Y:S01]  /*6600*/  FMUL.FTZ R5, R52, R25.reuse ;  /* 0x0000001934057220 */ /* 0x083fe20000410000 */
[----:B------:R-:W-:Y:S01]  /*6610*/  FMUL.FTZ R24, R24, R25 ;  /* 0x0000001918187220 */ /* 0x000fe20000410000 */
[----:B------:R-:W0:Y:S02]  /*6620*/  LDCU.64 UR10, c[0x0][0x380] ;  /* 0x00007000ff0a77ac */ /* 0x000e240008000a00 */
[----:B--2345:R-:W-:Y:S01]  /*6630*/  FFMA.FTZ R9, R16, R5, R18 ;  /* 0x0000000510097223 */ /* 0x03cfe20000010012 */
[----:B------:R-:W-:-:S03]  /*6640*/  FFMA.FTZ R17, R17, R24, R19 ;  /* 0x0000001811117223 */ /* 0x000fc60000010013 */
[----:B------:R-:W-:Y:S01]  /*6650*/  FMUL.FTZ R5, R9, -1.4426950216293334961 ;  /* 0xbfb8aa3b09057820 */ /* 0x000fe20000410000 */
[----:B------:R-:W-:-:S05]  /*6660*/  FMUL.FTZ R7, R17, -1.4426950216293334961 ;  /* 0xbfb8aa3b11077820 */ /* 0x000fca0000410000 */
[----:B------:R-:W1:Y:S01]  /*6670*/  MUFU.EX2 R5, R5 ;  /* 0x0000000500057308 */ /* 0x000e620000000800 */
[----:B------:R-:W-:-:S03]  /*6680*/  IMAD R11, R4, UR6, RZ ;  /* 0x00000006040b7c24 */ /* 0x000fc6000f8e02ff */
[----:B------:R-:W2:Y:S01]  /*6690*/  MUFU.EX2 R7, R7 ;  /* 0x0000000700077308 */ /* 0x000ea20000000800 */
[----:B------:R-:W-:-:S04]  /*66a0*/  IMAD.WIDE.U32 R72, R64, UR6, R72 ;  /* 0x0000000640487c25 */ /* 0x000fc8000f8e0048 */
[----:B------:R-:W-:Y:S02]  /*66b0*/  IMAD R11, R64, UR7, R11 ;  /* 0x00000007400b7c24 */ /* 0x000fe4000f8e020b */
[----:B-1----:R-:W-:-:S03]  /*66c0*/  FADD.FTZ R6, R5, 1 ;  /* 0x3f80000005067421 */ /* 0x002fc60000010000 */
[----:B------:R-:W-:Y:S01]  /*66d0*/  IADD3 R11, PT, PT, R73, R11, RZ ;  /* 0x0000000b490b7210 */ /* 0x000fe20007ffe0ff */
[----:B--2---:R-:W-:Y:S02]  /*66e0*/  FADD.FTZ R8, R7, 1 ;  /* 0x3f80000007087421 */ /* 0x004fe40000010000 */
[----:B------:R-:W1:Y:S08]  /*66f0*/  MUFU.RCP R6, R6 ;  /* 0x0000000600067308 */ /* 0x000e700000001000 */
[----:B------:R-:W2:Y:S01]  /*6700*/  MUFU.RCP R8, R8 ;  /* 0x0000000800087308 */ /* 0x000ea20000001000 */
[----:B-1----:R-:W-:Y:S01]  /*6710*/  FMUL.FTZ R5, R9, R6 ;  /* 0x0000000609057220 */ /* 0x002fe20000410000 */
[----:B0-----:R-:W-:-:S04]  /*6720*/  LEA R6, P1, R72, UR10, 0x1 ;  /* 0x0000000a48067c11 */ /* 0x001fc8000f8208ff */
[----:B------:R-:W-:Y:S01]  /*6730*/  LEA.HI.X R7, R72, UR11, R11, 0x1, P1 ;  /* 0x0000000b48077c11 */ /* 0x000fe200088f0c0b */
[----:B--2---:R-:W-:-:S05]  /*6740*/  FMUL.FTZ R10, R17, R8 ;  /* 0x00000008110a7220 */ /* 0x004fca0000410000 */
[----:B------:R-:W-:-:S05]  /*6750*/  F2FP.BF16.F32.PACK_AB R5, R10, R5 ;  /* 0x000000050a05723e */ /* 0x000fca00000010ff */
[----:B------:R0:W-:Y:S02]  /*6760*/  STG.E desc[UR8][R6.64], R5 ;  /* 0x0000000506007986 */ /* 0x0001e4000c101908 */
.L_x_1982:
[----:B------:R-:W-:Y:S05]  /*6770*/  BSYNC.RECONVERGENT B0 ;  /* 0x0000000000007941 */ /* 0x000fea0003800200 */
.L_x_1950:
[----:B------:R-:W-:Y:S02]  /*6780*/  IADD3 R61, PT, PT, R57, R61, RZ ;  /* 0x0000003d393d7210 */ /* 0x000fe40007ffe0ff */
[----:B------:R-:W-:Y:S02]  /*6790*/  IADD3 R62, PT, PT, R62, 0x1, RZ ;  /* 0x000000013e3e7810 */ /* 0x000fe40007ffe0ff */
[----:B------:R-:W-:-:S13]  /*67a0*/  ISETP.GE.AND P1, PT, R61, UR5, PT ;  /* 0x000000053d007c0c */ /* 0x000fda000bf26270 */
[----:B------:R-:W-:Y:S05]  /*67b0*/  @!P1 BRA `(.L_x_2013) ;  /* 0xffffff9800b49947 */ /* 0x000fea000383ffff */
[----:B------:R-:W-:Y:S05]  /*67c0*/  EXIT ;  /* 0x000000000000794d */ /* 0x000fea0003800000 */
.L_x_2014:
        /* <DEDUP_REMOVED lines=11> */
.L_x_4531:


//--------------------- .text._Z35group_norm_nhwc_fwd_one_pass_kernelI11Bf16IOFp32WLi512ELi48ELi384EEv26Group_norm_nhwc_fwd_params --------------------------
	.section	.text._Z35group_norm_nhwc_fwd_one_pass_kernelI11Bf16IOFp32WLi512ELi48ELi384EEv26Group_norm_nhwc_fwd_params,"ax",@progbits
	.align	128
        .global         _Z35group_norm_nhwc_fwd_one_pass_kernelI11Bf16IOFp32WLi512ELi48ELi384EEv26Group_norm_nhwc_fwd_params
        .type           _Z35group_norm_nhwc_fwd_one_pass_kernelI11Bf16IOFp32WLi512ELi48ELi384EEv26Group_norm_nhwc_fwd_params,@function
        .size           _Z35group_norm_nhwc_fwd_one_pass_kernelI11Bf16IOFp32WLi512ELi48ELi384EEv26Group_norm_nhwc_fwd_params,(.L_x_4532 - _Z35group_norm_nhwc_fwd_one_pass_kernelI11Bf16IOFp32WLi512ELi48ELi384EEv26Group_norm_nhwc_fwd_params)
        .other          _Z35group_norm_nhwc_fwd_one_pass_kernelI11Bf16IOFp32WLi512ELi48ELi384EEv26Group_norm_nhwc_fwd_params,@"STO_CUDA_ENTRY STV_DEFAULT"
_Z35group_norm_nhwc_fwd_one_pass_kernelI11Bf16IOFp32WLi512ELi48ELi384EEv26Group_norm_nhwc_fwd_params:
.text._Z35group_norm_nhwc_fwd_one_pass_kernelI11Bf16IOFp32WLi512ELi48ELi384EEv26Group_norm_nhwc_fwd_params:
        /* <DEDUP_REMOVED lines=13> */
[----:B------:R-:W1:Y:S01]  /*00d0*/  S2R R3, SR_LANEID ;  /* 0x0000000000037919 */ /* 0x000e620000000000 */
[----:B----4-:R-:W-:Y:S02]  /*00e0*/  ISETP.NE.U32.AND P1, PT, RZ, UR6, PT ;  /* 0x00000006ff007c0c */ /* 0x010fe4000bf25070 */
[C---:B0-----:R-:W-:Y:S02]  /*00f0*/  LOP3.LUT R0, R7.reuse, 0xffff, RZ, 0xc0, !PT ;  /* 0x0000ffff07007812 */ /* 0x041fe400078ec0ff */
[----:B---3--:R-:W-:-:S03]  /*0100*/  LOP3.LUT P0, RZ, R7, R4, RZ, 0xfc, !PT ;  /* 0x0000000407ff7212 */ /* 0x008fc6000780fcff */
[----:B------:R-:W-:Y:S01]  /*0110*/  IMAD R0, R0, 0xaab, RZ ;  /* 0x00000aab00007824 */ /* 0x000fe200078e02ff */
[----:B------:R-:W-:Y:S01]  /*0120*/  ISETP.NE.AND.EX P0, PT, RZ, UR7, !P0, P1 ;  /* 0x00000007ff007c0c */ /* 0x000fe2000c705310 */
[----:B------:R-:W0:Y:S03]  /*0130*/  LDCU.64 UR6, c[0x0][0x358] ;  /* 0x00006b00ff0677ac */ /* 0x000e260008000a00 */
[----:B------:R-:W-:Y:S02]  /*0140*/  SHF.R.U32.HI R151, RZ, 0x10, R0 ;  /* 0x00000010ff977819 */ /* 0x000fe40000011600 */
[----:B------:R-:W-:Y:S02]  /*0150*/  MOV R0, R6 ;  /* 0x0000000600007202 */ /* 0x000fe40000000f00 */
        /* <DEDUP_REMOVED lines=9> */
[C---:B------:R-:W-:Y:S02]  /*01f0*/  IADD3 R126, PT, PT, R15.reuse, 0x80, RZ ;  /* 0x000000800f7e7810 */ /* 0x040fe40007ffe0ff */
[C---:B------:R-:W-:Y:S02]  /*0200*/  IADD3 R124, PT, PT, R15.reuse, 0x90, RZ ;  /* 0x000000900f7c7810 */ /* 0x040fe40007ffe0ff */
[C---:B------:R-:W-:Y:S02]  /*0210*/  IADD3 R122, PT, PT, R15.reuse, 0xc0, RZ ;  /* 0x000000c00f7a7810 */ /* 0x040fe40007ffe0ff */
[C---:B------:R-:W-:Y:S02]  /*0220*/  IADD3 R120, PT, PT, R15.reuse, 0xd0, RZ ;  /* 0x000000d00f787810 */ /* 0x040fe40007ffe0ff */
[C---:B------:R-:W-:Y:S02]  /*0230*/  IADD3 R118, PT, PT, R15.reuse, 0xe0, RZ ;  /* 0x000000e00f767810 */ /* 0x040fe40007ffe0ff */
        /* <DEDUP_REMOVED lines=38> */
[----:B0-2---:R-:W-:-:S07]  /*04a0*/  SHF.L.U32 R16, R16, 0x1, RZ ;  /* 0x0000000110107819 */ /* 0x005fce00000006ff */
.L_x_2154:
[----:B0-234-:R-:W0:Y:S01]  /*04b0*/  LDC R63, c[0x0][0x3f8] ;  /* 0x0000fe00ff3f7b82 */ /* 0x01de220000000800 */
[----:B------:R-:W1:Y:S01]  /*04c0*/  LDCU UR8, c[0x0][0x404] ;  /* 0x00008080ff0877ac */ /* 0x000e620008000800 */
[----:B------:R-:W-:Y:S01]  /*04d0*/  LOP3.LUT R153, R16, 0xffff, RZ, 0xc0, !PT ;  /* 0x0000ffff10997812 */ /* 0x000fe200078ec0ff */
[----:B------:R-:W2:Y:S01]  /*04e0*/  LDCU.64 UR4, c[0x0][0x3e8] ;  /* 0x00007d00ff0477ac */ /* 0x000ea20008000a00 */
[----:B-1----:R-:W-:Y:S01]  /*04f0*/  IMAD R73, R4, UR8, R151 ;  /* 0x0000000804497c24 */ /* 0x002fe2000f8e0297 */
[----:B------:R-:W1:Y:S01]  /*0500*/  LDCU.64 UR8, c[0x0][0x3f0] ;  /* 0x00007e00ff0877ac */ /* 0x000e620008000a00 */
[----:B0----5:R-:W-:-:S03]  /*0510*/  IABS R59, R63 ;  /* 0x0000003f003b7213 */ /* 0x021fc60000000000 */
[C---:B------:R-:W-:Y:S01]  /*0520*/  IADD3 R71, PT, PT, R73.reuse, 0x10, RZ ;  /* 0x0000001049477810 */ /* 0x040fe20007ffe0ff */
[----:B------:R-:W0:Y:S01]  /*0530*/  I2F.RP R18, R59 ;  /* 0x0000003b00127306 */ /* 0x000e220000209400 */
[C---:B------:R-:W-:Y:S02]  /*0540*/  IADD3 R75, PT, PT, R73.reuse, 0x50, RZ ;  /* 0x00000050494b7810 */ /* 0x040fe40007ffe0ff */
[----:B------:R-:W-:Y:S02]  /*0550*/  SHF.R.S32.HI R69, RZ, 0x1f, R71 ;  /* 0x0000001fff457819 */ /* 0x000fe40000011447 */
[----:B------:R-:W-:Y:S02]  /*0560*/  SHF.R.S32.HI R89, RZ, 0x1f, R75 ;  /* 0x0000001fff597819 */ /* 0x000fe4000001144b */
[C---:B------:R-:W-:Y:S02]  /*0570*/  IADD3 R83, PT, PT, R73.reuse, 0x60, RZ ;  /* 0x0000006049537810 */ /* 0x040fe40007ffe0ff */
[----:B------:R-:W-:-:S02]  /*0580*/  IADD3 R87, PT, PT, R73, 0xb0, RZ ;  /* 0x000000b049577810 */ /* 0x000fc40007ffe0ff */
[----:B------:R-:W-:Y:S01]  /*0590*/  SHF.R.S32.HI R91, RZ, 0x1f, R83 ;  /* 0x0000001fff5b7819 */ /* 0x000fe20000011453 */
[----:B0-----:R-:W0:Y:S02]  /*05a0*/  MUFU.RCP R18, R18 ;  /* 0x0000001200127308 */ /* 0x001e240000001000 */
[----:B0-----:R-:W-:-:S06]  /*05b0*/  IADD3 R56, PT, PT, R18, 0xffffffe, RZ ;  /* 0x0ffffffe12387810 */ /* 0x001fcc0007ffe0ff */
[----:B------:R0:W3:Y:S02]  /*05c0*/  F2I.FTZ.U32.TRUNC.NTZ R57, R56 ;  /* 0x0000003800397305 */ /* 0x0000e4000021f000 */
[----:B0-----:R-:W-:Y:S02]  /*05d0*/  MOV R56, RZ ;  /* 0x000000ff00387202 */ /* 0x001fe40000000f00 */
[----:B---3--:R-:W-:-:S05]  /*05e0*/  IADD3 R20, PT, PT, RZ, -R57, RZ ;  /* 0x80000039ff147210 */ /* 0x008fca0007ffe0ff */
[----:B------:R-:W-:Y:S01]  /*05f0*/  IMAD R61, R20, R59, RZ ;  /* 0x0000003b143d7224 */ /* 0x000fe200078e02ff */
[----:B------:R-:W-:-:S03]  /*0600*/  IABS R20, R0 ;  /* 0x0000000000147213 */ /* 0x000fc60000000000 */
[----:B------:R-:W-:-:S06]  /*0610*/  IMAD.HI.U32 R57, R57, R61, R56 ;  /* 0x0000003d39397227 */ /* 0x000fcc00078e0038 */
[----:B------:R-:W-:-:S05]  /*0620*/  IMAD.HI.U32 R57, R57, R20, RZ ;  /* 0x0000001439397227 */ /* 0x000fca00078e00ff */
[----:B------:R-:W-:-:S05]  /*0630*/  IADD3 R18, PT, PT, -R57, RZ, RZ ;  /* 0x000000ff39127210 */ /* 0x000fca0007ffe1ff */
[----:B------:R-:W-:-:S05]  /*0640*/  IMAD R18, R59, R18, R20 ;  /* 0x000000123b127224 */ /* 0x000fca00078e0214 */
[----:B------:R-:W-:-:S13]  /*0650*/  ISETP.GT.U32.AND P2, PT, R59, R18, PT ;  /* 0x000000123b00720c */ /* 0x000fda0003f44070 */
[-C--:B------:R-:W-:Y:S02]  /*0660*/  @!P2 IADD3 R18, PT, PT, R18, -R59.reuse, RZ ;  /* 0x8000003b1212a210 */ /* 0x080fe40007ffe0ff */
[----:B------:R-:W-:Y:S02]  /*0670*/  @!P2 IADD3 R57, PT, PT, R57, 0x1, RZ ;  /* 0x000000013939a810 */ /* 0x000fe40007ffe0ff */
[----:B------:R-:W-:Y:S02]  /*0680*/  ISETP.GE.U32.AND P1, PT, R18, R59, PT ;  /* 0x0000003b1200720c */ /* 0x000fe40003f26070 */
[----:B------:R-:W-:Y:S02]  /*0690*/  LOP3.LUT R18, R0, R63, RZ, 0x3c, !PT ;  /* 0x0000003f00127212 */ /* 0x000fe400078e3cff */
[----:B------:R-:W-:Y:S02]  /*06a0*/  ISETP.NE.AND P2, PT, R63, RZ, PT ;  /* 0x000000ff3f00720c */ /* 0x000fe40003f45270 */
[----:B------:R-:W-:-:S02]  /*06b0*/  ISETP.GE.AND P3, PT, R18, RZ, PT ;  /* 0x000000ff1200720c */ /* 0x000fc40003f66270 */
[----:B------:R-:W-:-:S05]  /*06c0*/  SHF.R.S32.HI R59, RZ, 0x1f, R73 ;  /* 0x0000001fff3b7819 */ /* 0x000fca0000011449 */
[----:B------:R-:W-:Y:S02]  /*06d0*/  @P1 IADD3 R57, PT, PT, R57, 0x1, RZ ;  /* 0x0000000139391810 */ /* 0x000fe40007ffe0ff */
[----:B--2---:R-:W-:-:S04]  /*06e0*/  ISETP.GE.U32.AND P1, PT, R73, UR4, PT ;  /* 0x0000000449007c0c */ /* 0x004fc8000bf26070 */
[----:B------:R-:W-:Y:S02]  /*06f0*/  ISETP.GE.AND.EX P1, PT, R59, UR5, PT, P1 ;  /* 0x000000053b007c0c */ /* 0x000fe4000bf26310 */
[----:B------:R-:W-:Y:S02]  /*0700*/  @!P3 IADD3 R57, PT, PT, -R57, RZ, RZ ;  /* 0x000000ff3939b210 */ /* 0x000fe40007ffe1ff */
[----:B------:R-:W-:Y:S02]  /*0710*/  @!P2 LOP3.LUT R57, RZ, R63, RZ, 0x33, !PT ;  /* 0x0000003fff39a212 */ /* 0x000fe400078e33ff */
[----:B------:R-:W-:Y:S02]  /*0720*/  ISETP.GE.U32.AND P3, PT, R71, UR4, PT ;  /* 0x0000000447007c0c */ /* 0x000fe4000bf66070 */
[----:B------:R-:W-:Y:S02]  /*0730*/  IADD3 R61, PT, PT, -R57, RZ, RZ ;  /* 0x000000ff393d7210 */ /* 0x000fe40007ffe1ff */
[----:B------:R-:W-:-:S02]  /*0740*/  ISETP.GE.AND.EX P3, PT, R69, UR5, PT, P3 ;  /* 0x0000000545007c0c */ /* 0x000fc4000bf66330 */
[----:B------:R-:W-:Y:S01]  /*0750*/  ISETP.GE.U32.AND P2, PT, R75, UR4, PT ;  /* 0x000000044b007c0c */ /* 0x000fe2000bf46070 */
[----:B------:R-:W0:Y:S01]  /*0760*/  @!P1 LDC.64 R84, c[0x0][0x3e0] ;  /* 0x0000f800ff549b82 */ /* 0x000e220000000a00 */
[----:B------:R-:W-:Y:S01]  /*0770*/  IMAD R136, R63, R61, R0 ;  /* 0x0000003d3f887224 */ /* 0x000fe200078e0200 */
[----:B------:R-:W-:Y:S02]  /*0780*/  SHF.R.S32.HI R18, RZ, 0x1f, R57 ;  /* 0x0000001fff127819 */ /* 0x000fe40000011439 */
[----:B------:R-:W-:Y:S01]  /*0790*/  ISETP.GE.AND.EX P2, PT, R89, UR5, PT, P2 ;  /* 0x0000000559007c0c */ /* 0x000fe2000bf46320 */
[----:B------:R-:W-:Y:S02]  /*07a0*/  IMAD R136, R136, 0x30, RZ ;  /* 0x0000003088887824 */ /* 0x000fe400078e02ff */
[----:B-1----:R-:W-:Y:S01]  /*07b0*/  IMAD R18, R18, UR8, RZ ;  /* 0x0000000812127c24 */ /* 0x002fe2000f8e02ff */
[----:B------:R-:W1:Y:S02]  /*07c0*/  @!P1 LDC.64 R66, c[0x0][0x390] ;  /* 0x0000e400ff429b82 */ /* 0x000e640000000a00 */
[----:B------:R-:W-:Y:S01]  /*07d0*/  IADD3 R152, P4, PT, R136, R153, RZ ;  /* 0x0000009988987210 */ /* 0x000fe20007f9e0ff */
[----:B------:R-:W-:-:S03]  /*07e0*/  IMAD R155, R57, UR9, R18 ;  /* 0x00000009399b7c24 */ /* 0x000fc6000f8e0212 */
[----:B------:R-:W-:Y:S02]  /*07f0*/  LEA.HI.X.SX32 R153, R136, RZ, 0x1, P4 ;  /* 0x000000ff88997211 */ /* 0x000fe400020f0eff */
[----:B------:R-:W2:Y:S01]  /*0800*/  @!P3 LDC.64 R64, c[0x0][0x3e0] ;  /* 0x0000f800ff40bb82 */ /* 0x000ea20000000a00 */
[----:B------:R-:W-:Y:S01]  /*0810*/  ISETP.GE.U32.AND P4, PT, R83, UR4, PT ;  /* 0x0000000453007c0c */ /* 0x000fe2000bf86070 */
[----:B------:R-:W-:-:S03]  /*0820*/  IMAD.WIDE.U32 R152, R57, UR8, R152 ;  /* 0x0000000839987c25 */ /* 0x000fc6000f8e0098 */
[----:B------:R-:W-:Y:S02]  /*0830*/  ISETP.GE.AND.EX P4, PT, R91, UR5, PT, P4 ;  /* 0x000000055b007c0c */ /* 0x000fe4000bf86340 */
[----:B------:R-:W-:Y:S01]  /*0840*/  IADD3 R155, PT, PT, R153, R155, RZ ;  /* 0x0000009b999b7210 */ /* 0x000fe20007ffe0ff */
[----:B0-----:R-:W-:Y:S01]  /*0850*/  @!P1 IMAD R18, R59, R84, RZ ;  /* 0x000000543b129224 */ /* 0x001fe200078e02ff */
[-C--:B------:R-:W-:Y:S01]  /*0860*/  @!P1 MOV R154, R152.reuse ;  /* 0x00000098009a9202 */ /* 0x080fe20000000f00 */
[----:B------:R-:W0:Y:S01]  /*0870*/  @!P2 LDC.64 R62, c[0x0][0x3e0] ;  /* 0x0000f800ff3eab82 */ /* 0x000e220000000a00 */
[----:B------:R-:W-:Y:S01]  /*0880*/  @!P3 MOV R68, R152 ;  /* 0x000000980044b202 */ /* 0x000fe20000000f00 */
[C---:B------:R-:W-:Y:S01]  /*0890*/  @!P1 IMAD R59, R73.reuse, R85, R18 ;  /* 0x00000055493b9224 */ /* 0x040fe200078e0212 */
[C---:B------:R-:W-:Y:S01]  /*08a0*/  IADD3 R85, PT, PT, R73.reuse, 0xa0, RZ ;  /* 0x000000a049557810 */ /* 0x040fe20007ffe0ff */
[----:B------:R-:W-:-:S03]  /*08b0*/  @!P1 IMAD.WIDE.U32 R56, R73, R84, R154 ;  /* 0x0000005449389225 */ /* 0x000fc600078e009a */
[----:B------:R-:W-:Y:S01]  /*08c0*/  SHF.R.S32.HI R95, RZ, 0x1f, R85 ;  /* 0x0000001fff5f7819 */ /* 0x000fe20000011455 */
[----:B------:R-:W3:Y:S01]  /*08d0*/  @!P3 LDC.64 R60, c[0x0][0x390] ;  /* 0x0000e400ff3cbb82 */ /* 0x000ee20000000a00 */
[----:B------:R-:W-:Y:S02]  /*08e0*/  @!P1 IADD3 R18, PT, PT, R57, R59, RZ ;  /* 0x0000003b39129210 */ /* 0x000fe40007ffe0ff */
[----:B-1----:R-:W-:Y:S01]  /*08f0*/  @!P1 LEA R66, P5, R56, R66, 0x1 ;  /* 0x0000004238429211 */ /* 0x002fe200078a08ff */
[----:B--2---:R-:W-:Y:S01]  /*0900*/  @!P3 IMAD R20, R69, R64, RZ ;  /* 0x000000404514b224 */ /* 0x004fe200078e02ff */
[----:B------:R-:W-:-:S03]  /*0910*/  @!P3 MOV R69, R155 ;  /* 0x0000009b0045b202 */ /* 0x000fc60000000f00 */
[----:B------:R-:W1:Y:S01]  /*0920*/  @!P2 LDC.64 R58, c[0x0][0x390] ;  /* 0x0000e400ff3aab82 */ /* 0x000e620000000a00 */
[----:B------:R-:W-:Y:S01]  /*0930*/  @!P1 LEA.HI.X R67, R56, R67, R18, 0x1, P5 ;  /* 0x0000004338439211 */ /* 0x000fe200028f0c12 */
[C---:B------:R-:W-:Y:S01]  /*0940*/  @!P3 IMAD R93, R71.reuse, R65, R20 ;  /* 0x00000041475db224 */ /* 0x040fe200078e0214 */
[----:B------:R-:W-:Y:S01]  /*0950*/  MOV R18, RZ ;  /* 0x000000ff00127202 */ /* 0x000fe20000000f00 */
[----:B------:R-:W-:Y:S01]  /*0960*/  @!P3 IMAD.WIDE.U32 R64, R71, R64, R68 ;  /* 0x000000404740b225 */ /* 0x000fe200078e0044 */
[----:B------:R-:W-:-:S03]  /*0970*/  ISETP.GE.U32.AND P5, PT, R85, UR4, PT ;  /* 0x0000000455007c0c */ /* 0x000fc6000bfa6070 */
[----:B------:R-:W2:Y:S01]  /*0980*/  @!P4 LDC.64 R56, c[0x0][0x3e0] ;  /* 0x0000f800ff38cb82 */ /* 0x000ea20000000a00 */
[----:B------:R4:W5:Y:S01]  /*0990*/  @!P1 LDG.E R18, desc[UR6][R66.64] ;  /* 0x0000000642129981 */ /* 0x000962000c1e1900 */
[----:B------:R-:W-:Y:S01]  /*09a0*/  ISETP.GE.AND.EX P5, PT, R95, UR5, PT, P5 ;  /* 0x000000055f007c0c */ /* 0x000fe2000bfa6350 */
[----:B0-----:R-:W-:Y:S01]  /*09b0*/  @!P2 IMAD R20, R89, R62, RZ ;  /* 0x0000003e5914a224 */ /* 0x001fe200078e02ff */
[----:B------:R-:W-:Y:S02]  /*09c0*/  ISETP.GE.U32.AND P1, PT, R87, UR4, PT ;  /* 0x0000000457007c0c */ /* 0x000fe4000bf26070 */
[----:B------:R-:W-:Y:S01]  /*09d0*/  SHF.R.S32.HI R97, RZ, 0x1f, R87 ;  /* 0x0000001fff617819 */ /* 0x000fe20000011457 */
[----:B------:R-:W-:Y:S01]  /*09e0*/  @!P2 IMAD R71, R75, R63, R20 ;  /* 0x0000003f4b47a224 */ /* 0x000fe200078e0214 */
[----:B----4-:R-:W-:Y:S02]  /*09f0*/  @!P2 MOV R66, R152 ;  /* 0x000000980042a202 */ /* 0x010fe40000000f00 */
[----:B------:R-:W-:-:S02]  /*0a00*/  @!P2 MOV R67, R155 ;  /* 0x0000009b0043a202 */ /* 0x000fc40000000f00 */
[----:B------:R-:W-:Y:S02]  /*0a10*/  ISETP.GE.AND.EX P1, PT, R97, UR5, PT, P1 ;  /* 0x0000000561007c0c */ /* 0x000fe4000bf26310 */
[----:B------:R-:W-:Y:S01]  /*0a20*/  @!P3 IADD3 R20, PT, PT, R65, R93, RZ ;  /* 0x0000005d4114b210 */ /* 0x000fe20007ffe0ff */
[----:B------:R-:W-:Y:S01]  /*0a30*/  @!P2 IMAD.WIDE.U32 R62, R75, R62, R66 ;  /* 0x0000003e4b3ea225 */ /* 0x000fe200078e0042 */
[----:B---3--:R-:W-:-:S04]  /*0a40*/  @!P3 LEA R68, P6, R64, R60, 0x1 ;  /* 0x0000003c4044b211 */ /* 0x008fc800078c08ff */
[----:B------:R-:W-:Y:S02]  /*0a50*/  @!P3 LEA.HI.X R69, R64, R61, R20, 0x1, P6 ;  /* 0x0000003d4045b211 */ /* 0x000fe400030f0c14 */
[----:B------:R-:W0:Y:S01]  /*0a60*/  @!P4 LDC.64 R64, c[0x0][0x390] ;  /* 0x0000e400ff40cb82 */ /* 0x000e220000000a00 */
[----:B------:R-:W-:Y:S02]  /*0a70*/  @!P2 IADD3 R22, PT, PT, R63, R71, RZ ;  /* 0x000000473f16a210 */ /* 0x000fe40007ffe0ff */
[----:B-1----:R-:W-:-:S05]  /*0a80*/  @!P2 LEA R66, P6, R62, R58, 0x1 ;  /* 0x0000003a3e42a211 */ /* 0x002fca00078c08ff */
[----:B------:R-:W1:Y:S01]  /*0a90*/  @!P5 LDC.64 R60, c[0x0][0x3e0] ;  /* 0x0000f800ff3cdb82 */ /* 0x000e620000000a00 */
[----:B------:R-:W-:Y:S01]  /*0aa0*/  @!P2 LEA.HI.X R67, R62, R59, R22, 0x1, P6 ;  /* 0x0000003b3e43a211 */ /* 0x000fe200030f0c16 */
[----:B--2---:R-:W-:Y:S01]  /*0ab0*/  @!P4 IMAD R24, R91, R56, RZ ;  /* 0x000000385b18c224 */ /* 0x004fe200078e02ff */
[----:B------:R-:W-:Y:S02]  /*0ac0*/  @!P4 MOV R70, R152 ;  /* 0x000000980046c202 */ /* 0x000fe40000000f00 */
[----:B------:R-:W-:-:S03]  /*0ad0*/  @!P4 MOV R71, R155 ;  /* 0x0000009b0047c202 */ /* 0x000fc60000000f00 */
[----:B------:R-:W2:Y:S01]  /*0ae0*/  @!P1 LDC.64 R58, c[0x0][0x3e0] ;  /* 0x0000f800ff3a9b82 */ /* 0x000ea20000000a00 */
[----:B------:R-:W-:Y:S02]  /*0af0*/  IADD3 R75, PT, PT, R73, 0x110, RZ ;  /* 0x00000110494b7810 */ /* 0x000fe40007ffe0ff */
[----:B------:R-:W-:Y:S01]  /*0b00*/  MOV R93, RZ ;  /* 0x000000ff005d7202 */ /* 0x000fe20000000f00 */
[----:B------:R-:W-:Y:S01]  /*0b10*/  @!P4 IMAD R99, R83, R57, R24 ;  /* 0x000000395363c224 */ /* 0x000fe200078e0218 */
[----:B------:R-:W-:Y:S01]  /*0b20*/  ISETP.GE.U32.AND P6, PT, R75, UR4, PT ;  /* 0x000000044b007c0c */ /* 0x000fe2000bfc6070 */
[----:B------:R-:W-:Y:S02]  /*0b30*/  @!P4 IMAD.WIDE.U32 R70, R83, R56, R70 ;  /* 0x000000385346c225 */ /* 0x000fe400078e0046 */
[----:B------:R-:W3:Y:S01]  /*0b40*/  @!P5 LDC.64 R62, c[0x0][0x390] ;  /* 0x0000e400ff3edb82 */ /* 0x000ee20000000a00 */
[----:B------:R-:W-:Y:S01]  /*0b50*/  SHF.R.S32.HI R83, RZ, 0x1f, R75 ;  /* 0x0000001fff537819 */ /* 0x000fe2000001144b */
[----:B------:R4:W5:Y:S01]  /*0b60*/  @!P2 LDG.E R93, desc[UR6][R66.64] ;  /* 0x00000006425da981 */ /* 0x000962000c1e1900 */
[----:B------:R-:W-:-:S02]  /*0b70*/  MOV R20, RZ ;  /* 0x000000ff00147202 */ /* 0x000fc40000000f00 */
[----:B------:R-:W-:Y:S02]  /*0b80*/  IADD3 R89, PT, PT, R73, 0x190, RZ ;  /* 0x0000019049597810 */ /* 0x000fe40007ffe0ff */
[----:B------:R-:W-:Y:S01]  /*0b90*/  ISETP.GE.AND.EX P2, PT, R83, UR5, PT, P6 ;  /* 0x0000000553007c0c */ /* 0x000fe2000bf46360 */
[----:B------:R-:W3:Y:S01]  /*0ba0*/  @!P1 LDC.64 R56, c[0x0][0x390] ;  /* 0x0000e400ff389b82 */ /* 0x000ee20000000a00 */
[----:B------:R0:W5:Y:S01]  /*0bb0*/  @!P3 LDG.E R20, desc[UR6][R68.64] ;  /* 0x000000064414b981 */ /* 0x000162000c1e1900 */
[----:B------:R-:W-:Y:S02]  /*0bc0*/  ISETP.GE.U32.AND P3, PT, R89, UR4, PT ;  /* 0x0000000459007c0c */ /* 0x000fe4000bf66070 */
[----:B------:R-:W-:Y:S01]  /*0bd0*/  SHF.R.S32.HI R91, RZ, 0x1f, R89 ;  /* 0x0000001fff5b7819 */ /* 0x000fe20000011459 */
[----:B-1----:R-:W-:Y:S01]  /*0be0*/  @!P5 IMAD R24, R95, R60, RZ ;  /* 0x0000003c5f18d224 */ /* 0x002fe200078e02ff */
[----:B------:R-:W-:Y:S02]  /*0bf0*/  @!P4 IADD3 R22, PT, PT, R71, R99, RZ ;  /* 0x000000634716c210 */ /* 0x000fe40007ffe0ff */
[----:B------:R-:W-:-:S02]  /*0c00*/  ISETP.GE.AND.EX P3, PT, R91, UR5, PT, P3 ;  /* 0x000000055b007c0c */ /* 0x000fc4000bf66330 */
[----:B----4-:R-:W-:Y:S02]  /*0c10*/  @!P5 MOV R66, R152 ;  /* 0x000000980042d202 */ /* 0x010fe40000000f00 */
[C---:B0-----:R-:W-:Y:S02]  /*0c20*/  @!P4 LEA R68, P6, R70.reuse, R64, 0x1 ;  /* 0x000000404644c211 */ /* 0x041fe400078c08ff */
[----:B------:R-:W-:Y:S02]  /*0c30*/  @!P5 MOV R67, R155 ;  /* 0x0000009b0043d202 */ /* 0x000fe40000000f00 */
[----:B------:R-:W-:Y:S01]  /*0c40*/  MOV R30, RZ ;  /* 0x000000ff001e7202 */ /* 0x000fe20000000f00 */
[----:B------:R-:W-:Y:S01]  /*0c50*/  @!P5 IMAD R71, R85, R61, R24 ;  /* 0x0000003d5547d224 */ /* 0x000fe200078e0218 */
[----:B------:R-:W-:Y:S01]  /*0c60*/  @!P4 LEA.HI.X R69, R70, R65, R22, 0x1, P6 ;  /* 0x000000414645c211 */ /* 0x000fe200030f0c16 */
[----:B--2---:R-:W-:Y:S01]  /*0c70*/  @!P1 IMAD R22, R97, R58, RZ ;  /* 0x0000003a61169224 */ /* 0x004fe200078e02ff */
[----:B------:R-:W0:Y:S01]  /*0c80*/  @!P2 LDC.64 R64, c[0x0][0x3e0] ;  /* 0x0000f800ff40ab82 */ /* 0x000e220000000a00 */
[----:B------:R-:W-:-:S02]  /*0c90*/  @!P5 IMAD.WIDE.U32 R66, R85, R60, R66 ;  /* 0x0000003c5542d225 */ /* 0x000fc400078e0042 */
[----:B------:R1:W2:Y:S02]  /*0ca0*/  @!P4 LDG.E R30, desc[UR6][R68.64] ;  /* 0x00000006441ec981 */ /* 0x0002a4000c1e1900 */
[----:B------:R-:W-:Y:S01]  /*0cb0*/  @!P1 IMAD R85, R87, R59, R22 ;  /* 0x0000003b57559224 */ /* 0x000fe200078e0216 */
[----:B------:R-:W-:Y:S02]  /*0cc0*/  @!P5 IADD3 R22, PT, PT, R67, R71, RZ ;  /* 0x000000474316d210 */ /* 0x000fe40007ffe0ff */
[C---:B---3--:R-:W-:Y:S01]  /*0cd0*/  @!P5 LEA R70, P6, R66.reuse, R62, 0x1 ;  /* 0x0000003e4246d211 */ /* 0x048fe200078c08ff */
[----:B------:R-:W3:Y:S01]  /*0ce0*/  @!P3 LDC.64 R60, c[0x0][0x3e0] ;  /* 0x0000f800ff3cbb82 */ /* 0x000ee20000000a00 */
[----:B-1----:R-:W-:Y:S02]  /*0cf0*/  @!P1 MOV R68, R152 ;  /* 0x0000009800449202 */ /* 0x002fe40000000f00 */
[----:B------:R-:W-:Y:S02]  /*0d00*/  @!P1 MOV R69, R155 ;  /* 0x0000009b00459202 */ /* 0x000fe40000000f00 */
[----:B------:R-:W-:-:S02]  /*0d10*/  @!P5 LEA.HI.X R71, R66, R63, R22, 0x1, P6 ;  /* 0x0000003f4247d211 */ /* 0x000fc400030f0c16 */
[----:B------:R-:W-:Y:S01]  /*0d20*/  MOV R38, RZ ;  /* 0x000000ff00267202 */ /* 0x000fe20000000f00 */
[----:B------:R-:W-:Y:S01]  /*0d30*/  @!P1 IMAD.WIDE.U32 R58, R87, R58, R68 ;  /* 0x0000003a573a9225 */ /* 0x000fe200078e0044 */
[----:B------:R-:W1:Y:S01]  /*0d40*/  @!P2 LDC.64 R62, c[0x0][0x390] ;  /* 0x0000e400ff3eab82 */ /* 0x000e620000000a00 */
[----:B------:R-:W-:-:S03]  /*0d50*/  ISETP.GE.U32.AND P4, PT, R132, UR4, PT ;  /* 0x0000000484007c0c */ /* 0x000fc6000bf86070 */
[----:B------:R-:W-:Y:S01]  /*0d60*/  @!P1 IADD3 R22, PT, PT, R59, R85, RZ ;  /* 0x000000553b169210 */ /* 0x000fe20007ffe0ff */
[----:B------:R1:W4:Y:S01]  /*0d70*/  @!P5 LDG.E R38, desc[UR6][R70.64] ;  /* 0x000000064626d981 */ /* 0x000322000c1e1900 */
[----:B------:R-:W-:Y:S02]  /*0d80*/  @!P1 LEA R68, P6, R58, R56, 0x1 ;  /* 0x000000383a449211 */ /* 0x000fe400078c08ff */
[----:B------:R-:W-:Y:S01]  /*0d90*/  ISETP.GE.AND.EX P4, PT, R19, UR5, PT, P4 ;  /* 0x0000000513007c0c */ /* 0x000fe2000bf86340 */
[----:B------:R-:W1:Y:S01]  /*0da0*/  @!P3 LDC.64 R66, c[0x0][0x390] ;  /* 0x0000e400ff42bb82 */ /* 0x000e620000000a00 */
[----:B------:R-:W-:Y:S02]  /*0db0*/  ISETP.GE.U32.AND P5, PT, R130, UR4, PT ;  /* 0x0000000482007c0c */ /* 0x000fe4000bfa6070 */
[----:B------:R-:W-:Y:S02]  /*0dc0*/  @!P1 LEA.HI.X R69, R58, R57, R22, 0x1, P6 ;  /* 0x000000393a459211 */ /* 0x000fe400030f0c16 */
[----:B------:R-:W-:Y:S01]  /*0dd0*/  ISETP.GE.AND.EX P6, PT, R21, UR5, PT, P5 ;  /* 0x0000000515007c0c */ /* 0x000fe2000bfc6350 */
[----:B0-----:R-:W-:Y:S01]  /*0de0*/  @!P2 IMAD R22, R83, R64, RZ ;  /* 0x000000405316a224 */ /* 0x001fe200078e02ff */
[----:B------:R-:W-:-:S02]  /*0df0*/  @!P2 MOV R56, R152 ;  /* 0x000000980038a202 */ /* 0x000fc40000000f00 */
[----:B------:R-:W-:Y:S02]  /*0e00*/  @!P2 MOV R57, R155 ;  /* 0x0000009b0039a202 */ /* 0x000fe40000000f00 */
[----:B------:R-:W-:Y:S01]  /*0e10*/  MOV R105, RZ ;  /* 0x000000ff00697202 */ /* 0x000fe20000000f00 */
[C---:B------:R-:W-:Y:S01]  /*0e20*/  @!P2 IMAD R83, R75.reuse, R65, R22 ;  /* 0x000000414b53a224 */ /* 0x040fe200078e0216 */
[----:B------:R-:W0:Y:S01]  /*0e30*/  @!P4 LDC.64 R58, c[0x0][0x3e0] ;  /* 0x0000f800ff3acb82 */ /* 0x000e220000000a00 */
[----:B------:R-:W-:-:S03]  /*0e40*/  @!P2 IMAD.WIDE.U32 R64, R75, R64, R56 ;  /* 0x000000404b40a225 */ /* 0x000fc600078e0038 */
[----:B------:R1:W4:Y:S01]  /*0e50*/  @!P1 LDG.E R105, desc[UR6][R68.64] ;  /* 0x0000000644699981 */ /* 0x000322000c1e1900 */
[----:B---3--:R-:W-:Y:S01]  /*0e60*/  @!P3 IMAD R24, R91, R60, RZ ;  /* 0x0000003c5b18b224 */ /* 0x008fe200078e02ff */
[----:B------:R-:W-:Y:S02]  /*0e70*/  @!P2 IADD3 R22, PT, PT, R65, R83, RZ ;  /* 0x000000534116a210 */ /* 0x000fe40007ffe0ff */
[----:B------:R-:W3:Y:S01]  /*0e80*/  @!P6 LDC.64 R56, c[0x0][0x3e0] ;  /* 0x0000f800ff38eb82 */ /* 0x000ee20000000a00 */
[----:B-1----:R-:W-:Y:S01]  /*0e90*/  @!P2 LEA R70, P5, R64, R62, 0x1 ;  /* 0x0000003e4046a211 */ /* 0x002fe200078a08ff */
[----:B------:R-:W-:Y:S01]  /*0ea0*/  @!P3 IMAD R75, R89, R61, R24 ;  /* 0x0000003d594bb224 */ /* 0x000fe200078e0218 */
[----:B------:R-:W-:Y:S02]  /*0eb0*/  @!P3 MOV R68, R152 ;  /* 0x000000980044b202 */ /* 0x000fe40000000f00 */
[----:B------:R-:W-:Y:S02]  /*0ec0*/  @!P3 MOV R69, R155 ;  /* 0x0000009b0045b202 */ /* 0x000fe40000000f00 */
[----:B------:R-:W-:-:S02]  /*0ed0*/  ISETP.GE.U32.AND P1, PT, R128, UR4, PT ;  /* 0x0000000480007c0c */ /* 0x000fc4000bf26070 */
[----:B------:R-:W-:Y:S01]  /*0ee0*/  @!P2 LEA.HI.X R71, R64, R63, R22, 0x1, P5 ;  /* 0x0000003f4047a211 */ /* 0x000fe200028f0c16 */
[----:B------:R-:W-:Y:S01]  /*0ef0*/  @!P3 IMAD.WIDE.U32 R60, R89, R60, R68 ;  /* 0x0000003c593cb225 */ /* 0x000fe200078e0044 */
[----:B------:R-:W1:Y:S01]  /*0f00*/  @!P4 LDC.64 R64, c[0x0][0x390] ;  /* 0x0000e400ff40cb82 */ /* 0x000e620000000a00 */
[----:B------:R-:W-:-:S03]  /*0f10*/  ISETP.GE.AND.EX P1, PT, R23, UR5, PT, P1 ;  /* 0x0000000517007c0c */ /* 0x000fc6000bf26310 */
[----:B------:R-:W-:Y:S02]  /*0f20*/  @!P3 IADD3 R22, PT, PT, R61, R75, RZ ;  /* 0x0000004b3d16b210 */ /* 0x000fe40007ffe0ff */
[----:B------:R-:W-:-:S04]  /*0f30*/  @!P3 LEA R68, P5, R60, R66, 0x1 ;  /* 0x000000423c44b211 */ /* 0x000fc800078a08ff */
[----:B------:R-:W-:Y:S02]  /*0f40*/  @!P3 LEA.HI.X R69, R60, R67, R22, 0x1, P5 ;  /* 0x000000433c45b211 */ /* 0x000fe400028f0c16 */
[----:B------:R-:W1:Y:S01]  /*0f50*/  @!P6 LDC.64 R60, c[0x0][0x390] ;  /* 0x0000e400ff3ceb82 */ /* 0x000e620000000a00 */
[----:B------:R-:W-:Y:S02]  /*0f60*/  MOV R121, RZ ;  /* 0x000000ff00797202 */ /* 0x000fe40000000f00 */
[----:B------:R-:W-:Y:S01]  /*0f70*/  ISETP.GE.U32.AND P5, PT, R126, UR4, PT ;  /* 0x000000047e007c0c */ /* 0x000fe2000bfa6070 */
[----:B0-----:R-:W-:Y:S01]  /*0f80*/  @!P4 IMAD R24, R19, R58, RZ ;  /* 0x0000003a1318c224 */ /* 0x001fe200078e02ff */
[----:B------:R-:W-:Y:S02]  /*0f90*/  @!P4 MOV R66, R152 ;  /* 0x000000980042c202 */ /* 0x000fe40000000f00 */
[----:B------:R-:W-:Y:S01]  /*0fa0*/  @!P4 MOV R67, R155 ;  /* 0x0000009b0043c202 */ /* 0x000fe20000000f00 */
[----:B------:R-:W0:Y:S01]  /*0fb0*/  @!P1 LDC.64 R62, c[0x0][0x3e0] ;  /* 0x0000f800ff3e9b82 */ /* 0x000e220000000a00 */
[----:B------:R3:W4:Y:S01]  /*0fc0*/  @!P2 LDG.E R121, desc[UR6][R70.64] ;  /* 0x000000064679a981 */ /* 0x000722000c1e1900 */
[----:B------:R-:W-:-:S02]  /*0fd0*/  ISETP.GE.AND.EX P5, PT, R25, UR5, PT, P5 ;  /* 0x0000000519007c0c */ /* 0x000fc4000bfa6350 */
[----:B------:R-:W-:Y:S02]  /*0fe0*/  CS2R R88, SRZ ;  /* 0x0000000000587805 */ /* 0x000fe4000001ff00 */
[----:B------:R-:W-:Y:S01]  /*0ff0*/  ISETP.GE.U32.AND P2, PT, R124, UR4, PT ;  /* 0x000000047c007c0c */ /* 0x000fe2000bf46070 */
[C---:B------:R-:W-:Y:S02]  /*1000*/  @!P4 IMAD R75, R132.reuse, R59, R24 ;  /* 0x0000003b844bc224 */ /* 0x040fe400078e0218 */
[----:B---3--:R-:W-:Y:S02]  /*1010*/  @!P6 IMAD R22, R21, R56, RZ ;  /* 0x000000381516e224 */ /* 0x008fe400078e02ff */
[----:B------:R-:W-:Y:S01]  /*1020*/  @!P4 IMAD.WIDE.U32 R58, R132, R58, R66 ;  /* 0x0000003a843ac225 */ /* 0x000fe200078e0042 */
[----:B------:R-:W-:Y:S01]  /*1030*/  @!P6 MOV R70, R152 ;  /* 0x000000980046e202 */ /* 0x000fe20000000f00 */
[----:B------:R3:W4:Y:S01]  /*1040*/  @!P3 LDG.E R88, desc[UR6][R68.64] ;  /* 0x000000064458b981 */ /* 0x000722000c1e1900 */
[----:B------:R-:W-:Y:S01]  /*1050*/  @!P6 MOV R71, R155 ;  /* 0x0000009b0047e202 */ /* 0x000fe20000000f00 */
[C---:B------:R-:W-:Y:S01]  /*1060*/  @!P6 IMAD R83, R130.reuse, R57, R22 ;  /* 0x000000398253e224 */ /* 0x040fe200078e0216 */
[----:B------:R-:W-:Y:S01]  /*1070*/  ISETP.GE.AND.EX P2, PT, R27, UR5, PT, P2 ;  /* 0x000000051b007c0c */ /* 0x000fe2000bf46320 */
[----:B------:R-:W-:Y:S01]  /*1080*/  @!P6 IMAD.WIDE.U32 R70, R130, R56, R70 ;  /* 0x000000388246e225 */ /* 0x000fe200078e0046 */
[----:B------:R-:W-:Y:S01]  /*1090*/  @!P4 IADD3 R22, PT, PT, R59, R75, RZ ;  /* 0x0000004b3b16c210 */ /* 0x000fe20007ffe0ff */
[----:B------:R-:W3:Y:S01]  /*10a0*/  @!P1 LDC.64 R56, c[0x0][0x390] ;  /* 0x0000e400ff389b82 */ /* 0x000ee20000000a00 */
[----:B-1----:R-:W-:-:S04]  /*10b0*/  @!P4 LEA R66, P3, R58, R64, 0x1 ;  /* 0x000000403a42c211 */ /* 0x002fc800078608ff */
[----:B------:R-:W-:-:S03]  /*10c0*/  @!P4 LEA.HI.X R67, R58, R65, R22, 0x1, P3 ;  /* 0x000000413a43c211 */ /* 0x000fc600018f0c16 */
[----:B------:R-:W1:Y:S01]  /*10d0*/  @!P5 LDC.64 R64, c[0x0][0x3e0] ;  /* 0x0000f800ff40db82 */ /* 0x000e620000000a00 */
[----:B------:R-:W-:Y:S01]  /*10e0*/  @!P6 IADD3 R22, PT, PT, R71, R83, RZ ;  /* 0x000000534716e210 */ /* 0x000fe20007ffe0ff */
[----:B0-----:R-:W-:Y:S01]  /*10f0*/  @!P1 IMAD R24, R23, R62, RZ ;  /* 0x0000003e17189224 */ /* 0x001fe200078e02ff */
[----:B---3--:R-:W-:Y:S01]  /*1100*/  @!P6 LEA R68, P3, R70, R60, 0x1 ;  /* 0x0000003c4644e211 */ /* 0x008fe200078608ff */
[----:B------:R0:W3:Y:S01]  /*1110*/  @!P4 LDG.E R89, desc[UR6][R66.64] ;  /* 0x000000064259c981 */ /* 0x0000e2000c1e1900 */
[----:B------:R-:W-:-:S03]  /*1120*/  @!P1 MOV R71, R155 ;  /* 0x0000009b00479202 */ /* 0x000fc60000000f00 */
[----:B------:R-:W1:Y:S01]  /*1130*/  @!P2 LDC.64 R58, c[0x0][0x3e0] ;  /* 0x0000f800ff3aab82 */ /* 0x000e620000000a00 */
[----:B------:R-:W-:Y:S02]  /*1140*/  @!P6 LEA.HI.X R69, R70, R61, R22, 0x1, P3 ;  /* 0x0000003d4645e211 */ /* 0x000fe400018f0c16 */
[----:B------:R-:W-:Y:S02]  /*1150*/  @!P1 MOV R70, R152 ;  /* 0x0000009800469202 */ /* 0x000fe40000000f00 */
[----:B------:R-:W-:-:S03]  /*1160*/  MOV R91, RZ ;  /* 0x000000ff005b7202 */ /* 0x000fc60000000f00 */
[----:B------:R-:W1:Y:S01]  /*1170*/  @!P5 LDC.64 R60, c[0x0][0x390] ;  /* 0x0000e400ff3cdb82 */ /* 0x000e620000000a00 */
[----:B------:R-:W-:Y:S01]  /*1180*/  ISETP.GE.U32.AND P3, PT, R122, UR4, PT ;  /* 0x000000047a007c0c */ /* 0x000fe2000bf66070 */
[----:B------:R-:W-:Y:S01]  /*1190*/  @!P1 IMAD R75, R128, R63, R24 ;  /* 0x0000003f804b9224 */ /* 0x000fe200078e0218 */
[----:B------:R-:W-:Y:S01]  /*11a0*/  ISETP.GE.U32.AND P4, PT, R120, UR4, PT ;  /* 0x0000000478007c0c */ /* 0x000fe2000bf86070 */
[----:B------:R-:W-:Y:S01]  /*11b0*/  @!P1 IMAD.WIDE.U32 R70, R128, R62, R70 ;  /* 0x0000003e80469225 */ /* 0x000fe200078e0046 */
[----:B------:R-:W-:Y:S01]  /*11c0*/  ISETP.GE.AND.EX P3, PT, R29, UR5, PT, P3 ;  /* 0x000000051d007c0c */ /* 0x000fe2000bf66330 */
[----:B------:R1:W2:Y:S02]  /*11d0*/  @!P6 LDG.E R91, desc[UR6][R68.64] ;  /* 0x00000006445be981 */ /* 0x0002a4000c1e1900 */
[----:B------:R-:W5:Y:S01]  /*11e0*/  @!P2 LDC.64 R62, c[0x0][0x390] ;  /* 0x0000e400ff3eab82 */ /* 0x000f620000000a00 */
[----:B------:R-:W-:Y:S02]  /*11f0*/  @!P1 IADD3 R22, PT, PT, R71, R75, RZ ;  /* 0x0000004b47169210 */ /* 0x000fe40007ffe0ff */
[----:B0-----:R-:W-:-:S02]  /*1200*/  @!P1 LEA R66, P6, R70, R56, 0x1 ;  /* 0x0000003846429211 */ /* 0x001fc400078c08ff */
[----:B------:R-:W-:Y:S02]  /*1210*/  ISETP.GE.AND.EX P4, PT, R31, UR5, PT, P4 ;  /* 0x000000051f007c0c */ /* 0x000fe4000bf86340 */
[----:B------:R-:W-:Y:S01]  /*1220*/  @!P1 LEA.HI.X R67, R70, R57, R22, 0x1, P6 ;  /* 0x0000003946439211 */ /* 0x000fe200030f0c16 */
[----:B-1----:R-:W-:Y:S01]  /*1230*/  @!P5 IMAD R24, R25, R64, RZ ;  /* 0x000000401918d224 */ /* 0x002fe200078e02ff */
[----:B------:R-:W-:Y:S02]  /*1240*/  @!P5 MOV R70, R152 ;  /* 0x000000980046d202 */ /* 0x000fe40000000f00 */
[----:B------:R-:W-:Y:S01]  /*1250*/  @!P5 MOV R71, R155 ;  /* 0x0000009b0047d202 */ /* 0x000fe20000000f00 */
[C---:B------:R-:W-:Y:S02]  /*1260*/  @!P5 IMAD R83, R126.reuse, R65, R24 ;  /* 0x000000417e53d224 */ /* 0x040fe400078e0218 */
[----:B------:R-:W-:Y:S02]  /*1270*/  @!P2 IMAD R22, R27, R58, RZ ;  /* 0x0000003a1b16a224 */ /* 0x000fe400078e02ff */
[----:B------:R-:W-:-:S02]  /*1280*/  @!P5 IMAD.WIDE.U32 R70, R126, R64, R70 ;  /* 0x000000407e46d225 */ /* 0x000fc400078e0046 */
[----:B------:R-:W0:Y:S01]  /*1290*/  @!P3 LDC.64 R64, c[0x0][0x3e0] ;  /* 0x0000f800ff40bb82 */ /* 0x000e220000000a00 */
[----:B------:R-:W-:Y:S01]  /*12a0*/  @!P2 MOV R74, R152 ;  /* 0x00000098004aa202 */ /* 0x000fe20000000f00 */
[----:B------:R-:W-:Y:S01]  /*12b0*/  @!P2 IMAD R85, R124, R59, R22 ;  /* 0x0000003b7c55a224 */ /* 0x000fe200078e0216 */
[----:B------:R-:W-:Y:S02]  /*12c0*/  @!P2 MOV R75, R155 ;  /* 0x0000009b004ba202 */ /* 0x000fe40000000f00 */
[----:B------:R-:W-:Y:S02]  /*12d0*/  MOV R97, RZ ;  /* 0x000000ff00617202 */ /* 0x000fe40000000f00 */
[----:B------:R-:W-:Y:S01]  /*12e0*/  @!P5 IADD3 R22, PT, PT, R71, R83, RZ ;  /* 0x000000534716d210 */ /* 0x000fe20007ffe0ff */
[----:B------:R-:W1:Y:S01]  /*12f0*/  @!P4 LDC.64 R56, c[0x0][0x3e0] ;  /* 0x0000f800ff38cb82 */ /* 0x000e620000000a00 */
[----:B------:R-:W-:Y:S01]  /*1300*/  @!P5 LEA R68, P6, R70, R60, 0x1 ;  /* 0x0000003c4644d211 */ /* 0x000fe200078c08ff */
[----:B------:R-:W-:Y:S01]  /*1310*/  @!P2 IMAD.WIDE.U32 R58, R124, R58, R74 ;  /* 0x0000003a7c3aa225 */ /* 0x000fe200078e004a */
[----:B------:R-:W4:Y:S02]  /*1320*/  @!P1 LDG.E R97, desc[UR6][R66.64] ;  /* 0x0000000642619981 */ /* 0x000f24000c1e1900 */
[----:B------:R-:W-:-:S03]  /*1330*/  @!P5 LEA.HI.X R69, R70, R61, R22, 0x1, P6 ;  /* 0x0000003d4645d211 */ /* 0x000fc600030f0c16 */
[----:B------:R-:W1:Y:S01]  /*1340*/  @!P3 LDC.64 R60, c[0x0][0x390] ;  /* 0x0000e400ff3cbb82 */ /* 0x000e620000000a00 */
[----:B------:R-:W-:Y:S02]  /*1350*/  MOV R99, RZ ;  /* 0x000000ff00637202 */ /* 0x000fe40000000f00 */
[----:B------:R-:W-:Y:S02]  /*1360*/  ISETP.GE.U32.AND P1, PT, R134, UR4, PT ;  /* 0x0000000486007c0c */ /* 0x000fe4000bf26070 */
[----:B------:R-:W-:Y:S02]  /*1370*/  @!P2 IADD3 R22, PT, PT, R59, R85, RZ ;  /* 0x000000553b16a210 */ /* 0x000fe40007ffe0ff */
[----:B-----5:R-:W-:Y:S01]  /*1380*/  @!P2 LEA R62, P6, R58, R62, 0x1 ;  /* 0x0000003e3a3ea211 */ /* 0x020fe200078c08ff */
[----:B------:R5:W4:Y:S01]  /*1390*/  @!P5 LDG.E R99, desc[UR6][R68.64] ;  /* 0x000000064463d981 */ /* 0x000b22000c1e1900 */
[----:B------:R-:W-:Y:S02]  /*13a0*/  ISETP.GE.AND.EX P1, PT, R17, UR5, PT, P1 ;  /* 0x0000000511007c0c */ /* 0x000fe4000bf26310 */
[----:B------:R-:W-:-:S02]  /*13b0*/  MOV R101, RZ ;  /* 0x000000ff00657202 */ /* 0x000fc40000000f00 */
[----:B------:R-:W-:Y:S02]  /*13c0*/  @!P2 LEA.HI.X R63, R58, R63, R22, 0x1, P6 ;  /* 0x0000003f3a3fa211 */ /* 0x000fe400030f0c16 */
[----:B------:R-:W-:Y:S01]  /*13d0*/  ISETP.GE.U32.AND P5, PT, R118, UR4, PT ;  /* 0x0000000476007c0c */ /* 0x000fe2000bfa6070 */
[----:B------:R-:W5:Y:S01]  /*13e0*/  @!P4 LDC.64 R58, c[0x0][0x390] ;  /* 0x0000e400ff3acb82 */ /* 0x000f620000000a00 */
[----:B0-----:R-:W-:Y:S01]  /*13f0*/  @!P3 IMAD R22, R29, R64, RZ ;  /* 0x000000401d16b224 */ /* 0x001fe200078e02ff */
[----:B------:R0:W4:Y:S01]  /*1400*/  @!P2 LDG.E R101, desc[UR6][R62.64] ;  /* 0x000000063e65a981 */ /* 0x000122000c1e1900 */
[----:B------:R-:W-:Y:S02]  /*1410*/  ISETP.GE.AND.EX P5, PT, R33, UR5, PT, P5 ;  /* 0x0000000521007c0c */ /* 0x000fe4000bfa6350 */
[----:B------:R-:W-:Y:S02]  /*1420*/  @!P3 IMAD R71, R122, R65, R22 ;  /* 0x000000417a47b224 */ /* 0x000fe400078e0216 */
[----:B-1----:R-:W-:Y:S01]  /*1430*/  @!P4 IMAD R22, R31, R56, RZ ;  /* 0x000000381f16c224 */ /* 0x002fe200078e02ff */
[----:B-----5:R-:W1:Y:S01]  /*1440*/  @!P1 LDC.64 R68, c[0x0][0x3e0] ;  /* 0x0000f800ff449b82 */ /* 0x020e620000000a00 */
[----:B0-----:R-:W-:-:S02]  /*1450*/  @!P3 MOV R62, R152 ;  /* 0x00000098003eb202 */ /* 0x001fc40000000f00 */
[----:B------:R-:W-:Y:S01]  /*1460*/  @!P3 MOV R63, R155 ;  /* 0x0000009b003fb202 */ /* 0x000fe20000000f00 */
[----:B------:R-:W-:Y:S01]  /*1470*/  @!P4 IMAD R75, R120, R57, R22 ;  /* 0x00000039784bc224 */ /* 0x000fe200078e0216 */
[----:B------:R-:W-:-:S03]  /*1480*/  ISETP.GE.U32.AND P2, PT, R116, UR4, PT ;  /* 0x0000000474007c0c */ /* 0x000fc6000bf46070 */
[----:B------:R-:W0:Y:S01]  /*1490*/  @!P5 LDC.64 R66, c[0x0][0x3e0] ;  /* 0x0000f800ff42db82 */ /* 0x000e220000000a00 */
[----:B------:R-:W-:Y:S01]  /*14a0*/  @!P3 IMAD.WIDE.U32 R64, R122, R64, R62 ;  /* 0x000000407a40b225 */ /* 0x000fe200078e003e */
[----:B------:R-:W-:Y:S02]  /*14b0*/  @!P4 MOV R62, R152 ;  /* 0x00000098003ec202 */ /* 0x000fe40000000f00 */
[----:B------:R-:W-:Y:S02]  /*14c0*/  @!P4 MOV R63, R155 ;  /* 0x0000009b003fc202 */ /* 0x000fe40000000f00 */
[----:B------:R-:W-:Y:S02]  /*14d0*/  @!P3 IADD3 R22, PT, PT, R65, R71, RZ ;  /* 0x000000474116b210 */ /* 0x000fe40007ffe0ff */
[----:B------:R-:W-:Y:S01]  /*14e0*/  @!P3 LEA R60, P6, R64, R60, 0x1 ;  /* 0x0000003c403cb211 */ /* 0x000fe200078c08ff */
[----:B------:R-:W-:Y:S01]  /*14f0*/  @!P4 IMAD.WIDE.U32 R56, R120, R56, R62 ;  /* 0x000000387838c225 */ /* 0x000fe200078e003e */
[----:B------:R-:W-:Y:S01]  /*1500*/  ISETP.GE.AND.EX P2, PT, R35, UR5, PT, P2 ;  /* 0x0000000523007c0c */ /* 0x000fe2000bf46320 */
[----:B------:R-:W5:Y:S01]  /*1510*/  @!P5 LDC.64 R62, c[0x0][0x390] ;  /* 0x0000e400ff3edb82 */ /* 0x000f620000000a00 */
[----:B------:R-:W-:-:S02]  /*1520*/  @!P3 LEA.HI.X R61, R64, R61, R22, 0x1, P6 ;  /* 0x0000003d403db211 */ /* 0x000fc400030f0c16 */
[----:B------:R-:W-:-:S05]  /*1530*/  MOV R107, RZ ;  /* 0x000000ff006b7202 */ /* 0x000fca0000000f00 */
[----:B------:R-:W5:Y:S01]  /*1540*/  @!P1 LDC.64 R64, c[0x0][0x390] ;  /* 0x0000e400ff409b82 */ /* 0x000f620000000a00 */
[----:B------:R-:W-:Y:S01]  /*1550*/  @!P4 IADD3 R22, PT, PT, R57, R75, RZ ;  /* 0x0000004b3916c210 */ /* 0x000fe20007ffe0ff */
[----:B------:R0:W4:Y:S01]  /*1560*/  @!P3 LDG.E R107, desc[UR6][R60.64] ;  /* 0x000000063c6bb981 */ /* 0x000122000c1e1900 */
[C---:B------:R-:W-:Y:S02]  /*1570*/  @!P4 LEA R58, P6, R56.reuse, R58, 0x1 ;  /* 0x0000003a383ac211 */ /* 0x040fe400078c08ff */
[----:B------:R-:W-:Y:S02]  /*1580*/  MOV R109, RZ ;  /* 0x000000ff006d7202 */ /* 0x000fe40000000f00 */
[----:B------:R-:W-:Y:S02]  /*1590*/  @!P4 LEA.HI.X R59, R56, R59, R22, 0x1, P6 ;  /* 0x0000003b383bc211 */ /* 0x000fe400030f0c16 */
[----:B------:R-:W-:Y:S01]  /*15a0*/  ISETP.GE.U32.AND P3, PT, R110, UR4, PT ;  /* 0x000000046e007c0c */ /* 0x000fe2000bf66070 */
[----:B------:R-:W5:Y:S01]  /*15b0*/  @!P2 LDC.64 R56, c[0x0][0x3e0] ;  /* 0x0000f800ff38ab82 */ /* 0x000f620000000a00 */
[----:B-1----:R-:W-:Y:S01]  /*15c0*/  @!P1 IMAD R22, R17, R68, RZ ;  /* 0x0000004411169224 */ /* 0x002fe200078e02ff */
[----:B------:R1:W4:Y:S01]  /*15d0*/  @!P4 LDG.E R109, desc[UR6][R58.64] ;  /* 0x000000063a6dc981 */ /* 0x000322000c1e1900 */
[----:B------:R-:W-:-:S02]  /*15e0*/  ISETP.GE.AND.EX P3, PT, R37, UR5, PT, P3 ;  /* 0x0000000525007c0c */ /* 0x000fc4000bf66330 */
[----:B------:R-:W-:Y:S02]  /*15f0*/  @!P1 IMAD R71, R134, R69, R22 ;  /* 0x0000004586479224 */ /* 0x000fe400078e0216 */
[----:B0-----:R-:W-:Y:S01]  /*1600*/  @!P5 IMAD R24, R33, R66, RZ ;  /* 0x000000422118d224 */ /* 0x001fe200078e02ff */
[----:B------:R-:W0:Y:S01]  /*1610*/  @!P2 LDC.64 R60, c[0x0][0x390] ;  /* 0x0000e400ff3cab82 */ /* 0x000e220000000a00 */
[----:B-1----:R-:W-:Y:S02]  /*1620*/  @!P1 MOV R58, R152 ;  /* 0x00000098003a9202 */ /* 0x002fe40000000f00 */
[----:B------:R-:W-:-:S03]  /*1630*/  @!P1 MOV R59, R155 ;  /* 0x0000009b003b9202 */ /* 0x000fc60000000f00 */
[----:B------:R-:W-:Y:S01]  /*1640*/  @!P1 IMAD.WIDE.U32 R68, R134, R68, R58 ;  /* 0x0000004486449225 */ /* 0x000fe200078e003a */
[----:B------:R-:W-:Y:S02]  /*1650*/  @!P5 MOV R58, R152 ;  /* 0x00000098003ad202 */ /* 0x000fe40000000f00 */
[----:B------:R-:W-:Y:S01]  /*1660*/  @!P5 MOV R59, R155 ;  /* 0x0000009b003bd202 */ /* 0x000fe20000000f00 */
[----:B------:R-:W-:Y:S01]  /*1670*/  @!P5 IMAD R75, R118, R67, R24 ;  /* 0x00000043764bd224 */ /* 0x000fe200078e0218 */
[----:B------:R-:W-:Y:S02]  /*1680*/  @!P1 IADD3 R22, PT, PT, R69, R71, RZ ;  /* 0x0000004745169210 */ /* 0x000fe40007ffe0ff */
[----:B-----5:R-:W-:Y:S01]  /*1690*/  @!P1 LEA R64, P6, R68, R64, 0x1 ;  /* 0x0000004044409211 */ /* 0x020fe200078c08ff */
[----:B------:R-:W-:Y:S01]  /*16a0*/  @!P5 IMAD.WIDE.U32 R66, R118, R66, R58 ;  /* 0x000000427642d225 */ /* 0x000fe200078e003a */
[----:B------:R-:W-:Y:S01]  /*16b0*/  ISETP.GE.U32.AND P4, PT, R108, UR4, PT ;  /* 0x000000046c007c0c */ /* 0x000fe2000bf86070 */
[----:B------:R-:W1:Y:S01]  /*16c0*/  @!P3 LDC.64 R58, c[0x0][0x3e0] ;  /* 0x0000f800ff3abb82 */ /* 0x000e620000000a00 */
[----:B------:R-:W-:-:S02]  /*16d0*/  @!P1 LEA.HI.X R65, R68, R65, R22, 0x1, P6 ;  /* 0x0000004144419211 */ /* 0x000fc400030f0c16 */
[----:B------:R-:W-:Y:S02]  /*16e0*/  MOV R22, RZ ;  /* 0x000000ff00167202 */ /* 0x000fe40000000f00 */
[----:B------:R-:W-:Y:S01]  /*16f0*/  ISETP.GE.AND.EX P4, PT, R39, UR5, PT, P4 ;  /* 0x0000000527007c0c */ /* 0x000fe2000bf86340 */
[----:B------:R-:W-:Y:S01]  /*1700*/  @!P2 IMAD R26, R35, R56, RZ ;  /* 0x00000038231aa224 */ /* 0x000fe200078e02ff */
[----:B------:R-:W-:Y:S01]  /*1710*/  @!P5 IADD3 R24, PT, PT, R67, R75, RZ ;  /* 0x0000004b4318d210 */ /* 0x000fe20007ffe0ff */
[----:B------:R-:W5:Y:S01]  /*1720*/  @!P3 LDC.64 R70, c[0x0][0x390] ;  /* 0x0000e400ff46bb82 */ /* 0x000f620000000a00 */
[----:B------:R0:W3:Y:S01]  /*1730*/  @!P1 LDG.E R22, desc[UR6][R64.64] ;  /* 0x0000000640169981 */ /* 0x0000e2000c1e1900 */
[----:B------:R-:W-:Y:S01]  /*1740*/  @!P5 LEA R62, P6, R66, R62, 0x1 ;  /* 0x0000003e423ed211 */ /* 0x000fe200078c08ff */
[----:B------:R-:W-:Y:S01]  /*1750*/  @!P2 IMAD R67, R116, R57, R26 ;  /* 0x000000397443a224 */ /* 0x000fe200078e021a */
[----:B------:R-:W-:Y:S02]  /*1760*/  MOV R46, RZ ;  /* 0x000000ff002e7202 */ /* 0x000fe40000000f00 */
[----:B------:R-:W-:-:S04]  /*1770*/  @!P5 LEA.HI.X R63, R66, R63, R24, 0x1, P6 ;  /* 0x0000003f423fd211 */ /* 0x000fc800030f0c18 */
[----:B------:R-:W5:Y:S01]  /*1780*/  @!P4 LDC.64 R68, c[0x0][0x3e0] ;  /* 0x0000f800ff44cb82 */ /* 0x000f620000000a00 */
[----:B0-----:R-:W-:Y:S01]  /*1790*/  @!P2 MOV R64, R152 ;  /* 0x000000980040a202 */ /* 0x001fe20000000f00 */
[----:B------:R0:W4:Y:S01]  /*17a0*/  @!P5 LDG.E R46, desc[UR6][R62.64] ;  /* 0x000000063e2ed981 */ /* 0x000122000c1e1900 */
[----:B------:R-:W-:-:S03]  /*17b0*/  @!P2 MOV R65, R155 ;  /* 0x0000009b0041a202 */ /* 0x000fc60000000f00 */
[----:B------:R-:W-:Y:S01]  /*17c0*/  @!P2 IMAD.WIDE.U32 R56, R116, R56, R64 ;  /* 0x000000387438a225 */ /* 0x000fe200078e0040 */
[----:B------:R-:W-:-:S04]  /*17d0*/  ISETP.GE.U32.AND P6, PT, R106, UR4, PT ;  /* 0x000000046a007c0c */ /* 0x000fc8000bfc6070 */
[----:B------:R-:W-:Y:S02]  /*17e0*/  @!P2 IADD3 R24, PT, PT, R57, R67, RZ ;  /* 0x000000433918a210 */ /* 0x000fe40007ffe0ff */
[C---:B------:R-:W-:Y:S01]  /*17f0*/  @!P2 LEA R60, P5, R56.reuse, R60, 0x1 ;  /* 0x0000003c383ca211 */ /* 0x040fe200078a08ff */
[----:B-1----:R-:W-:Y:S01]  /*1800*/  @!P3 IMAD R26, R37, R58, RZ ;  /* 0x0000003a251ab224 */ /* 0x002fe200078e02ff */
[----:B------:R-:W-:Y:S01]  /*1810*/  ISETP.GE.AND.EX P6, PT, R41, UR5, PT, P6 ;  /* 0x0000000529007c0c */ /* 0x000fe2000bfc6360 */
[----:B------:R-:W1:Y:S01]  /*1820*/  @!P4 LDC.64 R66, c[0x0][0x390] ;  /* 0x0000e400ff42cb82 */ /* 0x000e620000000a00 */
[----:B------:R-:W-:Y:S02]  /*1830*/  @!P2 LEA.HI.X R61, R56, R61, R24, 0x1, P5 ;  /* 0x0000003d383da211 */ /* 0x000fe400028f0c18 */
[----:B------:R-:W-:Y:S02]  /*1840*/  ISETP.GE.U32.AND P5, PT, R104, UR4, PT ;  /* 0x0000000468007c0c */ /* 0x000fe4000bfa6070 */
[----:B------:R-:W-:-:S02]  /*1850*/  @!P3 MOV R56, R152 ;  /* 0x000000980038b202 */ /* 0x000fc40000000f00 */
[----:B------:R-:W-:Y:S01]  /*1860*/  @!P3 MOV R57, R155 ;  /* 0x0000009b0039b202 */ /* 0x000fe20000000f00 */
[C---:B------:R-:W-:Y:S01]  /*1870*/  @!P3 IMAD R65, R110.reuse, R59, R26 ;  /* 0x0000003b6e41b224 */ /* 0x040fe200078e021a */
[----:B------:R-:W-:Y:S02]  /*1880*/  MOV R117, RZ ;  /* 0x000000ff00757202 */ /* 0x000fe40000000f00 */
[----:B------:R-:W-:Y:S01]  /*1890*/  ISETP.GE.AND.EX P5, PT, R43, UR5, PT, P5 ;  /* 0x000000052b007c0c */ /* 0x000fe2000bfa6350 */
[----:B------:R-:W-:Y:S02]  /*18a0*/  @!P3 IMAD.WIDE.U32 R58, R110, R58, R56 ;  /* 0x0000003a6e3ab225 */ /* 0x000fe400078e0038 */
[----:B------:R-:W1:Y:S01]  /*18b0*/  @!P6 LDC.64 R56, c[0x0][0x3e0] ;  /* 0x0000f800ff38eb82 */ /* 0x000e620000000a00 */
[----:B------:R1:W4:Y:S02]  /*18c0*/  @!P2 LDG.E R117, desc[UR6][R60.64] ;  /* 0x000000063c75a981 */ /* 0x000324000c1e1900 */
[----:B------:R-:W-:-:S02]  /*18d0*/  @!P3 IADD3 R24, PT, PT, R59, R65, RZ ;  /* 0x000000413b18b210 */ /* 0x000fc40007ffe0ff */
[C---:B-----5:R-:W-:Y:S02]  /*18e0*/  @!P3 LEA R70, P2, R58.reuse, R70, 0x1 ;  /* 0x000000463a46b211 */ /* 0x060fe400078408ff */
[----:B------:R-:W-:Y:S01]  /*18f0*/  @!P4 MOV R59, R155 ;  /* 0x0000009b003bc202 */ /* 0x000fe20000000f00 */
[----:B------:R-:W5:Y:S01]  /*1900*/  @!P6 LDC.64 R64, c[0x0][0x390] ;  /* 0x0000e400ff40eb82 */ /* 0x000f620000000a00 */
[----:B------:R-:W-:Y:S02]  /*1910*/  @!P3 LEA.HI.X R71, R58, R71, R24, 0x1, P2 ;  /* 0x000000473a47b211 */ /* 0x000fe400010f0c18 */
[----:B------:R-:W-:Y:S01]  /*1920*/  ISETP.GE.U32.AND P2, PT, R102, UR4, PT ;  /* 0x0000000466007c0c */ /* 0x000fe2000bf46070 */
[----:B------:R-:W-:Y:S01]  /*1930*/  @!P4 IMAD R24, R39, R68, RZ ;  /* 0x000000442718c224 */ /* 0x000fe200078e02ff */
[----:B------:R-:W-:-:S03]  /*1940*/  @!P4 MOV R58, R152 ;  /* 0x00000098003ac202 */ /* 0x000fc60000000f00 */
[----:B0-----:R-:W0:Y:S01]  /*1950*/  @!P5 LDC.64 R62, c[0x0][0x3e0] ;  /* 0x0000f800ff3edb82 */ /* 0x001e220000000a00 */
[----:B------:R-:W-:Y:S01]  /*1960*/  ISETP.GE.AND.EX P2, PT, R45, UR5, PT, P2 ;  /* 0x000000052d007c0c */ /* 0x000fe2000bf46320 */
[C---:B------:R-:W-:Y:S01]  /*1970*/  @!P4 IMAD R75, R108.reuse, R69, R24 ;  /* 0x000000456c4bc224 */ /* 0x040fe200078e0218 */
[----:B------:R-:W-:Y:S01]  /*1980*/  MOV R119, RZ ;  /* 0x000000ff00777202 */ /* 0x000fe20000000f00 */
[----:B------:R-:W-:-:S04]  /*1990*/  @!P4 IMAD.WIDE.U32 R68, R108, R68, R58 ;  /* 0x000000446c44c225 */ /* 0x000fc800078e003a */
[----:B------:R-:W2:Y:S01]  /*19a0*/  @!P5 LDC.64 R58, c[0x0][0x390] ;  /* 0x0000e400ff3adb82 */ /* 0x000ea20000000a00 */
[----:B------:R1:W4:Y:S01]  /*19b0*/  @!P3 LDG.E R119, desc[UR6][R70.64] ;  /* 0x000000064677b981 */ /* 0x000322000c1e1900 */
[----:B------:R-:W-:Y:S02]  /*19c0*/  @!P4 IADD3 R24, PT, PT, R69, R75, RZ ;  /* 0x0000004b4518c210 */ /* 0x000fe40007ffe0ff */
[----:B-1----:R-:W-:-:S04]  /*19d0*/  @!P4 LEA R74, P3, R68, R66, 0x1 ;  /* 0x00000042444ac211 */ /* 0x002fc800078608ff */
[----:B------:R-:W1:Y:S01]  /*19e0*/  @!P2 LDC.64 R60, c[0x0][0x3e0] ;  /* 0x0000f800ff3cab82 */ /* 0x000e620000000a00 */
[----:B------:R-:W-:Y:S02]  /*19f0*/  @!P4 LEA.HI.X R75, R68, R67, R24, 0x1, P3 ;  /* 0x00000043444bc211 */ /* 0x000fe400018f0c18 */
[----:B------:R-:W-:Y:S01]  /*1a00*/  ISETP.GE.U32.AND P3, PT, R8, UR4, PT ;  /* 0x0000000408007c0c */ /* 0x000fe2000bf66070 */
[----:B------:R-:W-:Y:S01]  /*1a10*/  @!P6 IMAD R26, R41, R56, RZ ;  /* 0x00000038291ae224 */ /* 0x000fe200078e02ff */
[-C--:B------:R-:W-:Y:S02]  /*1a20*/  @!P6 MOV R70, R152.reuse ;  /* 0x000000980046e202 */ /* 0x080fe40000000f00 */
[----:B------:R-:W-:Y:S02]  /*1a30*/  @!P6 MOV R71, R155 ;  /* 0x0000009b0047e202 */ /* 0x000fe40000000f00 */
[----:B------:R-:W-:Y:S02]  /*1a40*/  MOV R54, RZ ;  /* 0x000000ff00367202 */ /* 0x000fe40000000f00 */
[----:B------:R-:W-:Y:S01]  /*1a50*/  ISETP.GE.AND.EX P3, PT, R47, UR5, PT, P3 ;  /* 0x000000052f007c0c */ /* 0x000fe2000bf66330 */
[C---:B------:R-:W-:Y:S01]  /*1a60*/  @!P6 IMAD R57, R106.reuse, R57, R26 ;  /* 0x000000396a39e224 */ /* 0x040fe200078e021a */
[----:B------:R-:W-:Y:S01]  /*1a70*/  @!P5 MOV R66, R152 ;  /* 0x000000980042d202 */ /* 0x000fe20000000f00 */
[----:B0-----:R-:W-:Y:S01]  /*1a80*/  @!P5 IMAD R24, R43, R62, RZ ;  /* 0x0000003e2b18d224 */ /* 0x001fe200078e02ff */
[----:B------:R-:W-:Y:S01]  /*1a90*/  @!P5 MOV R67, R155 ;  /* 0x0000009b0043d202 */ /* 0x000fe20000000f00 */
[----:B------:R-:W-:Y:S01]  /*1aa0*/  @!P6 IMAD.WIDE.U32 R70, R106, R56, R70 ;  /* 0x000000386a46e225 */ /* 0x000fe200078e0046 */
[----:B------:R-:W4:Y:S03]  /*1ab0*/  @!P4 LDG.E R54, desc[UR6][R74.64] ;  /* 0x000000064a36c981 */ /* 0x000f26000c1e1900 */
[C---:B------:R-:W-:Y:S01]  /*1ac0*/  @!P5 IMAD R83, R104.reuse, R63, R24 ;  /* 0x0000003f6853d224 */ /* 0x040fe200078e0218 */
[----:B------:R-:W-:Y:S01]  /*1ad0*/  @!P6 IADD3 R24, PT, PT, R71, R57, RZ ;  /* 0x000000394718e210 */ /* 0x000fe20007ffe0ff */
[----:B------:R-:W-:Y:S01]  /*1ae0*/  @!P5 IMAD.WIDE.U32 R66, R104, R62, R66 ;  /* 0x0000003e6842d225 */ /* 0x000fe200078e0042 */
[C---:B-----5:R-:W-:Y:S01]  /*1af0*/  @!P6 LEA R68, P4, R70.reuse, R64, 0x1 ;  /* 0x000000404644e211 */ /* 0x060fe200078808ff */
[----:B------:R-:W0:Y:S03]  /*1b00*/  @!P2 LDC.64 R56, c[0x0][0x390] ;  /* 0x0000e400ff38ab82 */ /* 0x000e260000000a00 */
[----:B------:R-:W-:-:S02]  /*1b10*/  @!P6 LEA.HI.X R69, R70, R65, R24, 0x1, P4 ;  /* 0x000000414645e211 */ /* 0x000fc400020f0c18 */
[----:B------:R-:W-:Y:S02]  /*1b20*/  @!P5 IADD3 R24, PT, PT, R67, R83, RZ ;  /* 0x000000534318d210 */ /* 0x000fe40007ffe0ff */
[C---:B--2---:R-:W-:Y:S01]  /*1b30*/  @!P5 LEA R64, P4, R66.reuse, R58, 0x1 ;  /* 0x0000003a4240d211 */ /* 0x044fe200078808ff */
[----:B------:R-:W2:Y:S01]  /*1b40*/  @!P3 LDC.64 R62, c[0x0][0x3e0] ;  /* 0x0000f800ff3ebb82 */ /* 0x000ea20000000a00 */
[----:B------:R-:W-:Y:S01]  /*1b50*/  MOV R125, RZ ;  /* 0x000000ff007d7202 */ /* 0x000fe20000000f00 */
[----:B-1----:R-:W-:Y:S01]  /*1b60*/  @!P2 IMAD R26, R45, R60, RZ ;  /* 0x0000003c2d1aa224 */ /* 0x002fe200078e02ff */
[----:B------:R-:W-:Y:S02]  /*1b70*/  @!P5 LEA.HI.X R65, R66, R59, R24, 0x1, P4 ;  /* 0x0000003b4241d211 */ /* 0x000fe400020f0c18 */
[----:B------:R-:W-:Y:S02]  /*1b80*/  @!P2 MOV R58, R152 ;  /* 0x00000098003aa202 */ /* 0x000fe40000000f00 */
[----:B------:R-:W-:Y:S01]  /*1b90*/  @!P2 MOV R59, R155 ;  /* 0x0000009b003ba202 */ /* 0x000fe20000000f00 */
[----:B------:R-:W5:Y:S01]  /*1ba0*/  @!P6 LDG.E R125, desc[UR6][R68.64] ;  /* 0x00000006447de981 */ /* 0x000f62000c1e1900 */
[----:B------:R-:W-:Y:S01]  /*1bb0*/  @!P2 IMAD R67, R102, R61, R26 ;  /* 0x0000003d6643a224 */ /* 0x000fe200078e021a */
[----:B------:R-:W-:-:S02]  /*1bc0*/  ISETP.GE.U32.AND P6, PT, R9, UR4, PT ;  /* 0x0000000409007c0c */ /* 0x000fc4000bfc6070 */
[----:B------:R-:W-:Y:S01]  /*1bd0*/  ISETP.GE.U32.AND P4, PT, R10, UR4, PT ;  /* 0x000000040a007c0c */ /* 0x000fe2000bf86070 */
[----:B------:R-:W-:Y:S02]  /*1be0*/  @!P2 IMAD.WIDE.U32 R60, R102, R60, R58 ;  /* 0x0000003c663ca225 */ /* 0x000fe400078e003a */
[----:B------:R-:W1:Y:S01]  /*1bf0*/  @!P3 LDC.64 R58, c[0x0][0x390] ;  /* 0x0000e400ff3abb82 */ /* 0x000e620000000a00 */
[----:B------:R-:W-:Y:S02]  /*1c00*/  ISETP.GE.AND.EX P6, PT, R49, UR5, PT, P6 ;  /* 0x0000000531007c0c */ /* 0x000fe4000bfc6360 */
[----:B------:R-:W-:Y:S02]  /*1c10*/  ISETP.GE.AND.EX P4, PT, R51, UR5, PT, P4 ;  /* 0x0000000533007c0c */ /* 0x000fe4000bf86340 */
[----:B------:R-:W-:Y:S02]  /*1c20*/  MOV R127, RZ ;  /* 0x000000ff007f7202 */ /* 0x000fe40000000f00 */
[----:B------:R-:W-:-:S04]  /*1c30*/  @!P2 IADD3 R24, PT, PT, R61, R67, RZ ;  /* 0x000000433d18a210 */ /* 0x000fc80007ffe0ff */
[----:B------:R2:W5:Y:S01]  /*1c40*/  @!P5 LDG.E R127, desc[UR6][R64.64] ;  /* 0x00000006407fd981 */ /* 0x000562000c1e1900 */
[----:B0-----:R-:W-:Y:S01]  /*1c50*/  @!P2 LEA R66, P5, R60, R56, 0x1 ;  /* 0x000000383c42a211 */ /* 0x001fe200078a08ff */
[----:B--2---:R-:W-:-:S03]  /*1c60*/  @!P3 IMAD R26, R47, R62, RZ ;  /* 0x0000003e2f1ab224 */ /* 0x004fc600078e02ff */
[----:B------:R-:W-:Y:S02]  /*1c70*/  @!P2 LEA.HI.X R67, R60, R57, R24, 0x1, P5 ;  /* 0x000000393c43a211 */ /* 0x000fe400028f0c18 */
[----:B------:R-:W0:Y:S01]  /*1c80*/  @!P6 LDC.64 R56, c[0x0][0x3e0] ;  /* 0x0000f800ff38eb82 */ /* 0x000e220000000a00 */
[----:B------:R-:W-:Y:S02]  /*1c90*/  @!P3 MOV R64, R152 ;  /* 0x000000980040b202 */ /* 0x000fe40000000f00 */
[----:B------:R-:W-:-:S05]  /*1ca0*/  @!P3 MOV R65, R155 ;  /* 0x0000009b0041b202 */ /* 0x000fca0000000f00 */
[----:B------:R-:W2:Y:S01]  /*1cb0*/  @!P4 LDC.64 R60, c[0x0][0x3e0] ;  /* 0x0000f800ff3ccb82 */ /* 0x000ea20000000a00 */
[----:B------:R-:W-:Y:S01]  /*1cc0*/  ISETP.GE.U32.AND P5, PT, R11, UR4, PT ;  /* 0x000000040b007c0c */ /* 0x000fe2000bfa6070 */
[C---:B------:R-:W-:Y:S01]  /*1cd0*/  @!P3 IMAD R69, R8.reuse, R63, R26 ;  /* 0x0000003f0845b224 */ /* 0x040fe200078e021a */
[----:B------:R-:W-:Y:S01]  /*1ce0*/  MOV R80, RZ ;  /* 0x000000ff00507202 */ /* 0x000fe20000000f00 */
[----:B------:R-:W-:Y:S01]  /*1cf0*/  @!P3 IMAD.WIDE.U32 R62, R8, R62, R64 ;  /* 0x0000003e083eb225 */ /* 0x000fe200078e0040 */
[----:B------:R-:W-:-:S03]  /*1d00*/  ISETP.GE.AND.EX P5, PT, R53, UR5, PT, P5 ;  /* 0x0000000535007c0c */ /* 0x000fc6000bfa6350 */
[----:B------:R-:W2:Y:S01]  /*1d10*/  @!P6 LDC.64 R64, c[0x0][0x390] ;  /* 0x0000e400ff40eb82 */ /* 0x000ea20000000a00 */
[----:B------:R2:W5:Y:S01]  /*1d20*/  @!P2 LDG.E R80, desc[UR6][R66.64] ;  /* 0x000000064250a981 */ /* 0x000562000c1e1900 */
[----:B------:R-:W-:Y:S02]  /*1d30*/  @!P3 IADD3 R24, PT, PT, R63, R69, RZ ;  /* 0x000000453f18b210 */ /* 0x000fe40007ffe0ff */
[----:B-1----:R-:W-:-:S04]  /*1d40*/  @!P3 LEA R70, P2, R62, R58, 0x1 ;  /* 0x0000003a3e46b211 */ /* 0x002fc800078408ff */
[----:B------:R-:W-:Y:S02]  /*1d50*/  @!P3 LEA.HI.X R71, R62, R59, R24, 0x1, P2 ;  /* 0x0000003b3e47b211 */ /* 0x000fe400010f0c18 */
[----:B------:R-:W1:Y:S01]  /*1d60*/  @!P4 LDC.64 R62, c[0x0][0x390] ;  /* 0x0000e400ff3ecb82 */ /* 0x000e620000000a00 */
[----:B------:R-:W-:Y:S01]  /*1d70*/  ISETP.GE.U32.AND P2, PT, R12, UR4, PT ;  /* 0x000000040c007c0c */ /* 0x000fe2000bf46070 */
[----:B0-----:R-:W-:Y:S01]  /*1d80*/  @!P6 IMAD R24, R49, R56, RZ ;  /* 0x000000383118e224 */ /* 0x001fe200078e02ff */
[----:B------:R-:W-:Y:S02]  /*1d90*/  @!P6 MOV R68, R152 ;  /* 0x000000980044e202 */ /* 0x000fe40000000f00 */
[----:B------:R-:W-:-:S03]  /*1da0*/  ISETP.GE.AND.EX P2, PT, R55, UR5, PT, P2 ;  /* 0x0000000537007c0c */ /* 0x000fc6000bf46320 */
[----:B------:R-:W0:Y:S01]  /*1db0*/  @!P5 LDC.64 R58, c[0x0][0x3e0] ;  /* 0x0000f800ff3adb82 */ /* 0x000e220000000a00 */
[-C--:B------:R-:W-:Y:S01]  /*1dc0*/  @!P6 MOV R69, R155.reuse ;  /* 0x0000009b0045e202 */ /* 0x080fe20000000f00 */
[----:B--2---:R-:W-:Y:S01]  /*1dd0*/  @!P4 IMAD R26, R51, R60, RZ ;  /* 0x0000003c331ac224 */ /* 0x004fe200078e02ff */
[----:B------:R-:W-:Y:S02]  /*1de0*/  @!P4 MOV R66, R152 ;  /* 0x000000980042c202 */ /* 0x000fe40000000f00 */
[----:B------:R-:W-:Y:S02]  /*1df0*/  @!P4 MOV R67, R155 ;  /* 0x0000009b0043c202 */ /* 0x000fe40000000f00 */
[----:B------:R-:W-:Y:S01]  /*1e00*/  MOV R82, RZ ;  /* 0x000000ff00527202 */ /* 0x000fe20000000f00 */
[C---:B------:R-:W-:Y:S02]  /*1e10*/  @!P6 IMAD R57, R9.reuse, R57, R24 ;  /* 0x000000390939e224 */ /* 0x040fe400078e0218 */
[----:B------:R-:W-:-:S03]  /*1e20*/  @!P6 IMAD.WIDE.U32 R68, R9, R56, R68 ;  /* 0x000000380944e225 */ /* 0x000fc600078e0044 */
[----:B------:R2:W5:Y:S01]  /*1e30*/  @!P3 LDG.E R82, desc[UR6][R70.64] ;  /* 0x000000064652b981 */ /* 0x000562000c1e1900 */
[C---:B------:R-:W-:Y:S02]  /*1e40*/  @!P4 IMAD R75, R10.reuse, R61, R26 ;  /* 0x0000003d0a4bc224 */ /* 0x040fe400078e021a */
[----:B------:R-:W-:Y:S02]  /*1e50*/  @!P4 IMAD.WIDE.U32 R66, R10, R60, R66 ;  /* 0x0000003c0a42c225 */ /* 0x000fe400078e0042 */
[----:B------:R-:W3:Y:S01]  /*1e60*/  @!P5 LDC.64 R60, c[0x0][0x390] ;  /* 0x0000e400ff3cdb82 */ /* 0x000ee20000000a00 */
[----:B------:R-:W-:Y:S02]  /*1e70*/  @!P6 IADD3 R24, PT, PT, R69, R57, RZ ;  /* 0x000000394518e210 */ /* 0x000fe40007ffe0ff */
[----:B------:R-:W-:Y:S02]  /*1e80*/  @!P6 LEA R64, P3, R68, R64, 0x1 ;  /* 0x000000404440e211 */ /* 0x000fe400078608ff */
[----:B------:R-:W-:-:S03]  /*1e90*/  MOV R84, RZ ;  /* 0x000000ff00547202 */ /* 0x000fc60000000f00 */
[----:B------:R-:W3:Y:S01]  /*1ea0*/  @!P2 LDC.64 R56, c[0x0][0x3e0] ;  /* 0x0000f800ff38ab82 */ /* 0x000ee20000000a00 */
[----:B------:R-:W-:Y:S02]  /*1eb0*/  @!P6 LEA.HI.X R65, R68, R65, R24, 0x1, P3 ;  /* 0x000000414441e211 */ /* 0x000fe400018f0c18 */
[----:B------:R-:W-:Y:S02]  /*1ec0*/  @!P4 IADD3 R24, PT, PT, R67, R75, RZ ;  /* 0x0000004b4318c210 */ /* 0x000fe40007ffe0ff */
[C---:B-1----:R-:W-:Y:S01]  /*1ed0*/  @!P4 LEA R62, P3, R66.reuse, R62, 0x1 ;  /* 0x0000003e423ec211 */ /* 0x042fe200078608ff */
[----:B------:R1:W5:Y:S01]  /*1ee0*/  @!P6 LDG.E R84, desc[UR6][R64.64] ;  /* 0x000000064054e981 */ /* 0x000362000c1e1900 */
[----:B------:R-:W-:Y:S01]  /*1ef0*/  MOV R86, RZ ;  /* 0x000000ff00567202 */ /* 0x000fe20000000f00 */
[----:B0-----:R-:W-:Y:S01]  /*1f00*/  @!P5 IMAD R26, R53, R58, RZ ;  /* 0x0000003a351ad224 */ /* 0x001fe200078e02ff */
[----:B------:R-:W-:Y:S01]  /*1f10*/  @!P4 LEA.HI.X R63, R66, R63, R24, 0x1, P3 ;  /* 0x0000003f423fc211 */ /* 0x000fe200018f0c18 */
[----:B--2---:R-:W0:Y:S01]  /*1f20*/  @!P2 LDC.64 R70, c[0x0][0x390] ;  /* 0x0000e400ff46ab82 */ /* 0x004e220000000a00 */
[----:B------:R-:W-:Y:S01]  /*1f30*/  ISETP.GE.U32.AND P3, PT, R13, UR4, PT ;  /* 0x000000040d007c0c */ /* 0x000fe2000bf66070 */
[----:B------:R-:W-:-:S02]  /*1f40*/  @!P5 IMAD R67, R11, R59, R26 ;  /* 0x0000003b0b43d224 */ /* 0x000fc400078e021a */
[----:B------:R2:W5:Y:S01]  /*1f50*/  @!P4 LDG.E R86, desc[UR6][R62.64] ;  /* 0x000000063e56c981 */ /* 0x000562000c1e1900 */
[----:B-1----:R-:W-:Y:S02]  /*1f60*/  @!P5 MOV R64, R152 ;  /* 0x000000980040d202 */ /* 0x002fe40000000f00 */
[----:B------:R-:W-:Y:S02]  /*1f70*/  @!P5 MOV R65, R155 ;  /* 0x0000009b0041d202 */ /* 0x000fe40000000f00 */
[----:B------:R-:W-:Y:S02]  /*1f80*/  ISETP.GE.AND.EX P4, PT, R77, UR5, PT, P3 ;  /* 0x000000054d007c0c */ /* 0x000fe4000bf86330 */
[----:B------:R-:W-:Y:S01]  /*1f90*/  ISETP.GE.U32.AND P3, PT, R14, UR4, PT ;  /* 0x000000040e007c0c */ /* 0x000fe2000bf66070 */
[----:B------:R-:W-:-:S03]  /*1fa0*/  @!P5 IMAD.WIDE.U32 R58, R11, R58, R64 ;  /* 0x0000003a0b3ad225 */ /* 0x000fc600078e0040 */
[----:B------:R-:W-:Y:S02]  /*1fb0*/  ISETP.GE.AND.EX P3, PT, R79, UR5, PT, P3 ;  /* 0x000000054f007c0c */ /* 0x000fe4000bf66330 */
[----:B------:R-:W-:Y:S02]  /*1fc0*/  @!P5 IADD3 R24, PT, PT, R59, R67, RZ ;  /* 0x000000433b18d210 */ /* 0x000fe40007ffe0ff */
[C---:B---3--:R-:W-:Y:S01]  /*1fd0*/  @!P5 LEA R60, P6, R58.reuse, R60, 0x1 ;  /* 0x0000003c3a3cd211 */ /* 0x048fe200078c08ff */
[----:B------:R-:W-:Y:S01]  /*1fe0*/  @!P2 IMAD R26, R55, R56, RZ ;  /* 0x00000038371aa224 */ /* 0x000fe200078e02ff */
[----:B------:R-:W-:Y:S01]  /*1ff0*/  @!P2 MOV R59, R155 ;  /* 0x0000009b003ba202 */ /* 0x000fe20000000f00 */
[----:B------:R-:W1:Y:S01]  /*2000*/  @!P4 LDC.64 R68, c[0x0][0x3e0] ;  /* 0x0000f800ff44cb82 */ /* 0x000e620000000a00 */
[----:B------:R-:W-:Y:S02]  /*2010*/  @!P5 LEA.HI.X R61, R58, R61, R24, 0x1, P6 ;  /* 0x0000003d3a3dd211 */ /* 0x000fe400030f0c18 */
[----:B------:R-:W-:Y:S01]  /*2020*/  @!P2 MOV R58, R152 ;  /* 0x00000098003aa202 */ /* 0x000fe20000000f00 */
[----:B------:R-:W-:Y:S01]  /*2030*/  @!P2 IMAD R65, R12, R57, R26 ;  /* 0x000000390c41a224 */ /* 0x000fe200078e021a */
[----:B------:R-:W-:-:S03]  /*2040*/  MOV R139, RZ ;  /* 0x000000ff008b7202 */ /* 0x000fc60000000f00 */
[----:B------:R-:W-:Y:S01]  /*2050*/  @!P2 IMAD.WIDE.U32 R56, R12, R56, R58 ;  /* 0x000000380c38a225 */ /* 0x000fe200078e003a */
[----:B------:R-:W3:Y:S01]  /*2060*/  @!P3 LDC.64 R66, c[0x0][0x3e0] ;  /* 0x0000f800ff42bb82 */ /* 0x000ee20000000a00 */
[----:B------:R-:W-:Y:S01]  /*2070*/  ISETP.GE.U32.AND P6, PT, R15, UR4, PT ;  /* 0x000000040f007c0c */ /* 0x000fe2000bfc6070 */
[----:B------:R3:W5:Y:S01]  /*2080*/  @!P5 LDG.E R139, desc[UR6][R60.64] ;  /* 0x000000063c8bd981 */ /* 0x000762000c1e1900 */
[----:B------:R-:W-:Y:S02]  /*2090*/  IADD3 R73, PT, PT, R73, 0x1f0, RZ ;  /* 0x000001f049497810 */ /* 0x000fe40007ffe0ff */
[----:B------:R-:W-:Y:S02]  /*20a0*/  @!P2 IADD3 R24, PT, PT, R57, R65, RZ ;  /* 0x000000413918a210 */ /* 0x000fe40007ffe0ff */
[----:B0-----:R-:W-:Y:S01]  /*20b0*/  @!P2 LEA R70, P5, R56, R70, 0x1 ;  /* 0x000000463846a211 */ /* 0x001fe200078a08ff */
[----:B------:R-:W0:Y:S01]  /*20c0*/  @!P4 LDC.64 R64, c[0x0][0x390] ;  /* 0x0000e400ff40cb82 */ /* 0x000e220000000a00 */
[----:B------:R-:W-:-:S02]  /*20d0*/  ISETP.GE.AND.EX P6, PT, R81, UR5, PT, P6 ;  /* 0x0000000551007c0c */ /* 0x000fc4000bfc6360 */
[----:B------:R-:W-:Y:S02]  /*20e0*/  @!P2 LEA.HI.X R71, R56, R71, R24, 0x1, P5 ;  /* 0x000000473847a211 */ /* 0x000fe400028f0c18 */
[----:B------:R-:W-:Y:S02]  /*20f0*/  ISETP.GE.U32.AND P5, PT, R73, UR4, PT ;  /* 0x0000000449007c0c */ /* 0x000fe4000bfa6070 */
[----:B------:R-:W-:Y:S01]  /*2100*/  SHF.R.S32.HI R75, RZ, 0x1f, R73 ;  /* 0x0000001fff4b7819 */ /* 0x000fe20000011449 */
[----:B------:R-:W4:Y:S03]  /*2110*/  @!P3 LDC.64 R56, c[0x0][0x390] ;  /* 0x0000e400ff38bb82 */ /* 0x000f260000000a00 */
[----:B------:R-:W-:Y:S01]  /*2120*/  ISETP.GE.AND.EX P5, PT, R75, UR5, PT, P5 ;  /* 0x000000054b007c0c */ /* 0x000fe2000bfa6350 */
[----:B-1----:R-:W-:Y:S01]  /*2130*/  @!P4 IMAD R24, R77, R68, RZ ;  /* 0x000000444d18c224 */ /* 0x002fe200078e02ff */
[----:B--2---:R-:W-:-:S02]  /*2140*/  @!P4 MOV R62, R152 ;  /* 0x00000098003ec202 */ /* 0x004fc40000000f00 */
[----:B------:R-:W-:Y:S01]  /*2150*/  @!P4 MOV R63, R155 ;  /* 0x0000009b003fc202 */ /* 0x000fe20000000f00 */
[----:B------:R-:W1:Y:S01]  /*2160*/  @!P6 LDC.64 R58, c[0x0][0x3e0] ;  /* 0x0000f800ff3aeb82 */ /* 0x000e620000000a00 */
[----:B------:R-:W-:Y:S01]  /*2170*/  MOV R141, RZ ;  /* 0x000000ff008d7202 */ /* 0x000fe20000000f00 */
[----:B------:R-:W-:Y:S02]  /*2180*/  @!P4 IMAD R83, R13, R69, R24 ;  /* 0x000000450d53c224 */ /* 0x000fe400078e0218 */
[----:B---3--:R-:W-:Y:S02]  /*2190*/  @!P3 IMAD R24, R79, R66, RZ ;  /* 0x000000424f18b224 */ /* 0x008fe400078e02ff */
[----:B------:R-:W-:Y:S01]  /*21a0*/  @!P4 IMAD.WIDE.U32 R68, R13, R68, R62 ;  /* 0x000000440d44c225 */ /* 0x000fe200078e003e */
[----:B------:R2:W3:Y:S01]  /*21b0*/  @!P2 LDG.E R141, desc[UR6][R70.64] ;  /* 0x00000006468da981 */ /* 0x0004e2000c1e1900 */
[----:B------:R-:W4:Y:S02]  /*21c0*/  @!P5 LDC.64 R60, c[0x0][0x3e0] ;  /* 0x0000f800ff3cdb82 */ /* 0x000f240000000a00 */
[----:B------:R-:W-:Y:S01]  /*21d0*/  @!P3 IMAD R85, R14, R67, R24 ;  /* 0x000000430e55b224 */ /* 0x000fe200078e0218 */
[----:B------:R-:W-:-:S02]  /*21e0*/  @!P4 IADD3 R24, PT, PT, R69, R83, RZ ;  /* 0x000000534518c210 */ /* 0x000fc40007ffe0ff */
[----:B0-----:R-:W-:-:S03]  /*21f0*/  @!P4 LEA R64, P2, R68, R64, 0x1 ;  /* 0x000000404440c211 */ /* 0x001fc600078408ff */
[----:B------:R-:W0:Y:S01]  /*2200*/  @!P6 LDC.64 R62, c[0x0][0x390] ;  /* 0x0000e400ff3eeb82 */ /* 0x000e220000000a00 */
[----:B--2---:R-:W-:Y:S02]  /*2210*/  @!P3 MOV R70, R152 ;  /* 0x000000980046b202 */ /* 0x004fe40000000f00 */
[----:B------:R-:W-:Y:S02]  /*2220*/  @!P3 MOV R71, R155 ;  /* 0x0000009b0047b202 */ /* 0x000fe40000000f00 */
[----:B------:R-:W-:Y:S02]  /*2230*/  @!P4 LEA.HI.X R65, R68, R65, R24, 0x1, P2 ;  /* 0x000000414441c211 */ /* 0x000fe400010f0c18 */
[----:B------:R-:W-:Y:S01]  /*2240*/  MOV R94, RZ ;  /* 0x000000ff005e7202 */ /* 0x000fe20000000f00 */
[----:B------:R-:W2:Y:S01]  /*2250*/  @!P5 LDC.64 R68, c[0x0][0x390] ;  /* 0x0000e400ff44db82 */ /* 0x000ea20000000a00 */
[----:B------:R-:W-:-:S04]  /*2260*/  @!P3 IMAD.WIDE.U32 R66, R14, R66, R70 ;  /* 0x000000420e42b225 */ /* 0x000fc800078e0046 */
[----:B------:R4:W3:Y:S01]  /*2270*/  @!P4 LDG.E R94, desc[UR6][R64.64] ;  /* 0x00000006405ec981 */ /* 0x0008e2000c1e1900 */
[----:B-1----:R-:W-:Y:S01]  /*2280*/  @!P6 IMAD R26, R81, R58, RZ ;  /* 0x0000003a511ae224 */ /* 0x002fe200078e02ff */
[----:B------:R-:W-:Y:S02]  /*2290*/  @!P3 IADD3 R24, PT, PT, R67, R85, RZ ;  /* 0x000000554318b210 */ /* 0x000fe40007ffe0ff */
[C---:B----4-:R-:W-:Y:S01]  /*22a0*/  @!P3 LEA R56, P2, R66.reuse, R56, 0x1 ;  /* 0x000000384238b211 */ /* 0x050fe200078408ff */
[----:B------:R-:W-:Y:S01]  /*22b0*/  @!P6 IMAD R67, R15, R59, R26 ;  /* 0x0000003b0f43e224 */ /* 0x000fe200078e021a */
[----:B------:R-:W-:Y:S02]  /*22c0*/  @!P6 MOV R64, R152 ;  /* 0x000000980040e202 */ /* 0x000fe40000000f00 */
[----:B------:R-:W-:Y:S02]  /*22d0*/  @!P6 MOV R65, R155 ;  /* 0x0000009b0041e202 */ /* 0x000fe40000000f00 */
[----:B------:R-:W-:Y:S01]  /*22e0*/  @!P3 LEA.HI.X R57, R66, R57, R24, 0x1, P2 ;  /* 0x000000394239b211 */ /* 0x000fe200010f0c18 */
[----:B------:R-:W-:-:S02]  /*22f0*/  @!P5 IMAD R24, R75, R60, RZ ;  /* 0x0000003c4b18d224 */ /* 0x000fc400078e02ff */
[----:B------:R-:W-:Y:S01]  /*2300*/  @!P6 IMAD.WIDE.U32 R58, R15, R58, R64 ;  /* 0x0000003a0f3ae225 */ /* 0x000fe200078e0040 */
[----:B------:R-:W-:Y:S02]  /*2310*/  @!P5 MOV R64, R152 ;  /* 0x000000980040d202 */ /* 0x000fe40000000f00 */
[----:B------:R-:W-:Y:S01]  /*2320*/  @!P5 MOV R65, R155 ;  /* 0x0000009b0041d202 */ /* 0x000fe20000000f00 */
[----:B------:R-:W-:Y:S01]  /*2330*/  @!P5 IMAD R71, R73, R61, R24 ;  /* 0x0000003d4947d224 */ /* 0x000fe200078e0218 */
[----:B------:R-:W-:Y:S02]  /*2340*/  MOV R145, RZ ;  /* 0x000000ff00917202 */ /* 0x000fe40000000f00 */
[----:B------:R-:W-:Y:S01]  /*2350*/  @!P6 IADD3 R24, PT, PT, R59, R67, RZ ;  /* 0x000000433b18e210 */ /* 0x000fe20007ffe0ff */
[----:B------:R-:W-:Y:S01]  /*2360*/  @!P5 IMAD.WIDE.U32 R60, R73, R60, R64 ;  /* 0x0000003c493cd225 */ /* 0x000fe200078e0040 */
[C---:B0-----:R-:W-:Y:S02]  /*2370*/  @!P6 LEA R62, P2, R58.reuse, R62, 0x1 ;  /* 0x0000003e3a3ee211 */ /* 0x041fe400078408ff */
[----:B------:R-:W-:Y:S01]  /*2380*/  MOV R147, RZ ;  /* 0x000000ff00937202 */ /* 0x000fe20000000f00 */
[----:B------:R0:W4:Y:S01]  /*2390*/  @!P3 LDG.E R145, desc[UR6][R56.64] ;  /* 0x000000063891b981 */ /* 0x000122000c1e1900 */
[----:B------:R-:W-:-:S02]  /*23a0*/  @!P6 LEA.HI.X R63, R58, R63, R24, 0x1, P2 ;  /* 0x0000003f3a3fe211 */ /* 0x000fc400010f0c18 */
[----:B------:R-:W-:Y:S02]  /*23b0*/  @!P5 IADD3 R24, PT, PT, R61, R71, RZ ;  /* 0x000000473d18d210 */ /* 0x000fe40007ffe0ff */
[C---:B--2---:R-:W-:Y:S01]  /*23c0*/  @!P5 LEA R68, P2, R60.reuse, R68, 0x1 ;  /* 0x000000443c44d211 */ /* 0x044fe200078408ff */
[----:B------:R-:W2:Y:S01]  /*23d0*/  @!P6 LDG.E R147, desc[UR6][R62.64] ;  /* 0x000000063e93e981 */ /* 0x000ea2000c1e1900 */
[----:B------:R-:W-:Y:S02]  /*23e0*/  MOV R149, RZ ;  /* 0x000000ff00957202 */ /* 0x000fe40000000f00 */
[----:B------:R-:W-:-:S05]  /*23f0*/  @!P5 LEA.HI.X R69, R60, R69, R24, 0x1, P2 ;  /* 0x000000453c45d211 */ /* 0x000fca00010f0c18 */
[----:B------:R-:W2:Y:S01]  /*2400*/  @!P5 LDG.E R149, desc[UR6][R68.64] ;  /* 0x000000064495d981 */ /* 0x000ea2000c1e1900 */
[----:B------:R-:W-:Y:S02]  /*2410*/  PRMT R83, R18, 0x7632, R83 ;  /* 0x0000763212537816 */ /* 0x000fe40000000053 */
[----:B------:R-:W-:Y:S02]  /*2420*/  PRMT R85, R20, 0x7632, R85 ;  /* 0x0000763214557816 */ /* 0x000fe40000000055 */
[----:B------:R-:W-:Y:S02]  /*2430*/  SHF.L.U32 R83, R83, 0x10, RZ ;  /* 0x0000001053537819 */ /* 0x000fe400000006ff */
[----:B------:R-:W-:Y:S02]  /*2440*/  SHF.L.U32 R18, R18, 0x10, RZ ;  /* 0x0000001012127819 */ /* 0x000fe400000006ff */
[----:B------:R-:W-:Y:S01]  /*2450*/  SHF.L.U32 R85, R85, 0x10, RZ ;  /* 0x0000001055557819 */ /* 0x000fe200000006ff */
[----:B0-----:R-:W-:Y:S01]  /*2460*/  FMUL.FTZ R57, R83, R83 ;  /* 0x0000005353397220 */ /* 0x001fe20000410000 */
[----:B------:R-:W-:-:S02]  /*2470*/  SHF.L.U32 R20, R20, 0x10, RZ ;  /* 0x0000001014147819 */ /* 0x000fc400000006ff */
[----:B------:R-:W-:Y:S01]  /*2480*/  PRMT R87, R22, 0x7632, R87 ;  /* 0x0000763216577816 */ /* 0x000fe20000000057 */
[----:B------:R-:W-:Y:S01]  /*2490*/  FMUL.FTZ R61, R85, R85 ;  /* 0x00000055553d7220 */ /* 0x000fe20000410000 */
[----:B------:R-:W-:Y:S01]  /*24a0*/  FFMA.FTZ R57, R18, R18, R57 ;  /* 0x0000001212397223 */ /* 0x000fe20000010039 */
[----:B------:R-:W-:Y:S02]  /*24b0*/  PRMT R24, R89, 0x7632, R24 ;  /* 0x0000763259187816 */ /* 0x000fe40000000018 */
[----:B------:R-:W-:Y:S01]  /*24c0*/  FFMA.FTZ R28, R20, R20, R61 ;  /* 0x00000014141c7223 */ /* 0x000fe2000001003d */
[----:B------:R-:W-:Y:S01]  /*24d0*/  FADD.FTZ R57, RZ, R57 ;  /* 0x00000039ff397221 */ /* 0x000fe20000010000 */
[----:B------:R-:W-:Y:S02]  /*24e0*/  SHF.L.U32 R87, R87, 0x10, RZ ;  /* 0x0000001057577819 */ /* 0x000fe400000006ff */
[----:B------:R-:W-:Y:S01]  /*24f0*/  SHF.L.U32 R22, R22, 0x10, RZ ;  /* 0x0000001016167819 */ /* 0x000fe200000006ff */
[----:B------:R-:W-:Y:S01]  /*2500*/  FADD.FTZ R28, R57, R28 ;  /* 0x0000001c391c7221 */ /* 0x000fe20000010000 */
[----:B------:R-:W-:Y:S01]  /*2510*/  SHF.L.U32 R24, R24, 0x10, RZ ;  /* 0x0000001018187819 */ /* 0x000fe200000006ff */
[----:B------:R-:W-:Y:S01]  /*2520*/  FMUL.FTZ R57, R87, R87 ;  /* 0x0000005757397220 */ /* 0x000fe20000410000 */
[----:B------:R-:W-:Y:S01]  /*2530*/  FADD.FTZ R26, R18, R83 ;  /* 0x00000053121a7221 */ /* 0x000fe20000010000 */
[----:B------:R-:W-:Y:S01]  /*2540*/  SHF.L.U32 R89, R89, 0x10, RZ ;  /* 0x0000001059597819 */ /* 0x000fe200000006ff */
[----:B------:R-:W-:Y:S01]  /*2550*/  FADD.FTZ R59, R20, R85 ;  /* 0x00000055143b7221 */ /* 0x000fe20000010000 */
[----:B------:R-:W-:Y:S01]  /*2560*/  FFMA.FTZ R57, R22, R22, R57 ;  /* 0x0000001616397223 */ /* 0x000fe20000010039 */
[----:B------:R-:W-:Y:S01]  /*2570*/  FADD.FTZ R26, RZ, R26 ;  /* 0x0000001aff1a7221 */ /* 0x000fe20000010000 */
[----:B------:R-:W-:Y:S01]  /*2580*/  FMUL.FTZ R34, R24, R24 ;  /* 0x0000001818227220 */ /* 0x000fe20000410000 */
[----:B------:R-:W-:Y:S01]  /*2590*/  FADD.FTZ R32, R22, R87 ;  /* 0x0000005716207221 */ /* 0x000fe20000010000 */
[----:B------:R-:W-:Y:S01]  /*25a0*/  FADD.FTZ R28, R28, R57 ;  /* 0x000000391c1c7221 */ /* 0x000fe20000010000 */
[----:B------:R-:W-:Y:S01]  /*25b0*/  FADD.FTZ R59, R26, R59 ;  /* 0x0000003b1a3b7221 */ /* 0x000fe20000010000 */
[----:B------:R-:W-:Y:S01]  /*25c0*/  FFMA.FTZ R57, R89, R89, R34 ;  /* 0x0000005959397223 */ /* 0x000fe20000010022 */
[----:B------:R-:W-:-:S02]  /*25d0*/  PRMT R26, R91, 0x7632, R26 ;  /* 0x000076325b1a7816 */ /* 0x000fc4000000001a */
[----:B------:R-:W-:Y:S01]  /*25e0*/  FADD.FTZ R32, R59, R32 ;  /* 0x000000203b207221 */ /* 0x000fe20000010000 */
[----:B------:R-:W-:Y:S01]  /*25f0*/  FADD.FTZ R57, R28, R57 ;  /* 0x000000391c397221 */ /* 0x000fe20000010000 */
[----:B------:R-:W-:Y:S01]  /*2600*/  SHF.L.U32 R26, R26, 0x10, RZ ;  /* 0x000000101a1a7819 */ /* 0x000fe200000006ff */
[----:B------:R-:W-:Y:S01]  /*2610*/  FADD.FTZ R59, R89, R24 ;  /* 0x00000018593b7221 */ /* 0x000fe20000010000 */
[----:B------:R-:W-:Y:S02]  /*2620*/  SHF.L.U32 R91, R91, 0x10, RZ ;  /* 0x000000105b5b7819 */ /* 0x000fe400000006ff */
[C---:B------:R-:W-:Y:S01]  /*2630*/  PRMT R28, R93.reuse, 0x7632, R28 ;  /* 0x000076325d1c7816 */ /* 0x040fe2000000001c */
[----:B------:R-:W-:Y:S01]  /*2640*/  FADD.FTZ R32, R32, R59 ;  /* 0x0000003b20207221 */ /* 0x000fe20000010000 */
[----:B------:R-:W-:Y:S01]  /*2650*/  SHF.L.U32 R93, R93, 0x10, RZ ;  /* 0x000000105d5d7819 */ /* 0x000fe200000006ff */
[----:B------:R-:W-:Y:S01]  /*2660*/  FMUL.FTZ R34, R26, R26 ;  /* 0x0000001a1a227220 */ /* 0x000fe20000410000 */
[----:B------:R-:W-:Y:S01]  /*2670*/  SHF.L.U32 R28, R28, 0x10, RZ ;  /* 0x000000101c1c7819 */ /* 0x000fe200000006ff */
[C---:B------:R-:W-:Y:S01]  /*2680*/  FADD.FTZ R59, R91.reuse, R26 ;  /* 0x0000001a5b3b7221 */ /* 0x040fe20000010000 */
[C---:B------:R-:W-:Y:S01]  /*2690*/  PRMT R95, R30.reuse, 0x7632, R95 ;  /* 0x000076321e5f7816 */ /* 0x040fe2000000005f */
[----:B------:R-:W-:Y:S01]  /*26a0*/  FFMA.FTZ R34, R91, R91, R34 ;  /* 0x0000005b5b227223 */ /* 0x000fe20000010022 */
[----:B------:R-:W-:Y:S01]  /*26b0*/  SHF.L.U32 R30, R30, 0x10, RZ ;  /* 0x000000101e1e7819 */ /* 0x000fe200000006ff */
[----:B------:R-:W-:Y:S01]  /*26c0*/  FADD.FTZ R59, R32, R59 ;  /* 0x0000003b203b7221 */ /* 0x000fe20000010000 */
[----:B------:R-:W-:Y:S01]  /*26d0*/  FADD.FTZ R36, R93, R28 ;  /* 0x0000001c5d247221 */ /* 0x000fe20000010000 */
[----:B------:R-:W-:Y:S01]  /*26e0*/  SHF.L.U32 R95, R95, 0x10, RZ ;  /* 0x000000105f5f7819 */ /* 0x000fe200000006ff */
[----:B------:R-:W-:Y:S01]  /*26f0*/  FMUL.FTZ R40, R28, R28 ;  /* 0x0000001c1c287220 */ /* 0x000fe20000410000 */
[----:B------:R-:W-:Y:S01]  /*2700*/  PRMT R32, R97, 0x7632, R32 ;  /* 0x0000763261207816 */ /* 0x000fe20000000020 */
[----:B------:R-:W-:Y:S01]  /*2710*/  FADD.FTZ R34, R57, R34 ;  /* 0x0000002239227221 */ /* 0x000fe20000010000 */
[----:B------:R-:W-:Y:S01]  /*2720*/  FADD.FTZ R36, R59, R36 ;  /* 0x000000243b247221 */ /* 0x000fe20000010000 */
[----:B------:R-:W-:Y:S01]  /*2730*/  FFMA.FTZ R57, R93, R93, R40 ;  /* 0x0000005d5d397223 */ /* 0x000fe20000010028 */
[----:B------:R-:W-:Y:S01]  /*2740*/  SHF.L.U32 R32, R32, 0x10, RZ ;  /* 0x0000001020207819 */ /* 0x000fe200000006ff */
[----:B------:R-:W-:Y:S01]  /*2750*/  FADD.FTZ R59, R30, R95 ;  /* 0x0000005f1e3b7221 */ /* 0x000fe20000010000 */
[----:B------:R-:W-:Y:S01]  /*2760*/  SHF.L.U32 R97, R97, 0x10, RZ ;  /* 0x0000001061617819 */ /* 0x000fe200000006ff */
[----:B------:R-:W-:Y:S01]  /*2770*/  FADD.FTZ R57, R34, R57 ;  /* 0x0000003922397221 */ /* 0x000fe20000010000 */
[----:B------:R-:W-:Y:S01]  /*2780*/  FMUL.FTZ R61, R95, R95 ;  /* 0x0000005f5f3d7220 */ /* 0x000fe20000410000 */
[----:B------:R-:W-:Y:S01]  /*2790*/  FADD.FTZ R36, R36, R59 ;  /* 0x0000003b24247221 */ /* 0x000fe20000010000 */
[----:B------:R-:W-:Y:S01]  /*27a0*/  PRMT R34, R99, 0x7632, R34 ;  /* 0x0000763263227816 */ /* 0x000fe20000000022 */
[----:B------:R-:W-:Y:S01]  /*27b0*/  FADD.FTZ R59, R97, R32 ;  /* 0x00000020613b7221 */ /* 0x000fe20000010000 */
[----:B------:R-:W-:Y:S01]  /*27c0*/  FFMA.FTZ R40, R30, R30, R61 ;  /* 0x0000001e1e287223 */ /* 0x000fe2000001003d */
[----:B------:R-:W-:Y:S01]  /*27d0*/  FMUL.FTZ R42, R32, R32 ;  /* 0x00000020202a7220 */ /* 0x000fe20000410000 */
[----:B------:R-:W-:Y:S01]  /*27e0*/  SHF.L.U32 R34, R34, 0x10, RZ ;  /* 0x0000001022227819 */ /* 0x000fe200000006ff */
[----:B------:R-:W-:Y:S01]  /*27f0*/  FADD.FTZ R59, R36, R59 ;  /* 0x0000003b243b7221 */ /* 0x000fe20000010000 */
[----:B------:R-:W-:Y:S01]  /*2800*/  PRMT R36, R101, 0x7632, R36 ;  /* 0x0000763265247816 */ /* 0x000fe20000000024 */
[----:B------:R-:W-:Y:S01]  /*2810*/  FADD.FTZ R40, R57, R40 ;  /* 0x0000002839287221 */ /* 0x000fe20000010000 */
[----:B------:R-:W-:Y:S01]  /*2820*/  FFMA.FTZ R57, R97, R97, R42 ;  /* 0x0000006161397223 */ /* 0x000fe2000001002a */
[----:B------:R-:W-:Y:S01]  /*2830*/  SHF.L.U32 R99, R99, 0x10, RZ ;  /* 0x0000001063637819 */ /* 0x000fe200000006ff */
[----:B------:R-:W-:Y:S01]  /*2840*/  FMUL.FTZ R44, R34, R34 ;  /* 0x00000022222c7220 */ /* 0x000fe20000410000 */
[----:B------:R-:W-:Y:S01]  /*2850*/  SHF.L.U32 R36, R36, 0x10, RZ ;  /* 0x0000001024247819 */ /* 0x000fe200000006ff */
[----:B------:R-:W-:Y:S01]  /*2860*/  FADD.FTZ R40, R40, R57 ;  /* 0x0000003928287221 */ /* 0x000fe20000010000 */
[----:B------:R-:W-:Y:S01]  /*2870*/  SHF.L.U32 R101, R101, 0x10, RZ ;  /* 0x0000001065657819 */ /* 0x000fe200000006ff */
[----:B------:R-:W-:Y:S01]  /*2880*/  FFMA.FTZ R57, R99, R99, R44 ;  /* 0x0000006363397223 */ /* 0x000fe2000001002c */
[----:B------:R-:W-:Y:S01]  /*2890*/  PRMT R103, R38, 0x7632, R103 ;  /* 0x0000763226677816 */ /* 0x000fe20000000067 */
[----:B------:R-:W-:-:S02]  /*28a0*/  FMUL.FTZ R44, R36, R36 ;  /* 0x00000024242c7220 */ /* 0x000fc40000410000 */
[----:B------:R-:W-:Y:S01]  /*28b0*/  FADD.FTZ R57, R40, R57 ;  /* 0x0000003928397221 */ /* 0x000fe20000010000 */
[----:B------:R-:W-:Y:S01]  /*28c0*/  SHF.L.U32 R103, R103, 0x10, RZ ;  /* 0x0000001067677819 */ /* 0x000fe200000006ff */
[----:B------:R-:W-:Y:S01]  /*28d0*/  FFMA.FTZ R44, R101, R101, R44 ;  /* 0x00000065652c7223 */ /* 0x000fe2000001002c */
[----:B------:R-:W-:Y:S01]  /*28e0*/  PRMT R40, R105, 0x7632, R40 ;  /* 0x0000763269287816 */ /* 0x000fe20000000028 */
[----:B------:R-:W-:Y:S01]  /*28f0*/  FADD.FTZ R42, R99, R34 ;  /* 0x00000022632a7221 */ /* 0x000fe20000010000 */
        /* <DEDUP_REMOVED lines=8> */
[----:B------:R-:W-:Y:S01]  /*2980*/  FMUL.FTZ R50, R40, R40 ;  /* 0x0000002828327220 */ /* 0x000fe20000410000 */
[----:B------:R-:W-:Y:S01]  /*2990*/  FADD.FTZ R48, R38, R103 ;  /* 0x0000006726307221 */ /* 0x000fe20000010000 */
[----:B------:R-:W-:Y:S01]  /*29a0*/  FADD.FTZ R59, R42, R59 ;  /* 0x0000003b2a3b7221 */ /* 0x000fe20000010000 */
[----:B------:R-:W-:Y:S01]  /*29b0*/  FADD.FTZ R44, R44, R57 ;  /* 0x000000392c2c7221 */ /* 0x000fe20000010000 */
[----:B------:R-:W-:Y:S01]  /*29c0*/  FFMA.FTZ R57, R105, R105, R50 ;  /* 0x0000006969397223 */ /* 0x000fe20000010032 */
[----:B------:R-:W-:Y:S01]  /*29d0*/  PRMT R42, R107, 0x7632, R42 ;  /* 0x000076326b2a7816 */ /* 0x000fe2000000002a */
[----:B------:R-:W-:Y:S01]  /*29e0*/  FADD.FTZ R48, R59, R48 ;  /* 0x000000303b307221 */ /* 0x000fe20000010000 */
[----:B------:R-:W-:Y:S01]  /*29f0*/  FADD.FTZ R59, R105, R40 ;  /* 0x00000028693b7221 */ /* 0x000fe20000010000 */
[----:B------:R-:W-:Y:S01]  /*2a00*/  FADD.FTZ R57, R44, R57 ;  /* 0x000000392c397221 */ /* 0x000fe20000010000 */
[----:B------:R-:W-:-:S02]  /*2a10*/  SHF.L.U32 R42, R42, 0x10, RZ ;  /* 0x000000102a2a7819 */ /* 0x000fc400000006ff */
        /* <DEDUP_REMOVED lines=38> */
[C---:B------:R-:W-:Y:S01]  /*2c80*/  FADD.FTZ R58, R119.reuse, R50 ;  /* 0x00000032773a7221 */ /* 0x040fe20000010000 */
[----:B------:R-:W-:Y:S01]  /*2c90*/  FFMA.FTZ R57, R119, R119, R60 ;  /* 0x0000007777397223 */ /* 0x000fe2000001003c */
[----:B------:R-:W-:Y:S01]  /*2ca0*/  PRMT R123, R54, 0x7632, R123 ;  /* 0x00007632367b7816 */ /* 0x000fe2000000007b */
[----:B------:R-:W-:Y:S01]  /*2cb0*/  FMUL.FTZ R60, R52, R52 ;  /* 0x00000034343c7220 */ /* 0x000fe20000410000 */
[----:B------:R-:W-:Y:S01]  /*2cc0*/  FADD.FTZ R58, R59, R58 ;  /* 0x0000003a3b3a7221 */ /* 0x000fe20000010000 */
[----:B------:R-:W-:Y:S01]  /*2cd0*/  FADD.FTZ R56, R56, R57 ;  /* 0x0000003938387221 */ /* 0x000fe20000010000 */
[----:B------:R-:W-:Y:S01]  /*2ce0*/  SHF.L.U32 R123, R123, 0x10, RZ ;  /* 0x000000107b7b7819 */ /* 0x000fe200000006ff */
[----:B------:R-:W-:Y:S01]  /*2cf0*/  FFMA.FTZ R59, R121, R121, R60 ;  /* 0x00000079793b7223 */ /* 0x000fe2000001003c */
[----:B-----5:R-:W-:-:S02]  /*2d00*/  PRMT R76, R125, 0x7632, R76 ;  /* 0x000076327d4c7816 */ /* 0x020fc4000000004c */
[----:B------:R-:W-:Y:S01]  /*2d10*/  SHF.L.U32 R54, R54, 0x10, RZ ;  /* 0x0000001036367819 */ /* 0x000fe200000006ff */
[----:B------:R-:W-:Y:S01]  /*2d20*/  FADD.FTZ R56, R56, R59 ;  /* 0x0000003b38387221 */ /* 0x000fe20000010000 */
[----:B------:R-:W-:Y:S01]  /*2d30*/  SHF.L.U32 R76, R76, 0x10, RZ ;  /* 0x000000104c4c7819 */ /* 0x000fe200000006ff */
[----:B------:R-:W-:Y:S01]  /*2d40*/  FMUL.FTZ R59, R123, R123 ;  /* 0x0000007b7b3b7220 */ /* 0x000fe20000410000 */
[----:B------:R-:W-:Y:S01]  /*2d50*/  PRMT R78, R127, 0x7632, R78 ;  /* 0x000076327f4e7816 */ /* 0x000fe2000000004e */
[----:B------:R-:W-:Y:S01]  /*2d60*/  FADD.FTZ R57, R121, R52 ;  /* 0x0000003479397221 */ /* 0x000fe20000010000 */
[----:B------:R-:W-:Y:S01]  /*2d70*/  SHF.L.U32 R125, R125, 0x10, RZ ;  /* 0x000000107d7d7819 */ /* 0x000fe200000006ff */
[----:B------:R-:W-:Y:S01]  /*2d80*/  FFMA.FTZ R59, R54, R54, R59 ;  /* 0x00000036363b7223 */ /* 0x000fe2000001003b */
[----:B------:R-:W-:Y:S01]  /*2d90*/  FMUL.FTZ R60, R76, R76 ;  /* 0x0000004c4c3c7220 */ /* 0x000fe20000410000 */
[----:B------:R-:W-:Y:S01]  /*2da0*/  SHF.L.U32 R78, R78, 0x10, RZ ;  /* 0x000000104e4e7819 */ /* 0x000fe200000006ff */
[----:B------:R-:W-:Y:S01]  /*2db0*/  FADD.FTZ R57, R58, R57 ;  /* 0x000000393a397221 */ /* 0x000fe20000010000 */
[----:B------:R-:W-:Y:S01]  /*2dc0*/  FADD.FTZ R56, R56, R59 ;  /* 0x0000003b38387221 */ /* 0x000fe20000010000 */
[----:B------:R-:W-:Y:S01]  /*2dd0*/  FFMA.FTZ R59, R125, R125, R60 ;  /* 0x0000007d7d3b7223 */ /* 0x000fe2000001003c */
[----:B------:R-:W-:Y:S01]  /*2de0*/  SHF.L.U32 R127, R127, 0x10, RZ ;  /* 0x000000107f7f7819 */ /* 0x000fe200000006ff */
[----:B------:R-:W-:Y:S01]  /*2df0*/  FADD.FTZ R58, R54, R123 ;  /* 0x0000007b363a7221 */ /* 0x000fe20000010000 */
[----:B------:R-:W-:Y:S01]  /*2e00*/  FMUL.FTZ R60, R78, R78 ;  /* 0x0000004e4e3c7220 */ /* 0x000fe20000410000 */
[----:B------:R-:W-:Y:S01]  /*2e10*/  PRMT R129, R80, 0x7632, R129 ;  /* 0x0000763250817816 */ /* 0x000fe20000000081 */
[----:B------:R-:W-:Y:S01]  /*2e20*/  FADD.FTZ R56, R56, R59 ;  /* 0x0000003b38387221 */ /* 0x000fe20000010000 */
[----:B------:R-:W-:Y:S01]  /*2e30*/  FADD.FTZ R57, R57, R58 ;  /* 0x0000003a39397221 */ /* 0x000fe20000010000 */
[----:B------:R-:W-:Y:S01]  /*2e40*/  FFMA.FTZ R59, R127, R127, R60 ;  /* 0x0000007f7f3b7223 */ /* 0x000fe2000001003c */
[----:B------:R-:W-:Y:S01]  /*2e50*/  SHF.L.U32 R129, R129, 0x10, RZ ;  /* 0x0000001081817819 */ /* 0x000fe200000006ff */
[----:B------:R-:W-:Y:S01]  /*2e60*/  FADD.FTZ R58, R125, R76 ;  /* 0x0000004c7d3a7221 */ /* 0x000fe20000010000 */
[----:B------:R-:W-:Y:S01]  /*2e70*/  PRMT R131, R82, 0x7632, R131 ;  /* 0x0000763252837816 */ /* 0x000fe20000000083 */
[----:B------:R-:W-:Y:S01]  /*2e80*/  FADD.FTZ R56, R56, R59 ;  /* 0x0000003b38387221 */ /* 0x000fe20000010000 */
[----:B------:R-:W-:Y:S01]  /*2e90*/  SHF.L.U32 R80, R80, 0x10, RZ ;  /* 0x0000001050507819 */ /* 0x000fe200000006ff */
[----:B------:R-:W-:Y:S01]  /*2ea0*/  FADD.FTZ R57, R57, R58 ;  /* 0x0000003a39397221 */ /* 0x000fe20000010000 */
[----:B------:R-:W-:Y:S01]  /*2eb0*/  PRMT R133, R84, 0x7632, R133 ;  /* 0x0000763254857816 */ /* 0x000fe20000000085 */
[----:B------:R-:W-:Y:S01]  /*2ec0*/  FMUL.FTZ R59, R129, R129 ;  /* 0x00000081813b7220 */ /* 0x000fe20000410000 */
[----:B------:R-:W-:Y:S01]  /*2ed0*/  SHF.L.U32 R131, R131, 0x10, RZ ;  /* 0x0000001083837819 */ /* 0x000fe200000006ff */
[----:B------:R-:W-:Y:S01]  /*2ee0*/  FADD.FTZ R58, R127, R78 ;  /* 0x0000004e7f3a7221 */ /* 0x000fe20000010000 */
[----:B------:R-:W-:Y:S01]  /*2ef0*/  SHF.L.U32 R82, R82, 0x10, RZ ;  /* 0x0000001052527819 */ /* 0x000fe200000006ff */
        /* <DEDUP_REMOVED lines=9> */
[----:B------:R-:W-:Y:S01]  /*2f90*/  SHF.L.U32 R135, R135, 0x10, RZ ;  /* 0x0000001087877819 */ /* 0x000fe200000006ff */
[----:B------:R-:W-:Y:S01]  /*2fa0*/  FMUL.FTZ R59, R133, R133 ;  /* 0x00000085853b7220 */ /* 0x000fe20000410000 */
[----:B------:R-:W-:Y:S01]  /*2fb0*/  PRMT R137, R88, 0x7632, R137 ;  /* 0x0000763258897816 */ /* 0x000fe20000000089 */
[----:B------:R-:W-:Y:S01]  /*2fc0*/  FADD.FTZ R57, R57, R58 ;  /* 0x0000003a39397221 */ /* 0x000fe20000010000 */
[----:B------:R-:W-:Y:S01]  /*2fd0*/  FADD.FTZ R58, R82, R131 ;  /* 0x00000083523a7221 */ /* 0x000fe20000010000 */
[----:B------:R-:W-:Y:S01]  /*2fe0*/  FADD.FTZ R56, R56, R61 ;  /* 0x0000003d38387221 */ /* 0x000fe20000010000 */
[----:B------:R-:W-:Y:S01]  /*2ff0*/  SHF.L.U32 R86, R86, 0x10, RZ ;  /* 0x0000001056567819 */ /* 0x000fe200000006ff */
[C---:B------:R-:W-:Y:S01]  /*3000*/  FFMA.FTZ R59, R84.reuse, R84, R59 ;  /* 0x00000054543b7223 */ /* 0x040fe2000001003b */
[----:B------:R-:W-:Y:S01]  /*3010*/  SHF.L.U32 R137, R137, 0x10, RZ ;  /* 0x0000001089897819 */ /* 0x000fe200000006ff */
[----:B------:R-:W-:Y:S01]  /*3020*/  FMUL.FTZ R61, R135, R135 ;  /* 0x00000087873d7220 */ /* 0x000fe20000410000 */
[----:B------:R-:W-:Y:S01]  /*3030*/  PRMT R90, R139, 0x7632, R90 ;  /* 0x000076328b5a7816 */ /* 0x000fe2000000005a */
[----:B------:R-:W-:Y:S01]  /*3040*/  FADD.FTZ R57, R57, R58 ;  /* 0x0000003a39397221 */ /* 0x000fe20000010000 */
[----:B------:R-:W-:Y:S01]  /*3050*/  FADD.FTZ R58, R84, R133 ;  /* 0x00000085543a7221 */ /* 0x000fe20000010000 */
[----:B------:R-:W-:Y:S01]  /*3060*/  SHF.L.U32 R88, R88, 0x10, RZ ;  /* 0x0000001058587819 */ /* 0x000fe200000006ff */
[----:B------:R-:W-:Y:S01]  /*3070*/  FADD.FTZ R56, R56, R59 ;  /* 0x0000003b38387221 */ /* 0x000fe20000010000 */
[----:B------:R-:W-:Y:S01]  /*3080*/  FFMA.FTZ R61, R86, R86, R61 ;  /* 0x00000056563d7223 */ /* 0x000fe2000001003d */
[----:B------:R-:W-:Y:S01]  /*3090*/  SHF.L.U32 R90, R90, 0x10, RZ ;  /* 0x000000105a5a7819 */ /* 0x000fe200000006ff */
[----:B------:R-:W-:Y:S01]  /*30a0*/  FMUL.FTZ R59, R137, R137 ;  /* 0x00000089893b7220 */ /* 0x000fe20000410000 */
[----:B------:R-:W-:Y:S01]  /*30b0*/  FADD.FTZ R57, R57, R58 ;  /* 0x0000003a39397221 */ /* 0x000fe20000010000 */
[----:B------:R-:W-:Y:S01]  /*30c0*/  FADD.FTZ R58, R86, R135 ;  /* 0x00000087563a7221 */ /* 0x000fe20000010000 */
[----:B------:R-:W-:Y:S01]  /*30d0*/  FADD.FTZ R56, R56, R61 ;  /* 0x0000003d38387221 */ /* 0x000fe20000010000 */
[----:B------:R-:W-:Y:S01]  /*30e0*/  SHF.L.U32 R139, R139, 0x10, RZ ;  /* 0x000000108b8b7819 */ /* 0x000fe200000006ff */
[----:B------:R-:W-:Y:S01]  /*30f0*/  FFMA.FTZ R59, R88, R88, R59 ;  /* 0x00000058583b7223 */ /* 0x000fe2000001003b */
[----:B------:R-:W-:Y:S01]  /*3100*/  FMUL.FTZ R60, R90, R90 ;  /* 0x0000005a5a3c7220 */ /* 0x000fe20000410000 */
[----:B------:R-:W-:Y:S01]  /*3110*/  FADD.FTZ R57, R57, R58 ;  /* 0x0000003a39397221 */ /* 0x000fe20000010000 */
[----:B------:R-:W-:Y:S01]  /*3120*/  FADD.FTZ R58, R88, R137 ;  /* 0x00000089583a7221 */ /* 0x000fe20000010000 */
[----:B------:R-:W-:Y:S01]  /*3130*/  FADD.FTZ R56, R56, R59 ;  /* 0x0000003b38387221 */ /* 0x000fe20000010000 */
[----:B------:R-:W-:Y:S01]  /*3140*/  FFMA.FTZ R59, R139, R139, R60 ;  /* 0x0000008b8b3b7223 */ /* 0x000fe2000001003c */
[----:B---3--:R-:W-:-:S04]  /*3150*/  PRMT R92, R141, 0x7632, R92 ;  /* 0x000076328d5c7816 */ /* 0x008fc8000000005c */
[----:B------:R-:W-:Y:S02]  /*3160*/  SHF.L.U32 R92, R92, 0x10, RZ ;  /* 0x000000105c5c7819 */ /* 0x000fe400000006ff */
[----:B------:R-:W-:Y:S01]  /*3170*/  SHF.L.U32 R141, R141, 0x10, RZ ;  /* 0x000000108d8d7819 */ /* 0x000fe200000006ff */
[----:B------:R-:W-:Y:S02]  /*3180*/  FADD.FTZ R57, R57, R58 ;  /* 0x0000003a39397221 */ /* 0x000fe40000010000 */
[----:B------:R-:W-:Y:S01]  /*3190*/  FMUL.FTZ R60, R92, R92 ;  /* 0x0000005c5c3c7220 */ /* 0x000fe20000410000 */
[----:B------:R-:W-:Y:S01]  /*31a0*/  FADD.FTZ R58, R139, R90 ;  /* 0x0000005a8b3a7221 */ /* 0x000fe20000010000 */
[----:B------:R-:W-:Y:S02]  /*31b0*/  FADD.FTZ R56, R56, R59 ;  /* 0x0000003b38387221 */ /* 0x000fe40000010000 */
[----:B------:R-:W-:Y:S01]  /*31c0*/  FFMA.FTZ R59, R141, R141, R60 ;  /* 0x0000008d8d3b7223 */ /* 0x000fe2000001003c */
[----:B------:R-:W-:Y:S01]  /*31d0*/  FADD.FTZ R57, R57, R58 ;  /* 0x0000003a39397221 */ /* 0x000fe20000010000 */
[----:B------:R-:W-:-:S04]  /*31e0*/  PRMT R143, R94, 0x7632, R143 ;  /* 0x000076325e8f7816 */ /* 0x000fc8000000008f */
[----:B------:R-:W-:Y:S01]  /*31f0*/  SHF.L.U32 R143, R143, 0x10, RZ ;  /* 0x000000108f8f7819 */ /* 0x000fe200000006ff */
[----:B------:R-:W-:Y:S01]  /*3200*/  FADD.FTZ R58, R141, R92 ;  /* 0x0000005c8d3a7221 */ /* 0x000fe20000010000 */
[----:B------:R-:W-:Y:S01]  /*3210*/  SHF.L.U32 R94, R94, 0x10, RZ ;  /* 0x000000105e5e7819 */ /* 0x000fe200000006ff */
[----:B------:R-:W-:Y:S02]  /*3220*/  FADD.FTZ R56, R56, R59 ;  /* 0x0000003b38387221 */ /* 0x000fe40000010000 */
[----:B------:R-:W-:Y:S01]  /*3230*/  FMUL.FTZ R59, R143, R143 ;  /* 0x0000008f8f3b7220 */ /* 0x000fe20000410000 */
[----:B------:R-:W-:Y:S01]  /*3240*/  FADD.FTZ R57, R57, R58 ;  /* 0x0000003a39397221 */ /* 0x000fe20000010000 */
[C---:B------:R-:W-:Y:S02]  /*3250*/  FADD.FTZ R58, R94.reuse, R143 ;  /* 0x0000008f5e3a7221 */ /* 0x040fe40000010000 */
[----:B------:R-:W-:Y:S02]  /*3260*/  FFMA.FTZ R59, R94, R94, R59 ;  /* 0x0000005e5e3b7223 */ /* 0x000fe4000001003b */
[----:B------:R-:W-:-:S02]  /*3270*/  FADD.FTZ R57, R57, R58 ;  /* 0x0000003a39397221 */ /* 0x000fc40000010000 */
[----:B------:R-:W-:Y:S01]  /*3280*/  FADD.FTZ R56, R56, R59 ;  /* 0x0000003b38387221 */ /* 0x000fe20000010000 */
[----:B----4-:R-:W-:-:S04]  /*3290*/  PRMT R96, R145, 0x7632, R96 ;  /* 0x0000763291607816 */ /* 0x010fc80000000060 */
[----:B------:R-:W-:Y:S02]  /*32a0*/  SHF.L.U32 R96, R96, 0x10, RZ ;  /* 0x0000001060607819 */ /* 0x000fe400000006ff */
[----:B--2---:R-:W-:Y:S02]  /*32b0*/  PRMT R98, R147, 0x7632, R98 ;  /* 0x0000763293627816 */ /* 0x004fe40000000062 */
[----:B------:R-:W-:Y:S01]  /*32c0*/  SHF.L.U32 R145, R145, 0x10, RZ ;  /* 0x0000001091917819 */ /* 0x000fe200000006ff */
[----:B------:R-:W-:Y:S01]  /*32d0*/  FMUL.FTZ R60, R96, R96 ;  /* 0x00000060603c7220 */ /* 0x000fe20000410000 */
[----:B------:R-:W-:Y:S02]  /*32e0*/  SHF.L.U32 R98, R98, 0x10, RZ ;  /* 0x0000001062627819 */ /* 0x000fe400000006ff */
[----:B------:R-:W-:Y:S01]  /*32f0*/  PRMT R100, R149, 0x7632, R100 ;  /* 0x0000763295647816 */ /* 0x000fe20000000064 */
[C---:B------:R-:W-:Y:S01]  /*3300*/  FADD.FTZ R58, R145.reuse, R96 ;  /* 0x00000060913a7221 */ /* 0x040fe20000010000 */
[----:B------:R-:W-:Y:S01]  /*3310*/  FFMA.FTZ R59, R145, R145, R60 ;  /* 0x00000091913b7223 */ /* 0x000fe2000001003c */
[----:B------:R-:W-:Y:S01]  /*3320*/  SHF.L.U32 R147, R147, 0x10, RZ ;  /* 0x0000001093937819 */ /* 0x000fe200000006ff */
[----:B------:R-:W-:Y:S01]  /*3330*/  FMUL.FTZ R60, R98, R98 ;  /* 0x00000062623c7220 */ /* 0x000fe20000410000 */
[----:B------:R-:W-:Y:S01]  /*3340*/  SHF.L.U32 R100, R100, 0x10, RZ ;  /* 0x0000001064647819 */ /* 0x000fe200000006ff */
        /* <DEDUP_REMOVED lines=32> */
[----:B------:R-:W-:Y:S01]  /*3550*/  ISETP.NE.AND P3, PT, R7, RZ, PT ;  /* 0x000000ff0700720c */ /* 0x000fe20003f65270 */
        /* <DEDUP_REMOVED lines=17> */
.L_x_2016:
[----:B------:R-:W-:Y:S05]  /*3670*/  BSYNC.RECONVERGENT B0 ;  /* 0x0000000000007941 */ /* 0x000fea0003800200 */
.L_x_2015:
[----:B------:R-:W-:Y:S06]  /*3680*/  BAR.SYNC.DEFER_BLOCKING 0x0 ;  /* 0x0000000000007b1d */ /* 0x000fec0000010000 */
[----:B------:R-:W-:Y:S04]  /*3690*/  BSSY.RECONVERGENT B0, `(.L_x_2017) ;  /* 0x0000021000007945 */ /* 0x000fe80003800200 */
[----:B------:R-:W-:Y:S05]  /*36a0*/  @P3 BRA `(.L_x_2018) ;  /* 0x00000000007c3947 */ /* 0x000fea0003800000 */
[----:B------:R-:W4:Y:S01]  /*36b0*/  S2UR UR5, SR_CgaCtaId ;  /* 0x00000000000579c3 */ /* 0x000f220000008800 */
[----:B------:R-:W-:Y:S02]  /*36c0*/  UMOV UR4, 0x400 ;  /* 0x0000040000047882 */ /* 0x000fe40000000000 */
[----:B----4-:R-:W-:-:S09]  /*36d0*/  ULEA UR4, UR5, UR4, 0x18 ;  /* 0x0000000405047291 */ /* 0x010fd2000f8ec0ff */
[----:B------:R-:W4:Y:S04]  /*36e0*/  LDS.64 R114, [UR4+0x18] ;  /* 0x00001804ff727984 */ /* 0x000f280008000a00 */
[----:B---3--:R-:W3:Y:S04]  /*36f0*/  LDS.128 R56, [UR4+0x20] ;  /* 0x00002004ff387984 */ /* 0x008ee80008000c00 */
[----:B-12---:R-:W1:Y:S04]  /*3700*/  LDS.128 R60, [UR4+0x30] ;  /* 0x00003004ff3c7984 */ /* 0x006e680008000c00 */
[----:B------:R-:W2:Y:S04]  /*3710*/  LDS.128 R64, [UR4+0x40] ;  /* 0x00004004ff407984 */ /* 0x000ea80008000c00 */
[----:B------:R-:W5:Y:S04]  /*3720*/  LDS.128 R68, [UR4+0x50] ;  /* 0x00005004ff447984 */ /* 0x000f680008000c00 */
[----:B------:R-:W5:Y:S01]  /*3730*/  LDS.128 R72, [UR4+0x60] ;  /* 0x00006004ff487984 */ /* 0x000f620008000c00 */
[----:B----4-:R-:W-:Y:S01]  /*3740*/  FADD.FTZ R157, R112, R114 ;  /* 0x00000072709d7221 */ /* 0x010fe20000010000 */
[----:B0-----:R-:W-:-:S03]  /*3750*/  FADD.FTZ R112, R113, R115 ;  /* 0x0000007371707221 */ /* 0x001fc60000010000 */
[----:B---3--:R-:W-:Y:S01]  /*3760*/  FADD.FTZ R157, R157, R56 ;  /* 0x000000389d9d7221 */ /* 0x008fe20000010000 */
        /* <DEDUP_REMOVED lines=18> */
[----:B------:R-:W-:-:S07]  /*3890*/  FADD.FTZ R113, R56, R75 ;  /* 0x0000004b38717221 */ /* 0x000fce0000010000 */
.L_x_2018:
[----:B------:R-:W-:Y:S05]  /*38a0*/  BSYNC.RECONVERGENT B0 ;  /* 0x0000000000007941 */ /* 0x000fea0003800200 */
.L_x_2017:
[----:B------:R-:W4:Y:S02]  /*38b0*/  LDCU UR4, c[0x0][0x370] ;  /* 0x00006e00ff0477ac */ /* 0x000f240008000800 */
[----:B----4-:R-:W-:-:S09]  /*38c0*/  UISETP.GE.U32.AND UP0, UPT, UR4, 0x2, UPT ;  /* 0x000000020400788c */ /* 0x010fd2000bf06070 */
[----:B------:R-:W-:Y:S05]  /*38d0*/  BRA.U !UP0, `(.L_x_2019) ;  /* 0x0000000908b87547 */ /* 0x000fea000b800000 */
[----:B------:R-:W4:Y:S01]  /*38e0*/  LDC R57, c[0x0][0x370] ;  /* 0x0000dc00ff397b82 */ /* 0x000f220000000800 */
[----:B------:R-:W-:-:S05]  /*38f0*/  LOP3.LUT R58, R2, 0x1, RZ, 0xc0, !PT ;  /* 0x00000001023a7812 */ /* 0x000fca00078ec0ff */
[----:B---3--:R-:W-:Y:S02]  /*3900*/  IMAD R56, R58, R5, RZ ;  /* 0x000000053a387224 */ /* 0x008fe400078e02ff */
[----:B------:R-:W3:Y:S02]  /*3910*/  LDC.64 R64, c[0x0][0x3b8] ;  /* 0x0000ee00ff407b82 */ /* 0x000ee40000000a00 */
[----:B----4-:R-:W-:-:S05]  /*3920*/  IMAD R56, R56, R57, RZ ;  /* 0x0000003938387224 */ /* 0x010fca00078e02ff */
[----:B------:R-:W-:-:S05]  /*3930*/  SHF.L.U32 R57, R56, 0x1, RZ ;  /* 0x0000000138397819 */ /* 0x000fca00000006ff */
[----:B---3--:R-:W-:Y:S01]  /*3940*/  IMAD.WIDE R64, R57, 0x4, R64 ;  /* 0x0000000439407825 */ /* 0x008fe200078e0240 */
[----:B------:R-:W-:Y:S06]  /*3950*/  @P3 BRA `(.L_x_2020) ;  /* 0x0000000000543947 */ /* 0x000fec0003800000 */
[----:B------:R-:W3:Y:S01]  /*3960*/  LDC.64 R56, c[0x0][0x3b0] ;  /* 0x0000ec00ff387b82 */ /* 0x000ee20000000a00 */
[-CC-:B------:R-:W-:Y:S01]  /*3970*/  IMAD R59, R58, R5.reuse, R6.reuse ;  /* 0x000000053a3b7224 */ /* 0x180fe200078e0206 */
[----:B------:R-:W-:Y:S01]  /*3980*/  LOP3.LUT P2, R60, R2, 0x2, RZ, 0xc0, !PT ;  /* 0x00000002023c7812 */ /* 0x000fe2000784c0ff */
[----:B-1----:R-:W-:Y:S02]  /*3990*/  IMAD R61, R4, R5, R6 ;  /* 0x00000005043d7224 */ /* 0x002fe400078e0206 */
[----:B---3--:R-:W-:-:S04]  /*39a0*/  IMAD.WIDE.U32 R56, R59, 0x4, R56 ;  /* 0x000000043b387825 */ /* 0x008fc800078e0038 */
        /* <DEDUP_REMOVED lines=11> */
.L_x_2021:
[----:B------:R-:W3:Y:S04]  /*3a60*/  LDG.E.STRONG.GPU R58, desc[UR6][R56.64] ;  /* 0x00000006383a7981 */ /* 0x000ee8000c1ef900 */
[----:B---3--:R-:W-:Y:S01]  /*3a70*/  CCTL.IVALL ;  /* 0x00000000ff00798f */ /* 0x008fe20002000000 */
[----:B------:R-:W-:Y:S05]  /*3a80*/  YIELD ;  /* 0x0000000000007946 */ /* 0x000fea0003800000 */
[----:B------:R-:W-:-:S13]  /*3a90*/  ISETP.NE.AND P2, PT, R58, R63, PT ;  /* 0x0000003f3a00720c */ /* 0x000fda0003f45270 */
[----:B------:R-:W-:Y:S05]  /*3aa0*/  @P2 BRA `(.L_x_2021) ;  /* 0xfffffffc00ec2947 */ /* 0x000fea000383ffff */
.L_x_2020:
[----:B------:R-:W3:Y:S01]  /*3ab0*/  LDC R56, c[0x0][0x370] ;  /* 0x0000dc00ff387b82 */ /* 0x000ee20000000800 */
[----:B------:R-:W-:Y:S05]  /*3ac0*/  WARPSYNC.ALL ;  /* 0x0000000000007948 */ /* 0x000fea0003800000 */
[----:B---3--:R-:W-:Y:S02]  /*3ad0*/  ISETP.GE.U32.AND P2, PT, R56, 0x8, PT ;  /* 0x000000083800780c */ /* 0x008fe40003f46070 */
[----:B------:R-:W-:Y:S01]  /*3ae0*/  BAR.SYNC.DEFER_BLOCKING 0x0 ;  /* 0x0000000000007b1d */ /* 0x000fe20000010000 */
[----:B------:R-:W-:-:S10]  /*3af0*/  HFMA2 R67, -RZ, RZ, 0, 0 ;  /* 0x00000000ff437431 */ /* 0x000fd400000001ff */
        /* <DEDUP_REMOVED lines=10> */
[----:B------:R-:W-:-:S06]  /*3ba0*/  UMOV UR4, URZ ;  /* 0x000000ff00047c82 */ /* 0x000fcc0008000000 */
.L_x_2023:
[----:B------:R-:W-:Y:S01]  /*3bb0*/  UIADD3 UR5, UPT, UPT, UR4, 0x1, URZ ;  /* 0x0000000104057890 */ /* 0x000fe2000fffe0ff */
[----:B------:R-:W-:Y:S01]  /*3bc0*/  ISETP.EQ.OR P5, PT, R74, RZ, P3 ;  /* 0x000000ff4a00720c */ /* 0x000fe20001fa2670 */
[----:B------:R-:W-:-:S04]  /*3bd0*/  UIADD3 UR8, UPT, UPT, UR4, 0x2, URZ ;  /* 0x0000000204087890 */ /* 0x000fc8000fffe0ff */
[C---:B------:R-:W-:Y:S01]  /*3be0*/  ISETP.EQ.OR P6, PT, R4.reuse, UR5, P3 ;  /* 0x0000000504007c0c */ /* 0x040fe20009fc2670 */
[----:B------:R-:W-:Y:S01]  /*3bf0*/  UIADD3 UR5, UPT, UPT, UR4, 0x3, URZ ;  /* 0x0000000304057890 */ /* 0x000fe2000fffe0ff */
[----:B------:R-:W-:-:S05]  /*3c00*/  ISETP.EQ.OR P2, PT, R4, UR8, P3 ;  /* 0x0000000804007c0c */ /* 0x000fca0009f42670 */
[----:B------:R-:W-:Y:S01]  /*3c10*/  ISETP.EQ.OR P4, PT, R4, UR5, P3 ;  /* 0x0000000504007c0c */ /* 0x000fe20009f82670 */
[----:B------:R-:W-:-:S05]  /*3c20*/  @!P5 IMAD.WIDE.U32 R56, R72, 0x8, R64 ;  /* 0x000000084838d825 */ /* 0x000fca00078e0040 */
[--C-:B------:R-:W-:Y:S01]  /*3c30*/  @!P6 IMAD.WIDE.U32 R58, R73, 0x8, R64.reuse ;  /* 0x00000008493ae825 */ /* 0x100fe200078e0040 */
[----:B------:R-:W0:Y:S03]  /*3c40*/  @!P5 LDG.E.64 R56, desc[UR6][R56.64] ;  /* 0x000000063838d981 */ /* 0x000e26000c1e1b00 */
[--C-:B-1----:R-:W-:Y:S02]  /*3c50*/  @!P2 IMAD.WIDE.U32 R60, R71, 0x8, R64.reuse ;  /* 0x00000008473ca825 */ /* 0x102fe400078e0040 */
[----:B------:R-:W3:Y:S02]  /*3c60*/  @!P6 LDG.E.64 R58, desc[UR6][R58.64] ;  /* 0x000000063a3ae981 */ /* 0x000ee4000c1e1b00 */
[----:B--2---:R-:W-:Y:S02]  /*3c70*/  @!P4 IMAD.WIDE.U32 R62, R66, 0x8, R64 ;  /* 0x00000008423ec825 */ /* 0x004fe400078e0040 */
[----:B------:R-:W2:Y:S04]  /*3c80*/  @!P2 LDG.E.64 R60, desc[UR6][R60.64] ;  /* 0x000000063c3ca981 */ /* 0x000ea8000c1e1b00 */
[----:B------:R-:W4:Y:S01]  /*3c90*/  @!P4 LDG.E.64 R62, desc[UR6][R62.64] ;  /* 0x000000063e3ec981 */ /* 0x000f22000c1e1b00 */
[----:B------:R-:W-:-:S02]  /*3ca0*/  UIADD3 UR5, UPT, UPT, UR4, 0x4, URZ ;  /* 0x0000000404057890 */ /* 0x000fc4000fffe0ff */
[----:B------:R-:W-:Y:S01]  /*3cb0*/  UIADD3 UR8, UPT, UPT, UR4, 0x5, URZ ;  /* 0x0000000504087890 */ /* 0x000fe2000fffe0ff */
[----:B0-----:R-:W-:Y:S01]  /*3cc0*/  @!P5 FADD.FTZ R112, R112, R56 ;  /* 0x000000387070d221 */ /* 0x001fe20000010000 */
[----:B------:R-:W-:Y:S02]  /*3cd0*/  @!P5 FADD.FTZ R113, R113, R57 ;  /* 0x000000397171d221 */ /* 0x000fe40000010000 */
[----:B------:R-:W-:Y:S01]  /*3ce0*/  ISETP.EQ.OR P5, PT, R4, UR5, P3 ;  /* 0x0000000504007c0c */ /* 0x000fe20009fa2670 */
[----:B------:R-:W-:Y:S01]  /*3cf0*/  UIADD3 UR5, UPT, UPT, UR4, 0x6, URZ ;  /* 0x0000000604057890 */ /* 0x000fe2000fffe0ff */
[----:B---3--:R-:W-:Y:S01]  /*3d00*/  @!P6 FADD.FTZ R112, R112, R58 ;  /* 0x0000003a7070e221 */ /* 0x008fe20000010000 */
[----:B------:R-:W-:Y:S01]  /*3d10*/  @!P6 FADD.FTZ R113, R113, R59 ;  /* 0x0000003b7171e221 */ /* 0x000fe20000010000 */
[----:B------:R-:W-:Y:S01]  /*3d20*/  ISETP.EQ.OR P6, PT, R4, UR8, P3 ;  /* 0x0000000804007c0c */ /* 0x000fe20009fc2670 */
[----:B------:R-:W-:Y:S01]  /*3d30*/  UIADD3 UR8, UPT, UPT, UR4, 0x7, URZ ;  /* 0x0000000704087890 */ /* 0x000fe2000fffe0ff */
[----:B--2---:R-:W-:Y:S01]  /*3d40*/  @!P2 FADD.FTZ R112, R112, R60 ;  /* 0x0000003c7070a221 */ /* 0x004fe20000010000 */
[----:B------:R-:W-:Y:S01]  /*3d50*/  @!P2 FADD.FTZ R113, R113, R61 ;  /* 0x0000003d7171a221 */ /* 0x000fe20000010000 */
[----:B------:R-:W-:-:S02]  /*3d60*/  ISETP.EQ.OR P2, PT, R4, UR5, P3 ;  /* 0x0000000504007c0c */ /* 0x000fc40009f42670 */
[----:B----4-:R-:W-:Y:S01]  /*3d70*/  @!P4 FADD.FTZ R112, R112, R62 ;  /* 0x0000003e7070c221 */ /* 0x010fe20000010000 */
[----:B------:R-:W-:Y:S02]  /*3d80*/  @!P4 FADD.FTZ R113, R113, R63 ;  /* 0x0000003f7171c221 */ /* 0x000fe40000010000 */
[----:B------:R-:W-:Y:S01]  /*3d90*/  @!P5 IMAD.WIDE.U32 R56, R70, 0x8, R64 ;  /* 0x000000084638d825 */ /* 0x000fe200078e0040 */
[----:B------:R-:W-:-:S03]  /*3da0*/  ISETP.EQ.OR P4, PT, R4, UR8, P3 ;  /* 0x0000000804007c0c */ /* 0x000fc60009f82670 */
[--C-:B------:R-:W-:Y:S02]  /*3db0*/  @!P6 IMAD.WIDE.U32 R58, R67, 0x8, R64.reuse ;  /* 0x00000008433ae825 */ /* 0x100fe400078e0040 */
[----:B------:R-:W2:Y:S02]  /*3dc0*/  @!P5 LDG.E.64 R56, desc[UR6][R56.64] ;  /* 0x000000063838d981 */ /* 0x000ea4000c1e1b00 */
[--C-:B------:R-:W-:Y:S02]  /*3dd0*/  @!P2 IMAD.WIDE.U32 R60, R69, 0x8, R64.reuse ;  /* 0x00000008453ca825 */ /* 0x100fe400078e0040 */
[----:B------:R-:W3:Y:S04]  /*3de0*/  @!P6 LDG.E.64 R58, desc[UR6][R58.64] ;  /* 0x000000063a3ae981 */ /* 0x000ee8000c1e1b00 */
[----:B------:R-:W-:Y:S01]  /*3df0*/  @!P4 IMAD.WIDE.U32 R62, R68, 0x8, R64 ;  /* 0x00000008443ec825 */ /* 0x000fe200078e0040 */
[----:B------:R-:W4:Y:S05]  /*3e00*/  @!P2 LDG.E.64 R60, desc[UR6][R60.64] ;  /* 0x000000063c3ca981 */ /* 0x000f2a000c1e1b00 */
[----:B------:R-:W5:Y:S01]  /*3e10*/  @!P4 LDG.E.64 R62, desc[UR6][R62.64] ;  /* 0x000000063e3ec981 */ /* 0x000f62000c1e1b00 */
[----:B------:R-:W0:Y:S01]  /*3e20*/  LDC R75, c[0x0][0x370] ;  /* 0x0000dc00ff4b7b82 */ /* 0x000e220000000800 */
[----:B------:R-:W-:Y:S01]  /*3e30*/  UIADD3 UR4, UPT, UPT, UR4, 0x8, URZ ;  /* 0x0000000804047890 */ /* 0x000fe2000fffe0ff */
[----:B------:R-:W-:-:S02]  /*3e40*/  IADD3 R74, PT, PT, R74, 0x8, RZ ;  /* 0x000000084a4a7810 */ /* 0x000fc40007ffe0ff */
[C---:B------:R-:W-:Y:S02]  /*3e50*/  LEA R72, R5.reuse, R72, 0x3 ;  /* 0x0000004805487211 */ /* 0x040fe400078e18ff */
[C---:B------:R-:W-:Y:S02]  /*3e60*/  LEA R73, R5.reuse, R73, 0x3 ;  /* 0x0000004905497211 */ /* 0x040fe400078e18ff */
[C---:B------:R-:W-:Y:S02]  /*3e70*/  LEA R71, R5.reuse, R71, 0x3 ;  /* 0x0000004705477211 */ /* 0x040fe400078e18ff */
[C---:B------:R-:W-:Y:S02]  /*3e80*/  LEA R66, R5.reuse, R66, 0x3 ;  /* 0x0000004205427211 */ /* 0x040fe400078e18ff */
[C---:B------:R-:W-:Y:S02]  /*3e90*/  LEA R70, R5.reuse, R70, 0x3 ;  /* 0x0000004605467211 */ /* 0x040fe400078e18ff */
[----:B------:R-:W-:-:S02]  /*3ea0*/  LEA R67, R5, R67, 0x3 ;  /* 0x0000004305437211 */ /* 0x000fc400078e18ff */
[C---:B------:R-:W-:Y:S02]  /*3eb0*/  LEA R69, R5.reuse, R69, 0x3 ;  /* 0x0000004505457211 */ /* 0x040fe400078e18ff */
[----:B------:R-:W-:Y:S01]  /*3ec0*/  LEA R68, R5, R68, 0x3 ;  /* 0x0000004405447211 */ /* 0x000fe200078e18ff */
[----:B--2---:R-:W-:Y:S01]  /*3ed0*/  @!P5 FADD.FTZ R112, R112, R56 ;  /* 0x000000387070d221 */ /* 0x004fe20000010000 */
[----:B------:R-:W-:Y:S01]  /*3ee0*/  @!P5 FADD.FTZ R113, R113, R57 ;  /* 0x000000397171d221 */ /* 0x000fe20000010000 */
[----:B0-----:R-:W-:Y:S02]  /*3ef0*/  LOP3.LUT R56, R75, 0x7ffffff8, RZ, 0xc0, !PT ;  /* 0x7ffffff84b387812 */ /* 0x001fe400078ec0ff */
[----:B---3--:R-:W-:Y:S01]  /*3f00*/  @!P6 FADD.FTZ R112, R112, R58 ;  /* 0x0000003a7070e221 */ /* 0x008fe20000010000 */
[----:B------:R-:W-:-:S03]  /*3f10*/  @!P6 FADD.FTZ R113, R113, R59 ;  /* 0x0000003b7171e221 */ /* 0x000fc60000010000 */
[----:B----4-:R-:W-:Y:S01]  /*3f20*/  @!P2 FADD.FTZ R112, R112, R60 ;  /* 0x0000003c7070a221 */ /* 0x010fe20000010000 */
[----:B------:R-:W-:Y:S01]  /*3f30*/  @!P2 FADD.FTZ R113, R113, R61 ;  /* 0x0000003d7171a221 */ /* 0x000fe20000010000 */
[----:B------:R-:W-:Y:S02]  /*3f40*/  ISETP.NE.AND P2, PT, R56, UR4, PT ;  /* 0x0000000438007c0c */ /* 0x000fe4000bf45270 */
[----:B-----5:R-:W-:Y:S01]  /*3f50*/  @!P4 FADD.FTZ R112, R112, R62 ;  /* 0x0000003e7070c221 */ /* 0x020fe20000010000 */
[----:B------:R-:W-:-:S10]  /*3f60*/  @!P4 FADD.FTZ R113, R113, R63 ;  /* 0x0000003f7171c221 */ /* 0x000fd40000010000 */
[----:B------:R-:W-:Y:S05]  /*3f70*/  @P2 BRA `(.L_x_2023) ;  /* 0xfffffffc000c2947 */ /* 0x000fea000383ffff */
[----:B------:R-:W-:-:S07]  /*3f80*/  MOV R67, R56 ;  /* 0x0000003800437202 */ /* 0x000fce0000000f00 */
.L_x_2022:
[----:B------:R-:W3:Y:S02]  /*3f90*/  LDCU UR4, c[0x0][0x370] ;  /* 0x00006e00ff0477ac */ /* 0x000ee40008000800 */
[----:B---3--:R-:W-:-:S09]  /*3fa0*/  ULOP3.LUT UP0, URZ, UR4, 0x7, URZ, 0xc0, !UPT ;  /* 0x0000000704ff7892 */ /* 0x008fd2000f80c0ff */
[----:B------:R-:W-:Y:S05]  /*3fb0*/  BRA.U !UP0, `(.L_x_2019) ;  /* 0x0000000508007547 */ /* 0x000fea000b800000 */
[----:B------:R-:W3:Y:S01]  /*3fc0*/  LDCU UR4, c[0x0][0x370] ;  /* 0x00006e00ff0477ac */ /* 0x000ee20008000800 */
[----:B------:R-:W4:Y:S01]  /*3fd0*/  LDCU UR5, c[0x0][0x370] ;  /* 0x00006e00ff0577ac */ /* 0x000f220008000800 */
[----:B---3--:R-:W-:-:S04]  /*3fe0*/  ULOP3.LUT UR4, UR4, 0x7, URZ, 0xc0, !UPT ;  /* 0x0000000704047892 */ /* 0x008fc8000f8ec0ff */
        /* <DEDUP_REMOVED lines=8> */
[----:B------:R-:W-:Y:S02]  /*4070*/  IADD3 R63, PT, PT, R67, 0x3, RZ ;  /* 0x00000003433f7810 */ /* 0x000fe40007ffe0ff */
[----:B------:R-:W-:-:S02]  /*4080*/  ISETP.EQ.OR P5, PT, R61, R4, P3 ;  /* 0x000000043d00720c */ /* 0x000fc40001fa2670 */
[----:B------:R-:W-:-:S03]  /*4090*/  ISETP.EQ.OR P6, PT, R63, R4, P3 ;  /* 0x000000043f00720c */ /* 0x000fc60001fc2670 */
[----:B------:R-:W-:-:S04]  /*40a0*/  @!P2 IMAD R57, R67, R5, R6 ;  /* 0x000000054339a224 */ /* 0x000fc800078e0206 */
[----:B------:R-:W-:Y:S02]  /*40b0*/  @!P4 IMAD R59, R59, R5, R6 ;  /* 0x000000053b3bc224 */ /* 0x000fe400078e0206 */
[----:B------:R-:W-:-:S04]  /*40c0*/  @!P2 IMAD.WIDE.U32 R56, R57, 0x8, R64 ;  /* 0x000000083938a825 */ /* 0x000fc800078e0040 */
[-C--:B------:R-:W-:Y:S02]  /*40d0*/  @!P5 IMAD R61, R61, R5.reuse, R6 ;  /* 0x000000053d3dd224 */ /* 0x080fe400078e0206 */
[----:B------:R-:W-:Y:S01]  /*40e0*/  @!P4 IMAD.WIDE.U32 R58, R59, 0x8, R64 ;  /* 0x000000083b3ac825 */ /* 0x000fe200078e0040 */
[----:B------:R-:W0:Y:S03]  /*40f0*/  @!P2 LDG.E.64 R56, desc[UR6][R56.64] ;  /* 0x000000063838a981 */ /* 0x000e26000c1e1b00 */
[----:B------:R-:W-:Y:S02]  /*4100*/  @!P6 IMAD R63, R63, R5, R6 ;  /* 0x000000053f3fe224 */ /* 0x000fe400078e0206 */
[--C-:B------:R-:W-:Y:S01]  /*4110*/  @!P5 IMAD.WIDE.U32 R60, R61, 0x8, R64.reuse ;  /* 0x000000083d3cd825 */ /* 0x100fe200078e0040 */
[----:B------:R-:W3:Y:S03]  /*4120*/  @!P4 LDG.E.64 R58, desc[UR6][R58.64] ;  /* 0x000000063a3ac981 */ /* 0x000ee6000c1e1b00 */
[----:B--2---:R-:W-:-:S02]  /*4130*/  @!P6 IMAD.WIDE.U32 R62, R63, 0x8, R64 ;  /* 0x000000083f3ee825 */ /* 0x004fc400078e0040 */
[----:B------:R-:W2:Y:S04]  /*4140*/  @!P5 LDG.E.64 R60, desc[UR6][R60.64] ;  /* 0x000000063c3cd981 */ /* 0x000ea8000c1e1b00 */
[----:B------:R-:W4:Y:S01]  /*4150*/  @!P6 LDG.E.64 R62, desc[UR6][R62.64] ;  /* 0x000000063e3ee981 */ /* 0x000f22000c1e1b00 */
[----:B------:R-:W-:Y:S01]  /*4160*/  IADD3 R67, PT, PT, R67, 0x4, RZ ;  /* 0x0000000443437810 */ /* 0x000fe20007ffe0ff */
        /* <DEDUP_REMOVED lines=8> */
.L_x_2024:
[----:B------:R-:W-:Y:S05]  /*41f0*/  BRA.U !UP1, `(.L_x_2019) ;  /* 0x0000000109707547 */ /* 0x000fea000b800000 */
[----:B------:R-:W3:Y:S01]  /*4200*/  LDC R60, c[0x0][0x370] ;  /* 0x0000dc00ff3c7b82 */ /* 0x000ee20000000800 */
[----:B------:R-:W-:Y:S01]  /*4210*/  UISETP.NE.AND UP0, UPT, UR5, 0x1, UPT ;  /* 0x000000010500788c */ /* 0x000fe2000bf05270 */
[----:B---3--:R-:W-:-:S08]  /*4220*/  LOP3.LUT R60, R60, 0x1, RZ, 0xc0, !PT ;  /* 0x000000013c3c7812 */ /* 0x008fd000078ec0ff */
        /* <DEDUP_REMOVED lines=15> */
.L_x_2025:
        /* <DEDUP_REMOVED lines=9> */
.L_x_2026:
[----:B------:R-:W-:Y:S05]  /*43b0*/  BSYNC.RECONVERGENT B0 ;  /* 0x0000000000007941 */ /* 0x000fea0003800200 */
.L_x_2019:
[----:B------:R-:W4:Y:S01]  /*43c0*/  S2UR UR5, SR_CgaCtaId ;  /* 0x00000000000579c3 */ /* 0x000f220000008800 */
[----:B------:R-:W2:Y:S01]  /*43d0*/  LDCU UR8, c[0x0][0x414] ;  /* 0x00008280ff0877ac */ /* 0x000ea20008000800 */
[----:B-1----:R-:W-:Y:S01]  /*43e0*/  LOP3.LUT R61, R16, 0xffff, RZ, 0xc0, !PT ;  /* 0x0000ffff103d7812 */ /* 0x002fe200078ec0ff */
[----:B------:R-:W-:-:S03]  /*43f0*/  UMOV UR4, 0x400 ;  /* 0x0000040000047882 */ /* 0x000fc60000000000 */
[----:B------:R-:W-:Y:S02]  /*4400*/  IADD3 R61, PT, PT, R136, R61, RZ ;  /* 0x0000003d883d7210 */ /* 0x000fe40007ffe0ff */
[----:B------:R-:W1:Y:S08]  /*4410*/  @P0 LDC.64 R66, c[0x0][0x388] ;  /* 0x0000e200ff420b82 */ /* 0x000e700000000a00 */
[----:B------:R-:W0:Y:S01]  /*4420*/  LDC.64 R58, c[0x0][0x398] ;  /* 0x0000e600ff3a7b82 */ /* 0x000e220000000a00 */
[----:B--2---:R-:W-:Y:S01]  /*4430*/  @P0 FMUL.FTZ R62, R112, UR8 ;  /* 0x00000008703e0c20 */ /* 0x004fe20008410000 */
[----:B------:R-:W-:Y:S01]  /*4440*/  @P0 FMUL.FTZ R63, R113, UR8 ;  /* 0x00000008713f0c20 */ /* 0x000fe20008410000 */
[----:B----4-:R-:W-:-:S05]  /*4450*/  ULEA UR4, UR5, UR4, 0x18 ;  /* 0x0000000405047291 */ /* 0x010fca000f8ec0ff */
[----:B---3--:R-:W2:Y:S01]  /*4460*/  LDC.64 R56, c[0x0][0x3a0] ;  /* 0x0000e800ff387b82 */ /* 0x008ea20000000a00 */
[----:B------:R-:W3:Y:S01]  /*4470*/  LDCU UR5, c[0x0][0x404] ;  /* 0x00008080ff0577ac */ /* 0x000ee20008000800 */
[----:B-1----:R-:W-:Y:S02]  /*4480*/  @P0 IMAD.WIDE R66, R0, 0x8, R66 ;  /* 0x0000000800420825 */ /* 0x002fe400078e0242 */
[----:B------:R-:W-:Y:S04]  /*4490*/  @!P3 STS.64 [UR4+0x78], R112 ;  /* 0x00007870ff00b988 */ /* 0x000fe80008000a04 */
[----:B------:R3:W-:Y:S01]  /*44a0*/  @P0 STG.E.64 desc[UR6][R66.64], R62 ;  /* 0x0000003e42000986 */ /* 0x0007e2000c101b06 */
[----:B0-----:R-:W-:-:S04]  /*44b0*/  IMAD.WIDE R68, R61, 0x4, R58 ;  /* 0x000000043d447825 */ /* 0x001fc800078e023a */
[----:B--2---:R-:W-:Y:S01]  /*44c0*/  IMAD.WIDE R58, R61, 0x4, R56 ;  /* 0x000000043d3a7825 */ /* 0x004fe200078e0238 */
[----:B------:R-:W-:Y:S06]  /*44d0*/  BAR.SYNC.DEFER_BLOCKING 0x0 ;  /* 0x0000000000007b1d */ /* 0x000fec0000010000 */
[----:B------:R-:W5:Y:S04]  /*44e0*/  LDG.E.64 R58, desc[UR6][R58.64] ;  /* 0x000000063a3a7981 */ /* 0x000f68000c1e1b00 */
[----:B------:R-:W0:Y:S01]  /*44f0*/  LDS.64 R60, [UR4+0x78] ;  /* 0x00007804ff3c7984 */ /* 0x000e220008000a00 */
[----:B------:R-:W1:Y:S01]  /*4500*/  LDCU.U8 UR4, c[0x0][0x3fc] ;  /* 0x00007f80ff0477ac */ /* 0x000e620008000000 */
[----:B------:R-:W-:-:S02]  /*4510*/  HFMA2 R65, -RZ, RZ, 1.875, 0 ;  /* 0x3f800000ff417431 */ /* 0x000fc400000001ff */
[----:B---3--:R-:W-:Y:S01]  /*4520*/  IMAD R67, R4, UR5, R151 ;  /* 0x0000000504437c24 */ /* 0x008fe2000f8e0297 */
[----:B------:R2:W5:Y:S01]  /*4530*/  LDG.E.64 R56, desc[UR6][R68.64] ;  /* 0x0000000644387981 */ /* 0x000562000c1e1b00 */
[----:B0-----:R-:W-:-:S04]  /*4540*/  FMUL.FTZ R64, R60, UR8 ;  /* 0x000000083c407c20 */ /* 0x001fc80008410000 */
[----:B------:R-:W-:-:S04]  /*4550*/  FMUL.FTZ R60, R64, R64 ;  /* 0x00000040403c7220 */ /* 0x000fc80000410000 */
[----:B------:R-:W-:-:S05]  /*4560*/  FFMA.FTZ R60, R61, UR8, -R60 ;  /* 0x000000083d3c7c23 */ /* 0x000fca000801083c */
[----:B------:R-:W-:-:S13]  /*4570*/  FSETP.GTU.FTZ.AND P2, PT, R60, RZ, PT ;  /* 0x000000ff3c00720b */ /* 0x000fda0003f5c000 */
[----:B------:R-:W0:Y:S01]  /*4580*/  @P2 LDC R61, c[0x0][0x3a8] ;  /* 0x0000ea00ff3d2b82 */ /* 0x000e220000000800 */
[----:B-1----:R-:W-:Y:S01]  /*4590*/  UISETP.NE.AND UP0, UPT, UR4, URZ, UPT ;  /* 0x000000ff0400728c */ /* 0x002fe2000bf05270 */
[C---:B------:R-:W-:Y:S02]  /*45a0*/  IADD3 R66, PT, PT, R67.reuse, 0x1f0, RZ ;  /* 0x000001f043427810 */ /* 0x040fe40007ffe0ff */
[C---:B--2---:R-:W-:Y:S02]  /*45b0*/  IADD3 R68, PT, PT, R67.reuse, 0xb0, RZ ;  /* 0x000000b043447810 */ /* 0x044fe40007ffe0ff */
[C---:B------:R-:W-:Y:S02]  /*45c0*/  IADD3 R69, PT, PT, R67.reuse, 0x110, RZ ;  /* 0x0000011043457810 */ /* 0x040fe40007ffe0ff */
[C---:B------:R-:W-:Y:S02]  /*45d0*/  IADD3 R113, PT, PT, R67.reuse, 0x10, RZ ;  /* 0x0000001043717810 */ /* 0x040fe40007ffe0ff */
[----:B------:R-:W-:Y:S01]  /*45e0*/  IADD3 R70, PT, PT, R67, 0xa0, RZ ;  /* 0x000000a043467810 */ /* 0x000fe20007ffe0ff */
[----:B0-----:R-:W-:-:S04]  /*45f0*/  @P2 FADD.FTZ R60, R60, R61 ;  /* 0x0000003d3c3c2221 */ /* 0x001fc80000010000 */
[----:B------:R0:W1:Y:S01]  /*4600*/  @P2 MUFU.RSQ R65, R60 ;  /* 0x0000003c00412308 */ /* 0x0000620000001400 */
[----:B------:R-:W-:Y:S01]  /*4610*/  BSSY.RECONVERGENT B0, `(.L_x_2027) ;  /* 0x0000710000007945 */ /* 0x000fe20003800200 */
[----:B------:R-:W-:Y:S02]  /*4620*/  SHF.R.S32.HI R71, RZ, 0x1f, R66 ;  /* 0x0000001fff477819 */ /* 0x000fe40000011442 */
[----:B------:R-:W-:Y:S02]  /*4630*/  SHF.R.S32.HI R72, RZ, 0x1f, R68 ;  /* 0x0000001fff487819 */ /* 0x000fe40000011444 */
[----:B------:R-:W-:Y:S02]  /*4640*/  SHF.R.S32.HI R73, RZ, 0x1f, R69 ;  /* 0x0000001fff497819 */ /* 0x000fe40000011445 */
[----:B------:R-:W-:Y:S02]  /*4650*/  SHF.R.S32.HI R114, RZ, 0x1f, R113 ;  /* 0x0000001fff727819 */ /* 0x000fe40000011471 */
[----:B------:R-:W-:Y:S01]  /*4660*/  SHF.R.S32.HI R74, RZ, 0x1f, R70 ;  /* 0x0000001fff4a7819 */ /* 0x000fe20000011446 */
[----:B0-----:R-:W-:Y:S06]  /*4670*/  BRA.U UP0, `(.L_x_2028) ;  /* 0x0000002d00987547 */ /* 0x001fec000b800000 */
[----:B------:R-:W0:Y:S01]  /*4680*/  LDCU.64 UR4, c[0x0][0x3e8] ;  /* 0x00007d00ff0477ac */ /* 0x000e220008000a00 */
[----:B------:R-:W-:Y:S01]  /*4690*/  SHF.R.S32.HI R63, RZ, 0x1f, R67 ;  /* 0x0000001fff3f7819 */ /* 0x000fe20000011443 */
[----:B------:R-:W-:Y:S01]  /*46a0*/  BSSY.RECONVERGENT B1, `(.L_x_2029) ;  /* 0x0000018000017945 */ /* 0x000fe20003800200 */
[C---:B------:R-:W-:Y:S02]  /*46b0*/  IADD3 R75, PT, PT, R67.reuse, 0x50, RZ ;  /* 0x00000050434b7810 */ /* 0x040fe40007ffe0ff */
[C---:B------:R-:W-:Y:S02]  /*46c0*/  IADD3 R112, PT, PT, R67.reuse, 0x60, RZ ;  /* 0x0000006043707810 */ /* 0x040fe40007ffe0ff */
[----:B0-----:R-:W-:-:S04]  /*46d0*/  ISETP.GE.U32.AND P1, PT, R67, UR4, PT ;  /* 0x0000000443007c0c */ /* 0x001fc8000bf26070 */
[----:B------:R-:W-:-:S13]  /*46e0*/  ISETP.GE.AND.EX P1, PT, R63, UR5, PT, P1 ;  /* 0x000000053f007c0c */ /* 0x000fda000bf26310 */
[----:B------:R-:W-:Y:S05]  /*46f0*/  @P1 BRA `(.L_x_2030) ;  /* 0x0000000000481947 */ /* 0x000fea0003800000 */
[----:B------:R-:W0:Y:S01]  /*4700*/  LDCU.64 UR10, c[0x0][0x3e0] ;  /* 0x00007c00ff0a77ac */ /* 0x000e220008000a00 */
[----:B------:R-:W-:Y:S01]  /*4710*/  MOV R60, R152 ;  /* 0x00000098003c7202 */ /* 0x000fe20000000f00 */
[--C-:B------:R-:W-:Y:S01]  /*4720*/  FADD.FTZ R18, R18, -R64.reuse ;  /* 0x8000004012127221 */ /* 0x100fe20000010000 */
[----:B------:R-:W-:Y:S01]  /*4730*/  MOV R61, R155 ;  /* 0x0000009b003d7202 */ /* 0x000fe20000000f00 */
[----:B------:R-:W2:Y:S01]  /*4740*/  LDCU.64 UR8, c[0x0][0x380] ;  /* 0x00007000ff0877ac */ /* 0x000ea20008000a00 */
[----:B------:R-:W-:-:S04]  /*4750*/  FADD.FTZ R62, R83, -R64 ;  /* 0x80000040533e7221 */ /* 0x000fc80000010000 */
[----:B-1----:R-:W-:-:S04]  /*4760*/  FMUL.FTZ R62, R62, R65 ;  /* 0x000000413e3e7220 */ /* 0x002fc80000410000 */
[----:B-----5:R-:W-:Y:S01]  /*4770*/  FFMA.FTZ R83, R57, R62, R59 ;  /* 0x0000003e39537223 */ /* 0x020fe2000001003b */
[----:B0-----:R-:W-:Y:S02]  /*4780*/  IMAD R136, R63, UR10, RZ ;  /* 0x0000000a3f887c24 */ /* 0x001fe4000f8e02ff */
[----:B------:R-:W-:Y:S01]  /*4790*/  FMUL.FTZ R63, R18, R65 ;  /* 0x00000041123f7220 */ /* 0x000fe20000410000 */
[----:B------:R-:W-:-:S04]  /*47a0*/  IMAD.WIDE.U32 R60, R67, UR10, R60 ;  /* 0x0000000a433c7c25 */ /* 0x000fc8000f8e003c */
[----:B------:R-:W-:Y:S01]  /*47b0*/  FFMA.FTZ R18, R56, R63, R58 ;  /* 0x0000003f38127223 */ /* 0x000fe2000001003a */
[----:B------:R-:W-:Y:S01]  /*47c0*/  IMAD R115, R67, UR11, R136 ;  /* 0x0000000b43737c24 */ /* 0x000fe2000f8e0288 */
[----:B--2---:R-:W-:-:S04]  /*47d0*/  LEA R62, P1, R60, UR8, 0x1 ;  /* 0x000000083c3e7c11 */ /* 0x004fc8000f8208ff */
[----:B------:R-:W-:Y:S02]  /*47e0*/  IADD3 R115, PT, PT, R61, R115, RZ ;  /* 0x000000733d737210 */ /* 0x000fe40007ffe0ff */
[----:B------:R-:W-:Y:S02]  /*47f0*/  F2FP.BF16.F32.PACK_AB R61, R83, R18 ;  /* 0x00000012533d723e */ /* 0x000fe400000010ff */
[----:B------:R-:W-:-:S05]  /*4800*/  LEA.HI.X R63, R60, UR9, R115, 0x1, P1 ;  /* 0x000000093c3f7c11 */ /* 0x000fca00088f0c73 */
[----:B------:R0:W-:Y:S02]  /*4810*/  STG.E desc[UR6][R62.64], R61 ;  /* 0x0000003d3e007986 */ /* 0x0001e4000c101906 */
.L_x_2030:
[----:B------:R-:W-:Y:S05]  /*4820*/  BSYNC.RECONVERGENT B1 ;  /* 0x0000000000017941 */ /* 0x000fea0003800200 */
.L_x_2029:
[----:B------:R-:W-:Y:S01]  /*4830*/  ISETP.GE.U32.AND P3, PT, R113, UR4, PT ;  /* 0x0000000471007c0c */ /* 0x000fe2000bf66070 */
[----:B------:R-:W-:Y:S01]  /*4840*/  BSSY.RECONVERGENT B1, `(.L_x_2031) ;  /* 0x000001d000017945 */ /* 0x000fe20003800200 */
[----:B------:R-:W-:Y:S02]  /*4850*/  ISETP.GE.U32.AND P1, PT, R134, UR4, PT ;  /* 0x0000000486007c0c */ /* 0x000fe4000bf26070 */
[----:B------:R-:W-:Y:S02]  /*4860*/  ISETP.GE.AND.EX P3, PT, R114, UR5, PT, P3 ;  /* 0x0000000572007c0c */ /* 0x000fe4000bf66330 */
[----:B------:R-:W-:Y:S02]  /*4870*/  ISETP.GE.U32.AND P4, PT, R132, UR4, PT ;  /* 0x0000000484007c0c */ /* 0x000fe4000bf86070 */
[----:B------:R-:W-:Y:S02]  /*4880*/  ISETP.GE.U32.AND P2, PT, R130, UR4, PT ;  /* 0x0000000482007c0c */ /* 0x000fe4000bf46070 */
[----:B------:R-:W-:-:S02]  /*4890*/  ISETP.GE.U32.AND P6, PT, R75, UR4, PT ;  /* 0x000000044b007c0c */ /* 0x000fc4000bfc6070 */
[----:B------:R-:W-:Y:S02]  /*48a0*/  ISETP.GE.U32.AND P5, PT, R112, UR4, PT ;  /* 0x0000000470007c0c */ /* 0x000fe4000bfa6070 */
[----:B------:R-:W-:Y:S02]  /*48b0*/  ISETP.GE.AND.EX P1, PT, R17, UR5, PT, P1 ;  /* 0x0000000511007c0c */ /* 0x000fe4000bf26310 */
[----:B------:R-:W-:Y:S02]  /*48c0*/  ISETP.GE.AND.EX P4, PT, R19, UR5, PT, P4 ;  /* 0x0000000513007c0c */ /* 0x000fe4000bf86340 */
[----:B------:R-:W-:Y:S01]  /*48d0*/  ISETP.GE.AND.EX P2, PT, R21, UR5, PT, P2 ;  /* 0x0000000515007c0c */ /* 0x000fe2000bf46320 */
[----:B------:R-:W-:-:S12]  /*48e0*/  @P3 BRA `(.L_x_2032) ;  /* 0x0000000000483947 */ /* 0x000fd80003800000 */
[----:B------:R-:W2:Y:S01]  /*48f0*/  LDCU.64 UR8, c[0x0][0x3e0] ;  /* 0x00007c00ff0877ac */ /* 0x000ea20008000a00 */
[----:B------:R-:W-:Y:S01]  /*4900*/  MOV R60, R152 ;  /* 0x00000098003c7202 */ /* 0x000fe20000000f00 */
[--C-:B------:R-:W-:Y:S01]  /*4910*/  FADD.FTZ R20, R20, -R64.reuse ;  /* 0x8000004014147221 */ /* 0x100fe20000010000 */
[----:B0-----:R-:W-:Y:S01]  /*4920*/  MOV R61, R155 ;  /* 0x0000009b003d7202 */ /* 0x001fe20000000f00 */
        /* <DEDUP_REMOVED lines=14> */
.L_x_2032:
[----:B------:R-:W-:Y:S05]  /*4a10*/  BSYNC.RECONVERGENT B1 ;  /* 0x0000000000017941 */ /* 0x000fea0003800200 */
.L_x_2031:
[----:B------:R-:W-:Y:S04]  /*4a20*/  BSSY.RECONVERGENT B1, `(.L_x_2033) ;  /* 0x0000014000017945 */ /* 0x000fe80003800200 */
[----:B------:R-:W-:Y:S05]  /*4a30*/  @P1 BRA `(.L_x_2034) ;  /* 0x0000000000481947 */ /* 0x000fea0003800000 */
[----:B------:R-:W3:Y:S01]  /*4a40*/  LDCU.64 UR8, c[0x0][0x3e0] ;  /* 0x00007c00ff0877ac */ /* 0x000ee20008000a00 */
[----:B------:R-:W-:Y:S01]  /*4a50*/  MOV R60, R152 ;  /* 0x00000098003c7202 */ /* 0x000fe20000000f00 */
[--C-:B------:R-:W-:Y:S01]  /*4a60*/  FADD.FTZ R22, R22, -R64.reuse ;  /* 0x8000004016167221 */ /* 0x100fe20000010000 */
[----:B0-2---:R-:W-:Y:S01]  /*4a70*/  MOV R61, R155 ;  /* 0x0000009b003d7202 */ /* 0x005fe20000000f00 */
[----:B------:R-:W0:Y:S01]  /*4a80*/  LDCU.64 UR10, c[0x0][0x380] ;  /* 0x00007000ff0a77ac */ /* 0x000e220008000a00 */
[----:B------:R-:W-:Y:S01]  /*4a90*/  FADD.FTZ R18, R87, -R64 ;  /* 0x8000004057127221 */ /* 0x000fe20000010000 */
[----:B-1----:R-:W-:-:S03]  /*4aa0*/  FMUL.FTZ R63, R22, R65 ;  /* 0x00000041163f7220 */ /* 0x002fc60000410000 */
[----:B------:R-:W-:Y:S01]  /*4ab0*/  FMUL.FTZ R18, R18, R65 ;  /* 0x0000004112127220 */ /* 0x000fe20000410000 */
[----:B-----5:R-:W-:Y:S01]  /*4ac0*/  FFMA.FTZ R20, R56, R63, R58 ;  /* 0x0000003f38147223 */ /* 0x020fe2000001003a */
[----:B---3--:R-:W-:Y:S02]  /*4ad0*/  IMAD R83, R17, UR8, RZ ;  /* 0x0000000811537c24 */ /* 0x008fe4000f8e02ff */
        /* <DEDUP_REMOVED lines=8> */
.L_x_2034:
[----:B------:R-:W-:Y:S05]  /*4b60*/  BSYNC.RECONVERGENT B1 ;  /* 0x0000000000017941 */ /* 0x000fea0003800200 */
.L_x_2033:
        /* <DEDUP_REMOVED lines=9> */
[----:B------:R-:W-:Y:S01]  /*4c00*/  FMUL.FTZ R24, R24, R65 ;  /* 0x0000004118187220 */ /* 0x000fe20000410000 */
[----:B-----5:R-:W-:Y:S01]  /*4c10*/  FFMA.FTZ R18, R56, R63, R58 ;  /* 0x0000003f38127223 */ /* 0x020fe2000001003a */
[----:B----4-:R-:W-:Y:S02]  /*4c20*/  IMAD R83, R19, UR8, RZ ;  /* 0x0000000813537c24 */ /* 0x010fe4000f8e02ff */
        /* <DEDUP_REMOVED lines=8> */
.L_x_2036:
[----:B------:R-:W-:Y:S05]  /*4cb0*/  BSYNC.RECONVERGENT B1 ;  /* 0x0000000000017941 */ /* 0x000fea0003800200 */
.L_x_2035:
        /* <DEDUP_REMOVED lines=10> */
[----:B-----5:R-:W-:Y:S01]  /*4d60*/  FFMA.FTZ R18, R56, R63, R58 ;  /* 0x0000003f38127223 */ /* 0x020fe2000001003a */
[----:B------:R-:W-:Y:S02]  /*4d70*/  IMAD R83, R21, UR8, RZ ;  /* 0x0000000815537c24 */ /* 0x000fe4000f8e02ff */
        /* <DEDUP_REMOVED lines=8> */
.L_x_2038:
[----:B------:R-:W-:Y:S05]  /*4e00*/  BSYNC.RECONVERGENT B1 ;  /* 0x0000000000017941 */ /* 0x000fea0003800200 */
.L_x_2037:
[----:B------:R-:W-:Y:S01]  /*4e10*/  SHF.R.S32.HI R20, RZ, 0x1f, R75 ;  /* 0x0000001fff147819 */ /* 0x000fe2000001144b */
[----:B------:R-:W-:Y:S01]  /*4e20*/  BSSY.RECONVERGENT B1, `(.L_x_2039) ;  /* 0x000001d000017945 */ /* 0x000fe20003800200 */
[----:B------:R-:W-:Y:S02]  /*4e30*/  ISETP.GE.U32.AND P3, PT, R128, UR4, PT ;  /* 0x0000000480007c0c */ /* 0x000fe4000bf66070 */
[----:B------:R-:W-:Y:S02]  /*4e40*/  ISETP.GE.AND.EX P6, PT, R20, UR5, PT, P6 ;  /* 0x0000000514007c0c */ /* 0x000fe4000bfc6360 */
[----:B------:R-:W-:Y:S02]  /*4e50*/  ISETP.GE.U32.AND P4, PT, R126, UR4, PT ;  /* 0x000000047e007c0c */ /* 0x000fe4000bf86070 */
[----:B------:R-:W-:Y:S02]  /*4e60*/  SHF.R.S32.HI R22, RZ, 0x1f, R112 ;  /* 0x0000001fff167819 */ /* 0x000fe40000011470 */
[----:B------:R-:W-:-:S02]  /*4e70*/  ISETP.GE.U32.AND P1, PT, R124, UR4, PT ;  /* 0x000000047c007c0c */ /* 0x000fc4000bf26070 */
[----:B------:R-:W-:Y:S02]  /*4e80*/  ISETP.GE.U32.AND P2, PT, R70, UR4, PT ;  /* 0x0000000446007c0c */ /* 0x000fe4000bf46070 */
[----:B------:R-:W-:Y:S02]  /*4e90*/  ISETP.GE.AND.EX P5, PT, R22, UR5, PT, P5 ;  /* 0x0000000516007c0c */ /* 0x000fe4000bfa6350 */
[----:B------:R-:W-:Y:S02]  /*4ea0*/  ISETP.GE.AND.EX P3, PT, R23, UR5, PT, P3 ;  /* 0x0000000517007c0c */ /* 0x000fe4000bf66330 */
[----:B------:R-:W-:Y:S01]  /*4eb0*/  ISETP.GE.AND.EX P4, PT, R25, UR5, PT, P4 ;  /* 0x0000000519007c0c */ /* 0x000fe2000bf86340 */
[----:B------:R-:W-:-:S12]  /*4ec0*/  @P6 BRA `(.L_x_2040) ;  /* 0x0000000000486947 */ /* 0x000fd80003800000 */
        /* <DEDUP_REMOVED lines=18> */
.L_x_2040:
[----:B------:R-:W-:Y:S05]  /*4ff0*/  BSYNC.RECONVERGENT B1 ;  /* 0x0000000000017941 */ /* 0x000fea0003800200 */
.L_x_2039:
        /* <DEDUP_REMOVED lines=20> */
.L_x_2042:
[----:B------:R-:W-:Y:S05]  /*5140*/  BSYNC.RECONVERGENT B1 ;  /* 0x0000000000017941 */ /* 0x000fea0003800200 */
.L_x_2041:
        /* <DEDUP_REMOVED lines=20> */
.L_x_2044:
[----:B------:R-:W-:Y:S05]  /*5290*/  BSYNC.RECONVERGENT B1 ;  /* 0x0000000000017941 */ /* 0x000fea0003800200 */
.L_x_2043:
        /* <DEDUP_REMOVED lines=20> */
.L_x_2046:
[----:B------:R-:W-:Y:S05]  /*53e0*/  BSYNC.RECONVERGENT B1 ;  /* 0x0000000000017941 */ /* 0x000fea0003800200 */
.L_x_2045:
[----:B------:R-:W-:Y:S01]  /*53f0*/  ISETP.GE.AND.EX P1, PT, R27, UR5, PT, P1 ;  /* 0x000000051b007c0c */ /* 0x000fe2000bf26310 */
[----:B------:R-:W-:Y:S01]  /*5400*/  BSSY.RECONVERGENT B1, `(.L_x_2047) ;  /* 0x000001b000017945 */ /* 0x000fe20003800200 */
[----:B------:R-:W-:Y:S02]  /*5410*/  ISETP.GE.U32.AND P5, PT, R68, UR4, PT ;  /* 0x0000000444007c0c */ /* 0x000fe4000bfa6070 */
[----:B------:R-:W-:Y:S02]  /*5420*/  ISETP.GE.U32.AND P6, PT, R122, UR4, PT ;  /* 0x000000047a007c0c */ /* 0x000fe4000bfc6070 */
[----:B------:R-:W-:Y:S02]  /*5430*/  ISETP.GE.U32.AND P4, PT, R120, UR4, PT ;  /* 0x0000000478007c0c */ /* 0x000fe4000bf86070 */
[----:B------:R-:W-:Y:S02]  /*5440*/  ISETP.GE.U32.AND P3, PT, R118, UR4, PT ;  /* 0x0000000476007c0c */ /* 0x000fe4000bf66070 */
[----:B------:R-:W-:-:S02]  /*5450*/  ISETP.GE.AND.EX P2, PT, R74, UR5, PT, P2 ;  /* 0x000000054a007c0c */ /* 0x000fc4000bf46320 */
        /* <DEDUP_REMOVED lines=21> */
.L_x_2048:
[----:B------:R-:W-:Y:S05]  /*55b0*/  BSYNC.RECONVERGENT B1 ;  /* 0x0000000000017941 */ /* 0x000fea0003800200 */
.L_x_2047:
        /* <DEDUP_REMOVED lines=20> */
.L_x_2050:
[----:B------:R-:W-:Y:S05]  /*5700*/  BSYNC.RECONVERGENT B1 ;  /* 0x0000000000017941 */ /* 0x000fea0003800200 */
.L_x_2049:
        /* <DEDUP_REMOVED lines=20> */
.L_x_2052:
[----:B------:R-:W-:Y:S05]  /*5850*/  BSYNC.RECONVERGENT B1 ;  /* 0x0000000000017941 */ /* 0x000fea0003800200 */
.L_x_2051:
        /* <DEDUP_REMOVED lines=20> */
.L_x_2054:
[----:B------:R-:W-:Y:S05]  /*59a0*/  BSYNC.RECONVERGENT B1 ;  /* 0x0000000000017941 */ /* 0x000fea0003800200 */
.L_x_2053:
        /* <DEDUP_REMOVED lines=28> */
.L_x_2056:
[----:B------:R-:W-:Y:S05]  /*5b70*/  BSYNC.RECONVERGENT B1 ;  /* 0x0000000000017941 */ /* 0x000fea0003800200 */
.L_x_2055:
        /* <DEDUP_REMOVED lines=20> */
.L_x_2058:
[----:B------:R-:W-:Y:S05]  /*5cc0*/  BSYNC.RECONVERGENT B1 ;  /* 0x0000000000017941 */ /* 0x000fea0003800200 */
.L_x_2057:
        /* <DEDUP_REMOVED lines=20> */
.L_x_2060:
[----:B------:R-:W-:Y:S05]  /*5e10*/  BSYNC.RECONVERGENT B1 ;  /* 0x0000000000017941 */ /* 0x000fea0003800200 */
.L_x_2059:
        /* <DEDUP_REMOVED lines=20> */
.L_x_2062:
[----:B------:R-:W-:Y:S05]  /*5f60*/  BSYNC.RECONVERGENT B1 ;  /* 0x0000000000017941 */ /* 0x000fea0003800200 */
.L_x_2061:
        /* <DEDUP_REMOVED lines=8> */
[----:B------:R-:W-:Y:S02]  /*5ff0*/  ISETP.GE.AND.EX P5, PT, R43, UR5, PT, P5 ;  /* 0x000000052b007c0c */ /* 0x000fe4000bfa6350 */
[----:B------:R-:W-:Y:S02]  /*6000*/  ISETP.GE.AND.EX P6, PT, R45, UR5, PT, P6 ;  /* 0x000000052d007c0c */ /* 0x000fe4000bfc6360 */
[----:B------:R-:W-:Y:S01]  /*6010*/  IADD3 R67, PT, PT, R67, 0x190, RZ ;  /* 0x0000019043437810 */ /* 0x000fe20007ffe0ff */
[----:B------:R-:W-:Y:S10]  /*6020*/  @P1 BRA `(.L_x_2064) ;  /* 0x0000000000481947 */ /* 0x000ff40003800000 */
        /* <DEDUP_REMOVED lines=18> */
.L_x_2064:
[----:B------:R-:W-:Y:S05]  /*6150*/  BSYNC.RECONVERGENT B1 ;  /* 0x0000000000017941 */ /* 0x000fea0003800200 */
.L_x_2063:
        /* <DEDUP_REMOVED lines=20> */
.L_x_2066:
[----:B------:R-:W-:Y:S05]  /*62a0*/  BSYNC.RECONVERGENT B1 ;  /* 0x0000000000017941 */ /* 0x000fea0003800200 */
.L_x_2065:
        /* <DEDUP_REMOVED lines=20> */
.L_x_2068:
[----:B------:R-:W-:Y:S05]  /*63f0*/  BSYNC.RECONVERGENT B1 ;  /* 0x0000000000017941 */ /* 0x000fea0003800200 */
.L_x_2067:
        /* <DEDUP_REMOVED lines=20> */
.L_x_2070:
[----:B------:R-:W-:Y:S05]  /*6540*/  BSYNC.RECONVERGENT B1 ;  /* 0x0000000000017941 */ /* 0x000fea0003800200 */
.L_x_2069:
        /* <DEDUP_REMOVED lines=20> */
.L_x_2072:
[----:B------:R-:W-:Y:S05]  /*6690*/  BSYNC.RECONVERGENT B1 ;  /* 0x0000000000017941 */ /* 0x000fea0003800200 */
.L_x_2071:
[----:B------:R-:W-:Y:S01]  /*66a0*/  ISETP.GE.AND.EX P3, PT, R47, UR5, PT, P3 ;  /* 0x000000052f007c0c */ /* 0x000fe2000bf66330 */
[----:B------:R-:W-:Y:S01]  /*66b0*/  BSSY.RECONVERGENT B1, `(.L_x_2073) ;  /* 0x000001d000017945 */ /* 0x000fe20003800200 */
[----:B------:R-:W-:Y:S02]  /*66c0*/  ISETP.GE.U32.AND P6, PT, R9, UR4, PT ;  /* 0x0000000409007c0c */ /* 0x000fe4000bfc6070 */
[----:B------:R-:W-:Y:S02]  /*66d0*/  ISETP.GE.U32.AND P4, PT, R10, UR4, PT ;  /* 0x000000040a007c0c */ /* 0x000fe4000bf86070 */
        /* <DEDUP_REMOVED lines=26> */
.L_x_2074:
[----:B------:R-:W-:Y:S05]  /*6880*/  BSYNC.RECONVERGENT B1 ;  /* 0x0000000000017941 */ /* 0x000fea0003800200 */
.L_x_2073:
        /* <DEDUP_REMOVED lines=20> */
.L_x_2076:
[----:B------:R-:W-:Y:S05]  /*69d0*/  BSYNC.RECONVERGENT B1 ;  /* 0x0000000000017941 */ /* 0x000fea0003800200 */
.L_x_2075:
        /* <DEDUP_REMOVED lines=20> */
.L_x_2078:
[----:B------:R-:W-:Y:S05]  /*6b20*/  BSYNC.RECONVERGENT B1 ;  /* 0x0000000000017941 */ /* 0x000fea0003800200 */
.L_x_2077:
        /* <DEDUP_REMOVED lines=20> */
.L_x_2080:
[----:B------:R-:W-:Y:S05]  /*6c70*/  BSYNC.RECONVERGENT B1 ;  /* 0x0000000000017941 */ /* 0x000fea0003800200 */
.L_x_2079:
        /* <DEDUP_REMOVED lines=20> */
[----:B-----5:R-:W-:-:S03]  /*6dc0*/  FFMA.FTZ R67, R56, R67, R58 ;  /* 0x0000004338437223 */ /* 0x020fc6000001003a */
[----:B------:R-:W-:Y:S01]  /*6dd0*/  FFMA.FTZ R90, R57, R90, R59 ;  /* 0x0000005a395a7223 */ /* 0x000fe2000001003b */
[----:B------:R-:W-:Y:S02]  /*6de0*/  IMAD R20, R53, UR8, RZ ;  /* 0x0000000835147c24 */ /* 0x000fe4000f8e02ff */
[----:B------:R-:W-:-:S04]  /*6df0*/  IMAD.WIDE.U32 R62, R11, UR8, R60 ;  /* 0x000000080b3e7c25 */ /* 0x000fc8000f8e003c */
[----:B------:R-:W-:Y:S01]  /*6e00*/  IMAD R61, R11, UR9, R20 ;  /* 0x000000090b3d7c24 */ /* 0x000fe2000f8e0214 */
[----:B0-----:R-:W-:-:S04]  /*6e10*/  LEA R60, P2, R62, UR10, 0x1 ;  /* 0x0000000a3e3c7c11 */ /* 0x001fc8000f8408ff */
[----:B------:R-:W-:Y:S02]  /*6e20*/  IADD3 R61, PT, PT, R63, R61, RZ ;  /* 0x0000003d3f3d7210 */ /* 0x000fe40007ffe0ff */
[----:B------:R-:W-:Y:S02]  /*6e30*/  F2FP.BF16.F32.PACK_AB R63, R90, R67 ;  /* 0x000000435a3f723e */ /* 0x000fe400000010ff */
[----:B------:R-:W-:-:S05]  /*6e40*/  LEA.HI.X R61, R62, UR11, R61, 0x1, P2 ;  /* 0x0000000b3e3d7c11 */ /* 0x000fca00090f0c3d */
[----:B------:R0:W-:Y:S02]  /*6e50*/  STG.E desc[UR6][R60.64], R63 ;  /* 0x0000003f3c007986 */ /* 0x0001e4000c101906 */
.L_x_2082:
[----:B------:R-:W-:Y:S05]  /*6e60*/  BSYNC.RECONVERGENT B1 ;  /* 0x0000000000017941 */ /* 0x000fea0003800200 */
.L_x_2081:
[----:B------:R-:W-:Y:S04]  /*6e70*/  BSSY.RECONVERGENT B1, `(.L_x_2083) ;  /* 0x0000014000017945 */ /* 0x000fe80003800200 */
[----:B------:R-:W-:Y:S05]  /*6e80*/  @P1 BRA `(.L_x_2084) ;  /* 0x0000000000481947 */ /* 0x000fea0003800000 */
[----:B------:R-:W1:Y:S01]  /*6e90*/  LDCU.64 UR8, c[0x0][0x3e0] ;  /* 0x00007c00ff0877ac */ /* 0x000e620008000a00 */
[----:B0-----:R-:W-:Y:S01]  /*6ea0*/  MOV R60, R152 ;  /* 0x00000098003c7202 */ /* 0x001fe20000000f00 */
[--C-:B------:R-:W-:Y:S01]  /*6eb0*/  FADD.FTZ R18, R141, -R64.reuse ;  /* 0x800000408d127221 */ /* 0x100fe20000010000 */
[----:B--234-:R-:W-:Y:S01]  /*6ec0*/  MOV R61, R155 ;  /* 0x0000009b003d7202 */ /* 0x01cfe20000000f00 */
        /* <DEDUP_REMOVED lines=14> */
.L_x_2084:
[----:B------:R-:W-:Y:S05]  /*6fb0*/  BSYNC.RECONVERGENT B1 ;  /* 0x0000000000017941 */ /* 0x000fea0003800200 */
.L_x_2083:
        /* <DEDUP_REMOVED lines=20> */
.L_x_2086:
[----:B------:R-:W-:Y:S05]  /*7100*/  BSYNC.RECONVERGENT B1 ;  /* 0x0000000000017941 */ /* 0x000fea0003800200 */
.L_x_2085:
        /* <DEDUP_REMOVED lines=20> */
.L_x_2088:
[----:B------:R-:W-:Y:S05]  /*7250*/  BSYNC.RECONVERGENT B1 ;  /* 0x0000000000017941 */ /* 0x000fea0003800200 */
.L_x_2087:
        /* <DEDUP_REMOVED lines=20> */
.L_x_2090:
[----:B------:R-:W-:Y:S05]  /*73a0*/  BSYNC.RECONVERGENT B1 ;  /* 0x0000000000017941 */ /* 0x000fea0003800200 */
.L_x_2089:
[----:B------:R-:W-:Y:S05]  /*73b0*/  @P6 BRA `(.L_x_2091) ;  /* 0x0000004000d46947 */ /* 0x000fea0003800000 */
[----:B------:R-:W0:Y:S01]  /*73c0*/  LDCU.64 UR4, c[0x0][0x3e0] ;  /* 0x00007c00ff0477ac */ /* 0x000e220008000a00 */
[--C-:B------:R-:W-:Y:S01]  /*73d0*/  FADD.FTZ R18, R149, -R64.reuse ;  /* 0x8000004095127221 */ /* 0x100fe20000010000 */
[----:B------:R-:W-:Y:S01]  /*73e0*/  MOV R153, R155 ;  /* 0x0000009b00997202 */ /* 0x000fe20000000f00 */
[----:B------:R-:W-:Y:S01]  /*73f0*/  FADD.FTZ R64, R100, -R64 ;  /* 0x8000004064407221 */ /* 0x000fe20000010000 */
[----:B------:R-:W0:Y:S02]  /*7400*/  LDCU.64 UR8, c[0x0][0x380] ;  /* 0x00007000ff0877ac */ /* 0x000e240008000a00 */
[-C--:B01234-:R-:W-:Y:S01]  /*7410*/  FMUL.FTZ R61, R18, R65.reuse ;  /* 0x00000041123d7220 */ /* 0x09ffe20000410000 */
[----:B------:R-:W-:-:S03]  /*7420*/  FMUL.FTZ R64, R64, R65 ;  /* 0x0000004140407220 */ /* 0x000fc60000410000 */
[----:B-----5:R-:W-:Y:S01]  /*7430*/  FFMA.FTZ R61, R56, R61, R58 ;  /* 0x0000003d383d7223 */ /* 0x020fe2000001003a */
[----:B------:R-:W-:-:S05]  /*7440*/  FFMA.FTZ R64, R57, R64, R59 ;  /* 0x0000004039407223 */ /* 0x000fca000001003b */
[----:B------:R-:W-:Y:S01]  /*7450*/  F2FP.BF16.F32.PACK_AB R59, R64, R61 ;  /* 0x0000003d403b723e */ /* 0x000fe200000010ff */
[----:B------:R-:W-:Y:S02]  /*7460*/  IMAD R71, R71, UR4, RZ ;  /* 0x0000000447477c24 */ /* 0x000fe4000f8e02ff */
[----:B------:R-:W-:-:S04]  /*7470*/  IMAD.WIDE.U32 R152, R66, UR4, R152 ;  /* 0x0000000442987c25 */ /* 0x000fc8000f8e0098 */
[----:B------:R-:W-:Y:S01]  /*7480*/  IMAD R71, R66, UR5, R71 ;  /* 0x0000000542477c24 */ /* 0x000fe2000f8e0247 */
[----:B------:R-:W-:-:S04]  /*7490*/  LEA R56, P1, R152, UR8, 0x1 ;  /* 0x0000000898387c11 */ /* 0x000fc8000f8208ff */
[----:B------:R-:W-:-:S04]  /*74a0*/  IADD3 R71, PT, PT, R153, R71, RZ ;  /* 0x0000004799477210 */ /* 0x000fc80007ffe0ff */
[----:B------:R-:W-:-:S05]  /*74b0*/  LEA.HI.X R57, R152, UR9, R71, 0x1, P1 ;  /* 0x0000000998397c11 */ /* 0x000fca00088f0c47 */
[----:B------:R0:W-:Y:S01]  /*74c0*/  STG.E desc[UR6][R56.64], R59 ;  /* 0x0000003b38007986 */ /* 0x0001e2000c101906 */
[----:B------:R-:W-:Y:S05]  /*74d0*/  BRA `(.L_x_2091) ;  /* 0x00000040008c7947 */ /* 0x000fea0003800000 */
.L_x_2028:
        /* <DEDUP_REMOVED lines=8> */
[--C-:B------:R-:W-:Y:S01]  /*7560*/  FADD.FTZ R18, R18, -R64.reuse ;  /* 0x8000004012127221 */ /* 0x100fe20000010000 */
[----:B------:R-:W0:Y:S01]  /*7570*/  LDCU.64 UR8, c[0x0][0x3e0] ;  /* 0x00007c00ff0877ac */ /* 0x000e220008000a00 */
[----:B------:R-:W-:Y:S02]  /*7580*/  MOV R63, R155 ;  /* 0x0000009b003f7202 */ /* 0x000fe40000000f00 */
        /* <DEDUP_REMOVED lines=12> */
[C---:B------:R-:W-:Y:S02]  /*7650*/  IMAD R157, R67.reuse, UR9, R138 ;  /* 0x00000009439d7c24 */ /* 0x040fe4000f8e028a */
[----:B------:R-:W-:-:S05]  /*7660*/  IMAD.WIDE.U32 R62, R67, UR8, R62 ;  /* 0x00000008433e7c25 */ /* 0x000fca000f8e003e */
[----:B------:R-:W-:Y:S01]  /*7670*/  IADD3 R157, PT, PT, R63, R157, RZ ;  /* 0x0000009d3f9d7210 */ /* 0x000fe20007ffe0ff */
[----:B--2---:R-:W-:Y:S01]  /*7680*/  FADD.FTZ R60, R18, 1 ;  /* 0x3f800000123c7421 */ /* 0x004fe20000010000 */
[----:B0-----:R-:W-:-:S05]  /*7690*/  FADD.FTZ R83, R61, 1 ;  /* 0x3f8000003d537421 */ /* 0x001fca0000010000 */
        /* <DEDUP_REMOVED lines=8> */
.L_x_2093:
[----:B------:R-:W-:Y:S05]  /*7720*/  BSYNC.RECONVERGENT B1 ;  /* 0x0000000000017941 */ /* 0x000fea0003800200 */
.L_x_2092:
[----:B------:R-:W-:Y:S01]  /*7730*/  ISETP.GE.U32.AND P5, PT, R113, UR4, PT ;  /* 0x0000000471007c0c */ /* 0x000fe2000bfa6070 */
[----:B------:R-:W-:Y:S01]  /*7740*/  BSSY.RECONVERGENT B1, `(.L_x_2094) ;  /* 0x0000025000017945 */ /* 0x000fe20003800200 */
[----:B------:R-:W-:Y:S02]  /*7750*/  ISETP.GE.U32.AND P6, PT, R132, UR4, PT ;  /* 0x0000000484007c0c */ /* 0x000fe4000bfc6070 */
[----:B------:R-:W-:Y:S02]  /*7760*/  ISETP.GE.AND.EX P5, PT, R114, UR5, PT, P5 ;  /* 0x0000000572007c0c */ /* 0x000fe4000bfa6350 */
[----:B------:R-:W-:Y:S02]  /*7770*/  ISETP.GE.U32.AND P2, PT, R130, UR4, PT ;  /* 0x0000000482007c0c */ /* 0x000fe4000bf46070 */
[----:B------:R-:W-:Y:S02]  /*7780*/  ISETP.GE.U32.AND P4, PT, R75, UR4, PT ;  /* 0x000000044b007c0c */ /* 0x000fe4000bf86070 */
[----:B------:R-:W-:-:S02]  /*7790*/  ISETP.GE.U32.AND P3, PT, R112, UR4, PT ;  /* 0x0000000470007c0c */ /* 0x000fc4000bf66070 */
[----:B------:R-:W-:Y:S02]  /*77a0*/  ISETP.GE.AND.EX P6, PT, R19, UR5, PT, P6 ;  /* 0x0000000513007c0c */ /* 0x000fe4000bfc6360 */
[----:B------:R-:W-:-:S03]  /*77b0*/  ISETP.GE.AND.EX P2, PT, R21, UR5, PT, P2 ;  /* 0x0000000515007c0c */ /* 0x000fc6000bf46320 */
[----:B------:R-:W-:Y:S10]  /*77c0*/  @P5 BRA `(.L_x_2095) ;  /* 0x0000000000705947 */ /* 0x000ff40003800000 */
[--C-:B------:R-:W-:Y:S01]  /*77d0*/  FADD.FTZ R20, R20, -R64.reuse ;  /* 0x8000004014147221 */ /* 0x100fe20000010000 */
[----:B------:R-:W-:Y:S01]  /*77e0*/  FADD.FTZ R18, R85, -R64 ;  /* 0x8000004055127221 */ /* 0x000fe20000010000 */
[----:B------:R-:W2:Y:S01]  /*77f0*/  LDCU.64 UR8, c[0x0][0x3e0] ;  /* 0x00007c00ff0877ac */ /* 0x000ea20008000a00 */
[----:B------:R-:W-:Y:S01]  /*7800*/  MOV R62, R152 ;  /* 0x00000098003e7202 */ /* 0x000fe20000000f00 */
[-C--:B01----:R-:W-:Y:S01]  /*7810*/  FMUL.FTZ R61, R20, R65.reuse ;  /* 0x00000041143d7220 */ /* 0x083fe20000410000 */
[----:B------:R-:W-:Y:S01]  /*7820*/  FMUL.FTZ R20, R18, R65 ;  /* 0x0000004112147220 */ /* 0x000fe20000410000 */
[----:B------:R-:W0:Y:S01]  /*7830*/  LDCU.64 UR10, c[0x0][0x380] ;  /* 0x00007000ff0a77ac */ /* 0x000e220008000a00 */
[----:B------:R-:W-:Y:S01]  /*7840*/  MOV R63, R155 ;  /* 0x0000009b003f7202 */ /* 0x000fe20000000f00 */
[----:B-----5:R-:W-:Y:S01]  /*7850*/  FFMA.FTZ R61, R56, R61, R58 ;  /* 0x0000003d383d7223 */ /* 0x020fe2000001003a */
[----:B------:R-:W-:-:S03]  /*7860*/  FFMA.FTZ R136, R57, R20, R59 ;  /* 0x0000001439887223 */ /* 0x000fc6000001003b */
[----:B------:R-:W-:Y:S01]  /*7870*/  FMUL.FTZ R18, R61, -1.4426950216293334961 ;  /* 0xbfb8aa3b3d127820 */ /* 0x000fe20000410000 */
[----:B------:R-:W-:-:S05]  /*7880*/  FMUL.FTZ R60, R136, -1.4426950216293334961 ;  /* 0xbfb8aa3b883c7820 */ /* 0x000fca0000410000 */
[----:B------:R-:W1:Y:S01]  /*7890*/  MUFU.EX2 R18, R18 ;  /* 0x0000001200127308 */ /* 0x000e620000000800 */
[----:B--2---:R-:W-:-:S03]  /*78a0*/  IMAD R114, R114, UR8, RZ ;  /* 0x0000000872727c24 */ /* 0x004fc6000f8e02ff */
[----:B------:R-:W2:Y:S01]  /*78b0*/  MUFU.EX2 R60, R60 ;  /* 0x0000003c003c7308 */ /* 0x000ea20000000800 */
[----:B------:R-:W-:-:S04]  /*78c0*/  IMAD.WIDE.U32 R62, R113, UR8, R62 ;  /* 0x00000008713e7c25 */ /* 0x000fc8000f8e003e */
[----:B------:R-:W-:Y:S02]  /*78d0*/  IMAD R113, R113, UR9, R114 ;  /* 0x0000000971717c24 */ /* 0x000fe4000f8e0272 */
[----:B-1----:R-:W-:-:S03]  /*78e0*/  FADD.FTZ R20, R18, 1 ;  /* 0x3f80000012147421 */ /* 0x002fc60000010000 */
[----:B------:R-:W-:Y:S01]  /*78f0*/  IADD3 R113, PT, PT, R63, R113, RZ ;  /* 0x000000713f717210 */ /* 0x000fe20007ffe0ff */
[----:B--2---:R-:W-:Y:S01]  /*7900*/  FADD.FTZ R83, R60, 1 ;  /* 0x3f8000003c537421 */ /* 0x004fe20000010000 */
[C---:B0-----:R-:W-:Y:S01]  /*7910*/  LEA R60, P5, R62.reuse, UR10, 0x1 ;  /* 0x0000000a3e3c7c11 */ /* 0x041fe2000f8a08ff */
[----:B------:R-:W0:Y:S08]  /*7920*/  MUFU.RCP R20, R20 ;  /* 0x0000001400147308 */ /* 0x000e300000001000 */
[----:B------:R-:W1:Y:S01]  /*7930*/  MUFU.RCP R83, R83 ;  /* 0x0000005300537308 */ /* 0x000e620000001000 */
[----:B0-----:R-:W-:Y:S01]  /*7940*/  FMUL.FTZ R18, R61, R20 ;  /* 0x000000143d127220 */ /* 0x001fe20000410000 */
[----:B------:R-:W-:Y:S01]  /*7950*/  LEA.HI.X R61, R62, UR11, R113, 0x1, P5 ;  /* 0x0000000b3e3d7c11 */ /* 0x000fe2000a8f0c71 */
[----:B-1----:R-:W-:-:S05]  /*7960*/  FMUL.FTZ R85, R136, R83 ;  /* 0x0000005388557220 */ /* 0x002fca0000410000 */
[----:B------:R-:W-:-:S05]  /*7970*/  F2FP.BF16.F32.PACK_AB R85, R85, R18 ;  /* 0x000000125555723e */ /* 0x000fca00000010ff */
[----:B------:R2:W-:Y:S02]  /*7980*/  STG.E desc[UR6][R60.64], R85 ;  /* 0x000000553c007986 */ /* 0x0005e4000c101906 */
.L_x_2095:
[----:B------:R-:W-:Y:S05]  /*7990*/  BSYNC.RECONVERGENT B1 ;  /* 0x0000000000017941 */ /* 0x000fea0003800200 */
.L_x_2094:
[----:B------:R-:W-:Y:S04]  /*79a0*/  BSSY.RECONVERGENT B1, `(.L_x_2096) ;  /* 0x000001e000017945 */ /* 0x000fe80003800200 */
[----:B------:R-:W-:Y:S05]  /*79b0*/  @P1 BRA `(.L_x_2097) ;  /* 0x0000000000701947 */ /* 0x000fea0003800000 */
[--C-:B------:R-:W-:Y:S01]  /*79c0*/  FADD.FTZ R22, R22, -R64.reuse ;  /* 0x8000004016167221 */ /* 0x100fe20000010000 */
[----:B------:R-:W-:Y:S01]  /*79d0*/  FADD.FTZ R18, R87, -R64 ;  /* 0x8000004057127221 */ /* 0x000fe20000010000 */
[----:B------:R-:W3:Y:S01]  /*79e0*/  LDCU.64 UR8, c[0x0][0x3e0] ;  /* 0x00007c00ff0877ac */ /* 0x000ee20008000a00 */
[----:B------:R-:W-:Y:S01]  /*79f0*/  MOV R62, R152 ;  /* 0x00000098003e7202 */ /* 0x000fe20000000f00 */
[-C--:B012---:R-:W-:Y:S01]  /*7a00*/  FMUL.FTZ R61, R22, R65.reuse ;  /* 0x00000041163d7220 */ /* 0x087fe20000410000 */
        /* <DEDUP_REMOVED lines=8> */
[----:B---3--:R-:W-:-:S03]  /*7a90*/  IMAD R85, R17, UR8, RZ ;  /* 0x0000000811557c24 */ /* 0x008fc6000f8e02ff */
        /* <DEDUP_REMOVED lines=14> */
.L_x_2097:
[----:B------:R-:W-:Y:S05]  /*7b80*/  BSYNC.RECONVERGENT B1 ;  /* 0x0000000000017941 */ /* 0x000fea0003800200 */
.L_x_2096:
[----:B------:R-:W-:Y:S04]  /*7b90*/  BSSY.RECONVERGENT B1, `(.L_x_2098) ;  /* 0x000001e000017945 */ /* 0x000fe80003800200 */
[----:B------:R-:W-:Y:S05]  /*7ba0*/  @P6 BRA `(.L_x_2099) ;  /* 0x0000000000706947 */ /* 0x000fea0003800000 */
[--C-:B------:R-:W-:Y:S01]  /*7bb0*/  FADD.FTZ R18, R89, -R64.reuse ;  /* 0x8000004059127221 */ /* 0x100fe20000010000 */
[----:B------:R-:W-:Y:S01]  /*7bc0*/  FADD.FTZ R24, R24, -R64 ;  /* 0x8000004018187221 */ /* 0x000fe20000010000 */
[----:B------:R-:W4:Y:S01]  /*7bd0*/  LDCU.64 UR8, c[0x0][0x3e0] ;  /* 0x00007c00ff0877ac */ /* 0x000f220008000a00 */
[----:B------:R-:W-:Y:S01]  /*7be0*/  MOV R62, R152 ;  /* 0x00000098003e7202 */ /* 0x000fe20000000f00 */
[-C--:B0123--:R-:W-:Y:S01]  /*7bf0*/  FMUL.FTZ R61, R18, R65.reuse ;  /* 0x00000041123d7220 */ /* 0x08ffe20000410000 */
        /* <DEDUP_REMOVED lines=8> */
[----:B----4-:R-:W-:-:S03]  /*7c80*/  IMAD R85, R19, UR8, RZ ;  /* 0x0000000813557c24 */ /* 0x010fc6000f8e02ff */
[----:B------:R-:W2:Y:S01]  /*7c90*/  MUFU.EX2 R22, R22 ;  /* 0x0000001600167308 */ /* 0x000ea20000000800 */
[----:B------:R-:W-:-:S04]  /*7ca0*/  IMAD.WIDE.U32 R62, R132, UR8, R62 ;  /* 0x00000008843e7c25 */ /* 0x000fc8000f8e003e */
[----:B------:R-:W-:Y:S01]  /*7cb0*/  IMAD R85, R132, UR9, R85 ;  /* 0x0000000984557c24 */ /* 0x000fe2000f8e0255 */
[----:B0-----:R-:W-:Y:S01]  /*7cc0*/  LEA R60, P1, R62, UR10, 0x1 ;  /* 0x0000000a3e3c7c11 */ /* 0x001fe2000f8208ff */
[----:B-1----:R-:W-:-:S03]  /*7cd0*/  FADD.FTZ R20, R18, 1 ;  /* 0x3f80000012147421 */ /* 0x002fc60000010000 */
[----:B------:R-:W-:Y:S01]  /*7ce0*/  IADD3 R85, PT, PT, R63, R85, RZ ;  /* 0x000000553f557210 */ /* 0x000fe20007ffe0ff */
[----:B--2---:R-:W-:Y:S02]  /*7cf0*/  FADD.FTZ R24, R22, 1 ;  /* 0x3f80000016187421 */ /* 0x004fe40000010000 */
[----:B------:R-:W0:Y:S08]  /*7d00*/  MUFU.RCP R20, R20 ;  /* 0x0000001400147308 */ /* 0x000e300000001000 */
[----:B------:R-:W1:Y:S01]  /*7d10*/  MUFU.RCP R24, R24 ;  /* 0x0000001800187308 */ /* 0x000e620000001000 */
[----:B0-----:R-:W-:Y:S01]  /*7d20*/  FMUL.FTZ R18, R61, R20 ;  /* 0x000000143d127220 */ /* 0x001fe20000410000 */
[----:B------:R-:W-:Y:S01]  /*7d30*/  LEA.HI.X R61, R62, UR11, R85, 0x1, P1 ;  /* 0x0000000b3e3d7c11 */ /* 0x000fe200088f0c55 */
[----:B-1----:R-:W-:-:S05]  /*7d40*/  FMUL.FTZ R83, R83, R24 ;  /* 0x0000001853537220 */ /* 0x002fca0000410000 */
[----:B------:R-:W-:-:S05]  /*7d50*/  F2FP.BF16.F32.PACK_AB R83, R83, R18 ;  /* 0x000000125353723e */ /* 0x000fca00000010ff */
[----:B------:R4:W-:Y:S02]  /*7d60*/  STG.E desc[UR6][R60.64], R83 ;  /* 0x000000533c007986 */ /* 0x0009e4000c101906 */
.L_x_2099:
[----:B------:R-:W-:Y:S05]  /*7d70*/  BSYNC.RECONVERGENT B1 ;  /* 0x0000000000017941 */ /* 0x000fea0003800200 */
.L_x_2098:
[----:B------:R-:W-:Y:S04]  /*7d80*/  BSSY.RECONVERGENT B1, `(.L_x_2100) ;  /* 0x000001e000017945 */ /* 0x000fe80003800200 */
[----:B------:R-:W-:Y:S05]  /*7d90*/  @P2 BRA `(.L_x_2101) ;  /* 0x0000000000702947 */ /* 0x000fea0003800000 */
[--C-:B------:R-:W-:Y:S01]  /*7da0*/  FADD.FTZ R18, R91, -R64.reuse ;  /* 0x800000405b127221 */ /* 0x100fe20000010000 */
[----:B------:R-:W-:Y:S01]  /*7db0*/  FADD.FTZ R26, R26, -R64 ;  /* 0x800000401a1a7221 */ /* 0x000fe20000010000 */
[----:B------:R-:W0:Y:S01]  /*7dc0*/  LDCU.64 UR8, c[0x0][0x3e0] ;  /* 0x00007c00ff0877ac */ /* 0x000e220008000a00 */
[----:B------:R-:W-:Y:S01]  /*7dd0*/  MOV R62, R152 ;  /* 0x00000098003e7202 */ /* 0x000fe20000000f00 */
[-C--:B01234-:R-:W-:Y:S01]  /*7de0*/  FMUL.FTZ R61, R18, R65.reuse ;  /* 0x00000041123d7220 */ /* 0x09ffe20000410000 */
        /* <DEDUP_REMOVED lines=8> */
[----:B------:R-:W-:-:S03]  /*7e70*/  IMAD R85, R21, UR8, RZ ;  /* 0x0000000815557c24 */ /* 0x000fc6000f8e02ff */
        /* <DEDUP_REMOVED lines=14> */
.L_x_2101:
[----:B------:R-:W-:Y:S05]  /*7f60*/  BSYNC.RECONVERGENT B1 ;  /* 0x0000000000017941 */ /* 0x000fea0003800200 */
.L_x_2100:
[----:B0-234-:R-:W-:Y:S01]  /*7f70*/  SHF.R.S32.HI R60, RZ, 0x1f, R75 ;  /* 0x0000001fff3c7819 */ /* 0x01dfe2000001144b */
        /* <DEDUP_REMOVED lines=11> */
[--C-:B------:R-:W-:Y:S01]  /*8030*/  FADD.FTZ R20, R93, -R64.reuse ;  /* 0x800000405d147221 */ /* 0x100fe20000010000 */
        /* <DEDUP_REMOVED lines=9> */
[----:B------:R-:W-:-:S05]  /*80d0*/  FMUL.FTZ R24, R83, -1.4426950216293334961 ;  /* 0xbfb8aa3b53187820 */ /* 0x000fca0000410000 */
[----:B------:R-:W2:Y:S01]  /*80e0*/  MUFU.EX2 R20, R20 ;  /* 0x0000001400147308 */ /* 0x000ea20000000800 */
[----:B0-----:R-:W-:Y:S01]  /*80f0*/  IMAD R28, R60, UR8, RZ ;  /* 0x000000083c1c7c24 */ /* 0x001fe2000f8e02ff */
[----:B------:R-:W-:Y:S02]  /*8100*/  MOV R60, R152 ;  /* 0x00000098003c7202 */ /* 0x000fe40000000f00 */
[----:B------:R-:W0:Y:S01]  /*8110*/  MUFU.EX2 R24, R24 ;  /* 0x0000001800187308 */ /* 0x000e220000000800 */
[C---:B------:R-:W-:Y:S02]  /*8120*/  IMAD R85, R75.reuse, UR9, R28 ;  /* 0x000000094b557c24 */ /* 0x040fe4000f8e021c */
[----:B------:R-:W-:-:S03]  /*8130*/  IMAD.WIDE.U32 R60, R75, UR8, R60 ;  /* 0x000000084b3c7c25 */ /* 0x000fc6000f8e003c */
[----:B-1----:R-:W-:Y:S01]  /*8140*/  LEA R62, P4, R60, UR10, 0x1 ;  /* 0x0000000a3c3e7c11 */ /* 0x002fe2000f8808ff */
[----:B--2---:R-:W-:Y:S01]  /*8150*/  FADD.FTZ R22, R20, 1 ;  /* 0x3f80000014167421 */ /* 0x004fe20000010000 */
[----:B------:R-:W-:Y:S01]  /*8160*/  IADD3 R85, PT, PT, R61, R85, RZ ;  /* 0x000000553d557210 */ /* 0x000fe20007ffe0ff */
[----:B0-----:R-:W-:-:S04]  /*8170*/  FADD.FTZ R26, R24, 1 ;  /* 0x3f800000181a7421 */ /* 0x001fc80000010000 */
[----:B------:R-:W0:Y:S08]  /*8180*/  MUFU.RCP R22, R22 ;  /* 0x0000001600167308 */ /* 0x000e300000001000 */
[----:B------:R-:W1:Y:S01]  /*8190*/  MUFU.RCP R26, R26 ;  /* 0x0000001a001a7308 */ /* 0x000e620000001000 */
[----:B0-----:R-:W-:Y:S01]  /*81a0*/  FMUL.FTZ R20, R63, R22 ;  /* 0x000000163f147220 */ /* 0x001fe20000410000 */
[----:B------:R-:W-:Y:S01]  /*81b0*/  LEA.HI.X R63, R60, UR11, R85, 0x1, P4 ;  /* 0x0000000b3c3f7c11 */ /* 0x000fe2000a0f0c55 */
[----:B-1----:R-:W-:-:S05]  /*81c0*/  FMUL.FTZ R75, R83, R26 ;  /* 0x0000001a534b7220 */ /* 0x002fca0000410000 */
[----:B------:R-:W-:-:S05]  /*81d0*/  F2FP.BF16.F32.PACK_AB R75, R75, R20 ;  /* 0x000000144b4b723e */ /* 0x000fca00000010ff */
[----:B------:R0:W-:Y:S02]  /*81e0*/  STG.E desc[UR6][R62.64], R75 ;  /* 0x0000004b3e007986 */ /* 0x0001e4000c101906 */
.L_x_2103:
[----:B------:R-:W-:Y:S05]  /*81f0*/  BSYNC.RECONVERGENT B1 ;  /* 0x0000000000017941 */ /* 0x000fea0003800200 */
.L_x_2102:
[----:B------:R-:W-:Y:S04]  /*8200*/  BSSY.RECONVERGENT B1, `(.L_x_2104) ;  /* 0x000001e000017945 */ /* 0x000fe80003800200 */
[----:B------:R-:W-:Y:S05]  /*8210*/  @P3 BRA `(.L_x_2105) ;  /* 0x0000000000703947 */ /* 0x000fea0003800000 */
[--C-:B------:R-:W-:Y:S01]  /*8220*/  FADD.FTZ R30, R30, -R64.reuse ;  /* 0x800000401e1e7221 */ /* 0x100fe20000010000 */
[----:B------:R-:W-:Y:S01]  /*8230*/  FADD.FTZ R20, R95, -R64 ;  /* 0x800000405f147221 */ /* 0x000fe20000010000 */
[----:B------:R-:W2:Y:S01]  /*8240*/  LDCU.64 UR8, c[0x0][0x3e0] ;  /* 0x00007c00ff0877ac */ /* 0x000ea20008000a00 */
[----:B------:R-:W-:Y:S01]  /*8250*/  MOV R60, R152 ;  /* 0x00000098003c7202 */ /* 0x000fe20000000f00 */
[-C--:B-1----:R-:W-:Y:S01]  /*8260*/  FMUL.FTZ R61, R30, R65.reuse ;  /* 0x000000411e3d7220 */ /* 0x082fe20000410000 */
[----:B------:R-:W-:Y:S01]  /*8270*/  FMUL.FTZ R22, R20, R65 ;  /* 0x0000004114167220 */ /* 0x000fe20000410000 */
[----:B------:R-:W1:Y:S02]  /*8280*/  LDCU.64 UR10, c[0x0][0x380] ;  /* 0x00007000ff0a77ac */ /* 0x000e640008000a00 */
[----:B0----5:R-:W-:Y:S01]  /*8290*/  FFMA.FTZ R63, R56, R61, R58 ;  /* 0x0000003d383f7223 */ /* 0x021fe2000001003a */
[----:B------:R-:W-:Y:S01]  /*82a0*/  FFMA.FTZ R75, R57, R22, R59 ;  /* 0x00000016394b7223 */ /* 0x000fe2000001003b */
[----:B------:R-:W-:-:S02]  /*82b0*/  MOV R61, R155 ;  /* 0x0000009b003d7202 */ /* 0x000fc40000000f00 */
[----:B------:R-:W-:Y:S01]  /*82c0*/  FMUL.FTZ R20, R63, -1.4426950216293334961 ;  /* 0xbfb8aa3b3f147820 */ /* 0x000fe20000410000 */
[----:B------:R-:W-:-:S05]  /*82d0*/  FMUL.FTZ R24, R75, -1.4426950216293334961 ;  /* 0xbfb8aa3b4b187820 */ /* 0x000fca0000410000 */
[----:B------:R-:W0:Y:S01]  /*82e0*/  MUFU.EX2 R20, R20 ;  /* 0x0000001400147308 */ /* 0x000e220000000800 */
[----:B--2---:R-:W-:-:S03]  /*82f0*/  IMAD R83, R18, UR8, RZ ;  /* 0x0000000812537c24 */ /* 0x004fc6000f8e02ff */
[----:B------:R-:W2:Y:S01]  /*8300*/  MUFU.EX2 R24, R24 ;  /* 0x0000001800187308 */ /* 0x000ea20000000800 */
[----:B------:R-:W-:-:S04]  /*8310*/  IMAD.WIDE.U32 R60, R112, UR8, R60 ;  /* 0x00000008703c7c25 */ /* 0x000fc8000f8e003c */
[----:B------:R-:W-:Y:S01]  /*8320*/  IMAD R83, R112, UR9, R83 ;  /* 0x0000000970537c24 */ /* 0x000fe2000f8e0253 */
[----:B-1----:R-:W-:Y:S01]  /*8330*/  LEA R62, P3, R60, UR10, 0x1 ;  /* 0x0000000a3c3e7c11 */ /* 0x002fe2000f8608ff */
[----:B0-----:R-:W-:-:S03]  /*8340*/  FADD.FTZ R22, R20, 1 ;  /* 0x3f80000014167421 */ /* 0x001fc60000010000 */
        /* <DEDUP_REMOVED lines=9> */
.L_x_2105:
[----:B------:R-:W-:Y:S05]  /*83e0*/  BSYNC.RECONVERGENT B1 ;  /* 0x0000000000017941 */ /* 0x000fea0003800200 */
.L_x_2104:
[----:B------:R-:W-:Y:S04]  /*83f0*/  BSSY.RECONVERGENT B1, `(.L_x_2106) ;  /* 0x000001e000017945 */ /* 0x000fe80003800200 */
[----:B------:R-:W-:Y:S05]  /*8400*/  @P5 BRA `(.L_x_2107) ;  /* 0x0000000000705947 */ /* 0x000fea0003800000 */
[--C-:B------:R-:W-:Y:S01]  /*8410*/  FADD.FTZ R18, R97, -R64.reuse ;  /* 0x8000004061127221 */ /* 0x100fe20000010000 */
[----:B------:R-:W-:Y:S01]  /*8420*/  FADD.FTZ R32, R32, -R64 ;  /* 0x8000004020207221 */ /* 0x000fe20000010000 */
[----:B------:R-:W3:Y:S01]  /*8430*/  LDCU.64 UR8, c[0x0][0x3e0] ;  /* 0x00007c00ff0877ac */ /* 0x000ee20008000a00 */
[----:B0-2---:R-:W-:Y:S01]  /*8440*/  MOV R62, R152 ;  /* 0x00000098003e7202 */ /* 0x005fe20000000f00 */
[-C--:B-1----:R-:W-:Y:S01]  /*8450*/  FMUL.FTZ R61, R18, R65.reuse ;  /* 0x00000041123d7220 */ /* 0x082fe20000410000 */
        /* <DEDUP_REMOVED lines=23> */
.L_x_2107:
[----:B------:R-:W-:Y:S05]  /*85d0*/  BSYNC.RECONVERGENT B1 ;  /* 0x0000000000017941 */ /* 0x000fea0003800200 */
.L_x_2106:
[----:B------:R-:W-:Y:S04]  /*85e0*/  BSSY.RECONVERGENT B1, `(.L_x_2108) ;  /* 0x000001e000017945 */ /* 0x000fe80003800200 */
[----:B------:R-:W-:Y:S05]  /*85f0*/  @P6 BRA `(.L_x_2109) ;  /* 0x0000000000706947 */ /* 0x000fea0003800000 */
[--C-:B------:R-:W-:Y:S01]  /*8600*/  FADD.FTZ R18, R99, -R64.reuse ;  /* 0x8000004063127221 */ /* 0x100fe20000010000 */
[----:B------:R-:W-:Y:S01]  /*8610*/  FADD.FTZ R34, R34, -R64 ;  /* 0x8000004022227221 */ /* 0x000fe20000010000 */
[----:B------:R-:W4:Y:S01]  /*8620*/  LDCU.64 UR8, c[0x0][0x3e0] ;  /* 0x00007c00ff0877ac */ /* 0x000f220008000a00 */
[----:B0-2---:R-:W-:Y:S01]  /*8630*/  MOV R62, R152 ;  /* 0x00000098003e7202 */ /* 0x005fe20000000f00 */
[-C--:B-1-3--:R-:W-:Y:S01]  /*8640*/  FMUL.FTZ R61, R18, R65.reuse ;  /* 0x00000041123d7220 */ /* 0x08afe20000410000 */
        /* <DEDUP_REMOVED lines=23> */
.L_x_2109:
[----:B------:R-:W-:Y:S05]  /*87c0*/  BSYNC.RECONVERGENT B1 ;  /* 0x0000000000017941 */ /* 0x000fea0003800200 */
.L_x_2108:
        /* <DEDUP_REMOVED lines=10> */
[--C-:B------:R-:W-:Y:S01]  /*8870*/  FADD.FTZ R18, R101, -R64.reuse ;  /* 0x8000004065127221 */ /* 0x100fe20000010000 */
[----:B------:R-:W-:Y:S01]  /*8880*/  FADD.FTZ R36, R36, -R64 ;  /* 0x8000004024247221 */ /* 0x000fe20000010000 */
[----:B------:R-:W1:Y:S01]  /*8890*/  LDCU.64 UR8, c[0x0][0x3e0] ;  /* 0x00007c00ff0877ac */ /* 0x000e620008000a00 */
[----:B0-2---:R-:W-:Y:S01]  /*88a0*/  MOV R62, R152 ;  /* 0x00000098003e7202 */ /* 0x005fe20000000f00 */
[-C--:B-1-34-:R-:W-:Y:S01]  /*88b0*/  FMUL.FTZ R61, R18, R65.reuse ;  /* 0x00000041123d7220 */ /* 0x09afe20000410000 */
        /* <DEDUP_REMOVED lines=23> */
.L_x_2111:
[----:B------:R-:W-:Y:S05]  /*8a30*/  BSYNC.RECONVERGENT B1 ;  /* 0x0000000000017941 */ /* 0x000fea0003800200 */
.L_x_2110:
[----:B------:R-:W-:Y:S04]  /*8a40*/  BSSY.RECONVERGENT B1, `(.L_x_2112) ;  /* 0x000001e000017945 */ /* 0x000fe80003800200 */
[----:B------:R-:W-:Y:S05]  /*8a50*/  @P1 BRA `(.L_x_2113) ;  /* 0x0000000000701947 */ /* 0x000fea0003800000 */
[--C-:B------:R-:W-:Y:S01]  /*8a60*/  FADD.FTZ R38, R38, -R64.reuse ;  /* 0x8000004026267221 */ /* 0x100fe20000010000 */
[----:B------:R-:W-:Y:S01]  /*8a70*/  FADD.FTZ R18, R103, -R64 ;  /* 0x8000004067127221 */ /* 0x000fe20000010000 */
[----:B------:R-:W2:Y:S01]  /*8a80*/  LDCU.64 UR8, c[0x0][0x3e0] ;  /* 0x00007c00ff0877ac */ /* 0x000ea20008000a00 */
[----:B0--34-:R-:W-:Y:S01]  /*8a90*/  MOV R60, R152 ;  /* 0x00000098003c7202 */ /* 0x019fe20000000f00 */
[-C--:B-1----:R-:W-:Y:S01]  /*8aa0*/  FMUL.FTZ R61, R38, R65.reuse ;  /* 0x00000041263d7220 */ /* 0x082fe20000410000 */
[----:B------:R-:W-:Y:S01]  /*8ab0*/  FMUL.FTZ R20, R18, R65 ;  /* 0x0000004112147220 */ /* 0x000fe20000410000 */
[----:B------:R-:W0:Y:S02]  /*8ac0*/  LDCU.64 UR10, c[0x0][0x380] ;  /* 0x00007000ff0a77ac */ /* 0x000e240008000a00 */
[----:B--2--5:R-:W-:Y:S01]  /*8ad0*/  FFMA.FTZ R63, R56, R61, R58 ;  /* 0x0000003d383f7223 */ /* 0x024fe2000001003a */
[----:B------:R-:W-:Y:S01]  /*8ae0*/  FFMA.FTZ R75, R57, R20, R59 ;  /* 0x00000014394b7223 */ /* 0x000fe2000001003b */
[----:B------:R-:W-:-:S02]  /*8af0*/  MOV R61, R155 ;  /* 0x0000009b003d7202 */ /* 0x000fc40000000f00 */
        /* <DEDUP_REMOVED lines=18> */
.L_x_2113:
[----:B------:R-:W-:Y:S05]  /*8c20*/  BSYNC.RECONVERGENT B1 ;  /* 0x0000000000017941 */ /* 0x000fea0003800200 */
.L_x_2112:
        /* <DEDUP_REMOVED lines=30> */
.L_x_2115:
[----:B------:R-:W-:Y:S05]  /*8e10*/  BSYNC.RECONVERGENT B1 ;  /* 0x0000000000017941 */ /* 0x000fea0003800200 */
.L_x_2114:
[----:B------:R-:W-:Y:S04]  /*8e20*/  BSSY.RECONVERGENT B1, `(.L_x_2116) ;  /* 0x000001e000017945 */ /* 0x000fe80003800200 */
[----:B------:R-:W-:Y:S05]  /*8e30*/  @P6 BRA `(.L_x_2117) ;  /* 0x0000000000706947 */ /* 0x000fea0003800000 */
        /* <DEDUP_REMOVED lines=28> */
.L_x_2117:
[----:B------:R-:W-:Y:S05]  /*9000*/  BSYNC.RECONVERGENT B1 ;  /* 0x0000000000017941 */ /* 0x000fea0003800200 */
.L_x_2116:
        /* <DEDUP_REMOVED lines=38> */
.L_x_2119:
[----:B------:R-:W-:Y:S05]  /*9270*/  BSYNC.RECONVERGENT B1 ;  /* 0x0000000000017941 */ /* 0x000fea0003800200 */
.L_x_2118:
        /* <DEDUP_REMOVED lines=30> */
.L_x_2121:
[----:B------:R-:W-:Y:S05]  /*9460*/  BSYNC.RECONVERGENT B1 ;  /* 0x0000000000017941 */ /* 0x000fea0003800200 */
.L_x_2120:
        /* <DEDUP_REMOVED lines=30> */
.L_x_2123:
[----:B------:R-:W-:Y:S05]  /*9650*/  BSYNC.RECONVERGENT B1 ;  /* 0x0000000000017941 */ /* 0x000fea0003800200 */
.L_x_2122:
        /* <DEDUP_REMOVED lines=30> */
.L_x_2125:
[----:B------:R-:W-:Y:S05]  /*9840*/  BSYNC.RECONVERGENT B1 ;  /* 0x0000000000017941 */ /* 0x000fea0003800200 */
.L_x_2124:
        /* <DEDUP_REMOVED lines=40> */
.L_x_2127:
[----:B------:R-:W-:Y:S05]  /*9ad0*/  BSYNC.RECONVERGENT B1 ;  /* 0x0000000000017941 */ /* 0x000fea0003800200 */
.L_x_2126:
        /* <DEDUP_REMOVED lines=30> */
.L_x_2129:
[----:B------:R-:W-:Y:S05]  /*9cc0*/  BSYNC.RECONVERGENT B1 ;  /* 0x0000000000017941 */ /* 0x000fea0003800200 */
.L_x_2128:
        /* <DEDUP_REMOVED lines=30> */
.L_x_2131:
[----:B------:R-:W-:Y:S05]  /*9eb0*/  BSYNC.RECONVERGENT B1 ;  /* 0x0000000000017941 */ /* 0x000fea0003800200 */
.L_x_2130:
        /* <DEDUP_REMOVED lines=30> */
.L_x_2133:
[----:B------:R-:W-:Y:S05]  /*a0a0*/  BSYNC.RECONVERGENT B1 ;  /* 0x0000000000017941 */ /* 0x000fea0003800200 */
.L_x_2132:
        /* <DEDUP_REMOVED lines=30> */
.L_x_2135:
[----:B------:R-:W-:Y:S05]  /*a290*/  BSYNC.RECONVERGENT B1 ;  /* 0x0000000000017941 */ /* 0x000fea0003800200 */
.L_x_2134:
        /* <DEDUP_REMOVED lines=40> */
.L_x_2137:
[----:B------:R-:W-:Y:S05]  /*a520*/  BSYNC.RECONVERGENT B1 ;  /* 0x0000000000017941 */ /* 0x000fea0003800200 */
.L_x_2136:
        /* <DEDUP_REMOVED lines=30> */
.L_x_2139:
[----:B------:R-:W-:Y:S05]  /*a710*/  BSYNC.RECONVERGENT B1 ;  /* 0x0000000000017941 */ /* 0x000fea0003800200 */
.L_x_2138:
        /* <DEDUP_REMOVED lines=30> */
.L_x_2141:
[----:B------:R-:W-:Y:S05]  /*a900*/  BSYNC.RECONVERGENT B1 ;  /* 0x0000000000017941 */ /* 0x000fea0003800200 */
.L_x_2140:
        /* <DEDUP_REMOVED lines=30> */
.L_x_2143:
[----:B------:R-:W-:Y:S05]  /*aaf0*/  BSYNC.RECONVERGENT B1 ;  /* 0x0000000000017941 */ /* 0x000fea0003800200 */
.L_x_2142:
        /* <DEDUP_REMOVED lines=40> */
.L_x_2145:
[----:B------:R-:W-:Y:S05]  /*ad80*/  BSYNC.RECONVERGENT B1 ;  /* 0x0000000000017941 */ /* 0x000fea0003800200 */
.L_x_2144:
        /* <DEDUP_REMOVED lines=30> */
.L_x_2147:
[----:B------:R-:W-:Y:S05]  /*af70*/  BSYNC.RECONVERGENT B1 ;  /* 0x0000000000017941 */ /* 0x000fea0003800200 */
.L_x_2146:
        /* <DEDUP_REMOVED lines=30> */
.L_x_2149:
[----:B------:R-:W-:Y:S05]  /*b160*/  BSYNC.RECONVERGENT B1 ;  /* 0x0000000000017941 */ /* 0x000fea0003800200 */
.L_x_2148:
        /* <DEDUP_REMOVED lines=30> */
.L_x_2151:
[----:B------:R-:W-:Y:S05]  /*b350*/  BSYNC.RECONVERGENT B1 ;  /* 0x0000000000017941 */ /* 0x000fea0003800200 */
.L_x_2150:
        /* <DEDUP_REMOVED lines=30> */
.L_x_2153:
[----:B------:R-:W-:Y:S05]  /*b540*/  BSYNC.RECONVERGENT B1 ;  /* 0x0000000000017941 */ /* 0x000fea0003800200 */
.L_x_2152:
[----:B------:R-:W-:Y:S05]  /*b550*/  @P6 BRA `(.L_x_2091) ;  /* 0x00000000006c6947 */ /* 0x000fea0003800000 */
[--C-:B------:R-:W-:Y:S01]  /*b560*/  FADD.FTZ R18, R149, -R64.reuse ;  /* 0x8000004095127221 */ /* 0x100fe20000010000 */
[----:B------:R-:W-:Y:S01]  /*b570*/  FADD.FTZ R64, R100, -R64 ;  /* 0x8000004064407221 */ /* 0x000fe20000010000 */
[----:B------:R-:W2:Y:S01]  /*b580*/  LDCU.64 UR4, c[0x0][0x3e0] ;  /* 0x00007c00ff0477ac */ /* 0x000ea20008000a00 */
[----:B------:R-:W-:Y:S01]  /*b590*/  MOV R153, R155 ;  /* 0x0000009b00997202 */ /* 0x000fe20000000f00 */
[-C--:B01-34-:R-:W-:Y:S01]  /*b5a0*/  FMUL.FTZ R61, R18, R65.reuse ;  /* 0x00000041123d7220 */ /* 0x09bfe20000410000 */
        /* <DEDUP_REMOVED lines=10> */
[----:B------:R-:W-:Y:S01]  /*b650*/  IMAD R71, R66, UR5, R71 ;  /* 0x0000000542477c24 */ /* 0x000fe2000f8e0247 */
[----:B0-----:R-:W-:Y:S01]  /*b660*/  LEA R56, P1, R152, UR8, 0x1 ;  /* 0x0000000898387c11 */ /* 0x001fe2000f8208ff */
[----:B-1----:R-:W-:-:S03]  /*b670*/  FADD.FTZ R20, R18, 1 ;  /* 0x3f80000012147421 */ /* 0x002fc60000010000 */
[----:B------:R-:W-:Y:S01]  /*b680*/  IADD3 R71, PT, PT, R153, R71, RZ ;  /* 0x0000004799477210 */ /* 0x000fe20007ffe0ff */
[----:B--2---:R-:W-:-:S03]  /*b690*/  FADD.FTZ R24, R22, 1 ;  /* 0x3f80000016187421 */ /* 0x004fc60000010000 */
[----:B------:R-:W-:Y:S01]  /*b6a0*/  LEA.HI.X R57, R152, UR9, R71, 0x1, P1 ;  /* 0x0000000998397c11 */ /* 0x000fe200088f0c47 */
[----:B------:R-:W0:Y:S08]  /*b6b0*/  MUFU.RCP R20, R20 ;  /* 0x0000001400147308 */ /* 0x000e300000001000 */
[----:B------:R-:W1:Y:S01]  /*b6c0*/  MUFU.RCP R24, R24 ;  /* 0x0000001800187308 */ /* 0x000e620000001000 */
[----:B0-----:R-:W-:Y:S01]  /*b6d0*/  FMUL.FTZ R18, R61, R20 ;  /* 0x000000143d127220 */ /* 0x001fe20000410000 */
[----:B-1----:R-:W-:-:S05]  /*b6e0*/  FMUL.FTZ R59, R59, R24 ;  /* 0x000000183b3b7220 */ /* 0x002fca0000410000 */
[----:B------:R-:W-:-:S05]  /*b6f0*/  F2FP.BF16.F32.PACK_AB R59, R59, R18 ;  /* 0x000000123b3b723e */ /* 0x000fca00000010ff */
[----:B------:R0:W-:Y:S02]  /*b700*/  STG.E desc[UR6][R56.64], R59 ;  /* 0x0000003b38007986 */ /* 0x0001e4000c101906 */
.L_x_2091:
[----:B------:R-:W-:Y:S05]  /*b710*/  BSYNC.RECONVERGENT B0 ;  /* 0x0000000000007941 */ /* 0x000fea0003800200 */
.L_x_2027:
[----:B------:R-:W1:Y:S01]  /*b720*/  LDCU UR4, c[0x0][0x3f8] ;  /* 0x00007f00ff0477ac */ /* 0x000e620008000800 */
[----:B------:R-:W-:Y:S02]  /*b730*/  IADD3 R0, PT, PT, R5, R0, RZ ;  /* 0x0000000005007210 */ /* 0x000fe40007ffe0ff */
[----:B------:R-:W-:Y:S01]  /*b740*/  IADD3 R2, PT, PT, R2, 0x1, RZ ;  /* 0x0000000102027810 */ /* 0x000fe20007ffe0ff */
[----:B------:R-:W1:Y:S02]  /*b750*/  LDCU UR5, c[0x0][0x3c8] ;  /* 0x00007900ff0577ac */ /* 0x000e640008000800 */
[----:B-1----:R-:W-:-:S06]  /*b760*/  UIMAD UR4, UR4, UR5, URZ ;  /* 0x00000005040472a4 */ /* 0x002fcc000f8e02ff */
[----:B------:R-:W-:-:S13]  /*b770*/  ISETP.GE.AND P1, PT, R0, UR4, PT ;  /* 0x0000000400007c0c */ /* 0x000fda000bf26270 */
[----:B------:R-:W-:Y:S05]  /*b780*/  @!P1 BRA `(.L_x_2154) ;  /* 0xffffff4c00489947 */ /* 0x000fea000383ffff */
[----:B------:R-:W-:Y:S05]  /*b790*/  EXIT ;  /* 0x000000000000794d */ /* 0x000fea0003800000 */
.L_x_2155:
        /* <DEDUP_REMOVED lines=14> */
.L_x_4532:


//--------------------- .text._Z35group_norm_nhwc_fwd_one_pass_kernelI11Bf16IOBf16WLi64ELi48ELi384EEv26Group_norm_nhwc_fwd_params --------------------------
	.section	.text._Z35group_norm_nhwc_fwd_one_pass_kernelI11Bf16IOBf16WLi64ELi48ELi384EEv26Group_norm_nhwc_fwd_params,"ax",@progbits
	.align	128
        .global         _Z35group_norm_nhwc_fwd_one_pass_kernelI11Bf16IOBf16WLi64ELi48ELi384EEv26Group_norm_nhwc_fwd_params
        .type           _Z35group_norm_nhwc_fwd_one_pass_kernelI11Bf16IOBf16WLi64ELi48ELi384EEv26Group_norm_nhwc_fwd_params,@function
        .size           _Z35group_norm_nhwc_fwd_one_pass_kernelI11Bf16IOBf16WLi64ELi48ELi384EEv26Group_norm_nhwc_fwd_params,(.L_x_4533 - _Z35group_norm_nhwc_fwd_one_pass_kernelI11Bf16IOBf16WLi64ELi48ELi384EEv26Group_norm_nhwc_fwd_params)
        .other          _Z35group_norm_nhwc_fwd_one_pass_kernelI11Bf16IOBf16WLi64ELi48ELi384EEv26Group_norm_nhwc_fwd_params,@"STO_CUDA_ENTRY STV_DEFAULT"
_Z35group_norm_nhwc_fwd_one_pass_kernelI11Bf16IOBf16WLi64ELi48ELi384EEv26Group_norm_nhwc_fwd_params:
.text._Z35group_norm_nhwc_fwd_one_pass_kernelI11Bf16IOBf16WLi64ELi48ELi384EEv26Group_norm_nhwc_fwd_params:
        /* <DEDUP_REMOVED lines=25> */
.L_x_2183:
[----:B0-----:R-:W0:Y:S01]  /*0190*/  LDC R0, c[0x0][0x3f8] ;  /* 0x0000fe00ff007b82 */ /* 0x001e220000000800 */
[----:B------:R-:W-:Y:S01]  /*01a0*/  IABS R8, UR8 ;  /* 0x0000000800087c13 */ /* 0x000fe20008000000 */
[----:B-1----:R-:W1:Y:S01]  /*01b0*/  LDCU.64 UR10, c[0x0][0x3e8] ;  /* 0x00007d00ff0a77ac */ /* 0x002e620008000a00 */
[----:B------:R-:W-:Y:S02]  /*01c0*/  IADD3 R19, PT, PT, R23, 0x10, RZ ;  /* 0x0000001017137810 */ /* 0x000fe40007ffe0ff */
[----:B------:R-:W-:Y:S01]  /*01d0*/  SHF.R.S32.HI R17, RZ, 0x1f, R23 ;  /* 0x0000001fff117819 */ /* 0x000fe20000011417 */
[----:B--2---:R-:W2:Y:S01]  /*01e0*/  LDCU.64 UR12, c[0x0][0x3f0] ;  /* 0x00007e00ff0c77ac */ /* 0x004ea20008000a00 */
[----:B------:R-:W-:Y:S02]  /*01f0*/  SHF.R.S32.HI R15, RZ, 0x1f, R19 ;  /* 0x0000001fff0f7819 */ /* 0x000fe40000011413 */
[----:B0--3--:R-:W-:Y:S02]  /*0200*/  IABS R5, R0 ;  /* 0x0000000000057213 */ /* 0x009fe40000000000 */
        /* <DEDUP_REMOVED lines=170> */
.L_x_2157:
[----:B------:R-:W-:Y:S05]  /*0cb0*/  BSYNC.RECONVERGENT B0 ;  /* 0x0000000000007941 */ /* 0x000fea0003800200 */
.L_x_2156:
        /* <DEDUP_REMOVED lines=36> */
.L_x_2159:
[----:B------:R-:W-:Y:S05]  /*0f00*/  BSYNC.RECONVERGENT B0 ;  /* 0x0000000000007941 */ /* 0x000fea0003800200 */
.L_x_2158:
        /* <DEDUP_REMOVED lines=31> */
.L_x_2162:
[----:B---3--:R-:W3:Y:S04]  /*1100*/  LDG.E.STRONG.GPU R6, desc[UR16][R8.64] ;  /* 0x0000001008067981 */ /* 0x008ee8000c1ef900 */
[----:B---3--:R-:W-:Y:S01]  /*1110*/  CCTL.IVALL ;  /* 0x00000000ff00798f */ /* 0x008fe20002000000 */
[----:B------:R-:W-:Y:S05]  /*1120*/  YIELD ;  /* 0x0000000000007946 */ /* 0x000fea0003800000 */
[----:B------:R-:W-:-:S13]  /*1130*/  ISETP.NE.AND P2, PT, R6, R11, PT ;  /* 0x0000000b0600720c */ /* 0x000fda0003f45270 */
[----:B------:R-:W-:Y:S05]  /*1140*/  @P2 BRA `(.L_x_2162) ;  /* 0xfffffffc00ec2947 */ /* 0x000fea000383ffff */
.L_x_2161:
        /* <DEDUP_REMOVED lines=15> */
.L_x_2164:
        /* <DEDUP_REMOVED lines=91> */
.L_x_2163:
        /* <DEDUP_REMOVED lines=13> */
[----:B------:R-:W-:Y:S01]  /*18c0*/  ISETP.EQ.OR P4, PT, R6, UR15, P3 ;  /* 0x0000000f06007c0c */ /* 0x000fe20009f82670 */
[----:B------:R-:W-:Y:S01]  /*18d0*/  IMAD.U32 R6, RZ, RZ, UR14 ;  /* 0x0000000eff067e24 */ /* 0x000fe2000f8e00ff */
[----:B------:R-:W-:-:S04]  /*18e0*/  ISETP.EQ.OR P5, PT, R7, UR15, P3 ;  /* 0x0000000f07007c0c */ /* 0x000fc80009fa2670 */
[----:B------:R-:W-:Y:S01]  /*18f0*/  ISETP.EQ.OR P6, PT, R6, UR15, P3 ;  /* 0x0000000f06007c0c */ /* 0x000fe20009fc2670 */
[----:B------:R-:W-:-:S05]  /*1900*/  VOTEU.ALL UP2, P2 ;  /* 0x0000000000ff7886 */ /* 0x000fca0001040000 */
[----:B------:R-:W-:Y:S01]  /*1910*/  @!UP2 UIMAD UR10, UR5, UR20, UR6 ;  /* 0x00000014050aa2a4 */ /* 0x000fe2000f8e0206 */
[----:B------:R-:W-:Y:S02]  /*1920*/  VOTEU.ALL UP1, P4 ;  /* 0x0000000000ff7886 */ /* 0x000fe40002020000 */
[----:B------:R-:W-:Y:S01]  /*1930*/  VOTEU.ALL UP0, P5 ;  /* 0x0000000000ff7886 */ /* 0x000fe20002800000 */
[----:B------:R-:W-:Y:S02]  /*1940*/  @!UP2 UIMAD.WIDE.U32 UR10, UR10, 0x8, UR18 ;  /* 0x000000080a0aa8a5 */ /* 0x000fe4000f8e0012 */
[----:B------:R-:W-:Y:S01]  /*1950*/  @!UP1 UIMAD UR12, UR12, UR20, UR6 ;  /* 0x000000140c0c92a4 */ /* 0x000fe2000f8e0206 */
[----:B------:R-:W-:Y:S01]  /*1960*/  VOTEU.ALL UP2, P6 ;  /* 0x0000000000ff7886 */ /* 0x000fe20003040000 */
[----:B------:R-:W-:Y:S02]  /*1970*/  @!UP0 UIMAD UR9, UR9, UR20, UR6 ;  /* 0x00000014090982a4 */ /* 0x000fe4000f8e0206 */
[----:B------:R-:W-:Y:S01]  /*1980*/  MOV R6, UR10 ;  /* 0x0000000a00067c02 */ /* 0x000fe20008000f00 */
[----:B------:R-:W-:Y:S01]  /*1990*/  @!UP1 UIMAD.WIDE.U32 UR12, UR12, 0x8, UR18 ;  /* 0x000000080c0c98a5 */ /* 0x000fe2000f8e0012 */
[----:B------:R-:W-:Y:S01]  /*19a0*/  MOV R7, UR11 ;  /* 0x0000000b00077c02 */ /* 0x000fe20008000f00 */
[----:B------:R-:W-:-:S02]  /*19b0*/  @!UP2 UIMAD UR14, UR14, UR20, UR6 ;  /* 0x000000140e0ea2a4 */ /* 0x000fc4000f8e0206 */
[----:B------:R-:W-:Y:S02]  /*19c0*/  @!UP0 UIMAD.WIDE.U32 UR10, UR9, 0x8, UR18 ;  /* 0x00000008090a88a5 */ /* 0x000fe4000f8e0012 */
[----:B------:R-:W-:Y:S01]  /*19d0*/  MOV R8, UR12 ;  /* 0x0000000c00087c02 */ /* 0x000fe20008000f00 */
[----:B------:R-:W-:Y:S01]  /*19e0*/  IMAD.U32 R9, RZ, RZ, UR13 ;  /* 0x0000000dff097e24 */ /* 0x000fe2000f8e00ff */
[----:B------:R-:W0:Y:S01]  /*19f0*/  @!P2 LDG.E.64 R6, desc[UR16][R6.64] ;  /* 0x000000100606a981 */ /* 0x000e22000c1e1b00 */
[----:B------:R-:W-:Y:S01]  /*1a00*/  @!UP2 UIMAD.WIDE.U32 UR12, UR14, 0x8, UR18 ;  /* 0x000000080e0ca8a5 */ /* 0x000fe2000f8e0012 */
[----:B------:R-:W-:Y:S02]  /*1a10*/  MOV R10, UR10 ;  /* 0x0000000a000a7c02 */ /* 0x000fe40008000f00 */
[----:B------:R-:W-:Y:S01]  /*1a20*/  MOV R11, UR11 ;  /* 0x0000000b000b7c02 */ /* 0x000fe20008000f00 */
[----:B------:R-:W3:Y:S02]  /*1a30*/  @!P4 LDG.E.64 R8, desc[UR16][R8.64] ;  /* 0x000000100808c981 */ /* 0x000ee4000c1e1b00 */
[----:B--2---:R-:W-:Y:S01]  /*1a40*/  MOV R12, UR12 ;  /* 0x0000000c000c7c02 */ /* 0x004fe20008000f00 */
[----:B-1----:R-:W-:-:S02]  /*1a50*/  IMAD.U32 R13, RZ, RZ, UR13 ;  /* 0x0000000dff0d7e24 */ /* 0x002fc4000f8e00ff */
[----:B------:R-:W2:Y:S04]  /*1a60*/  @!P5 LDG.E.64 R10, desc[UR16][R10.64] ;  /* 0x000000100a0ad981 */ /* 0x000ea8000c1e1b00 */
        /* <DEDUP_REMOVED lines=12> */
.L_x_2165:
[----:B------:R-:W-:-:S13]  /*1b30*/  LOP3.LUT P2, R6, R22, 0x3, RZ, 0xc0, !PT ;  /* 0x0000000316067812 */ /* 0x000fda000784c0ff */
[----:B------:R-:W-:Y:S05]  /*1b40*/  @!P2 BRA `(.L_x_2160) ;  /* 0x0000000000a0a947 */ /* 0x000fea0003800000 */
[----:B------:R-:W-:-:S13]  /*1b50*/  ISETP.NE.AND P2, PT, R6, 0x1, PT ;  /* 0x000000010600780c */ /* 0x000fda0003f45270 */
[----:B------:R-:W-:Y:S05]  /*1b60*/  @!P2 BRA `(.L_x_2166) ;  /* 0x000000000060a947 */ /* 0x000fea0003800000 */
[----:B------:R-:W-:Y:S02]  /*1b70*/  UIADD3 UR10, UPT, UPT, UR5, 0x1, URZ ;  /* 0x00000001050a7890 */ /* 0x000fe4000fffe0ff */
[----:B------:R-:W-:-:S04]  /*1b80*/  MOV R6, UR5 ;  /* 0x0000000500067c02 */ /* 0x000fc80008000f00 */
[----:B------:R-:W-:Y:S01]  /*1b90*/  ISETP.EQ.OR P4, PT, R6, UR15, P3 ;  /* 0x0000000f06007c0c */ /* 0x000fe20009f82670 */
[----:B------:R-:W-:-:S05]  /*1ba0*/  IMAD.U32 R6, RZ, RZ, UR10 ;  /* 0x0000000aff067e24 */ /* 0x000fca000f8e00ff */
        /* <DEDUP_REMOVED lines=20> */
.L_x_2166:
[----:B------:R-:W-:Y:S01]  /*1cf0*/  MOV R7, UR5 ;  /* 0x0000000500077c02 */ /* 0x000fe20008000f00 */
[----:B------:R-:W-:Y:S01]  /*1d00*/  BSSY.RECONVERGENT B0, `(.L_x_2160) ;  /* 0x000000c000007945 */ /* 0x000fe20003800200 */
[----:B------:R-:W-:Y:S02]  /*1d10*/  LOP3.LUT R6, R22, 0x1, RZ, 0xc0, !PT ;  /* 0x0000000116067812 */ /* 0x000fe400078ec0ff */
[----:B------:R-:W-:-:S04]  /*1d20*/  ISETP.EQ.OR P2, PT, R7, UR15, P3 ;  /* 0x0000000f07007c0c */ /* 0x000fc80009f42670 */
        /* <DEDUP_REMOVED lines=9> */
.L_x_2167:
[----:B------:R-:W-:Y:S05]  /*1dc0*/  BSYNC.RECONVERGENT B0 ;  /* 0x0000000000007941 */ /* 0x000fea0003800200 */
.L_x_2160:
[----:B--2---:R-:W3:Y:S01]  /*1dd0*/  S2R R12, SR_TID.X ;  /* 0x00000000000c7919 */ /* 0x004ee20000002100 */
[----:B------:R-:W2:Y:S01]  /*1de0*/  S2UR UR9, SR_CgaCtaId ;  /* 0x00000000000979c3 */ /* 0x000ea20000008800 */
[----:B------:R-:W4:Y:S01]  /*1df0*/  LDCU UR10, c[0x0][0x414] ;  /* 0x00008280ff0a77ac */ /* 0x000f220008000800 */
[----:B------:R-:W-:-:S06]  /*1e00*/  UMOV UR5, 0x400 ;  /* 0x0000040000057882 */ /* 0x000fcc0000000000 */
[----:B------:R-:W5:Y:S01]  /*1e10*/  LDC.64 R10, c[0x0][0x398] ;  /* 0x0000e600ff0a7b82 */ /* 0x000f620000000a00 */
[----:B--2---:R-:W-:Y:S01]  /*1e20*/  ULEA UR5, UR9, UR5, 0x18 ;  /* 0x0000000509057291 */ /* 0x004fe2000f8ec0ff */
[----:B---3--:R-:W-:-:S08]  /*1e30*/  LOP3.LUT R6, R12, 0xffff, RZ, 0xc0, !PT ;  /* 0x0000ffff0c067812 */ /* 0x008fd000078ec0ff */
[----:B------:R-:W-:Y:S01]  /*1e40*/  @!P3 STS.64 [UR5+0x78], R4 ;  /* 0x00007804ff00b988 */ /* 0x000fe20008000a05 */
[----:B------:R-:W-:-:S05]  /*1e50*/  IMAD R6, R6, 0xaab, RZ ;  /* 0x00000aab06067824 */ /* 0x000fca00078e02ff */
[----:B------:R-:W-:-:S04]  /*1e60*/  SHF.R.U32.HI R6, RZ, 0x10, R6 ;  /* 0x00000010ff067819 */ /* 0x000fc80000011606 */
[----:B------:R-:W-:-:S05]  /*1e70*/  PRMT R6, R6, 0x9910, RZ ;  /* 0x0000991006067816 */ /* 0x000fca00000000ff */
[----:B------:R-:W-:Y:S02]  /*1e80*/  IMAD R8, R6, 0x18, RZ ;  /* 0x0000001806087824 */ /* 0x000fe400078e02ff */
[----:B------:R-:W2:Y:S03]  /*1e90*/  @P0 LDC.64 R6, c[0x0][0x388] ;  /* 0x0000e200ff060b82 */ /* 0x000ea60000000a00 */
[----:B-1----:R-:W-:-:S04]  /*1ea0*/  IADD3 R13, PT, PT, RZ, -R8, RZ ;  /* 0x80000008ff0d7210 */ /* 0x002fc80007ffe0ff */
[----:B------:R-:W-:Y:S01]  /*1eb0*/  PRMT R13, R13, 0x7710, RZ ;  /* 0x000077100d0d7816 */ /* 0x000fe200000000ff */
[----:B------:R-:W1:Y:S03]  /*1ec0*/  LDC.64 R8, c[0x0][0x3a0] ;  /* 0x0000e800ff087b82 */ /* 0x000e660000000a00 */
[----:B------:R-:W-:-:S04]  /*1ed0*/  IADD3 R13, PT, PT, R13, R12, RZ ;  /* 0x0000000c0d0d7210 */ /* 0x000fc80007ffe0ff */
[----:B------:R-:W-:Y:S01]  /*1ee0*/  SHF.L.U32 R12, R13, 0x1, RZ ;  /* 0x000000010d0c7819 */ /* 0x000fe200000006ff */
[----:B------:R-:W-:-:S03]  /*1ef0*/  IMAD.U32 R13, RZ, RZ, UR8 ;  /* 0x00000008ff0d7e24 */ /* 0x000fc6000f8e00ff */
[----:B------:R-:W-:-:S04]  /*1f00*/  LOP3.LUT R12, R12, 0xffff, RZ, 0xc0, !PT ;  /* 0x0000ffff0c0c7812 */ /* 0x000fc800078ec0ff */
[----:B------:R-:W-:Y:S01]  /*1f10*/  IADD3 R21, PT, PT, R21, R12, RZ ;  /* 0x0000000c15157210 */ /* 0x000fe20007ffe0ff */
[----:B--2---:R-:W-:-:S04]  /*1f20*/  @P0 IMAD.WIDE R12, R13, 0x8, R6 ;  /* 0x000000080d0c0825 */ /* 0x004fc800078e0206 */
[----:B----4-:R-:W-:Y:S01]  /*1f30*/  @P0 FMUL.FTZ R6, R4, UR10 ;  /* 0x0000000a04060c20 */ /* 0x010fe20008410000 */
[----:B------:R-:W-:Y:S01]  /*1f40*/  @P0 FMUL.FTZ R7, R5, UR10 ;  /* 0x0000000a05070c20 */ /* 0x000fe20008410000 */
[----:B-----5:R-:W-:-:S04]  /*1f50*/  IMAD.WIDE R10, R21, 0x2, R10 ;  /* 0x00000002150a7825 */ /* 0x020fc800078e020a */
[----:B------:R-:W-:Y:S01]  /*1f60*/  @P0 STG.E.64 desc[UR16][R12.64], R6 ;  /* 0x000000060c000986 */ /* 0x000fe2000c101b10 */
[----:B-1----:R-:W-:Y:S01]  /*1f70*/  IMAD.WIDE R8, R21, 0x2, R8 ;  /* 0x0000000215087825 */ /* 0x002fe200078e0208 */
[----:B------:R-:W-:Y:S06]  /*1f80*/  BAR.SYNC.DEFER_BLOCKING 0x0 ;  /* 0x0000000000007b1d */ /* 0x000fec0000010000 */
[----:B------:R-:W2:Y:S04]  /*1f90*/  LDG.E.U16 R28, desc[UR16][R8.64] ;  /* 0x00000010081c7981 */ /* 0x000ea8000c1e1500 */
[----:B------:R-:W3:Y:S04]  /*1fa0*/  LDG.E.U16 R21, desc[UR16][R10.64] ;  /* 0x000000100a157981 */ /* 0x000ee8000c1e1500 */
[----:B------:R-:W4:Y:S04]  /*1fb0*/  LDG.E.U16 R29, desc[UR16][R10.64+0x2] ;  /* 0x000002100a1d7981 */ /* 0x000f28000c1e1500 */
[----:B------:R2:W5:Y:S04]  /*1fc0*/  LDG.E.U16 R9, desc[UR16][R8.64+0x2] ;  /* 0x0000021008097981 */ /* 0x000568000c1e1500 */
[----:B------:R-:W0:Y:S01]  /*1fd0*/  LDS.64 R14, [UR5+0x78] ;  /* 0x00007805ff0e7984 */ /* 0x000e220008000a00 */
        /* <DEDUP_REMOVED lines=11> */
[----:B--2---:R-:W-:Y:S01]  /*2090*/  IMAD.U32 R8, R28, 0x10000, RZ ;  /* 0x000100001c087824 */ /* 0x004fe200078e00ff */
[----:B---3--:R-:W-:Y:S02]  /*20a0*/  SHF.L.U32 R6, R21, 0x10, RZ ;  /* 0x0000001015067819 */ /* 0x008fe400000006ff */
[----:B----4-:R-:W-:Y:S02]  /*20b0*/  SHF.L.U32 R7, R29, 0x10, RZ ;  /* 0x000000101d077819 */ /* 0x010fe400000006ff */
[----:B-----5:R-:W-:Y:S01]  /*20c0*/  SHF.L.U32 R9, R9, 0x10, RZ ;  /* 0x0000001009097819 */ /* 0x020fe200000006ff */
[----:B01----:R-:W-:Y:S06]  /*20d0*/  BRA.U UP0, `(.L_x_2169) ;  /* 0x0000000500887547 */ /* 0x003fec000b800000 */
[----:B------:R-:W0:Y:S01]  /*20e0*/  LDCU.64 UR12, c[0x0][0x3e8] ;  /* 0x00007d00ff0c77ac */ /* 0x000e220008000a00 */
[----:B------:R-:W-:Y:S01]  /*20f0*/  SHF.R.S32.HI R28, RZ, 0x1f, R23 ;  /* 0x0000001fff1c7819 */ /* 0x000fe20000011417 */
[----:B------:R-:W-:Y:S01]  /*2100*/  BSSY.RECONVERGENT B1, `(.L_x_2170) ;  /* 0x0000019000017945 */ /* 0x000fe20003800200 */
[C---:B------:R-:W-:Y:S02]  /*2110*/  IADD3 R21, PT, PT, R23.reuse, 0x10, RZ ;  /* 0x0000001017157810 */ /* 0x040fe40007ffe0ff */
        /* <DEDUP_REMOVED lines=8> */
[----:B------:R-:W-:Y:S01]  /*21a0*/  FADD.FTZ R12, R19, -R4 ;  /* 0x80000004130c7221 */ /* 0x000fe20000010000 */
[----:B------:R-:W1:Y:S01]  /*21b0*/  LDCU.64 UR10, c[0x0][0x380] ;  /* 0x00007000ff0a77ac */ /* 0x000e620008000a00 */
[----:B------:R-:W-:Y:S02]  /*21c0*/  IMAD.MOV.U32 R10, RZ, RZ, R26 ;  /* 0x000000ffff0a7224 */ /* 0x000fe400078e001a */
[-C--:B------:R-:W-:Y:S01]  /*21d0*/  FMUL.FTZ R19, R20, R5.reuse ;  /* 0x0000000514137220 */ /* 0x080fe20000410000 */
[----:B------:R-:W-:-:S03]  /*21e0*/  FMUL.FTZ R12, R12, R5 ;  /* 0x000000050c0c7220 */ /* 0x000fc60000410000 */
[----:B------:R-:W-:Y:S01]  /*21f0*/  FFMA.FTZ R19, R6, R19, R8 ;  /* 0x0000001306137223 */ /* 0x000fe20000010008 */
[----:B------:R-:W-:-:S05]  /*2200*/  FFMA.FTZ R20, R7, R12, R9 ;  /* 0x0000000c07147223 */ /* 0x000fca0000010009 */
        /* <DEDUP_REMOVED lines=8> */
.L_x_2171:
[----:B------:R-:W-:Y:S05]  /*2290*/  BSYNC.RECONVERGENT B1 ;  /* 0x0000000000017941 */ /* 0x000fea0003800200 */
.L_x_2170:
        /* <DEDUP_REMOVED lines=15> */
[----:B------:R-:W1:Y:S02]  /*2390*/  LDCU.64 UR18, c[0x0][0x380] ;  /* 0x00007000ff1277ac */ /* 0x000e640008000a00 */
[-C--:B------:R-:W-:Y:S01]  /*23a0*/  FMUL.FTZ R17, R18, R5.reuse ;  /* 0x0000000512117220 */ /* 0x080fe20000410000 */
[----:B------:R-:W-:-:S03]  /*23b0*/  FMUL.FTZ R12, R12, R5 ;  /* 0x000000050c0c7220 */ /* 0x000fc60000410000 */
[----:B------:R-:W-:Y:S01]  /*23c0*/  FFMA.FTZ R17, R6, R17, R8 ;  /* 0x0000001106117223 */ /* 0x000fe20000010008 */
[----:B------:R-:W-:Y:S01]  /*23d0*/  FFMA.FTZ R18, R7, R12, R9 ;  /* 0x0000000c07127223 */ /* 0x000fe20000010009 */
[----:B0-----:R-:W-:-:S04]  /*23e0*/  IMAD R10, R10, UR10, RZ ;  /* 0x0000000a0a0a7c24 */ /* 0x001fc8000f8e02ff */
[----:B------:R-:W-:Y:S01]  /*23f0*/  IMAD R13, R21, UR11, R10 ;  /* 0x0000000b150d7c24 */ /* 0x000fe2000f8e020a */
[----:B------:R-:W-:-:S05]  /*2400*/  MOV R10, R26 ;  /* 0x0000001a000a7202 */ /* 0x000fca0000000f00 */
[----:B------:R-:W-:-:S04]  /*2410*/  IMAD.WIDE.U32 R10, R21, UR10, R10 ;  /* 0x0000000a150a7c25 */ /* 0x000fc8000f8e000a */
[----:B------:R-:W-:Y:S01]  /*2420*/  IMAD.IADD R13, R11, 0x1, R13 ;  /* 0x000000010b0d7824 */ /* 0x000fe200078e020d */
[----:B-1----:R-:W-:Y:S02]  /*2430*/  LEA R12, P1, R10, UR18, 0x1 ;  /* 0x000000120a0c7c11 */ /* 0x002fe4000f8208ff */
[----:B------:R-:W-:Y:S02]  /*2440*/  F2FP.BF16.F32.PACK_AB R11, R18, R17 ;  /* 0x00000011120b723e */ /* 0x000fe400000010ff */
[----:B------:R-:W-:-:S05]  /*2450*/  LEA.HI.X R13, R10, UR19, R13, 0x1, P1 ;  /* 0x000000130a0d7c11 */ /* 0x000fca00088f0c0d */
[----:B------:R0:W-:Y:S04]  /*2460*/  STG.E desc[UR16][R12.64], R11 ;  /* 0x0000000b0c007986 */ /* 0x0001e8000c101910 */
.L_x_2173:
[----:B------:R-:W-:Y:S05]  /*2470*/  BSYNC.RECONVERGENT B1 ;  /* 0x0000000000017941 */ /* 0x000fea0003800200 */
.L_x_2172:
[----:B------:R-:W-:Y:S04]  /*2480*/  BSSY.RECONVERGENT B1, `(.L_x_2174) ;  /* 0x0000014000017945 */ /* 0x000fe80003800200 */
[----:B------:R-:W-:Y:S05]  /*2490*/  @P2 BRA `(.L_x_2175) ;  /* 0x0000000000482947 */ /* 0x000fea0003800000 */
[----:B------:R-:W1:Y:S01]  /*24a0*/  LDCU.64 UR10, c[0x0][0x3e0] ;  /* 0x00007c00ff0a77ac */ /* 0x000e620008000a00 */
[----:B------:R-:W-:Y:S01]  /*24b0*/  MOV R10, R26 ;  /* 0x0000001a000a7202 */ /* 0x000fe20000000f00 */
[--C-:B0-----:R-:W-:Y:S01]  /*24c0*/  FADD.FTZ R12, R3, -R4.reuse ;  /* 0x80000004030c7221 */ /* 0x101fe20000010000 */
[----:B------:R-:W-:Y:S01]  /*24d0*/  MOV R11, R25 ;  /* 0x00000019000b7202 */ /* 0x000fe20000000f00 */
[----:B------:R-:W0:Y:S01]  /*24e0*/  LDCU.64 UR18, c[0x0][0x380] ;  /* 0x00007000ff1277ac */ /* 0x000e220008000a00 */
[----:B------:R-:W-:Y:S01]  /*24f0*/  FADD.FTZ R16, R16, -R4 ;  /* 0x8000000410107221 */ /* 0x000fe20000010000 */
[----:B------:R-:W-:-:S03]  /*2500*/  FMUL.FTZ R3, R12, R5 ;  /* 0x000000050c037220 */ /* 0x000fc60000410000 */
[----:B------:R-:W-:Y:S01]  /*2510*/  FMUL.FTZ R16, R16, R5 ;  /* 0x0000000510107220 */ /* 0x000fe20000410000 */
[----:B------:R-:W-:-:S03]  /*2520*/  FFMA.FTZ R3, R6, R3, R8 ;  /* 0x0000000306037223 */ /* 0x000fc60000010008 */
[----:B------:R-:W-:Y:S01]  /*2530*/  FFMA.FTZ R16, R7, R16, R9 ;  /* 0x0000001007107223 */ /* 0x000fe20000010009 */
[----:B-1----:R-:W-:-:S04]  /*2540*/  IMAD R13, R20, UR10, RZ ;  /* 0x0000000a140d7c24 */ /* 0x002fc8000f8e02ff */
[----:B------:R-:W-:Y:S01]  /*2550*/  F2FP.BF16.F32.PACK_AB R3, R16, R3 ;  /* 0x000000031003723e */ /* 0x000fe200000010ff */
[----:B------:R-:W-:-:S04]  /*2560*/  IMAD.WIDE.U32 R10, R14, UR10, R10 ;  /* 0x0000000a0e0a7c25 */ /* 0x000fc8000f8e000a */
[----:B------:R-:W-:Y:S01]  /*2570*/  IMAD R13, R14, UR11, R13 ;  /* 0x0000000b0e0d7c24 */ /* 0x000fe2000f8e020d */
[----:B0-----:R-:W-:-:S04]  /*2580*/  LEA R12, P1, R10, UR18, 0x1 ;  /* 0x000000120a0c7c11 */ /* 0x001fc8000f8208ff */
[----:B------:R-:W-:-:S04]  /*2590*/  IADD3 R13, PT, PT, R11, R13, RZ ;  /* 0x0000000d0b0d7210 */ /* 0x000fc80007ffe0ff */
[----:B------:R-:W-:-:S05]  /*25a0*/  LEA.HI.X R13, R10, UR19, R13, 0x1, P1 ;  /* 0x000000130a0d7c11 */ /* 0x000fca00088f0c0d */
[----:B------:R1:W-:Y:S02]  /*25b0*/  STG.E desc[UR16][R12.64], R3 ;  /* 0x000000030c007986 */ /* 0x0003e4000c101910 */
.L_x_2175:
[----:B------:R-:W-:Y:S05]  /*25c0*/  BSYNC.RECONVERGENT B1 ;  /* 0x0000000000017941 */ /* 0x000fea0003800200 */
.L_x_2174:
[----:B------:R-:W-:Y:S05]  /*25d0*/  @P3 BRA `(.L_x_2176) ;  /* 0x0000000800643947 */ /* 0x000fea0003800000 */
[----:B------:R-:W2:Y:S01]  /*25e0*/  LDCU.64 UR10, c[0x0][0x3e0] ;  /* 0x00007c00ff0a77ac */ /* 0x000ea20008000a00 */
[----:B------:R-:W-:Y:S01]  /*25f0*/  MOV R24, R26 ;  /* 0x0000001a00187202 */ /* 0x000fe20000000f00 */
[--C-:B------:R-:W-:Y:S01]  /*2600*/  FADD.FTZ R0, R0, -R4.reuse ;  /* 0x8000000400007221 */ /* 0x100fe20000010000 */
[----:B------:R-:W-:Y:S01]  /*2610*/  FADD.FTZ R2, R2, -R4 ;  /* 0x8000000402027221 */ /* 0x000fe20000010000 */
[----:B------:R-:W3:Y:S02]  /*2620*/  LDCU.64 UR12, c[0x0][0x380] ;  /* 0x00007000ff0c77ac */ /* 0x000ee40008000a00 */
[-C--:B-1----:R-:W-:Y:S01]  /*2630*/  FMUL.FTZ R3, R0, R5.reuse ;  /* 0x0000000500037220 */ /* 0x082fe20000410000 */
[----:B------:R-:W-:-:S03]  /*2640*/  FMUL.FTZ R2, R2, R5 ;  /* 0x0000000502027220 */ /* 0x000fc60000410000 */
[----:B------:R-:W-:Y:S01]  /*2650*/  FFMA.FTZ R5, R6, R3, R8 ;  /* 0x0000000306057223 */ /* 0x000fe20000010008 */
[----:B------:R-:W-:-:S05]  /*2660*/  FFMA.FTZ R0, R7, R2, R9 ;  /* 0x0000000207007223 */ /* 0x000fca0000010009 */
[----:B------:R-:W-:Y:S01]  /*2670*/  F2FP.BF16.F32.PACK_AB R5, R0, R5 ;  /* 0x000000050005723e */ /* 0x000fe200000010ff */
[----:B--2---:R-:W-:Y:S02]  /*2680*/  IMAD R4, R19, UR10, RZ ;  /* 0x0000000a13047c24 */ /* 0x004fe4000f8e02ff */
[----:B------:R-:W-:-:S04]  /*2690*/  IMAD.WIDE.U32 R24, R15, UR10, R24 ;  /* 0x0000000a0f187c25 */ /* 0x000fc8000f8e0018 */
[----:B------:R-:W-:Y:S01]  /*26a0*/  IMAD R15, R15, UR11, R4 ;  /* 0x0000000b0f0f7c24 */ /* 0x000fe2000f8e0204 */
[----:B---3--:R-:W-:-:S03]  /*26b0*/  LEA R2, P1, R24, UR12, 0x1 ;  /* 0x0000000c18027c11 */ /* 0x008fc6000f8208ff */
[----:B------:R-:W-:-:S05]  /*26c0*/  IMAD.IADD R15, R25, 0x1, R15 ;  /* 0x00000001190f7824 */ /* 0x000fca00078e020f */
[----:B------:R-:W-:-:S05]  /*26d0*/  LEA.HI.X R3, R24, UR13, R15, 0x1, P1 ;  /* 0x0000000d18037c11 */ /* 0x000fca00088f0c0f */
[----:B------:R2:W-:Y:S01]  /*26e0*/  STG.E desc[UR16][R2.64], R5 ;  /* 0x0000000502007986 */ /* 0x0005e2000c101910 */
[----:B------:R-:W-:Y:S05]  /*26f0*/  BRA `(.L_x_2176) ;  /* 0x00000008001c7947 */ /* 0x000fea0003800000 */
.L_x_2169:
[----:B------:R-:W0:Y:S01]  /*2700*/  LDCU.64 UR18, c[0x0][0x3e8] ;  /* 0x00007d00ff1277ac */ /* 0x000e220008000a00 */
[----:B------:R-:W-:Y:S01]  /*2710*/  BSSY.RECONVERGENT B1, `(.L_x_2177) ;  /* 0x0000022000017945 */ /* 0x000fe20003800200 */
[C---:B------:R-:W-:Y:S02]  /*2720*/  IADD3 R14, PT, PT, R23.reuse, 0x10, RZ ;  /* 0x00000010170e7810 */ /* 0x040fe40007ffe0ff */
[C---:B------:R-:W-:Y:S02]  /*2730*/  IADD3 R12, PT, PT, R23.reuse, 0x20, RZ ;  /* 0x00000020170c7810 */ /* 0x040fe40007ffe0ff */
[----:B------:R-:W-:Y:S01]  /*2740*/  IADD3 R13, PT, PT, R23, 0x30, RZ ;  /* 0x00000030170d7810 */ /* 0x000fe20007ffe0ff */
[----:B------:R-:W-:Y:S06]  /*2750*/  @P1 BRA `(.L_x_2178) ;  /* 0x0000000000741947 */ /* 0x000fec0003800000 */
[--C-:B------:R-:W-:Y:S01]  /*2760*/  FADD.FTZ R20, R20, -R4.reuse ;  /* 0x8000000414147221 */ /* 0x100fe20000010000 */
[----:B------:R-:W-:Y:S01]  /*2770*/  FADD.FTZ R10, R19, -R4 ;  /* 0x80000004130a7221 */ /* 0x000fe20000010000 */
[----:B------:R-:W1:Y:S01]  /*2780*/  LDCU.64 UR10, c[0x0][0x3e0] ;  /* 0x00007c00ff0a77ac */ /* 0x000e620008000a00 */
[----:B------:R-:W-:Y:S01]  /*2790*/  SHF.R.S32.HI R21, RZ, 0x1f, R23 ;  /* 0x0000001fff157819 */ /* 0x000fe20000011417 */
[-C--:B------:R-:W-:Y:S01]  /*27a0*/  FMUL.FTZ R15, R20, R5.reuse ;  /* 0x00000005140f7220 */ /* 0x080fe20000410000 */
[----:B------:R-:W-:Y:S01]  /*27b0*/  FMUL.FTZ R10, R10, R5 ;  /* 0x000000050a0a7220 */ /* 0x000fe20000410000 */
[----:B------:R-:W2:Y:S02]  /*27c0*/  LDCU.64 UR12, c[0x0][0x380] ;  /* 0x00007000ff0c77ac */ /* 0x000ea40008000a00 */
[----:B------:R-:W-:Y:S01]  /*27d0*/  FFMA.FTZ R15, R6, R15, R8 ;  /* 0x0000000f060f7223 */ /* 0x000fe20000010008 */
[----:B------:R-:W-:-:S03]  /*27e0*/  FFMA.FTZ R10, R7, R10, R9 ;  /* 0x0000000a070a7223 */ /* 0x000fc60000010009 */
[----:B------:R-:W-:Y:S01]  /*27f0*/  FMUL.FTZ R19, R15, -1.4426950216293334961 ;  /* 0xbfb8aa3b0f137820 */ /* 0x000fe20000410000 */
[----:B------:R-:W-:-:S05]  /*2800*/  FMUL.FTZ R20, R10, -1.4426950216293334961 ;  /* 0xbfb8aa3b0a147820 */ /* 0x000fca0000410000 */
[----:B------:R-:W3:Y:S04]  /*2810*/  MUFU.EX2 R19, R19 ;  /* 0x0000001300137308 */ /* 0x000ee80000000800 */
[----:B------:R-:W4:Y:S01]  /*2820*/  MUFU.EX2 R20, R20 ;  /* 0x0000001400147308 */ /* 0x000f220000000800 */
[----:B---3--:R-:W-:Y:S01]  /*2830*/  FADD.FTZ R28, R19, 1 ;  /* 0x3f800000131c7421 */ /* 0x008fe20000010000 */
[----:B-1----:R-:W-:Y:S02]  /*2840*/  IMAD R19, R21, UR10, RZ ;  /* 0x0000000a15137c24 */ /* 0x002fe4000f8e02ff */
[----:B------:R-:W-:Y:S02]  /*2850*/  IMAD.MOV.U32 R21, RZ, RZ, R25 ;  /* 0x000000ffff157224 */ /* 0x000fe400078e0019 */
[----:B----4-:R-:W-:Y:S01]  /*2860*/  FADD.FTZ R29, R20, 1 ;  /* 0x3f800000141d7421 */ /* 0x010fe20000010000 */
[----:B------:R-:W-:Y:S01]  /*2870*/  MOV R20, R26 ;  /* 0x0000001a00147202 */ /* 0x000fe20000000f00 */
[----:B------:R-:W1:Y:S01]  /*2880*/  MUFU.RCP R28, R28 ;  /* 0x0000001c001c7308 */ /* 0x000e620000001000 */
[----:B------:R-:W-:-:S03]  /*2890*/  IMAD R19, R23, UR11, R19 ;  /* 0x0000000b17137c24 */ /* 0x000fc6000f8e0213 */
[----:B------:R-:W-:-:S04]  /*28a0*/  IMAD.WIDE.U32 R20, R23, UR10, R20 ;  /* 0x0000000a17147c25 */ /* 0x000fc8000f8e0014 */
[----:B------:R-:W3:Y:S01]  /*28b0*/  MUFU.RCP R11, R29 ;  /* 0x0000001d000b7308 */ /* 0x000ee20000001000 */
[----:B------:R-:W-:Y:S01]  /*28c0*/  IADD3 R19, PT, PT, R21, R19, RZ ;  /* 0x0000001315137210 */ /* 0x000fe20007ffe0ff */
[----:B-1----:R-:W-:Y:S01]  /*28d0*/  FMUL.FTZ R15, R15, R28 ;  /* 0x0000001c0f0f7220 */ /* 0x002fe20000410000 */
[----:B---3--:R-:W-:Y:S01]  /*28e0*/  FMUL.FTZ R28, R10, R11 ;  /* 0x0000000b0a1c7220 */ /* 0x008fe20000410000 */
[----:B--2---:R-:W-:-:S04]  /*28f0*/  LEA R10, P1, R20, UR12, 0x1 ;  /* 0x0000000c140a7c11 */ /* 0x004fc8000f8208ff */
[----:B------:R-:W-:Y:S02]  /*2900*/  LEA.HI.X R11, R20, UR13, R19, 0x1, P1 ;  /* 0x0000000d140b7c11 */ /* 0x000fe400088f0c13 */
[----:B------:R-:W-:-:S05]  /*2910*/  F2FP.BF16.F32.PACK_AB R15, R28, R15 ;  /* 0x0000000f1c0f723e */ /* 0x000fca00000010ff */
[----:B------:R1:W-:Y:S02]  /*2920*/  STG.E desc[UR16][R10.64], R15 ;  /* 0x0000000f0a007986 */ /* 0x0003e4000c101910 */
.L_x_2178:
[----:B0-----:R-:W-:Y:S05]  /*2930*/  BSYNC.RECONVERGENT B1 ;  /* 0x0000000000017941 */ /* 0x001fea0003800200 */
.L_x_2177:
[----:B------:R-:W-:Y:S01]  /*2940*/  ISETP.GE.U32.AND P1, PT, R14, UR18, PT ;  /* 0x000000120e007c0c */ /* 0x000fe2000bf26070 */
[----:B------:R-:W-:Y:S01]  /*2950*/  BSSY.RECONVERGENT B1, `(.L_x_2179) ;  /* 0x0000026000017945 */ /* 0x000fe20003800200 */
[----:B-1----:R-:W-:Y:S02]  /*2960*/  SHF.R.S32.HI R10, RZ, 0x1f, R14 ;  /* 0x0000001fff0a7819 */ /* 0x002fe4000001140e */
        /* <DEDUP_REMOVED lines=10> */
[----:B------:R-:W-:Y:S01]  /*2a10*/  FMUL.FTZ R21, R18, R5 ;  /* 0x0000000512157220 */ /* 0x000fe20000410000 */
[----:B------:R-:W-:Y:S01]  /*2a20*/  FADD.FTZ R18, R17, -R4 ;  /* 0x8000000411127221 */ /* 0x000fe20000010000 */
[----:B------:R-:W1:Y:S02]  /*2a30*/  LDCU.64 UR12, c[0x0][0x380] ;  /* 0x00007000ff0c77ac */ /* 0x000e640008000a00 */
[----:B------:R-:W-:Y:S01]  /*2a40*/  FFMA.FTZ R21, R6, R21, R8 ;  /* 0x0000001506157223 */ /* 0x000fe20000010008 */
        /* <DEDUP_REMOVED lines=22> */
.L_x_2180:
[----:B------:R-:W-:Y:S05]  /*2bb0*/  BSYNC.RECONVERGENT B1 ;  /* 0x0000000000017941 */ /* 0x000fea0003800200 */
.L_x_2179:
[----:B------:R-:W-:Y:S04]  /*2bc0*/  BSSY.RECONVERGENT B1, `(.L_x_2181) ;  /* 0x000001e000017945 */ /* 0x000fe80003800200 */
[----:B------:R-:W-:Y:S05]  /*2bd0*/  @P2 BRA `(.L_x_2182) ;  /* 0x0000000000702947 */ /* 0x000fea0003800000 */
[--C-:B------:R-:W-:Y:S01]  /*2be0*/  FADD.FTZ R10, R3, -R4.reuse ;  /* 0x80000004030a7221 */ /* 0x100fe20000010000 */
[----:B------:R-:W-:Y:S01]  /*2bf0*/  FADD.FTZ R16, R16, -R4 ;  /* 0x8000000410107221 */ /* 0x000fe20000010000 */
[----:B------:R-:W1:Y:S01]  /*2c00*/  LDCU.64 UR10, c[0x0][0x3e0] ;  /* 0x00007c00ff0a77ac */ /* 0x000e620008000a00 */
[----:B0-----:R-:W-:Y:S01]  /*2c10*/  MOV R11, R25 ;  /* 0x00000019000b7202 */ /* 0x001fe20000000f00 */
[-C--:B------:R-:W-:Y:S01]  /*2c20*/  FMUL.FTZ R3, R10, R5.reuse ;  /* 0x000000050a037220 */ /* 0x080fe20000410000 */
[----:B------:R-:W-:Y:S01]  /*2c30*/  FMUL.FTZ R16, R16, R5 ;  /* 0x0000000510107220 */ /* 0x000fe20000410000 */
[----:B------:R-:W0:Y:S02]  /*2c40*/  LDCU.64 UR12, c[0x0][0x380] ;  /* 0x00007000ff0c77ac */ /* 0x000e240008000a00 */
[----:B------:R-:W-:Y:S01]  /*2c50*/  FFMA.FTZ R14, R6, R3, R8 ;  /* 0x00000003060e7223 */ /* 0x000fe20000010008 */
        /* <DEDUP_REMOVED lines=8> */
[----:B------:R-:W-:Y:S02]  /*2ce0*/  IMAD.MOV.U32 R10, RZ, RZ, R26 ;  /* 0x000000ffff0a7224 */ /* 0x000fe400078e001a */
[----:B-1----:R-:W-:Y:S02]  /*2cf0*/  FADD.FTZ R18, R16, 1 ;  /* 0x3f80000010127421 */ /* 0x002fe40000010000 */
        /* <DEDUP_REMOVED lines=10> */
.L_x_2182:
[----:B------:R-:W-:Y:S05]  /*2da0*/  BSYNC.RECONVERGENT B1 ;  /* 0x0000000000017941 */ /* 0x000fea0003800200 */
.L_x_2181:
        /* <DEDUP_REMOVED lines=8> */
[----:B0-----:R-:W-:Y:S01]  /*2e30*/  FFMA.FTZ R11, R6, R3, R8 ;  /* 0x00000003060b7223 */ /* 0x001fe20000010008 */
        /* <DEDUP_REMOVED lines=19> */
.L_x_2176:
[----:B------:R-:W-:Y:S05]  /*2f70*/  BSYNC.RECONVERGENT B0 ;  /* 0x0000000000007941 */ /* 0x000fea0003800200 */
.L_x_2168:
[----:B------:R-:W-:Y:S02]  /*2f80*/  UIADD3 UR8, UPT, UPT, UR20, UR8, URZ ;  /* 0x0000000814087290 */ /* 0x000fe4000fffe0ff */
[----:B------:R-:W-:Y:S02]  /*2f90*/  UIADD3 UR4, UPT, UPT, UR4, 0x1, URZ ;  /* 0x0000000104047890 */ /* 0x000fe4000fffe0ff */
[----:B------:R-:W-:-:S09]  /*2fa0*/  UISETP.GE.AND UP0, UPT, UR8, UR7, UPT ;  /* 0x000000070800728c */ /* 0x000fd2000bf06270 */
[----:B------:R-:W-:Y:S05]  /*2fb0*/  BRA.U !UP0, `(.L_x_2183) ;  /* 0xffffffd108747547 */ /* 0x000fea000b83ffff */
[----:B------:R-:W-:Y:S05]  /*2fc0*/  EXIT ;  /* 0x000000000000794d */ /* 0x000fea0003800000 */
.L_x_2184:
        /* <DEDUP_REMOVED lines=11> */
.L_x_4533:


//--------------------- .text._Z35group_norm_nhwc_fwd_one_pass_kernelI11Bf16IOBf16WLi128ELi48ELi384EEv26Group_norm_nhwc_fwd_params --------------------------
	.section	.text._Z35group_norm_nhwc_fwd_one_pass_kernelI11Bf16IOBf16WLi128ELi48ELi384EEv26Group_norm_nhwc_fwd_params,"ax",@progbits
	.align	128
        .global         _Z35group_norm_nhwc_fwd_one_pass_kernelI11Bf16IOBf16WLi128ELi48ELi384EEv26Group_norm_nhwc_fwd_params
        .type           _Z35group_norm_nhwc_fwd_one_pass_kernelI11Bf16IOBf16WLi128ELi48ELi384EEv26Group_norm_nhwc_fwd_params,@function
        .size           _Z35group_norm_nhwc_fwd_one_pass_kernelI11Bf16IOBf16WLi128ELi48ELi384EEv26Group_norm_nhwc_fwd_params,(.L_x_4534 - _Z35group_norm_nhwc_fwd_one_pass_kernelI11Bf16IOBf16WLi128ELi48ELi384EEv26Group_norm_nhwc_fwd_params)
        .other          _Z35group_norm_nhwc_fwd_one_pass_kernelI11Bf16IOBf16WLi128ELi48ELi384EEv26Group_norm_nhwc_fwd_params,@"STO_CUDA_ENTRY STV_DEFAULT"
_Z35group_norm_nhwc_fwd_one_pass_kernelI11Bf16IOBf16WLi128ELi48ELi384EEv26Group_norm_nhwc_fwd_params:
.text._Z35group_norm_nhwc_fwd_one_pass_kernelI11Bf16IOBf16WLi128ELi48ELi384EEv26Group_norm_nhwc_fwd_params:
        /* <DEDUP_REMOVED lines=36> */
.L_x_2228:
[----:B0-----:R-:W0:Y:S01]  /*0240*/  LDCU UR5, c[0x0][0x3f8] ;  /* 0x00007f00ff0577ac */ /* 0x001e220008000800 */
[----:B---3--:R-:W-:Y:S02]  /*0250*/  IABS R6, UR7 ;  /* 0x0000000700067c13 */ /* 0x008fe40008000000 */
[C---:B------:R-:W-:Y:S01]  /*0260*/  IADD3 R37, PT, PT, R31.reuse, 0x10, RZ ;  /* 0x000000101f257810 */ /* 0x040fe20007ffe0ff */
[----:B-1----:R-:W1:Y:S01]  /*0270*/  LDCU.64 UR14, c[0x0][0x3e8] ;  /* 0x00007d00ff0e77ac */ /* 0x002e620008000a00 */
[----:B------:R-:W-:Y:S02]  /*0280*/  IADD3 R21, PT, PT, R31, 0x20, RZ ;  /* 0x000000201f157810 */ /* 0x000fe40007ffe0ff */
[----:B------:R-:W-:Y:S02]  /*0290*/  SHF.R.S32.HI R11, RZ, 0x1f, R37 ;  /* 0x0000001fff0b7819 */ /* 0x000fe40000011425 */
[----:B------:R-:W-:Y:S02]  /*02a0*/  SHF.R.S32.HI R19, RZ, 0x1f, R21 ;  /* 0x0000001fff137819 */ /* 0x000fe40000011415 */
[----:B------:R-:W-:-:S02]  /*02b0*/  LOP3.LUT R34, R28, 0xffff, RZ, 0xc0, !PT ;  /* 0x0000ffff1c227812 */ /* 0x000fc400078ec0ff */
[----:B------:R-:W-:-:S04]  /*02c0*/  IADD3 R18, PT, PT, R31, 0x30, RZ ;  /* 0x000000301f127810 */ /* 0x000fc80007ffe0ff */
[----:B--2---:R-:W-:Y:S02]  /*02d0*/  SHF.R.S32.HI R15, RZ, 0x1f, R18 ;  /* 0x0000001fff0f7819 */ /* 0x004fe40000011412 */
[----:B0-----:R-:W-:Y:S02]  /*02e0*/  MOV R0, UR5 ;  /* 0x0000000500007c02 */ /* 0x001fe40008000f00 */
[----:B-1----:R-:W-:Y:S02]  /*02f0*/  ISETP.GE.U32.AND P4, PT, R37, UR14, PT ;  /* 0x0000000e25007c0c */ /* 0x002fe4000bf86070 */
[----:B----4-:R-:W-:Y:S02]  /*0300*/  IABS R5, R0 ;  /* 0x0000000000057213 */ /* 0x010fe40000000000 */
[----:B------:R-:W-:Y:S02]  /*0310*/  ISETP.GE.AND.EX P4, PT, R11, UR15, PT, P4 ;  /* 0x0000000f0b007c0c */ /* 0x000fe4000bf86340 */
[----:B------:R-:W0:Y:S01]  /*0320*/  I2F.RP R0, R5 ;  /* 0x0000000500007306 */ /* 0x000e220000209400 */
[----:B------:R-:W-:-:S02]  /*0330*/  ISETP.GE.U32.AND P5, PT, R21, UR14, PT ;  /* 0x0000000e15007c0c */ /* 0x000fc4000bfa6070 */
[----:B------:R-:W-:Y:S02]  /*0340*/  ISETP.GE.U32.AND P3, PT, R31, UR14, PT ;  /* 0x0000000e1f007c0c */ /* 0x000fe4000bf66070 */
[----:B------:R-:W-:Y:S02]  /*0350*/  ISETP.GE.AND.EX P5, PT, R19, UR15, PT, P5 ;  /* 0x0000000f13007c0c */ /* 0x000fe4000bfa6350 */
[----:B------:R-:W-:Y:S01]  /*0360*/  ISETP.GE.AND.EX P3, PT, R27, UR15, PT, P3 ;  /* 0x0000000f1b007c0c */ /* 0x000fe2000bf66330 */
[----:B0-----:R-:W0:Y:S10]  /*0370*/  MUFU.RCP R0, R0 ;  /* 0x0000000000007308 */ /* 0x001e340000001000 */
[----:B------:R-:W1:Y:S01]  /*0380*/  @!P5 LDC.64 R8, c[0x0][0x3e0] ;  /* 0x0000f800ff08db82 */ /* 0x000e620000000a00 */
[----:B0-----:R-:W-:-:S04]  /*0390*/  IADD3 R2, PT, PT, R0, 0xffffffe, RZ ;  /* 0x0ffffffe00027810 */ /* 0x001fc80007ffe0ff */
[----:B------:R0:W2:Y:S02]  /*03a0*/  F2I.FTZ.U32.TRUNC.NTZ R3, R2 ;  /* 0x0000000200037305 */ /* 0x0000a4000021f000 */
[----:B0-----:R-:W-:-:S05]  /*03b0*/  HFMA2 R2, -RZ, RZ, 0, 0 ;  /* 0x00000000ff027431 */ /* 0x001fca00000001ff */
[----:B------:R-:W-:Y:S02]  /*03c0*/  R2UR UR8, R2 ;  /* 0x00000000020872ca */ /* 0x000fe400000e0000 */
[----:B--2---:R-:W-:Y:S02]  /*03d0*/  R2UR UR9, R3 ;  /* 0x00000000030972ca */ /* 0x004fe400000e0000 */
[----:B------:R-:W-:-:S05]  /*03e0*/  IADD3 R4, PT, PT, RZ, -R3, RZ ;  /* 0x80000003ff047210 */ /* 0x000fca0007ffe0ff */
[----:B------:R-:W-:Y:S01]  /*03f0*/  IMAD R7, R4, R5, RZ ;  /* 0x0000000504077224 */ /* 0x000fe200078e02ff */
[----:B------:R-:W-:-:S04]  /*0400*/  MOV R4, R6 ;  /* 0x0000000600047202 */ /* 0x000fc80000000f00 */
[----:B------:R-:W-:Y:S01]  /*0410*/  R2UR UR10, R4 ;  /* 0x00000000040a72ca */ /* 0x000fe200000e0000 */
[----:B------:R-:W-:-:S05]  /*0420*/  IMAD.HI.U32 R7, R3, R7, UR8 ;  /* 0x0000000803077e27 */ /* 0x000fca000f8e0007 */
[----:B------:R-:W-:Y:S02]  /*0430*/  R2UR UR8, R7 ;  /* 0x00000000070872ca */ /* 0x000fe400000e0000 */
[----:B------:R-:W0:Y:S11]  /*0440*/  @!P4 LDC.64 R6, c[0x0][0x390] ;  /* 0x0000e400ff06cb82 */ /* 0x000e360000000a00 */
[----:B------:R-:W-:-:S02]  /*0450*/  UIMAD.WIDE.U32 UR8, UR8, UR10, URZ ;  /* 0x0000000a080872a5 */ /* 0x000fc4000f8e00ff */
[----:B------:R-:W-:-:S04]  /*0460*/  ULOP3.LUT UR8, UR7, UR5, URZ, 0x3c, !UPT ;  /* 0x0000000507087292 */ /* 0x000fc8000f8e3cff */
[----:B------:R-:W-:-:S04]  /*0470*/  IMAD R0, RZ, RZ, -UR9 ;  /* 0x80000009ff007e24 */ /* 0x000fc8000f8e02ff */
[C---:B------:R-:W-:Y:S01]  /*0480*/  IMAD R0, R5.reuse, R0, UR10 ;  /* 0x0000000a05007e24 */ /* 0x040fe2000f8e0200 */
[----:B------:R-:W2:Y:S04]  /*0490*/  LDCU.64 UR10, c[0x0][0x3f0] ;  /* 0x00007e00ff0a77ac */ /* 0x000ea80008000a00 */
[----:B------:R-:W-:-:S13]  /*04a0*/  ISETP.GT.U32.AND P1, PT, R5, R0, PT ;  /* 0x000000000500720c */ /* 0x000fda0003f24070 */
[----:B------:R-:W-:Y:S01]  /*04b0*/  VOTEU.ANY UP0, P1 ;  /* 0x0000000000ff7886 */ /* 0x000fe20000800100 */
[----:B------:R-:W-:Y:S01]  /*04c0*/  PLOP3.LUT P1, PT, PT, PT, UP0, 0x80, 0x8 ;  /* 0x000000000008781c */ /* 0x000fe20003f2f008 */
[----:B--2---:R-:W-:-:S03]  /*04d0*/  IMAD.U32 R3, RZ, RZ, UR10 ;  /* 0x0000000aff037e24 */ /* 0x004fc6000f8e00ff */
[----:B------:R-:W-:Y:S02]  /*04e0*/  @!UP0 UIADD3 UR9, UPT, UPT, UR9, 0x1, URZ ;  /* 0x0000000109098890 */ /* 0x000fe4000fffe0ff */
[----:B------:R-:W-:-:S07]  /*04f0*/  UISETP.GE.AND UP0, UPT, UR8, URZ, UPT ;  /* 0x000000ff0800728c */ /* 0x000fce000bf06270 */
[----:B------:R-:W-:-:S04]  /*0500*/  @!P1 IADD3 R0, PT, PT, R0, -R5, RZ ;  /* 0x8000000500009210 */ /* 0x000fc80007ffe0ff */
[----:B------:R-:W-:Y:S02]  /*0510*/  ISETP.GE.U32.AND P1, PT, R0, R5, PT ;  /* 0x000000050000720c */ /* 0x000fe40003f26070 */
[----:B------:R-:W2:Y:S01]  /*0520*/  @!P4 LDC.64 R4, c[0x0][0x3e0] ;  /* 0x0000f800ff04cb82 */ /* 0x000ea20000000a00 */
[----:B------:R-:W-:-:S04]  /*0530*/  IADD3 R0, PT, PT, R31, 0x40, RZ ;  /* 0x000000401f007810 */ /* 0x000fc80007ffe0ff */
[----:B------:R-:W-:Y:S02]  /*0540*/  ISETP.GE.U32.AND P2, PT, R0, UR14, PT ;  /* 0x0000000e00007c0c */ /* 0x000fe4000bf46070 */
[----:B------:R-:W-:-:S04]  /*0550*/  SHF.R.S32.HI R17, RZ, 0x1f, R0 ;  /* 0x0000001fff117819 */ /* 0x000fc80000011400 */
[----:B------:R-:W-:Y:S01]  /*0560*/  VOTEU.ANY UP1, P1 ;  /* 0x0000000000ff7886 */ /* 0x000fe20000820100 */
[----:B------:R-:W-:-:S04]  /*0570*/  ISETP.GE.AND.EX P2, PT, R17, UR15, PT, P2 ;  /* 0x0000000f11007c0c */ /* 0x000fc8000bf46320 */
[----:B------:R-:W-:Y:S02]  /*0580*/  @UP1 UIADD3 UR9, UPT, UPT, UR9, 0x1, URZ ;  /* 0x0000000109091890 */ /* 0x000fe4000fffe0ff */
[----:B------:R-:W-:Y:S02]  /*0590*/  UISETP.NE.AND UP1, UPT, UR5, URZ, UPT ;  /* 0x000000ff0500728c */ /* 0x000fe4000bf25270 */
[----:B------:R-:W-:Y:S01]  /*05a0*/  @!UP0 UIADD3 UR9, UPT, UPT, -UR9, URZ, URZ ;  /* 0x000000ff09098290 */ /* 0x000fe2000fffe1ff */
[----:B--2---:R-:W-:-:S04]  /*05b0*/  @!P4 IMAD R10, R11, R4, RZ ;  /* 0x000000040b0ac224 */ /* 0x004fc800078e02ff */
[----:B------:R-:W2:Y:S01]  /*05c0*/  @!P2 LDC.64 R12, c[0x0][0x3e0] ;  /* 0x0000f800ff0cab82 */ /* 0x000ea20000000a00 */
[----:B------:R-:W-:-:S03]  /*05d0*/  @!P4 IMAD R11, R37, R5, R10 ;  /* 0x00000005250bc224 */ /* 0x000fc600078e020a */
[----:B------:R-:W-:Y:S01]  /*05e0*/  @!UP1 ULOP3.LUT UR9, URZ, UR5, URZ, 0x33, !UPT ;  /* 0x00000005ff099292 */ /* 0x000fe2000f8e33ff */
[----:B-1----:R-:W-:-:S03]  /*05f0*/  @!P5 IMAD R10, R19, R8, RZ ;  /* 0x00000008130ad224 */ /* 0x002fc600078e02ff */
[----:B------:R-:W-:Y:S01]  /*0600*/  UIADD3 UR8, UPT, UPT, -UR9, URZ, URZ ;  /* 0x000000ff09087290 */ /* 0x000fe2000fffe1ff */
[----:B------:R-:W-:-:S03]  /*0610*/  @!P5 IMAD R19, R21, R9, R10 ;  /* 0x000000091513d224 */ /* 0x000fc600078e020a */
[----:B------:R-:W-:Y:S02]  /*0620*/  UIMAD UR8, UR5, UR8, UR7 ;  /* 0x00000008050872a4 */ /* 0x000fe4000f8e0207 */
[----:B------:R-:W-:Y:S02]  /*0630*/  USHF.R.S32.HI UR5, URZ, 0x1f, UR9 ;  /* 0x0000001fff057899 */ /* 0x000fe40008011409 */
[----:B------:R-:W-:Y:S02]  /*0640*/  UIMAD UR8, UR8, 0x30, URZ ;  /* 0x00000030080878a4 */ /* 0x000fe4000f8e02ff */
[----:B------:R-:W-:-:S04]  /*0650*/  UIMAD UR5, UR5, UR10, URZ ;  /* 0x0000000a050572a4 */ /* 0x000fc8000f8e02ff */
[----:B------:R-:W-:Y:S01]  /*0660*/  IADD3 R34, P1, PT, R34, UR8, RZ ;  /* 0x0000000822227c10 */ /* 0x000fe2000ff3e0ff */
[----:B------:R-:W-:Y:S01]  /*0670*/  UIMAD UR5, UR9, UR11, UR5 ;  /* 0x0000000b090572a4 */ /* 0x000fe2000f8e0205 */
[----:B------:R-:W-:Y:S01]  /*0680*/  MOV R2, UR8 ;  /* 0x0000000800027c02 */ /* 0x000fe20008000f00 */
[----:B--2---:R-:W-:-:S03]  /*0690*/  @!P2 IMAD R17, R17, R12, RZ ;  /* 0x0000000c1111a224 */ /* 0x004fc600078e02ff */
[----:B------:R-:W-:Y:S01]  /*06a0*/  LEA.HI.X.SX32 R35, R2, RZ, 0x1, P1 ;  /* 0x000000ff02237211 */ /* 0x000fe200008f0eff */
[----:B------:R-:W-:Y:S01]  /*06b0*/  @!P2 IMAD R17, R0, R13, R17 ;  /* 0x0000000d0011a224 */ /* 0x000fe200078e0211 */
[----:B------:R-:W-:Y:S01]  /*06c0*/  ISETP.GE.U32.AND P1, PT, R18, UR14, PT ;  /* 0x0000000e12007c0c */ /* 0x000fe2000bf26070 */
[----:B------:R-:W-:-:S03]  /*06d0*/  IMAD.WIDE.U32 R34, R3, UR9, R34 ;  /* 0x0000000903227c25 */ /* 0x000fc6000f8e0022 */
[----:B------:R-:W-:Y:S01]  /*06e0*/  ISETP.GE.AND.EX P1, PT, R15, UR15, PT, P1 ;  /* 0x0000000f0f007c0c */ /* 0x000fe2000bf26310 */
[----:B------:R-:W1:Y:S01]  /*06f0*/  @!P5 LDC.64 R2, c[0x0][0x390] ;  /* 0x0000e400ff02db82 */ /* 0x000e620000000a00 */
[----:B------:R-:W-:Y:S02]  /*0700*/  IADD3 R33, PT, PT, R35, UR5, RZ ;  /* 0x0000000523217c10 */ /* 0x000fe4000fffe0ff */
[----:B------:R-:W-:Y:S02]  /*0710*/  @!P4 MOV R32, R34 ;  /* 0x000000220020c202 */ /* 0x000fe40000000f00 */
[----:B------:R-:W-:-:S03]  /*0720*/  @!P5 MOV R5, R33 ;  /* 0x000000210005d202 */ /* 0x000fc60000000f00 */
[----:B------:R-:W-:Y:S01]  /*0730*/  @!P4 IMAD.WIDE.U32 R36, R37, R4, R32 ;  /* 0x000000042524c225 */ /* 0x000fe200078e0020 */
[----:B------:R-:W-:-:S03]  /*0740*/  @!P5 MOV R4, R34 ;  /* 0x000000220004d202 */ /* 0x000fc60000000f00 */
[----:B------:R-:W-:Y:S01]  /*0750*/  @!P4 IMAD.IADD R14, R37, 0x1, R11 ;  /* 0x00000001250ec824 */ /* 0x000fe200078e020b */
[C---:B0-----:R-:W-:Y:S01]  /*0760*/  @!P4 LEA R20, P6, R36.reuse, R6, 0x1 ;  /* 0x000000062414c211 */ /* 0x041fe200078c08ff */
[----:B------:R-:W-:Y:S01]  /*0770*/  @!P5 IMAD.WIDE.U32 R8, R21, R8, R4 ;  /* 0x000000081508d225 */ /* 0x000fe200078e0004 */
[----:B------:R-:W0:Y:S02]  /*0780*/  @!P1 LDC.64 R10, c[0x0][0x3e0] ;  /* 0x0000f800ff0a9b82 */ /* 0x000e240000000a00 */
[----:B------:R-:W-:Y:S01]  /*0790*/  @!P4 LEA.HI.X R21, R36, R7, R14, 0x1, P6 ;  /* 0x000000072415c211 */ /* 0x000fe200030f0c0e */
[----:B------:R-:W-:Y:S01]  /*07a0*/  HFMA2 R14, -RZ, RZ, 0, 0 ;  /* 0x00000000ff0e7431 */ /* 0x000fe200000001ff */
[----:B------:R-:W-:Y:S02]  /*07b0*/  @!P5 IADD3 R19, PT, PT, R9, R19, RZ ;  /* 0x000000130913d210 */ /* 0x000fe40007ffe0ff */
[----:B-1----:R-:W-:Y:S02]  /*07c0*/  @!P5 LEA R36, P6, R8, R2, 0x1 ;  /* 0x000000020824d211 */ /* 0x002fe400078c08ff */
[----:B------:R-:W1:Y:S01]  /*07d0*/  @!P2 LDC.64 R4, c[0x0][0x390] ;  /* 0x0000e400ff04ab82 */ /* 0x000e620000000a00 */
[----:B------:R-:W-:-:S02]  /*07e0*/  @!P2 MOV R2, R34 ;  /* 0x000000220002a202 */ /* 0x000fc40000000f00 */
[----:B------:R-:W-:Y:S01]  /*07f0*/  @!P5 LEA.HI.X R37, R8, R3, R19, 0x1, P6 ;  /* 0x000000030825d211 */ /* 0x000fe200030f0c13 */
[----:B------:R-:W-:Y:S01]  /*0800*/  HFMA2 R19, -RZ, RZ, 0, 0 ;  /* 0x00000000ff137431 */ /* 0x000fe200000001ff */
[----:B------:R-:W-:-:S03]  /*0810*/  @!P2 MOV R3, R33 ;  /* 0x000000210003a202 */ /* 0x000fc60000000f00 */
[----:B------:R-:W2:Y:S01]  /*0820*/  @!P3 LDC.64 R6, c[0x0][0x3e0] ;  /* 0x0000f800ff06bb82 */ /* 0x000ea20000000a00 */
[----:B------:R-:W3:Y:S01]  /*0830*/  @!P5 LDG.E R14, desc[UR12][R36.64] ;  /* 0x0000000c240ed981 */ /* 0x000ee2000c1e1900 */
[----:B------:R-:W-:-:S06]  /*0840*/  @!P2 IMAD.WIDE.U32 R12, R0, R12, R2 ;  /* 0x0000000c000ca225 */ /* 0x000fcc00078e0002 */
[----:B------:R-:W4:Y:S01]  /*0850*/  @!P1 LDC.64 R8, c[0x0][0x390] ;  /* 0x0000e400ff089b82 */ /* 0x000f220000000a00 */
[----:B------:R5:W3:Y:S01]  /*0860*/  @!P4 LDG.E R19, desc[UR12][R20.64] ;  /* 0x0000000c1413c981 */ /* 0x000ae2000c1e1900 */
[----:B------:R-:W-:Y:S01]  /*0870*/  @!P2 IMAD.IADD R13, R13, 0x1, R17 ;  /* 0x000000010d0da824 */ /* 0x000fe200078e0211 */
[----:B------:R-:W-:-:S05]  /*0880*/  IADD3 R0, PT, PT, R31, 0x50, RZ ;  /* 0x000000501f007810 */ /* 0x000fca0007ffe0ff */
[----:B------:R-:W4:Y:S01]  /*0890*/  @!P3 LDC.64 R2, c[0x0][0x390] ;  /* 0x0000e400ff02bb82 */ /* 0x000f220000000a00 */
[C---:B-1----:R-:W-:Y:S01]  /*08a0*/  @!P2 LEA R16, P4, R12.reuse, R4, 0x1 ;  /* 0x000000040c10a211 */ /* 0x042fe200078808ff */
[----:B0-----:R-:W-:Y:S01]  /*08b0*/  @!P1 IMAD R4, R15, R10, RZ ;  /* 0x0000000a0f049224 */ /* 0x001fe200078e02ff */
[----:B------:R-:W-:Y:S02]  /*08c0*/  SHF.R.S32.HI R15, RZ, 0x1f, R0 ;  /* 0x0000001fff0f7819 */ /* 0x000fe40000011400 */
[----:B------:R-:W-:Y:S01]  /*08d0*/  @!P2 LEA.HI.X R17, R12, R5, R13, 0x1, P4 ;  /* 0x000000050c11a211 */ /* 0x000fe200020f0c0d */
[----:B-----5:R-:W-:Y:S01]  /*08e0*/  @!P1 IMAD R21, R18, R11, R4 ;  /* 0x0000000b12159224 */ /* 0x020fe200078e0204 */
[----:B------:R-:W-:Y:S02]  /*08f0*/  ISETP.GE.U32.AND P4, PT, R0, UR14, PT ;  /* 0x0000000e00007c0c */ /* 0x000fe4000bf86070 */
[----:B------:R-:W-:Y:S02]  /*0900*/  @!P1 MOV R4, R34 ;  /* 0x0000002200049202 */ /* 0x000fe40000000f00 */
[----:B------:R-:W-:-:S02]  /*0910*/  @!P1 MOV R5, R33 ;  /* 0x0000002100059202 */ /* 0x000fc40000000f00 */
[----:B------:R-:W-:Y:S01]  /*0920*/  ISETP.GE.AND.EX P4, PT, R15, UR15, PT, P4 ;  /* 0x0000000f0f007c0c */ /* 0x000fe2000bf86340 */
[----:B--2---:R-:W-:Y:S01]  /*0930*/  @!P3 IMAD R12, R27, R6, RZ ;  /* 0x000000061b0cb224 */ /* 0x004fe200078e02ff */
[----:B------:R-:W-:Y:S01]  /*0940*/  SHF.R.S32.HI R13, RZ, 0x1f, R30 ;  /* 0x0000001fff0d7819 */ /* 0x000fe2000001141e */
[----:B------:R-:W-:Y:S01]  /*0950*/  @!P1 IMAD.WIDE.U32 R4, R18, R10, R4 ;  /* 0x0000000a12049225 */ /* 0x000fe200078e0004 */
[----:B------:R-:W-:Y:S02]  /*0960*/  ISETP.GE.U32.AND P5, PT, R30, UR14, PT ;  /* 0x0000000e1e007c0c */ /* 0x000fe4000bfa6070 */
[----:B------:R-:W-:Y:S02]  /*0970*/  @!P3 MOV R10, R34 ;  /* 0x00000022000ab202 */ /* 0x000fe40000000f00 */
[----:B------:R-:W-:Y:S01]  /*0980*/  @!P3 MOV R11, R33 ;  /* 0x00000021000bb202 */ /* 0x000fe20000000f00 */
[----:B------:R-:W-:Y:S01]  /*0990*/  @!P1 IMAD.IADD R5, R5, 0x1, R21 ;  /* 0x0000000105059824 */ /* 0x000fe200078e0215 */
[----:B------:R-:W-:Y:S01]  /*09a0*/  ISETP.GE.AND.EX P5, PT, R13, UR15, PT, P5 ;  /* 0x0000000f0d007c0c */ /* 0x000fe2000bfa6350 */
[C---:B------:R-:W-:Y:S01]  /*09b0*/  @!P3 IMAD R23, R31.reuse, R7, R12 ;  /* 0x000000071f17b224 */ /* 0x040fe200078e020c */
[----:B----4-:R-:W-:Y:S01]  /*09c0*/  @!P1 LEA R20, P6, R4, R8, 0x1 ;  /* 0x0000000804149211 */ /* 0x010fe200078c08ff */
[----:B------:R-:W-:-:S03]  /*09d0*/  @!P3 IMAD.WIDE.U32 R6, R31, R6, R10 ;  /* 0x000000061f06b225 */ /* 0x000fc600078e000a */
[----:B------:R-:W-:Y:S02]  /*09e0*/  @!P1 LEA.HI.X R21, R4, R9, R5, 0x1, P6 ;  /* 0x0000000904159211 */ /* 0x000fe400030f0c05 */
[----:B------:R-:W0:Y:S01]  /*09f0*/  @!P4 LDC.64 R4, c[0x0][0x3e0] ;  /* 0x0000f800ff04cb82 */ /* 0x000e220000000a00 */
[----:B------:R-:W-:Y:S02]  /*0a00*/  @!P3 IADD3 R23, PT, PT, R7, R23, RZ ;  /* 0x000000170717b210 */ /* 0x000fe40007ffe0ff */
[----:B------:R-:W-:-:S04]  /*0a10*/  @!P3 LEA R36, P6, R6, R2, 0x1 ;  /* 0x000000020624b211 */ /* 0x000fc800078c08ff */
[----:B------:R-:W-:Y:S01]  /*0a20*/  @!P3 LEA.HI.X R37, R6, R3, R23, 0x1, P6 ;  /* 0x000000030625b211 */ /* 0x000fe200030f0c17 */
[----:B------:R-:W-:Y:S01]  /*0a30*/  HFMA2 R23, -RZ, RZ, 0, 0 ;  /* 0x00000000ff177431 */ /* 0x000fe200000001ff */
[----:B------:R-:W1:Y:S01]  /*0a40*/  @!P5 LDC.64 R2, c[0x0][0x3e0] ;  /* 0x0000f800ff02db82 */ /* 0x000e620000000a00 */
[----:B------:R-:W-:-:S04]  /*0a50*/  ISETP.GE.U32.AND P6, PT, R29, UR14, PT ;  /* 0x0000000e1d007c0c */ /* 0x000fc8000bfc6070 */
[----:B------:R-:W2:Y:S01]  /*0a60*/  @!P3 LDG.E R23, desc[UR12][R36.64] ;  /* 0x0000000c2417b981 */ /* 0x000ea2000c1e1900 */
[----:B------:R-:W-:Y:S02]  /*0a70*/  ISETP.GE.AND.EX P3, PT, R25, UR15, PT, P6 ;  /* 0x0000000f19007c0c */ /* 0x000fe4000bf66360 */
[----:B------:R-:W4:Y:S01]  /*0a80*/  @!P4 LDC.64 R6, c[0x0][0x390] ;  /* 0x0000e400ff06cb82 */ /* 0x000f220000000a00 */
[----:B------:R-:W-:-:S06]  /*0a90*/  MOV R12, RZ ;  /* 0x000000ff000c7202 */ /* 0x000fcc0000000f00 */
[----:B------:R5:W2:Y:S01]  /*0aa0*/  @!P1 LDG.E R12, desc[UR12][R20.64] ;  /* 0x0000000c140c9981 */ /* 0x000aa2000c1e1900 */
[----:B0-----:R-:W-:Y:S01]  /*0ab0*/  @!P4 IMAD R15, R15, R4, RZ ;  /* 0x000000040f0fc224 */ /* 0x001fe200078e02ff */
[----:B------:R-:W0:Y:S03]  /*0ac0*/  @!P5 LDC.64 R8, c[0x0][0x390] ;  /* 0x0000e400ff08db82 */ /* 0x000e260000000a00 */
[----:B------:R-:W-:Y:S01]  /*0ad0*/  @!P4 IMAD R15, R0, R5, R15 ;  /* 0x00000005000fc224 */ /* 0x000fe200078e020f */
[----:B-----5:R-:W-:-:S04]  /*0ae0*/  @!P4 MOV R20, R34 ;  /* 0x000000220014c202 */ /* 0x020fc80000000f00 */
[----:B------:R-:W5:Y:S01]  /*0af0*/  @!P3 LDC.64 R10, c[0x0][0x3e0] ;  /* 0x0000f800ff0abb82 */ /* 0x000f620000000a00 */
[-C--:B------:R-:W-:Y:S01]  /*0b00*/  @!P4 MOV R21, R33.reuse ;  /* 0x000000210015c202 */ /* 0x080fe20000000f00 */
[----:B-1----:R-:W-:Y:S02]  /*0b10*/  @!P5 IMAD R13, R13, R2, RZ ;  /* 0x000000020d0dd224 */ /* 0x002fe400078e02ff */
[----:B------:R-:W-:Y:S01]  /*0b20*/  @!P4 IMAD.WIDE.U32 R4, R0, R4, R20 ;  /* 0x000000040004c225 */ /* 0x000fe200078e0014 */
[----:B------:R-:W-:Y:S02]  /*0b30*/  @!P5 MOV R20, R34 ;  /* 0x000000220014d202 */ /* 0x000fe40000000f00 */
[----:B------:R-:W-:Y:S01]  /*0b40*/  @!P5 MOV R21, R33 ;  /* 0x000000210015d202 */ /* 0x000fe20000000f00 */
[----:B------:R-:W-:Y:S02]  /*0b50*/  IMAD.MOV.U32 R0, RZ, RZ, RZ ;  /* 0x000000ffff007224 */ /* 0x000fe400078e00ff */
[----:B------:R-:W-:-:S02]  /*0b60*/  @!P5 IMAD R13, R30, R3, R13 ;  /* 0x000000031e0dd224 */ /* 0x000fc400078e020d */
[----:B------:R-:W-:Y:S02]  /*0b70*/  @!P5 IMAD.WIDE.U32 R20, R30, R2, R20 ;  /* 0x000000021e14d225 */ /* 0x000fe400078e0014 */
[----:B------:R-:W1:Y:S01]  /*0b80*/  @!P3 LDC.64 R2, c[0x0][0x390] ;  /* 0x0000e400ff02bb82 */ /* 0x000e620000000a00 */
[----:B------:R-:W2:Y:S01]  /*0b90*/  @!P2 LDG.E R0, desc[UR12][R16.64] ;  /* 0x0000000c1000a981 */ /* 0x000ea2000c1e1900 */
[----:B------:R-:W-:Y:S02]  /*0ba0*/  @!P4 IADD3 R15, PT, PT, R5, R15, RZ ;  /* 0x0000000f050fc210 */ /* 0x000fe40007ffe0ff */
[----:B----4-:R-:W-:-:S04]  /*0bb0*/  @!P4 LEA R6, P2, R4, R6, 0x1 ;  /* 0x000000060406c211 */ /* 0x010fc800078408ff */
[----:B------:R-:W-:Y:S01]  /*0bc0*/  @!P4 LEA.HI.X R7, R4, R7, R15, 0x1, P2 ;  /* 0x000000070407c211 */ /* 0x000fe200010f0c0f */
[----:B------:R-:W-:Y:S01]  /*0bd0*/  HFMA2 R4, -RZ, RZ, 0, 0 ;  /* 0x00000000ff047431 */ /* 0x000fe200000001ff */
[----:B0-----:R-:W-:Y:S01]  /*0be0*/  @!P5 LEA R36, P2, R20, R8, 0x1 ;  /* 0x000000081424d211 */ /* 0x001fe200078408ff */
[----:B-----5:R-:W-:-:S04]  /*0bf0*/  @!P3 IMAD R8, R25, R10, RZ ;  /* 0x0000000a1908b224 */ /* 0x020fc800078e02ff */
[----:B------:R0:W4:Y:S01]  /*0c00*/  @!P4 LDG.E R4, desc[UR12][R6.64] ;  /* 0x0000000c0604c981 */ /* 0x000122000c1e1900 */
[----:B------:R-:W-:Y:S01]  /*0c10*/  @!P5 IADD3 R13, PT, PT, R21, R13, RZ ;  /* 0x0000000d150dd210 */ /* 0x000fe20007ffe0ff */
[----:B------:R-:W-:Y:S01]  /*0c20*/  @!P3 IMAD R5, R29, R11, R8 ;  /* 0x0000000b1d05b224 */ /* 0x000fe200078e0208 */
[----:B0-----:R-:W-:Y:S01]  /*0c30*/  @!P3 MOV R7, R33 ;  /* 0x000000210007b202 */ /* 0x001fe20000000f00 */
[----:B------:R-:W-:Y:S01]  /*0c40*/  @!P3 IMAD.MOV.U32 R6, RZ, RZ, R34 ;  /* 0x000000ffff06b224 */ /* 0x000fe200078e0022 */
[----:B------:R-:W-:-:S03]  /*0c50*/  @!P5 LEA.HI.X R37, R20, R9, R13, 0x1, P2 ;  /* 0x000000091425d211 */ /* 0x000fc600010f0c0d */
[----:B------:R-:W-:Y:S01]  /*0c60*/  @!P3 IMAD.WIDE.U32 R10, R29, R10, R6 ;  /* 0x0000000a1d0ab225 */ /* 0x000fe200078e0006 */
[----:B------:R-:W-:-:S04]  /*0c70*/  CS2R R8, SRZ ;  /* 0x0000000000087805 */ /* 0x000fc8000001ff00 */
[----:B------:R-:W-:Y:S02]  /*0c80*/  @!P3 IADD3 R5, PT, PT, R11, R5, RZ ;  /* 0x000000050b05b210 */ /* 0x000fe40007ffe0ff */
[C---:B-1----:R-:W-:Y:S01]  /*0c90*/  @!P3 LEA R2, P2, R10.reuse, R2, 0x1 ;  /* 0x000000020a02b211 */ /* 0x042fe200078408ff */
[----:B------:R-:W5:Y:S03]  /*0ca0*/  @!P5 LDG.E R8, desc[UR12][R36.64] ;  /* 0x0000000c2408d981 */ /* 0x000f66000c1e1900 */
[----:B------:R-:W-:-:S05]  /*0cb0*/  @!P3 LEA.HI.X R3, R10, R3, R5, 0x1, P2 ;  /* 0x000000030a03b211 */ /* 0x000fca00010f0c05 */
[----:B------:R0:W5:Y:S01]  /*0cc0*/  @!P3 LDG.E R9, desc[UR12][R2.64] ;  /* 0x0000000c0209b981 */ /* 0x000162000c1e1900 */
[----:B------:R-:W-:Y:S02]  /*0cd0*/  ISETP.GT.AND P2, PT, R24, 0x1e, PT ;  /* 0x0000001e1800780c */ /* 0x000fe40003f44270 */
[C---:B---3--:R-:W-:Y:S02]  /*0ce0*/  PRMT R16, R19.reuse, 0x7632, R16 ;  /* 0x0000763213107816 */ /* 0x048fe40000000010 */
[----:B------:R-:W-:-:S03]  /*0cf0*/  SHF.L.U32 R19, R19, 0x10, RZ ;  /* 0x0000001013137819 */ /* 0x000fc600000006ff */
[----:B------:R-:W-:Y:S01]  /*0d00*/  IMAD.U32 R16, R16, 0x10000, RZ ;  /* 0x0001000010107824 */ /* 0x000fe200078e00ff */
[----:B------:R-:W-:-:S03]  /*0d10*/  PRMT R17, R14, 0x7632, R17 ;  /* 0x000076320e117816 */ /* 0x000fc60000000011 */
[----:B------:R-:W-:Y:S01]  /*0d20*/  FADD.FTZ R10, R19, R16 ;  /* 0x00000010130a7221 */ /* 0x000fe20000010000 */
[----:B------:R-:W-:Y:S02]  /*0d30*/  SHF.L.U32 R17, R17, 0x10, RZ ;  /* 0x0000001011117819 */ /* 0x000fe400000006ff */
[----:B------:R-:W-:Y:S02]  /*0d40*/  SHF.L.U32 R14, R14, 0x10, RZ ;  /* 0x000000100e0e7819 */ /* 0x000fe400000006ff */
[C---:B--2---:R-:W-:Y:S02]  /*0d50*/  PRMT R18, R23.reuse, 0x7632, R18 ;  /* 0x0000763217127816 */ /* 0x044fe40000000012 */
[----:B------:R-:W-:Y:S02]  /*0d60*/  SHF.L.U32 R23, R23, 0x10, RZ ;  /* 0x0000001017177819 */ /* 0x000fe400000006ff */
[----:B------:R-:W-:-:S05]  /*0d70*/  SHF.L.U32 R18, R18, 0x10, RZ ;  /* 0x0000001012127819 */ /* 0x000fca00000006ff */
[----:B------:R-:W-:Y:S01]  /*0d80*/  FADD.FTZ R5, R23, R18 ;  /* 0x0000001217057221 */ /* 0x000fe20000010000 */
[----:B------:R-:W-:-:S03]  /*0d90*/  FMUL.FTZ R6, R18, R18 ;  /* 0x0000001212067220 */ /* 0x000fc60000410000 */
[----:B------:R-:W-:Y:S01]  /*0da0*/  FADD.FTZ R5, RZ, R5 ;  /* 0x00000005ff057221 */ /* 0x000fe20000010000 */
[----:B------:R-:W-:Y:S01]  /*0db0*/  PRMT R15, R12, 0x7632, R15 ;  /* 0x000076320c0f7816 */ /* 0x000fe2000000000f */
[----:B------:R-:W-:Y:S02]  /*0dc0*/  FFMA.FTZ R6, R23, R23, R6 ;  /* 0x0000001717067223 */ /* 0x000fe40000010006 */
[----:B0-----:R-:W-:Y:S01]  /*0dd0*/  FADD.FTZ R2, R5, R10 ;  /* 0x0000000a05027221 */ /* 0x001fe20000010000 */
[----:B------:R-:W-:Y:S01]  /*0de0*/  FMUL.FTZ R10, R16, R16 ;  /* 0x00000010100a7220 */ /* 0x000fe20000410000 */
[----:B------:R-:W-:Y:S01]  /*0df0*/  SHF.L.U32 R15, R15, 0x10, RZ ;  /* 0x000000100f0f7819 */ /* 0x000fe200000006ff */
[----:B------:R-:W-:Y:S01]  /*0e00*/  FADD.FTZ R6, RZ, R6 ;  /* 0x00000006ff067221 */ /* 0x000fe20000010000 */
[----:B------:R-:W-:Y:S01]  /*0e10*/  FMUL.FTZ R5, R17, R17 ;  /* 0x0000001111057220 */ /* 0x000fe20000410000 */
[----:B------:R-:W-:Y:S01]  /*0e20*/  FFMA.FTZ R3, R19, R19, R10 ;  /* 0x0000001313037223 */ /* 0x000fe2000001000a */
[----:B------:R-:W-:Y:S01]  /*0e30*/  SHF.L.U32 R12, R12, 0x10, RZ ;  /* 0x000000100c0c7819 */ /* 0x000fe200000006ff */
[----:B------:R-:W-:-:S02]  /*0e40*/  FMUL.FTZ R7, R15, R15 ;  /* 0x0000000f0f077220 */ /* 0x000fc40000410000 */
[----:B------:R-:W-:Y:S01]  /*0e50*/  FADD.FTZ R3, R6, R3 ;  /* 0x0000000306037221 */ /* 0x000fe20000010000 */
[----:B------:R-:W-:Y:S01]  /*0e60*/  FFMA.FTZ R6, R14, R14, R5 ;  /* 0x0000000e0e067223 */ /* 0x000fe20000010005 */
[----:B------:R-:W-:Y:S01]  /*0e70*/  FFMA.FTZ R10, R12, R12, R7 ;  /* 0x0000000c0c0a7223 */ /* 0x000fe20000010007 */
[----:B------:R-:W-:Y:S02]  /*0e80*/  FADD.FTZ R5, R14, R17 ;  /* 0x000000110e057221 */ /* 0x000fe40000010000 */
[----:B------:R-:W-:Y:S01]  /*0e90*/  FADD.FTZ R3, R3, R6 ;  /* 0x0000000603037221 */ /* 0x000fe20000010000 */
[----:B------:R-:W-:-:S04]  /*0ea0*/  PRMT R13, R0, 0x7632, R13 ;  /* 0x00007632000d7816 */ /* 0x000fc8000000000d */
[----:B------:R-:W-:Y:S01]  /*0eb0*/  SHF.L.U32 R13, R13, 0x10, RZ ;  /* 0x000000100d0d7819 */ /* 0x000fe200000006ff */
[----:B------:R-:W-:Y:S01]  /*0ec0*/  FADD.FTZ R2, R2, R5 ;  /* 0x0000000502027221 */ /* 0x000fe20000010000 */
[----:B------:R-:W-:Y:S02]  /*0ed0*/  IMAD.U32 R6, R0, 0x10000, RZ ;  /* 0x0001000000067824 */ /* 0x000fe400078e00ff */
[----:B------:R-:W-:Y:S01]  /*0ee0*/  FADD.FTZ R0, R3, R10 ;  /* 0x0000000a03007221 */ /* 0x000fe20000010000 */
[----:B------:R-:W-:Y:S01]  /*0ef0*/  FADD.FTZ R3, R12, R15 ;  /* 0x0000000f0c037221 */ /* 0x000fe20000010000 */
[----:B------:R-:W-:Y:S01]  /*0f00*/  FMUL.FTZ R5, R13, R13 ;  /* 0x0000000d0d057220 */ /* 0x000fe20000410000 */
[----:B----4-:R-:W-:-:S04]  /*0f10*/  PRMT R7, R4, 0x7632, R7 ;  /* 0x0000763204077816 */ /* 0x010fc80000000007 */
[----:B------:R-:W-:Y:S01]  /*0f20*/  SHF.L.U32 R7, R7, 0x10, RZ ;  /* 0x0000001007077819 */ /* 0x000fe200000006ff */
[----:B------:R-:W-:Y:S01]  /*0f30*/  FFMA.FTZ R5, R6, R6, R5 ;  /* 0x0000000606057223 */ /* 0x000fe20000010005 */
[----:B------:R-:W-:Y:S01]  /*0f40*/  SHF.L.U32 R4, R4, 0x10, RZ ;  /* 0x0000001004047819 */ /* 0x000fe200000006ff */
[----:B------:R-:W-:Y:S02]  /*0f50*/  FADD.FTZ R2, R2, R3 ;  /* 0x0000000302027221 */ /* 0x000fe40000010000 */
[----:B------:R-:W-:Y:S01]  /*0f60*/  FMUL.FTZ R11, R7, R7 ;  /* 0x00000007070b7220 */ /* 0x000fe20000410000 */
[----:B------:R-:W-:Y:S01]  /*0f70*/  FADD.FTZ R3, R6, R13 ;  /* 0x0000000d06037221 */ /* 0x000fe20000010000 */
[----:B------:R-:W-:Y:S02]  /*0f80*/  FADD.FTZ R0, R0, R5 ;  /* 0x0000000500007221 */ /* 0x000fe40000010000 */
[----:B------:R-:W-:Y:S01]  /*0f90*/  FFMA.FTZ R11, R4, R4, R11 ;  /* 0x00000004040b7223 */ /* 0x000fe2000001000b */
[----:B------:R-:W-:Y:S01]  /*0fa0*/  FADD.FTZ R3, R2, R3 ;  /* 0x0000000302037221 */ /* 0x000fe20000010000 */
[----:B-----5:R-:W-:-:S02]  /*0fb0*/  PRMT R5, R8, 0x7632, R5 ;  /* 0x0000763208057816 */ /* 0x020fc40000000005 */
[----:B------:R-:W-:Y:S01]  /*0fc0*/  SHF.L.U32 R2, R8, 0x10, RZ ;  /* 0x0000001008027819 */ /* 0x000fe200000006ff */
[----:B------:R-:W-:Y:S01]  /*0fd0*/  FADD.FTZ R8, R0, R11 ;  /* 0x0000000b00087221 */ /* 0x000fe20000010000 */
[----:B------:R-:W-:Y:S01]  /*0fe0*/  FADD.FTZ R0, R4, R7 ;  /* 0x0000000704007221 */ /* 0x000fe20000010000 */
[----:B------:R-:W-:Y:S02]  /*0ff0*/  SHF.L.U32 R5, R5, 0x10, RZ ;  /* 0x0000001005057819 */ /* 0x000fe400000006ff */
[----:B------:R-:W-:Y:S01]  /*1000*/  PRMT R11, R9, 0x7632, R11 ;  /* 0x00007632090b7816 */ /* 0x000fe2000000000b */
[----:B------:R-:W-:Y:S02]  /*1010*/  FADD.FTZ R10, R3, R0 ;  /* 0x00000000030a7221 */ /* 0x000fe40000010000 */
[----:B------:R-:W-:Y:S01]  /*1020*/  FMUL.FTZ R21, R5, R5 ;  /* 0x0000000505157220 */ /* 0x000fe20000410000 */
[----:B------:R-:W-:Y:S01]  /*1030*/  SHF.L.U32 R3, R11, 0x10, RZ ;  /* 0x000000100b037819 */ /* 0x000fe200000006ff */
[----:B------:R-:W-:-:S02]  /*1040*/  IMAD.U32 R0, R9, 0x10000, RZ ;  /* 0x0001000009007824 */ /* 0x000fc400078e00ff */
[C---:B------:R-:W-:Y:S01]  /*1050*/  FADD.FTZ R9, R2.reuse, R5 ;  /* 0x0000000502097221 */ /* 0x040fe20000010000 */
[----:B------:R-:W-:Y:S01]  /*1060*/  FFMA.FTZ R21, R2, R2, R21 ;  /* 0x0000000202157223 */ /* 0x000fe20000010015 */
[----:B------:R-:W-:Y:S02]  /*1070*/  FMUL.FTZ R11, R3, R3 ;  /* 0x00000003030b7220 */ /* 0x000fe40000410000 */
        /* <DEDUP_REMOVED lines=42> */
.L_x_2186:
[----:B------:R-:W-:Y:S05]  /*1320*/  BSYNC.RECONVERGENT B0 ;  /* 0x0000000000007941 */ /* 0x000fea0003800200 */
.L_x_2185:
        /* <DEDUP_REMOVED lines=36> */
.L_x_2188:
[----:B------:R-:W-:Y:S05]  /*1570*/  BSYNC.RECONVERGENT B0 ;  /* 0x0000000000007941 */ /* 0x000fea0003800200 */
.L_x_2187:
        /* <DEDUP_REMOVED lines=21> */
[----:B-1----:R-:W-:Y:S02]  /*16d0*/  MOV R37, UR10 ;  /* 0x0000000a00257c02 */ /* 0x002fe40008000f00 */
[----:B------:R3:W-:Y:S03]  /*16e0*/  STG.E.64 desc[UR12][R8.64], R10 ;  /* 0x0000000a08007986 */ /* 0x0007e6000c101b0c */
        /* <DEDUP_REMOVED lines=8> */
.L_x_2191:
[----:B---3--:R-:W2:Y:S04]  /*1770*/  LDG.E.STRONG.GPU R8, desc[UR12][R20.64] ;  /* 0x0000000c14087981 */ /* 0x008ea8000c1ef900 */
[----:B--2---:R-:W-:Y:S01]  /*1780*/  CCTL.IVALL ;  /* 0x00000000ff00798f */ /* 0x004fe20002000000 */
[----:B------:R-:W-:Y:S05]  /*1790*/  YIELD ;  /* 0x0000000000007946 */ /* 0x000fea0003800000 */
[----:B------:R-:W-:-:S13]  /*17a0*/  ISETP.NE.AND P2, PT, R8, R37, PT ;  /* 0x000000250800720c */ /* 0x000fda0003f45270 */
[----:B------:R-:W-:Y:S05]  /*17b0*/  @P2 BRA `(.L_x_2191) ;  /* 0xfffffffc00ec2947 */ /* 0x000fea000383ffff */
.L_x_2190:
        /* <DEDUP_REMOVED lines=15> */
.L_x_2193:
[----:B------:R-:W-:-:S13]  /*18b0*/  ISETP.EQ.OR P2, PT, RZ, UR23, P3 ;  /* 0x00000017ff007c0c */ /* 0x000fda0009f42670 */
[----:B------:R-:W-:-:S05]  /*18c0*/  VOTEU.ALL UP0, P2 ;  /* 0x0000000000ff7886 */ /* 0x000fca0001000000 */
[----:B------:R-:W-:-:S06]  /*18d0*/  @!UP0 UIMAD.WIDE.U32 UR24, UR9, 0x8, UR14 ;  /* 0x00000008091888a5 */ /* 0x000fcc000f8e000e */
[----:B------:R-:W-:Y:S02]  /*18e0*/  MOV R20, UR24 ;  /* 0x0000001800147c02 */ /* 0x000fe40008000f00 */
[----:B------:R-:W-:Y:S01]  /*18f0*/  MOV R21, UR25 ;  /* 0x0000001900157c02 */ /* 0x000fe20008000f00 */
[----:B------:R-:W-:-:S05]  /*1900*/  UIADD3 UR24, UPT, UPT, UR5, 0x1, URZ ;  /* 0x0000000105187890 */ /* 0x000fca000fffe0ff */
[----:B------:R-:W0:Y:S01]  /*1910*/  @!P2 LDG.E.64 R20, desc[UR12][R20.64] ;  /* 0x0000000c1414a981 */ /* 0x000e22000c1e1b00 */
[----:B------:R-:W-:-:S04]  /*1920*/  MOV R8, UR24 ;  /* 0x0000001800087c02 */ /* 0x000fc80008000f00 */
[----:B------:R-:W-:-:S13]  /*1930*/  ISETP.EQ.OR P4, PT, R8, UR17, P3 ;  /* 0x0000001108007c0c */ /* 0x000fda0009f82670 */
[----:B------:R-:W-:-:S05]  /*1940*/  VOTEU.ALL UP0, P4 ;  /* 0x0000000000ff7886 */ /* 0x000fca0002000000 */
[----:B------:R-:W-:-:S06]  /*1950*/  @!UP0 UIMAD.WIDE.U32 UR24, UR22, 0x8, UR14 ;  /* 0x00000008161888a5 */ /* 0x000fcc000f8e000e */
[----:B------:R-:W-:Y:S02]  /*1960*/  MOV R8, UR24 ;  /* 0x0000001800087c02 */ /* 0x000fe40008000f00 */
[----:B------:R-:W-:-:S06]  /*1970*/  MOV R9, UR25 ;  /* 0x0000001900097c02 */ /* 0x000fcc0008000f00 */
[----:B------:R-:W2:Y:S01]  /*1980*/  @!P4 LDG.E.64 R8, desc[UR12][R8.64] ;  /* 0x0000000c0808c981 */ /* 0x000ea2000c1e1b00 */
[----:B------:R-:W-:Y:S01]  /*1990*/  UIADD3 UR24, UPT, UPT, UR5, 0x2, URZ ;  /* 0x0000000205187890 */ /* 0x000fe2000fffe0ff */
[----:B0-----:R-:W-:-:S05]  /*19a0*/  @!P2 FADD.FTZ R10, R10, R20 ;  /* 0x000000140a0aa221 */ /* 0x001fca0000010000 */
[----:B------:R-:W-:Y:S02]  /*19b0*/  IMAD.U32 R20, RZ, RZ, UR24 ;  /* 0x00000018ff147e24 */ /* 0x000fe4000f8e00ff */
[----:B------:R-:W-:-:S03]  /*19c0*/  @!P2 FADD.FTZ R11, R11, R21 ;  /* 0x000000150b0ba221 */ /* 0x000fc60000010000 */
[----:B------:R-:W-:-:S13]  /*19d0*/  ISETP.EQ.OR P2, PT, R20, UR17, P3 ;  /* 0x0000001114007c0c */ /* 0x000fda0009f42670 */
[----:B------:R-:W-:-:S05]  /*19e0*/  VOTEU.ALL UP0, P2 ;  /* 0x0000000000ff7886 */ /* 0x000fca0001000000 */
[----:B------:R-:W-:-:S06]  /*19f0*/  @!UP0 UIMAD.WIDE.U32 UR24, UR10, 0x8, UR14 ;  /* 0x000000080a1888a5 */ /* 0x000fcc000f8e000e */
[----:B------:R-:W-:Y:S02]  /*1a00*/  MOV R20, UR24 ;  /* 0x0000001800147c02 */ /* 0x000fe40008000f00 */
[----:B------:R-:W-:Y:S01]  /*1a10*/  MOV R21, UR25 ;  /* 0x0000001900157c02 */ /* 0x000fe20008000f00 */
[----:B------:R-:W-:-:S05]  /*1a20*/  UIADD3 UR24, UPT, UPT, UR5, 0x3, URZ ;  /* 0x0000000305187890 */ /* 0x000fca000fffe0ff */
[----:B------:R-:W3:Y:S01]  /*1a30*/  @!P2 LDG.E.64 R20, desc[UR12][R20.64] ;  /* 0x0000000c1414a981 */ /* 0x000ee2000c1e1b00 */
[----:B--2---:R-:W-:Y:S01]  /*1a40*/  @!P4 FADD.FTZ R10, R10, R8 ;  /* 0x000000080a0ac221 */ /* 0x004fe20000010000 */
[----:B------:R-:W-:Y:S01]  /*1a50*/  MOV R8, UR24 ;  /* 0x0000001800087c02 */ /* 0x000fe20008000f00 */
[----:B------:R-:W-:-:S03]  /*1a60*/  @!P4 FADD.FTZ R11, R11, R9 ;  /* 0x000000090b0bc221 */ /* 0x000fc60000010000 */
[----:B------:R-:W-:-:S13]  /*1a70*/  ISETP.EQ.OR P4, PT, R8, UR17, P3 ;  /* 0x0000001108007c0c */ /* 0x000fda0009f82670 */
[----:B------:R-:W-:-:S05]  /*1a80*/  VOTEU.ALL UP0, P4 ;  /* 0x0000000000ff7886 */ /* 0x000fca0002000000 */
[----:B------:R-:W-:-:S06]  /*1a90*/  @!UP0 UIMAD.WIDE.U32 UR24, UR20, 0x8, UR14 ;  /* 0x00000008141888a5 */ /* 0x000fcc000f8e000e */
[----:B------:R-:W-:Y:S02]  /*1aa0*/  MOV R8, UR24 ;  /* 0x0000001800087c02 */ /* 0x000fe40008000f00 */
[----:B------:R-:W-:-:S06]  /*1ab0*/  MOV R9, UR25 ;  /* 0x0000001900097c02 */ /* 0x000fcc0008000f00 */
[----:B------:R-:W2:Y:S01]  /*1ac0*/  @!P4 LDG.E.64 R8, desc[UR12][R8.64] ;  /* 0x0000000c0808c981 */ /* 0x000ea2000c1e1b00 */
[----:B------:R-:W-:Y:S01]  /*1ad0*/  UIADD3 UR24, UPT, UPT, UR5, 0x4, URZ ;  /* 0x0000000405187890 */ /* 0x000fe2000fffe0ff */
[----:B---3--:R-:W-:-:S05]  /*1ae0*/  @!P2 FADD.FTZ R10, R10, R20 ;  /* 0x000000140a0aa221 */ /* 0x008fca0000010000 */
        /* <DEDUP_REMOVED lines=25> */
[----:B------:R-:W-:Y:S01]  /*1c80*/  MOV R20, UR24 ;  /* 0x0000001800147c02 */ /* 0x000fe20008000f00 */
[----:B------:R-:W-:Y:S01]  /*1c90*/  UIADD3 UR24, UPT, UPT, UR5, 0x7, URZ ;  /* 0x0000000705187890 */ /* 0x000fe2000fffe0ff */
[----:B--2---:R-:W-:-:S05]  /*1ca0*/  @!P4 FADD.FTZ R10, R10, R8 ;  /* 0x000000080a0ac221 */ /* 0x004fca0000010000 */
[----:B------:R-:W-:Y:S01]  /*1cb0*/  MOV R8, UR24 ;  /* 0x0000001800087c02 */ /* 0x000fe20008000f00 */
[----:B------:R-:W-:-:S03]  /*1cc0*/  @!P4 FADD.FTZ R11, R11, R9 ;  /* 0x000000090b0bc221 */ /* 0x000fc60000010000 */
[----:B------:R-:W-:Y:S02]  /*1cd0*/  ISETP.EQ.OR P4, PT, R8, UR17, P3 ;  /* 0x0000001108007c0c */ /* 0x000fe40009f82670 */
[----:B------:R-:W-:-:S06]  /*1ce0*/  MOV R21, UR25 ;  /* 0x0000001900157c02 */ /* 0x000fcc0008000f00 */
[----:B------:R-:W2:Y:S05]  /*1cf0*/  @!P2 LDG.E.64 R20, desc[UR12][R20.64] ;  /* 0x0000000c1414a981 */ /* 0x000eaa000c1e1b00 */
[----:B------:R-:W-:-:S05]  /*1d00*/  VOTEU.ALL UP0, P4 ;  /* 0x0000000000ff7886 */ /* 0x000fca0002000000 */
[----:B------:R-:W-:-:S06]  /*1d10*/  @!UP0 UIMAD.WIDE.U32 UR24, UR21, 0x8, UR14 ;  /* 0x00000008151888a5 */ /* 0x000fcc000f8e000e */
[----:B------:R-:W-:Y:S02]  /*1d20*/  MOV R8, UR24 ;  /* 0x0000001800087c02 */ /* 0x000fe40008000f00 */
        /* <DEDUP_REMOVED lines=19> */
.L_x_2192:
[----:B------:R-:W-:-:S13]  /*1e60*/  LOP3.LUT P2, RZ, R22, 0x7, RZ, 0xc0, !PT ;  /* 0x0000000716ff7812 */ /* 0x000fda000784c0ff */
[----:B------:R-:W-:Y:S05]  /*1e70*/  @!P2 BRA `(.L_x_2189) ;  /* 0x000000040070a947 */ /* 0x000fea0003800000 */
[----:B---3--:R-:W-:-:S05]  /*1e80*/  LOP3.LUT R8, R22, 0x7, RZ, 0xc0, !PT ;  /* 0x0000000716087812 */ /* 0x008fca00078ec0ff */
[----:B------:R-:W-:-:S05]  /*1e90*/  VIADD R8, R8, 0xffffffff ;  /* 0xffffffff08087836 */ /* 0x000fca0000000000 */
        /* <DEDUP_REMOVED lines=10> */
[----:B------:R-:W-:Y:S02]  /*1f40*/  MOV R20, UR10 ;  /* 0x0000000a00147c02 */ /* 0x000fe40008000f00 */
[----:B------:R-:W-:-:S06]  /*1f50*/  MOV R21, UR11 ;  /* 0x0000000b00157c02 */ /* 0x000fcc0008000f00 */
[----:B------:R-:W0:Y:S01]  /*1f60*/  @!P2 LDG.E.64 R20, desc[UR12][R20.64] ;  /* 0x0000000c1414a981 */ /* 0x000e22000c1e1b00 */
[----:B------:R-:W-:-:S05]  /*1f70*/  VOTEU.ALL UP0, P4 ;  /* 0x0000000000ff7886 */ /* 0x000fca0002000000 */
[----:B------:R-:W-:-:S04]  /*1f80*/  @!UP0 UIMAD UR10, UR9, UR16, UR6 ;  /* 0x00000010090a82a4 */ /* 0x000fc8000f8e0206 */
[----:B------:R-:W-:-:S06]  /*1f90*/  @!UP0 UIMAD.WIDE.U32 UR10, UR10, 0x8, UR14 ;  /* 0x000000080a0a88a5 */ /* 0x000fcc000f8e000e */
[----:B------:R-:W-:Y:S01]  /*1fa0*/  MOV R8, UR10 ;  /* 0x0000000a00087c02 */ /* 0x000fe20008000f00 */
[----:B------:R-:W-:-:S06]  /*1fb0*/  IMAD.U32 R9, RZ, RZ, UR11 ;  /* 0x0000000bff097e24 */ /* 0x000fcc000f8e00ff */
        /* <DEDUP_REMOVED lines=11> */
[----:B------:R-:W-:Y:S02]  /*2070*/  MOV R21, UR11 ;  /* 0x0000000b00157c02 */ /* 0x000fe40008000f00 */
        /* <DEDUP_REMOVED lines=8> */
[----:B------:R-:W-:Y:S01]  /*2100*/  MOV R8, UR10 ;  /* 0x0000000a00087c02 */ /* 0x000fe20008000f00 */
[----:B------:R-:W-:-:S06]  /*2110*/  IMAD.U32 R9, RZ, RZ, UR11 ;  /* 0x0000000bff097e24 */ /* 0x000fcc000f8e00ff */
        /* <DEDUP_REMOVED lines=8> */
.L_x_2194:
        /* <DEDUP_REMOVED lines=13> */
[----:B------:R-:W-:Y:S01]  /*2270*/  MOV R8, UR10 ;  /* 0x0000000a00087c02 */ /* 0x000fe20008000f00 */
[----:B------:R-:W-:Y:S01]  /*2280*/  @!UP0 UIMAD UR10, UR9, UR16, UR6 ;  /* 0x00000010090a82a4 */ /* 0x000fe2000f8e0206 */
[----:B------:R-:W-:-:S03]  /*2290*/  IMAD.U32 R9, RZ, RZ, UR11 ;  /* 0x0000000bff097e24 */ /* 0x000fc6000f8e00ff */
        /* <DEDUP_REMOVED lines=12> */
.L_x_2195:
        /* <DEDUP_REMOVED lines=13> */
.L_x_2196:
[----:B------:R-:W-:Y:S05]  /*2430*/  BSYNC.RECONVERGENT B0 ;  /* 0x0000000000007941 */ /* 0x000fea0003800200 */
.L_x_2189:
[----:B------:R-:W4:Y:S01]  /*2440*/  S2UR UR9, SR_CgaCtaId ;  /* 0x00000000000979c3 */ /* 0x000f220000008800 */
[----:B------:R-:W5:Y:S01]  /*2450*/  LDCU UR10, c[0x0][0x414] ;  /* 0x00008280ff0a77ac */ /* 0x000f620008000800 */
[----:B---3--:R-:W-:Y:S01]  /*2460*/  MOV R9, UR7 ;  /* 0x0000000700097c02 */ /* 0x008fe20008000f00 */
[----:B------:R-:W-:-:S05]  /*2470*/  UMOV UR5, 0x400 ;  /* 0x0000040000057882 */ /* 0x000fca0000000000 */
[----:B-1----:R-:W1:Y:S01]  /*2480*/  @P0 LDC.64 R36, c[0x0][0x388] ;  /* 0x0000e200ff240b82 */ /* 0x002e620000000a00 */
[----:B-----5:R-:W-:Y:S01]  /*2490*/  @P0 FMUL.FTZ R8, R10, UR10 ;  /* 0x0000000a0a080c20 */ /* 0x020fe20008410000 */
[----:B----4-:R-:W-:Y:S01]  /*24a0*/  ULEA UR5, UR9, UR5, 0x18 ;  /* 0x0000000509057291 */ /* 0x010fe2000f8ec0ff */
[----:B-1----:R-:W-:-:S04]  /*24b0*/  @P0 IMAD.WIDE R36, R9, 0x8, R36 ;  /* 0x0000000809240825 */ /* 0x002fc800078e0224 */
[----:B------:R-:W-:-:S04]  /*24c0*/  @P0 FMUL.FTZ R9, R11, UR10 ;  /* 0x0000000a0b090c20 */ /* 0x000fc80008410000 */
[----:B------:R-:W-:Y:S04]  /*24d0*/  @!P3 STS.64 [UR5+0x78], R10 ;  /* 0x0000780aff00b988 */ /* 0x000fe80008000a05 */
[----:B------:R1:W-:Y:S01]  /*24e0*/  @P0 STG.E.64 desc[UR12][R36.64], R8 ;  /* 0x0000000824000986 */ /* 0x0003e2000c101b0c */
[----:B------:R-:W-:Y:S08]  /*24f0*/  BAR.SYNC.DEFER_BLOCKING 0x0 ;  /* 0x0000000000007b1d */ /* 0x000ff00000010000 */
[----:B-1----:R-:W1:Y:S01]  /*2500*/  LDC.64 R36, c[0x0][0x398] ;  /* 0x0000e600ff247b82 */ /* 0x002e620000000a00 */
[----:B--2---:R-:W2:Y:S02]  /*2510*/  LDS.64 R20, [UR5+0x78] ;  /* 0x00007805ff147984 */ /* 0x004ea40008000a00 */
[----:B--2---:R-:W-:-:S05]  /*2520*/  FMUL.FTZ R20, R20, UR10 ;  /* 0x0000000a14147c20 */ /* 0x004fca0008410000 */
[----:B------:R-:W-:Y:S02]  /*2530*/  R2UR UR5, R20 ;  /* 0x00000000140572ca */ /* 0x000fe400000e0000 */
[----:B------:R-:W-:-:S04]  /*2540*/  LOP3.LUT R20, R28, 0xffff, RZ, 0xc0, !PT ;  /* 0x0000ffff1c147812 */ /* 0x000fc800078ec0ff */
[----:B------:R-:W-:-:S05]  /*2550*/  IADD3 R20, PT, PT, R20, UR8, RZ ;  /* 0x0000000814147c10 */ /* 0x000fca000fffe0ff */
[----:B-1----:R-:W-:Y:S02]  /*2560*/  IMAD.WIDE R36, R20, 0x2, R36 ;  /* 0x0000000214247825 */ /* 0x002fe400078e0224 */
[----:B0-----:R-:W-:-:S03]  /*2570*/  MOV R10, UR5 ;  /* 0x00000005000a7c02 */ /* 0x001fc60008000f00 */
[----:B------:R-:W2:Y:S02]  /*2580*/  LDG.E.U16 R11, desc[UR12][R36.64+0x2] ;  /* 0x0000020c240b7981 */ /* 0x000ea4000c1e1500 */
[----:B------:R-:W-:Y:S02]  /*2590*/  FMUL.FTZ R8, R10, UR5 ;  /* 0x000000050a087c20 */ /* 0x000fe40008410000 */
[----:B------:R-:W3:Y:S02]  /*25a0*/  LDG.E.U16 R10, desc[UR12][R36.64] ;  /* 0x0000000c240a7981 */ /* 0x000ee4000c1e1500 */
[----:B------:R-:W-:Y:S01]  /*25b0*/  FFMA.FTZ R21, R21, UR10, -R8 ;  /* 0x0000000a15157c23 */ /* 0x000fe20008010808 */
[----:B------:R-:W0:Y:S01]  /*25c0*/  LDCU.U8 UR10, c[0x0][0x3fc] ;  /* 0x00007f80ff0a77ac */ /* 0x000e220008000000 */
[----:B------:R-:W1:Y:S02]  /*25d0*/  LDC.64 R8, c[0x0][0x3a0] ;  /* 0x0000e800ff087b82 */ /* 0x000e640000000a00 */
[----:B-1----:R-:W-:-:S05]  /*25e0*/  IMAD.WIDE R8, R20, 0x2, R8 ;  /* 0x0000000214087825 */ /* 0x002fca00078e0208 */
[----:B------:R-:W4:Y:S04]  /*25f0*/  LDG.E.U16 R20, desc[UR12][R8.64] ;  /* 0x0000000c08147981 */ /* 0x000f28000c1e1500 */
[----:B------:R-:W5:Y:S01]  /*2600*/  LDG.E.U16 R8, desc[UR12][R8.64+0x2] ;  /* 0x0000020c08087981 */ /* 0x000f62000c1e1500 */
[----:B------:R-:W-:-:S13]  /*2610*/  FSETP.GTU.FTZ.AND P2, PT, R21, RZ, PT ;  /* 0x000000ff1500720b */ /* 0x000fda0003f5c000 */
[----:B------:R-:W-:-:S05]  /*2620*/  VOTEU.ANY UP0, P2 ;  /* 0x0000000000ff7886 */ /* 0x000fca0001000100 */
[----:B------:R-:W1:Y:S01]  /*2630*/  @UP0 LDCU UR8, c[0x0][0x3a8] ;  /* 0x00007500ff0807ac */ /* 0x000e620008000800 */
[----:B------:R-:W-:-:S13]  /*2640*/  PLOP3.LUT P2, PT, PT, PT, UP0, 0x80, 0x8 ;  /* 0x000000000008781c */ /* 0x000fda0003f4f008 */
[----:B-1----:R-:W-:-:S06]  /*2650*/  @P2 FADD.FTZ R21, R21, UR8 ;  /* 0x0000000815152e21 */ /* 0x002fcc0008010000 */
[----:B------:R-:W1:Y:S01]  /*2660*/  @P2 MUFU.RSQ R21, R21 ;  /* 0x0000001500152308 */ /* 0x000e620000001400 */
[----:B0-----:R-:W-:Y:S01]  /*2670*/  UISETP.NE.AND UP1, UPT, UR10, URZ, UPT ;  /* 0x000000ff0a00728c */ /* 0x001fe2000bf25270 */
[----:B------:R-:W-:Y:S01]  /*2680*/  BSSY.RECONVERGENT B0, `(.L_x_2197) ;  /* 0x00001dc000007945 */ /* 0x000fe20003800200 */
[----:B------:R-:W-:Y:S01]  /*2690*/  UMOV UR8, 0x3f800000 ;  /* 0x3f80000000087882 */ /* 0x000fe20000000000 */
[----:B-1----:R-:W-:-:S13]  /*26a0*/  @P2 R2UR UR9, R21 ;  /* 0x00000000150922ca */ /* 0x002fda00000e0000 */
[----:B------:R-:W-:Y:S01]  /*26b0*/  @UP0 UMOV UR8, UR9 ;  /* 0x0000000900080c82 */ /* 0x000fe20008000000 */
[----:B--2---:R-:W-:Y:S01]  /*26c0*/  IMAD.U32 R11, R11, 0x10000, RZ ;  /* 0x000100000b0b7824 */ /* 0x004fe200078e00ff */
[----:B---3--:R-:W-:Y:S02]  /*26d0*/  SHF.L.U32 R10, R10, 0x10, RZ ;  /* 0x000000100a0a7819 */ /* 0x008fe400000006ff */
[----:B----4-:R-:W-:Y:S02]  /*26e0*/  SHF.L.U32 R21, R20, 0x10, RZ ;  /* 0x0000001014157819 */ /* 0x010fe400000006ff */
[----:B-----5:R-:W-:Y:S01]  /*26f0*/  SHF.L.U32 R20, R8, 0x10, RZ ;  /* 0x0000001008147819 */ /* 0x020fe200000006ff */
[----:B------:R-:W-:Y:S06]  /*2700*/  BRA.U UP1, `(.L_x_2198) ;  /* 0x0000000d010c7547 */ /* 0x000fec000b800000 */
        /* <DEDUP_REMOVED lines=23> */
.L_x_2200:
[----:B------:R-:W-:Y:S05]  /*2880*/  BSYNC.RECONVERGENT B1 ;  /* 0x0000000000017941 */ /* 0x000fea0003800200 */
.L_x_2199:
[----:B0-----:R-:W-:Y:S01]  /*2890*/  VIADD R37, R31, 0x10 ;  /* 0x000000101f257836 */ /* 0x001fe20000000000 */
[----:B------:R-:W-:Y:S04]  /*28a0*/  BSSY.RECONVERGENT B1, `(.L_x_2201) ;  /* 0x0000017000017945 */ /* 0x000fe80003800200 */
[----:B------:R-:W-:Y:S02]  /*28b0*/  ISETP.GE.U32.AND P1, PT, R37, UR14, PT ;  /* 0x0000000e25007c0c */ /* 0x000fe4000bf26070 */
[----:B------:R-:W-:-:S04]  /*28c0*/  SHF.R.S32.HI R8, RZ, 0x1f, R37 ;  /* 0x0000001fff087819 */ /* 0x000fc80000011425 */
[----:B------:R-:W-:-:S13]  /*28d0*/  ISETP.GE.AND.EX P1, PT, R8, UR15, PT, P1 ;  /* 0x0000000f08007c0c */ /* 0x000fda000bf26310 */
[----:B------:R-:W-:Y:S05]  /*28e0*/  @P1 BRA `(.L_x_2202) ;  /* 0x0000000000481947 */ /* 0x000fea0003800000 */
[----:B------:R-:W0:Y:S01]  /*28f0*/  LDCU.64 UR10, c[0x0][0x3e0] ;  /* 0x00007c00ff0a77ac */ /* 0x000e220008000a00 */
[----:B------:R-:W-:Y:S01]  /*2900*/  MOV R9, R33 ;  /* 0x0000002100097202 */ /* 0x000fe20000000f00 */
[----:B------:R-:W-:Y:S01]  /*2910*/  FADD.FTZ R19, R19, -UR5 ;  /* 0x8000000513137e21 */ /* 0x000fe20008010000 */
[----:B------:R-:W-:Y:S01]  /*2920*/  FADD.FTZ R16, R16, -UR5 ;  /* 0x8000000510107e21 */ /* 0x000fe20008010000 */
[----:B------:R-:W1:Y:S02]  /*2930*/  LDCU.64 UR18, c[0x0][0x380] ;  /* 0x00007000ff1277ac */ /* 0x000e640008000a00 */
[----:B------:R-:W-:Y:S01]  /*2940*/  FMUL.FTZ R19, R19, UR8 ;  /* 0x0000000813137c20 */ /* 0x000fe20008410000 */
[----:B------:R-:W-:-:S04]  /*2950*/  FMUL.FTZ R16, R16, UR8 ;  /* 0x0000000810107c20 */ /* 0x000fc80008410000 */
[----:B------:R-:W-:Y:S01]  /*2960*/  FFMA.FTZ R16, R11, R16, R20 ;  /* 0x000000100b107223 */ /* 0x000fe20000010014 */
[----:B0-----:R-:W-:-:S04]  /*2970*/  IMAD R8, R8, UR10, RZ ;  /* 0x0000000a08087c24 */ /* 0x001fc8000f8e02ff */
[----:B------:R-:W-:Y:S01]  /*2980*/  IMAD R23, R37, UR11, R8 ;  /* 0x0000000b25177c24 */ /* 0x000fe2000f8e0208 */
[----:B------:R-:W-:-:S05]  /*2990*/  MOV R8, R34 ;  /* 0x0000002200087202 */ /* 0x000fca0000000f00 */
[----:B------:R-:W-:-:S05]  /*29a0*/  IMAD.WIDE.U32 R8, R37, UR10, R8 ;  /* 0x0000000a25087c25 */ /* 0x000fca000f8e0008 */
[----:B------:R-:W-:Y:S01]  /*29b0*/  IADD3 R23, PT, PT, R9, R23, RZ ;  /* 0x0000001709177210 */ /* 0x000fe20007ffe0ff */
[----:B------:R-:W-:Y:S01]  /*29c0*/  FFMA.FTZ R9, R10, R19, R21 ;  /* 0x000000130a097223 */ /* 0x000fe20000010015 */
[----:B-1----:R-:W-:-:S04]  /*29d0*/  LEA R36, P1, R8, UR18, 0x1 ;  /* 0x0000001208247c11 */ /* 0x002fc8000f8208ff */
[----:B------:R-:W-:Y:S02]  /*29e0*/  LEA.HI.X R37, R8, UR19, R23, 0x1, P1 ;  /* 0x0000001308257c11 */ /* 0x000fe400088f0c17 */
[----:B------:R-:W-:-:S05]  /*29f0*/  F2FP.BF16.F32.PACK_AB R9, R16, R9 ;  /* 0x000000091009723e */ /* 0x000fca00000010ff */
[----:B------:R0:W-:Y:S02]  /*2a00*/  STG.E desc[UR12][R36.64], R9 ;  /* 0x0000000924007986 */ /* 0x0001e4000c10190c */
.L_x_2202:
[----:B------:R-:W-:Y:S05]  /*2a10*/  BSYNC.RECONVERGENT B1 ;  /* 0x0000000000017941 */ /* 0x000fea0003800200 */
.L_x_2201:
[C---:B------:R-:W-:Y:S01]  /*2a20*/  IADD3 R23, PT, PT, R31.reuse, 0x20, RZ ;  /* 0x000000201f177810 */ /* 0x040fe20007ffe0ff */
[----:B------:R-:W-:Y:S01]  /*2a30*/  BSSY.RECONVERGENT B1, `(.L_x_2203) ;  /* 0x0000018000017945 */ /* 0x000fe20003800200 */
[----:B------:R-:W-:Y:S02]  /*2a40*/  IADD3 R19, PT, PT, R31, 0x30, RZ ;  /* 0x000000301f137810 */ /* 0x000fe40007ffe0ff */
[----:B------:R-:W-:Y:S02]  /*2a50*/  ISETP.GE.U32.AND P1, PT, R23, UR14, PT ;  /* 0x0000000e17007c0c */ /* 0x000fe4000bf26070 */
[----:B------:R-:W-:-:S04]  /*2a60*/  SHF.R.S32.HI R8, RZ, 0x1f, R23 ;  /* 0x0000001fff087819 */ /* 0x000fc80000011417 */
[----:B------:R-:W-:-:S13]  /*2a70*/  ISETP.GE.AND.EX P1, PT, R8, UR15, PT, P1 ;  /* 0x0000000f08007c0c */ /* 0x000fda000bf26310 */
[----:B------:R-:W-:Y:S05]  /*2a80*/  @P1 BRA `(.L_x_2204) ;  /* 0x0000000000481947 */ /* 0x000fea0003800000 */
[----:B------:R-:W1:Y:S01]  /*2a90*/  LDCU.64 UR10, c[0x0][0x3e0] ;  /* 0x00007c00ff0a77ac */ /* 0x000e620008000a00 */
[----:B------:R-:W-:Y:S01]  /*2aa0*/  FADD.FTZ R16, R17, -UR5 ;  /* 0x8000000511107e21 */ /* 0x000fe20008010000 */
[----:B0-----:R-:W-:Y:S01]  /*2ab0*/  MOV R9, R33 ;  /* 0x0000002100097202 */ /* 0x001fe20000000f00 */
[----:B------:R-:W-:Y:S01]  /*2ac0*/  FADD.FTZ R14, R14, -UR5 ;  /* 0x800000050e0e7e21 */ /* 0x000fe20008010000 */
[----:B------:R-:W0:Y:S01]  /*2ad0*/  LDCU.64 UR18, c[0x0][0x380] ;  /* 0x00007000ff1277ac */ /* 0x000e220008000a00 */
[----:B------:R-:W-:Y:S02]  /*2ae0*/  FMUL.FTZ R16, R16, UR8 ;  /* 0x0000000810107c20 */ /* 0x000fe40008410000 */
[----:B------:R-:W-:-:S04]  /*2af0*/  FMUL.FTZ R14, R14, UR8 ;  /* 0x000000080e0e7c20 */ /* 0x000fc80008410000 */
[----:B------:R-:W-:Y:S01]  /*2b00*/  FFMA.FTZ R14, R10, R14, R21 ;  /* 0x0000000e0a0e7223 */ /* 0x000fe20000010015 */
[----:B-1----:R-:W-:-:S04]  /*2b10*/  IMAD R8, R8, UR10, RZ ;  /* 0x0000000a08087c24 */ /* 0x002fc8000f8e02ff */
[----:B------:R-:W-:Y:S02]  /*2b20*/  IMAD R17, R23, UR11, R8 ;  /* 0x0000000b17117c24 */ /* 0x000fe4000f8e0208 */
[----:B------:R-:W-:-:S04]  /*2b30*/  IMAD.MOV.U32 R8, RZ, RZ, R34 ;  /* 0x000000ffff087224 */ /* 0x000fc800078e0022 */
[----:B------:R-:W-:-:S04]  /*2b40*/  IMAD.WIDE.U32 R8, R23, UR10, R8 ;  /* 0x0000000a17087c25 */ /* 0x000fc8000f8e0008 */
[----:B------:R-:W-:Y:S01]  /*2b50*/  FFMA.FTZ R23, R11, R16, R20 ;  /* 0x000000100b177223 */ /* 0x000fe20000010014 */
[----:B------:R-:W-:Y:S02]  /*2b60*/  IADD3 R17, PT, PT, R9, R17, RZ ;  /* 0x0000001109117210 */ /* 0x000fe40007ffe0ff */
[C---:B0-----:R-:W-:Y:S02]  /*2b70*/  LEA R16, P1, R8.reuse, UR18, 0x1 ;  /* 0x0000001208107c11 */ /* 0x041fe4000f8208ff */
[----:B------:R-:W-:Y:S02]  /*2b80*/  F2FP.BF16.F32.PACK_AB R9, R23, R14 ;  /* 0x0000000e1709723e */ /* 0x000fe400000010ff */
[----:B------:R-:W-:-:S05]  /*2b90*/  LEA.HI.X R17, R8, UR19, R17, 0x1, P1 ;  /* 0x0000001308117c11 */ /* 0x000fca00088f0c11 */
[----:B------:R1:W-:Y:S04]  /*2ba0*/  STG.E desc[UR12][R16.64], R9 ;  /* 0x0000000910007986 */ /* 0x0003e8000c10190c */
.L_x_2204:
[----:B------:R-:W-:Y:S05]  /*2bb0*/  BSYNC.RECONVERGENT B1 ;  /* 0x0000000000017941 */ /* 0x000fea0003800200 */
.L_x_2203:
[----:B------:R-:W-:Y:S01]  /*2bc0*/  ISETP.GE.U32.AND P3, PT, R19, UR14, PT ;  /* 0x0000000e13007c0c */ /* 0x000fe2000bf66070 */
[----:B------:R-:W-:Y:S01]  /*2bd0*/  BSSY.RECONVERGENT B1, `(.L_x_2205) ;  /* 0x0000023000017945 */ /* 0x000fe20003800200 */
[----:B0-----:R-:W-:Y:S02]  /*2be0*/  SHF.R.S32.HI R36, RZ, 0x1f, R19 ;  /* 0x0000001fff247819 */ /* 0x001fe40000011413 */
[C---:B------:R-:W-:Y:S02]  /*2bf0*/  IADD3 R14, PT, PT, R31.reuse, 0x40, RZ ;  /* 0x000000401f0e7810 */ /* 0x040fe40007ffe0ff */
[----:B------:R-:W-:Y:S02]  /*2c00*/  ISETP.GE.AND.EX P3, PT, R36, UR15, PT, P3 ;  /* 0x0000000f24007c0c */ /* 0x000fe4000bf66330 */
[----:B-1----:R-:W-:Y:S02]  /*2c10*/  IADD3 R16, PT, PT, R31, 0x50, RZ ;  /* 0x000000501f107810 */ /* 0x002fe40007ffe0ff */
[----:B------:R-:W-:-:S02]  /*2c20*/  ISETP.GE.U32.AND P1, PT, R14, UR14, PT ;  /* 0x0000000e0e007c0c */ /* 0x000fc4000bf26070 */
[----:B------:R-:W-:Y:S02]  /*2c30*/  ISETP.GE.U32.AND P4, PT, R16, UR14, PT ;  /* 0x0000000e10007c0c */ /* 0x000fe4000bf86070 */
[----:B------:R-:W-:Y:S02]  /*2c40*/  ISETP.GE.U32.AND P5, PT, R30, UR14, PT ;  /* 0x0000000e1e007c0c */ /* 0x000fe4000bfa6070 */
[----:B------:R-:W-:Y:S02]  /*2c50*/  ISETP.GE.U32.AND P2, PT, R29, UR14, PT ;  /* 0x0000000e1d007c0c */ /* 0x000fe4000bf46070 */
[----:B------:R-:W-:Y:S02]  /*2c60*/  SHF.R.S32.HI R17, RZ, 0x1f, R14 ;  /* 0x0000001fff117819 */ /* 0x000fe4000001140e */
        /* <DEDUP_REMOVED lines=9> */
[----:B------:R-:W-:Y:S02]  /*2d00*/  IMAD.MOV.U32 R9, RZ, RZ, R33 ;  /* 0x000000ffff097224 */ /* 0x000fe400078e0021 */
[----:B------:R-:W-:Y:S01]  /*2d10*/  FADD.FTZ R12, R12, -UR5 ;  /* 0x800000050c0c7e21 */ /* 0x000fe20008010000 */
[----:B------:R-:W1:Y:S01]  /*2d20*/  LDCU.64 UR18, c[0x0][0x380] ;  /* 0x00007000ff1277ac */ /* 0x000e620008000a00 */
[----:B------:R-:W-:Y:S02]  /*2d30*/  FADD.FTZ R15, R15, -UR5 ;  /* 0x800000050f0f7e21 */ /* 0x000fe40008010000 */
[----:B------:R-:W-:Y:S02]  /*2d40*/  FMUL.FTZ R12, R12, UR8 ;  /* 0x000000080c0c7c20 */ /* 0x000fe40008410000 */
[----:B------:R-:W-:Y:S01]  /*2d50*/  FMUL.FTZ R15, R15, UR8 ;  /* 0x000000080f0f7c20 */ /* 0x000fe20008410000 */
[----:B0-----:R-:W-:-:S02]  /*2d60*/  IMAD R36, R36, UR10, RZ ;  /* 0x0000000a24247c24 */ /* 0x001fc4000f8e02ff */
[----:B------:R-:W-:-:S04]  /*2d70*/  IMAD.WIDE.U32 R8, R19, UR10, R8 ;  /* 0x0000000a13087c25 */ /* 0x000fc8000f8e0008 */
[----:B------:R-:W-:-:S05]  /*2d80*/  IMAD R36, R19, UR11, R36 ;  /* 0x0000000b13247c24 */ /* 0x000fca000f8e0224 */
[----:B------:R-:W-:Y:S02]  /*2d90*/  IADD3 R9, PT, PT, R9, R36, RZ ;  /* 0x0000002409097210 */ /* 0x000fe40007ffe0ff */
[----:B-1----:R-:W-:-:S04]  /*2da0*/  LEA R36, P3, R8, UR18, 0x1 ;  /* 0x0000001208247c11 */ /* 0x002fc8000f8608ff */
[----:B------:R-:W-:Y:S01]  /*2db0*/  LEA.HI.X R37, R8, UR19, R9, 0x1, P3 ;  /* 0x0000001308257c11 */ /* 0x000fe200098f0c09 */
[----:B------:R-:W-:Y:S01]  /*2dc0*/  FFMA.FTZ R9, R10, R12, R21 ;  /* 0x0000000c0a097223 */ /* 0x000fe20000010015 */
[----:B------:R-:W-:-:S05]  /*2dd0*/  FFMA.FTZ R8, R11, R15, R20 ;  /* 0x0000000f0b087223 */ /* 0x000fca0000010014 */
[----:B------:R-:W-:-:S05]  /*2de0*/  F2FP.BF16.F32.PACK_AB R9, R8, R9 ;  /* 0x000000090809723e */ /* 0x000fca00000010ff */
[----:B------:R0:W-:Y:S02]  /*2df0*/  STG.E desc[UR12][R36.64], R9 ;  /* 0x0000000924007986 */ /* 0x0001e4000c10190c */
.L_x_2206:
[----:B------:R-:W-:Y:S05]  /*2e00*/  BSYNC.RECONVERGENT B1 ;  /* 0x0000000000017941 */ /* 0x000fea0003800200 */
.L_x_2205:
[----:B------:R-:W-:Y:S04]  /*2e10*/  BSSY.RECONVERGENT B1, `(.L_x_2207) ;  /* 0x0000014000017945 */ /* 0x000fe80003800200 */
[----:B------:R-:W-:Y:S05]  /*2e20*/  @P1 BRA `(.L_x_2208) ;  /* 0x0000000000481947 */ /* 0x000fea0003800000 */
[----:B------:R-:W1:Y:S01]  /*2e30*/  LDCU.64 UR10, c[0x0][0x3e0] ;  /* 0x00007c00ff0a77ac */ /* 0x000e620008000a00 */
[----:B------:R-:W-:Y:S01]  /*2e40*/  MOV R8, R34 ;  /* 0x0000002200087202 */ /* 0x000fe20000000f00 */
[----:B------:R-:W-:Y:S01]  /*2e50*/  FADD.FTZ R6, R6, -UR5 ;  /* 0x8000000506067e21 */ /* 0x000fe20008010000 */
[----:B0-----:R-:W-:Y:S01]  /*2e60*/  MOV R9, R33 ;  /* 0x0000002100097202 */ /* 0x001fe20000000f00 */
[----:B------:R-:W0:Y:S01]  /*2e70*/  LDCU.64 UR18, c[0x0][0x380] ;  /* 0x00007000ff1277ac */ /* 0x000e220008000a00 */
[----:B------:R-:W-:Y:S01]  /*2e80*/  FADD.FTZ R13, R13, -UR5 ;  /* 0x800000050d0d7e21 */ /* 0x000fe20008010000 */
[----:B------:R-:W-:-:S03]  /*2e90*/  FMUL.FTZ R6, R6, UR8 ;  /* 0x0000000806067c20 */ /* 0x000fc60008410000 */
[----:B------:R-:W-:Y:S01]  /*2ea0*/  FMUL.FTZ R13, R13, UR8 ;  /* 0x000000080d0d7c20 */ /* 0x000fe20008410000 */
[----:B------:R-:W-:-:S03]  /*2eb0*/  FFMA.FTZ R6, R10, R6, R21 ;  /* 0x000000060a067223 */ /* 0x000fc60000010015 */
[----:B------:R-:W-:Y:S01]  /*2ec0*/  FFMA.FTZ R15, R11, R13, R20 ;  /* 0x0000000d0b0f7223 */ /* 0x000fe20000010014 */
[----:B-1----:R-:W-:Y:S02]  /*2ed0*/  IMAD R17, R17, UR10, RZ ;  /* 0x0000000a11117c24 */ /* 0x002fe4000f8e02ff */
[----:B------:R-:W-:-:S04]  /*2ee0*/  IMAD.WIDE.U32 R8, R14, UR10, R8 ;  /* 0x0000000a0e087c25 */ /* 0x000fc8000f8e0008 */
[----:B------:R-:W-:Y:S01]  /*2ef0*/  IMAD R17, R14, UR11, R17 ;  /* 0x0000000b0e117c24 */ /* 0x000fe2000f8e0211 */
[----:B0-----:R-:W-:-:S04]  /*2f00*/  LEA R12, P1, R8, UR18, 0x1 ;  /* 0x00000012080c7c11 */ /* 0x001fc8000f8208ff */
[----:B------:R-:W-:Y:S02]  /*2f10*/  IADD3 R17, PT, PT, R9, R17, RZ ;  /* 0x0000001109117210 */ /* 0x000fe40007ffe0ff */
[----:B------:R-:W-:Y:S02]  /*2f20*/  F2FP.BF16.F32.PACK_AB R9, R15, R6 ;  /* 0x000000060f09723e */ /* 0x000fe400000010ff */
[----:B------:R-:W-:-:S05]  /*2f30*/  LEA.HI.X R13, R8, UR19, R17, 0x1, P1 ;  /* 0x00000013080d7c11 */ /* 0x000fca00088f0c11 */
[----:B------:R1:W-:Y:S02]  /*2f40*/  STG.E desc[UR12][R12.64], R9 ;  /* 0x000000090c007986 */ /* 0x0003e4000c10190c */
.L_x_2208:
[----:B------:R-:W-:Y:S05]  /*2f50*/  BSYNC.RECONVERGENT B1 ;  /* 0x0000000000017941 */ /* 0x000fea0003800200 */
.L_x_2207:
[----:B------:R-:W-:Y:S04]  /*2f60*/  BSSY.RECONVERGENT B1, `(.L_x_2209) ;  /* 0x0000014000017945 */ /* 0x000fe80003800200 */
[----:B------:R-:W-:Y:S05]  /*2f70*/  @P4 BRA `(.L_x_2210) ;  /* 0x0000000000484947 */ /* 0x000fea0003800000 */
[----:B------:R-:W0:Y:S01]  /*2f80*/  LDCU.64 UR10, c[0x0][0x3e0] ;  /* 0x00007c00ff0a77ac */ /* 0x000e220008000a00 */
[----:B------:R-:W-:Y:S01]  /*2f90*/  FADD.FTZ R8, R7, -UR5 ;  /* 0x8000000507087e21 */ /* 0x000fe20008010000 */
[----:B------:R-:W-:Y:S01]  /*2fa0*/  MOV R6, R34 ;  /* 0x0000002200067202 */ /* 0x000fe20000000f00 */
[----:B------:R-:W-:Y:S01]  /*2fb0*/  FADD.FTZ R4, R4, -UR5 ;  /* 0x8000000504047e21 */ /* 0x000fe20008010000 */
[----:B------:R-:W2:Y:S01]  /*2fc0*/  LDCU.64 UR18, c[0x0][0x380] ;  /* 0x00007000ff1277ac */ /* 0x000ea20008000a00 */
[----:B------:R-:W-:Y:S02]  /*2fd0*/  IMAD.MOV.U32 R7, RZ, RZ, R33 ;  /* 0x000000ffff077224 */ /* 0x000fe400078e0021 */
[----:B------:R-:W-:Y:S01]  /*2fe0*/  FMUL.FTZ R8, R8, UR8 ;  /* 0x0000000808087c20 */ /* 0x000fe20008410000 */
[----:B------:R-:W-:-:S03]  /*2ff0*/  FMUL.FTZ R4, R4, UR8 ;  /* 0x0000000804047c20 */ /* 0x000fc60008410000 */
[----:B-1----:R-:W-:Y:S01]  /*3000*/  FFMA.FTZ R13, R11, R8, R20 ;  /* 0x000000080b0d7223 */ /* 0x002fe20000010014 */
        /* <DEDUP_REMOVED lines=9> */
.L_x_2210:
[----:B------:R-:W-:Y:S05]  /*30a0*/  BSYNC.RECONVERGENT B1 ;  /* 0x0000000000017941 */ /* 0x000fea0003800200 */
.L_x_2209:
[----:B------:R-:W-:Y:S04]  /*30b0*/  BSSY.RECONVERGENT B1, `(.L_x_2211) ;  /* 0x0000014000017945 */ /* 0x000fe80003800200 */
[----:B------:R-:W-:Y:S05]  /*30c0*/  @P5 BRA `(.L_x_2212) ;  /* 0x0000000000485947 */ /* 0x000fea0003800000 */
[----:B------:R-:W3:Y:S01]  /*30d0*/  LDCU.64 UR10, c[0x0][0x3e0] ;  /* 0x00007c00ff0a77ac */ /* 0x000ee20008000a00 */
[----:B------:R-:W-:Y:S01]  /*30e0*/  FADD.FTZ R6, R5, -UR5 ;  /* 0x8000000505067e21 */ /* 0x000fe20008010000 */
[----:B------:R-:W-:Y:S01]  /*30f0*/  MOV R4, R34 ;  /* 0x0000002200047202 */ /* 0x000fe20000000f00 */
[----:B------:R-:W-:Y:S01]  /*3100*/  FADD.FTZ R2, R2, -UR5 ;  /* 0x8000000502027e21 */ /* 0x000fe20008010000 */
[----:B------:R-:W4:Y:S01]  /*3110*/  LDCU.64 UR18, c[0x0][0x380] ;  /* 0x00007000ff1277ac */ /* 0x000f220008000a00 */
[----:B------:R-:W-:Y:S01]  /*3120*/  MOV R5, R33 ;  /* 0x0000002100057202 */ /* 0x000fe20000000f00 */
[----:B------:R-:W-:Y:S01]  /*3130*/  FMUL.FTZ R6, R6, UR8 ;  /* 0x0000000806067c20 */ /* 0x000fe20008410000 */
[----:B------:R-:W-:-:S03]  /*3140*/  FMUL.FTZ R2, R2, UR8 ;  /* 0x0000000802027c20 */ /* 0x000fc60008410000 */
[----:B012---:R-:W-:Y:S01]  /*3150*/  FFMA.FTZ R9, R11, R6, R20 ;  /* 0x000000060b097223 */ /* 0x007fe20000010014 */
        /* <DEDUP_REMOVED lines=9> */
.L_x_2212:
[----:B------:R-:W-:Y:S05]  /*31f0*/  BSYNC.RECONVERGENT B1 ;  /* 0x0000000000017941 */ /* 0x000fea0003800200 */
.L_x_2211:
        /* <DEDUP_REMOVED lines=8> */
[----:B------:R-:W-:-:S03]  /*3280*/  FMUL.FTZ R0, R0, UR8 ;  /* 0x0000000800007c20 */ /* 0x000fc60008410000 */
[----:B------:R-:W-:Y:S01]  /*3290*/  FFMA.FTZ R11, R11, R4, R20 ;  /* 0x000000040b0b7223 */ /* 0x000fe20000010014 */
        /* <DEDUP_REMOVED lines=8> */
[----:B------:R4:W-:Y:S01]  /*3320*/  STG.E desc[UR12][R4.64], R3 ;  /* 0x0000000304007986 */ /* 0x0009e2000c10190c */
[----:B------:R-:W-:Y:S05]  /*3330*/  BRA `(.L_x_2213) ;  /* 0x0000001000407947 */ /* 0x000fea0003800000 */
.L_x_2198:
        /* <DEDUP_REMOVED lines=11> */
[----:B------:R-:W-:Y:S01]  /*33f0*/  FFMA.FTZ R8, R11, R8, R20 ;  /* 0x000000080b087223 */ /* 0x000fe20000010014 */
[----:B------:R-:W-:-:S03]  /*3400*/  FFMA.FTZ R9, R10, R9, R21 ;  /* 0x000000090a097223 */ /* 0x000fc60000010015 */
[----:B------:R-:W-:Y:S01]  /*3410*/  FMUL.FTZ R37, R8, -1.4426950216293334961 ;  /* 0xbfb8aa3b08257820 */ /* 0x000fe20000410000 */
[----:B------:R-:W-:-:S05]  /*3420*/  FMUL.FTZ R18, R9, -1.4426950216293334961 ;  /* 0xbfb8aa3b09127820 */ /* 0x000fca0000410000 */
[----:B------:R-:W2:Y:S04]  /*3430*/  MUFU.EX2 R37, R37 ;  /* 0x0000002500257308 */ /* 0x000ea80000000800 */
[----:B------:R-:W3:Y:S01]  /*3440*/  MUFU.EX2 R18, R18 ;  /* 0x0000001200127308 */ /* 0x000ee20000000800 */
[----:B--2---:R-:W-:Y:S01]  /*3450*/  FADD.FTZ R37, R37, 1 ;  /* 0x3f80000025257421 */ /* 0x004fe20000010000 */
[----:B---3--:R-:W-:-:S05]  /*3460*/  FADD.FTZ R18, R18, 1 ;  /* 0x3f80000012127421 */ /* 0x008fca0000010000 */
[----:B------:R-:W2:Y:S08]  /*3470*/  MUFU.RCP R37, R37 ;  /* 0x0000002500257308 */ /* 0x000eb00000001000 */
[----:B------:R-:W3:Y:S01]  /*3480*/  MUFU.RCP R36, R18 ;  /* 0x0000001200247308 */ /* 0x000ee20000001000 */
[----:B--2---:R-:W-:Y:S01]  /*3490*/  FMUL.FTZ R8, R8, R37 ;  /* 0x0000002508087220 */ /* 0x004fe20000410000 */
[----:B------:R-:W-:Y:S01]  /*34a0*/  MOV R37, R33 ;  /* 0x0000002100257202 */ /* 0x000fe20000000f00 */
[----:B---3--:R-:W-:Y:S01]  /*34b0*/  FMUL.FTZ R23, R9, R36 ;  /* 0x0000002409177220 */ /* 0x008fe20000410000 */
[----:B------:R-:W-:-:S04]  /*34c0*/  MOV R36, R34 ;  /* 0x0000002200247202 */ /* 0x000fc80000000f00 */
        /* <DEDUP_REMOVED lines=8> */
.L_x_2215:
[----:B------:R-:W-:Y:S05]  /*3550*/  BSYNC.RECONVERGENT B1 ;  /* 0x0000000000017941 */ /* 0x000fea0003800200 */
.L_x_2214:
        /* <DEDUP_REMOVED lines=22> */
[----:B------:R-:W-:Y:S01]  /*36c0*/  MUFU.RCP R36, R36 ;  /* 0x0000002400247308 */ /* 0x000fe20000001000 */
[----:B------:R-:W-:-:S07]  /*36d0*/  IMAD.MOV.U32 R8, RZ, RZ, R34 ;  /* 0x000000ffff087224 */ /* 0x000fce00078e0022 */
[----:B------:R-:W0:Y:S02]  /*36e0*/  MUFU.RCP R9, R37 ;  /* 0x0000002500097308 */ /* 0x000e240000001000 */
[----:B0-----:R-:W-:Y:S01]  /*36f0*/  FMUL.FTZ R16, R16, R9 ;  /* 0x0000000910107220 */ /* 0x001fe20000410000 */
[----:B------:R-:W-:-:S03]  /*3700*/  MOV R9, R33 ;  /* 0x0000002100097202 */ /* 0x000fc60000000f00 */
[----:B------:R-:W-:-:S04]  /*3710*/  IMAD.WIDE.U32 R8, R23, UR14, R8 ;  /* 0x0000000e17087c25 */ /* 0x000fc8000f8e0008 */
[----:B------:R-:W-:Y:S01]  /*3720*/  FMUL.FTZ R23, R19, R36 ;  /* 0x0000002413177220 */ /* 0x000fe20000410000 */
[----:B------:R-:W-:Y:S02]  /*3730*/  IADD3 R9, PT, PT, R9, R18, RZ ;  /* 0x0000001209097210 */ /* 0x000fe40007ffe0ff */
[C---:B-1----:R-:W-:Y:S02]  /*3740*/  LEA R18, P2, R8.reuse, UR18, 0x1 ;  /* 0x0000001208127c11 */ /* 0x042fe4000f8408ff */
[----:B------:R-:W-:Y:S02]  /*3750*/  F2FP.BF16.F32.PACK_AB R23, R23, R16 ;  /* 0x000000101717723e */ /* 0x000fe400000010ff */
[----:B------:R-:W-:-:S05]  /*3760*/  LEA.HI.X R19, R8, UR19, R9, 0x1, P2 ;  /* 0x0000001308137c11 */ /* 0x000fca00090f0c09 */
[----:B------:R0:W-:Y:S04]  /*3770*/  STG.E desc[UR12][R18.64], R23 ;  /* 0x0000001712007986 */ /* 0x0001e8000c10190c */
.L_x_2217:
[----:B------:R-:W-:Y:S05]  /*3780*/  BSYNC.RECONVERGENT B1 ;  /* 0x0000000000017941 */ /* 0x000fea0003800200 */
.L_x_2216:
[C---:B0-----:R-:W-:Y:S01]  /*3790*/  IADD3 R19, PT, PT, R31.reuse, 0x20, RZ ;  /* 0x000000201f137810 */ /* 0x041fe20007ffe0ff */
[----:B------:R-:W-:Y:S01]  /*37a0*/  BSSY.RECONVERGENT B1, `(.L_x_2218) ;  /* 0x0000022000017945 */ /* 0x000fe20003800200 */
[----:B------:R-:W-:Y:S02]  /*37b0*/  IADD3 R16, PT, PT, R31, 0x40, RZ ;  /* 0x000000401f107810 */ /* 0x000fe40007ffe0ff */
        /* <DEDUP_REMOVED lines=14> */
[----:B------:R-:W2:Y:S01]  /*38a0*/  MUFU.EX2 R14, R14 ;  /* 0x0000000e000e7308 */ /* 0x000ea20000000800 */
[----:B0-----:R-:W-:-:S03]  /*38b0*/  IMAD R8, R8, UR14, RZ ;  /* 0x0000000e08087c24 */ /* 0x001fc6000f8e02ff */
[----:B------:R-:W0:Y:S01]  /*38c0*/  MUFU.EX2 R9, R9 ;  /* 0x0000000900097308 */ /* 0x000e220000000800 */
[----:B------:R-:W-:Y:S01]  /*38d0*/  IMAD R17, R19, UR15, R8 ;  /* 0x0000000f13117c24 */ /* 0x000fe2000f8e0208 */
[----:B------:R-:W-:Y:S01]  /*38e0*/  MOV R8, R34 ;  /* 0x0000002200087202 */ /* 0x000fe20000000f00 */
[----:B--2---:R-:W-:Y:S01]  /*38f0*/  FADD.FTZ R14, R14, 1 ;  /* 0x3f8000000e0e7421 */ /* 0x004fe20000010000 */
[----:B0-----:R-:W-:Y:S01]  /*3900*/  FADD.FTZ R36, R9, 1 ;  /* 0x3f80000009247421 */ /* 0x001fe20000010000 */
[----:B------:R-:W-:-:S04]  /*3910*/  IMAD.MOV.U32 R9, RZ, RZ, R33 ;  /* 0x000000ffff097224 */ /* 0x000fc800078e0021 */
[----:B------:R-:W0:Y:S01]  /*3920*/  MUFU.RCP R14, R14 ;  /* 0x0000000e000e7308 */ /* 0x000e220000001000 */
[----:B------:R-:W-:-:S07]  /*3930*/  IMAD.WIDE.U32 R8, R19, UR14, R8 ;  /* 0x0000000e13087c25 */ /* 0x000fce000f8e0008 */
[----:B------:R-:W2:Y:S01]  /*3940*/  MUFU.RCP R37, R36 ;  /* 0x0000002400257308 */ /* 0x000ea20000001000 */
[----:B------:R-:W-:Y:S01]  /*3950*/  IADD3 R17, PT, PT, R9, R17, RZ ;  /* 0x0000001109117210 */ /* 0x000fe20007ffe0ff */
[----:B0-----:R-:W-:Y:S01]  /*3960*/  FMUL.FTZ R23, R23, R14 ;  /* 0x0000000e17177220 */ /* 0x001fe20000410000 */
[----:B--2---:R-:W-:Y:S01]  /*3970*/  FMUL.FTZ R37, R18, R37 ;  /* 0x0000002512257220 */ /* 0x004fe20000410000 */
[----:B-1----:R-:W-:-:S04]  /*3980*/  LEA R18, P2, R8, UR18, 0x1 ;  /* 0x0000001208127c11 */ /* 0x002fc8000f8408ff */
[----:B------:R-:W-:Y:S02]  /*3990*/  LEA.HI.X R19, R8, UR19, R17, 0x1, P2 ;  /* 0x0000001308137c11 */ /* 0x000fe400090f0c11 */
[----:B------:R-:W-:-:S05]  /*39a0*/  F2FP.BF16.F32.PACK_AB R23, R23, R37 ;  /* 0x000000251717723e */ /* 0x000fca00000010ff */
[----:B------:R0:W-:Y:S02]  /*39b0*/  STG.E desc[UR12][R18.64], R23 ;  /* 0x0000001712007986 */ /* 0x0001e4000c10190c */
.L_x_2219:
[----:B------:R-:W-:Y:S05]  /*39c0*/  BSYNC.RECONVERGENT B1 ;  /* 0x0000000000017941 */ /* 0x000fea0003800200 */
.L_x_2218:
[----:B------:R-:W-:Y:S01]  /*39d0*/  IADD3 R17, PT, PT, R31, 0x50, RZ ;  /* 0x000000501f117810 */ /* 0x000fe20007ffe0ff */
        /* <DEDUP_REMOVED lines=34> */
[----:B------:R-:W-:Y:S01]  /*3c00*/  MOV R15, R33 ;  /* 0x00000021000f7202 */ /* 0x000fe20000000f00 */
[----:B0-----:R-:W-:Y:S01]  /*3c10*/  FMUL.FTZ R37, R37, R14 ;  /* 0x0000000e25257220 */ /* 0x001fe20000410000 */
[----:B------:R-:W-:-:S04]  /*3c20*/  MOV R14, R34 ;  /* 0x00000022000e7202 */ /* 0x000fc80000000f00 */
[----:B------:R-:W-:Y:S01]  /*3c30*/  F2FP.BF16.F32.PACK_AB R37, R37, R12 ;  /* 0x0000000c2525723e */ /* 0x000fe200000010ff */
[----:B------:R-:W-:-:S04]  /*3c40*/  IMAD.WIDE.U32 R14, R8, UR14, R14 ;  /* 0x0000000e080e7c25 */ /* 0x000fc8000f8e000e */
[----:B------:R-:W-:Y:S01]  /*3c50*/  IMAD.IADD R9, R15, 0x1, R9 ;  /* 0x000000010f097824 */ /* 0x000fe200078e0209 */
[----:B-1----:R-:W-:-:S04]  /*3c60*/  LEA R8, P1, R14, UR18, 0x1 ;  /* 0x000000120e087c11 */ /* 0x002fc8000f8208ff */
[----:B------:R-:W-:-:S05]  /*3c70*/  LEA.HI.X R9, R14, UR19, R9, 0x1, P1 ;  /* 0x000000130e097c11 */ /* 0x000fca00088f0c09 */
[----:B------:R0:W-:Y:S04]  /*3c80*/  STG.E desc[UR12][R8.64], R37 ;  /* 0x0000002508007986 */ /* 0x0001e8000c10190c */
.L_x_2221:
[----:B------:R-:W-:Y:S05]  /*3c90*/  BSYNC.RECONVERGENT B1 ;  /* 0x0000000000017941 */ /* 0x000fea0003800200 */
.L_x_2220:
[----:B------:R-:W-:Y:S04]  /*3ca0*/  BSSY.RECONVERGENT B1, `(.L_x_2222) ;  /* 0x000001e000017945 */ /* 0x000fe80003800200 */
[----:B------:R-:W-:Y:S05]  /*3cb0*/  @P3 BRA `(.L_x_2223) ;  /* 0x0000000000703947 */ /* 0x000fea0003800000 */
[----:B------:R-:W-:Y:S01]  /*3cc0*/  FADD.FTZ R6, R6, -UR5 ;  /* 0x8000000506067e21 */ /* 0x000fe20008010000 */
[----:B------:R-:W-:Y:S01]  /*3cd0*/  FADD.FTZ R13, R13, -UR5 ;  /* 0x800000050d0d7e21 */ /* 0x000fe20008010000 */
[----:B------:R-:W1:Y:S01]  /*3ce0*/  LDCU.64 UR14, c[0x0][0x3e0] ;  /* 0x00007c00ff0e77ac */ /* 0x000e620008000a00 */
[----:B0-----:R-:W-:Y:S01]  /*3cf0*/  MOV R9, R33 ;  /* 0x0000002100097202 */ /* 0x001fe20000000f00 */
[----:B------:R-:W-:Y:S01]  /*3d00*/  FMUL.FTZ R6, R6, UR8 ;  /* 0x0000000806067c20 */ /* 0x000fe20008410000 */
[----:B------:R-:W0:Y:S03]  /*3d10*/  LDCU.64 UR18, c[0x0][0x380] ;  /* 0x00007000ff1277ac */ /* 0x000e260008000a00 */
[----:B------:R-:W-:Y:S01]  /*3d20*/  FFMA.FTZ R12, R10, R6, R21 ;  /* 0x000000060a0c7223 */ /* 0x000fe20000010015 */
[----:B------:R-:W-:-:S03]  /*3d30*/  FMUL.FTZ R6, R13, UR8 ;  /* 0x000000080d067c20 */ /* 0x000fc60008410000 */
[----:B------:R-:W-:Y:S01]  /*3d40*/  FMUL.FTZ R8, R12, -1.4426950216293334961 ;  /* 0xbfb8aa3b0c087820 */ /* 0x000fe20000410000 */
[----:B------:R-:W-:-:S04]  /*3d50*/  FFMA.FTZ R6, R11, R6, R20 ;  /* 0x000000060b067223 */ /* 0x000fc80000010014 */
[----:B------:R-:W-:Y:S01]  /*3d60*/  FMUL.FTZ R14, R6, -1.4426950216293334961 ;  /* 0xbfb8aa3b060e7820 */ /* 0x000fe20000410000 */
[----:B------:R-:W2:Y:S01]  /*3d70*/  MUFU.EX2 R8, R8 ;  /* 0x0000000800087308 */ /* 0x000ea20000000800 */
[----:B-1----:R-:W-:-:S04]  /*3d80*/  IMAD R19, R19, UR14, RZ ;  /* 0x0000000e13137c24 */ /* 0x002fc8000f8e02ff */
        /* <DEDUP_REMOVED lines=15> */
.L_x_2223:
[----:B------:R-:W-:Y:S05]  /*3e80*/  BSYNC.RECONVERGENT B1 ;  /* 0x0000000000017941 */ /* 0x000fea0003800200 */
.L_x_2222:
[----:B------:R-:W-:Y:S04]  /*3e90*/  BSSY.RECONVERGENT B1, `(.L_x_2224) ;  /* 0x000001e000017945 */ /* 0x000fe80003800200 */
[----:B------:R-:W-:Y:S05]  /*3ea0*/  @P2 BRA `(.L_x_2225) ;  /* 0x0000000000702947 */ /* 0x000fea0003800000 */
[----:B------:R-:W-:Y:S01]  /*3eb0*/  FADD.FTZ R4, R4, -UR5 ;  /* 0x8000000504047e21 */ /* 0x000fe20008010000 */
[----:B------:R-:W-:Y:S01]  /*3ec0*/  FADD.FTZ R7, R7, -UR5 ;  /* 0x8000000507077e21 */ /* 0x000fe20008010000 */
[----:B------:R-:W2:Y:S02]  /*3ed0*/  LDCU.64 UR14, c[0x0][0x3e0] ;  /* 0x00007c00ff0e77ac */ /* 0x000ea40008000a00 */
[----:B------:R-:W-:Y:S01]  /*3ee0*/  FMUL.FTZ R4, R4, UR8 ;  /* 0x0000000804047c20 */ /* 0x000fe20008410000 */
[----:B------:R-:W3:Y:S03]  /*3ef0*/  LDCU.64 UR18, c[0x0][0x380] ;  /* 0x00007000ff1277ac */ /* 0x000ee60008000a00 */
[----:B0-----:R-:W-:Y:S01]  /*3f00*/  FFMA.FTZ R8, R10, R4, R21 ;  /* 0x000000040a087223 */ /* 0x001fe20000010015 */
[----:B------:R-:W-:Y:S01]  /*3f10*/  FMUL.FTZ R4, R7, UR8 ;  /* 0x0000000807047c20 */ /* 0x000fe20008410000 */
[----:B------:R-:W-:-:S02]  /*3f20*/  MOV R7, R33 ;  /* 0x0000002100077202 */ /* 0x000fc40000000f00 */
[----:B------:R-:W-:Y:S01]  /*3f30*/  FMUL.FTZ R6, R8, -1.4426950216293334961 ;  /* 0xbfb8aa3b08067820 */ /* 0x000fe20000410000 */
[----:B------:R-:W-:-:S04]  /*3f40*/  FFMA.FTZ R4, R11, R4, R20 ;  /* 0x000000040b047223 */ /* 0x000fc80000010014 */
[----:B-1----:R-:W-:Y:S01]  /*3f50*/  FMUL.FTZ R12, R4, -1.4426950216293334961 ;  /* 0xbfb8aa3b040c7820 */ /* 0x002fe20000410000 */
[----:B------:R-:W0:Y:S01]  /*3f60*/  MUFU.EX2 R6, R6 ;  /* 0x0000000600067308 */ /* 0x000e220000000800 */
[----:B--2---:R-:W-:-:S04]  /*3f70*/  IMAD R14, R23, UR14, RZ ;  /* 0x0000000e170e7c24 */ /* 0x004fc8000f8e02ff */
        /* <DEDUP_REMOVED lines=15> */
.L_x_2225:
[----:B------:R-:W-:Y:S05]  /*4070*/  BSYNC.RECONVERGENT B1 ;  /* 0x0000000000017941 */ /* 0x000fea0003800200 */
.L_x_2224:
[----:B------:R-:W-:Y:S04]  /*4080*/  BSSY.RECONVERGENT B1, `(.L_x_2226) ;  /* 0x000001e000017945 */ /* 0x000fe80003800200 */
[----:B------:R-:W-:Y:S05]  /*4090*/  @P5 BRA `(.L_x_2227) ;  /* 0x0000000000705947 */ /* 0x000fea0003800000 */
[----:B------:R-:W-:Y:S01]  /*40a0*/  FADD.FTZ R2, R2, -UR5 ;  /* 0x8000000502027e21 */ /* 0x000fe20008010000 */
[----:B------:R-:W-:Y:S01]  /*40b0*/  FADD.FTZ R5, R5, -UR5 ;  /* 0x8000000505057e21 */ /* 0x000fe20008010000 */
[----:B------:R-:W3:Y:S01]  /*40c0*/  LDCU.64 UR14, c[0x0][0x3e0] ;  /* 0x00007c00ff0e77ac */ /* 0x000ee20008000a00 */
[----:B------:R-:W-:Y:S01]  /*40d0*/  MOV R6, R34 ;  /* 0x0000002200067202 */ /* 0x000fe20000000f00 */
[----:B------:R-:W-:Y:S01]  /*40e0*/  FMUL.FTZ R2, R2, UR8 ;  /* 0x0000000802027c20 */ /* 0x000fe20008410000 */
[----:B------:R-:W-:Y:S01]  /*40f0*/  FMUL.FTZ R5, R5, UR8 ;  /* 0x0000000805057c20 */ /* 0x000fe20008410000 */
[----:B------:R-:W4:Y:S01]  /*4100*/  LDCU.64 UR18, c[0x0][0x380] ;  /* 0x00007000ff1277ac */ /* 0x000f220008000a00 */
[----:B------:R-:W-:Y:S01]  /*4110*/  MOV R7, R33 ;  /* 0x0000002100077202 */ /* 0x000fe20000000f00 */
[----:B------:R-:W-:Y:S01]  /*4120*/  FFMA.FTZ R2, R10, R2, R21 ;  /* 0x000000020a027223 */ /* 0x000fe20000010015 */
[----:B-1----:R-:W-:-:S03]  /*4130*/  FFMA.FTZ R12, R11, R5, R20 ;  /* 0x000000050b0c7223 */ /* 0x002fc60000010014 */
[----:B------:R-:W-:Y:S01]  /*4140*/  FMUL.FTZ R4, R2, -1.4426950216293334961 ;  /* 0xbfb8aa3b02047820 */ /* 0x000fe20000410000 */
[----:B0-2---:R-:W-:-:S05]  /*4150*/  FMUL.FTZ R8, R12, -1.4426950216293334961 ;  /* 0xbfb8aa3b0c087820 */ /* 0x005fca0000410000 */
[----:B------:R-:W0:Y:S01]  /*4160*/  MUFU.EX2 R4, R4 ;  /* 0x0000000400047308 */ /* 0x000e220000000800 */
[----:B---3--:R-:W-:-:S03]  /*4170*/  IMAD R13, R18, UR14, RZ ;  /* 0x0000000e120d7c24 */ /* 0x008fc6000f8e02ff */
[----:B------:R-:W1:Y:S01]  /*4180*/  MUFU.EX2 R8, R8 ;  /* 0x0000000800087308 */ /* 0x000e620000000800 */
[----:B------:R-:W-:-:S04]  /*4190*/  IMAD.WIDE.U32 R6, R30, UR14, R6 ;  /* 0x0000000e1e067c25 */ /* 0x000fc8000f8e0006 */
[----:B------:R-:W-:Y:S02]  /*41a0*/  IMAD R15, R30, UR15, R13 ;  /* 0x0000000f1e0f7c24 */ /* 0x000fe4000f8e020d */
[----:B0-----:R-:W-:Y:S01]  /*41b0*/  FADD.FTZ R5, R4, 1 ;  /* 0x3f80000004057421 */ /* 0x001fe20000010000 */
[----:B----4-:R-:W-:Y:S02]  /*41c0*/  LEA R4, P1, R6, UR18, 0x1 ;  /* 0x0000001206047c11 */ /* 0x010fe4000f8208ff */
[----:B------:R-:W-:Y:S01]  /*41d0*/  IADD3 R15, PT, PT, R7, R15, RZ ;  /* 0x0000000f070f7210 */ /* 0x000fe20007ffe0ff */
[----:B-1----:R-:W-:Y:S02]  /*41e0*/  FADD.FTZ R9, R8, 1 ;  /* 0x3f80000008097421 */ /* 0x002fe40000010000 */
[----:B------:R-:W0:Y:S08]  /*41f0*/  MUFU.RCP R5, R5 ;  /* 0x0000000500057308 */ /* 0x000e300000001000 */
[----:B------:R-:W1:Y:S01]  /*4200*/  MUFU.RCP R9, R9 ;  /* 0x0000000900097308 */ /* 0x000e620000001000 */
[----:B0-----:R-:W-:Y:S01]  /*4210*/  FMUL.FTZ R2, R2, R5 ;  /* 0x0000000502027220 */ /* 0x001fe20000410000 */
[----:B------:R-:W-:Y:S01]  /*4220*/  LEA.HI.X R5, R6, UR19, R15, 0x1, P1 ;  /* 0x0000001306057c11 */ /* 0x000fe200088f0c0f */
[----:B-1----:R-:W-:-:S05]  /*4230*/  FMUL.FTZ R13, R12, R9 ;  /* 0x000000090c0d7220 */ /* 0x002fca0000410000 */
[----:B------:R-:W-:-:S05]  /*4240*/  F2FP.BF16.F32.PACK_AB R13, R13, R2 ;  /* 0x000000020d0d723e */ /* 0x000fca00000010ff */
[----:B------:R3:W-:Y:S02]  /*4250*/  STG.E desc[UR12][R4.64], R13 ;  /* 0x0000000d04007986 */ /* 0x0007e4000c10190c */
.L_x_2227:
[----:B------:R-:W-:Y:S05]  /*4260*/  BSYNC.RECONVERGENT B1 ;  /* 0x0000000000017941 */ /* 0x000fea0003800200 */
.L_x_2226:
[----:B------:R-:W-:Y:S05]  /*4270*/  @P4 BRA `(.L_x_2213) ;  /* 0x0000000000704947 */ /* 0x000fea0003800000 */
[----:B------:R-:W-:Y:S01]  /*4280*/  FADD.FTZ R0, R0, -UR5 ;  /* 0x8000000500007e21 */ /* 0x000fe20008010000 */
[----:B------:R-:W-:Y:S01]  /*4290*/  FADD.FTZ R3, R3, -UR5 ;  /* 0x8000000503037e21 */ /* 0x000fe20008010000 */
[----:B------:R-:W0:Y:S01]  /*42a0*/  LDCU.64 UR10, c[0x0][0x3e0] ;  /* 0x00007c00ff0a77ac */ /* 0x000e220008000a00 */
[----:B------:R-:W-:Y:S01]  /*42b0*/  MOV R2, R34 ;  /* 0x0000002200027202 */ /* 0x000fe20000000f00 */
[----:B------:R-:W-:Y:S01]  /*42c0*/  FMUL.FTZ R0, R0, UR8 ;  /* 0x0000000800007c20 */ /* 0x000fe20008410000 */
[----:B------:R-:W-:Y:S01]  /*42d0*/  FMUL.FTZ R3, R3, UR8 ;  /* 0x0000000803037c20 */ /* 0x000fe20008410000 */
[----:B------:R-:W4:Y:S02]  /*42e0*/  LDCU.64 UR14, c[0x0][0x380] ;  /* 0x00007000ff0e77ac */ /* 0x000f240008000a00 */
[----:B------:R-:W-:Y:S01]  /*42f0*/  FFMA.FTZ R21, R10, R0, R21 ;  /* 0x000000000a157223 */ /* 0x000fe20000010015 */
[----:B------:R-:W-:Y:S01]  /*4300*/  FFMA.FTZ R7, R11, R3, R20 ;  /* 0x000000030b077223 */ /* 0x000fe20000010014 */
[----:B------:R-:W-:-:S02]  /*4310*/  MOV R3, R33 ;  /* 0x0000002100037202 */ /* 0x000fc40000000f00 */
[----:B------:R-:W-:Y:S01]  /*4320*/  FMUL.FTZ R0, R21, -1.4426950216293334961 ;  /* 0xbfb8aa3b15007820 */ /* 0x000fe20000410000 */
[----:B---3--:R-:W-:-:S05]  /*4330*/  FMUL.FTZ R5, R7, -1.4426950216293334961 ;  /* 0xbfb8aa3b07057820 */ /* 0x008fca0000410000 */
[----:B------:R-:W3:Y:S01]  /*4340*/  MUFU.EX2 R0, R0 ;  /* 0x0000000000007308 */ /* 0x000ee20000000800 */
[----:B0-2---:R-:W-:-:S03]  /*4350*/  IMAD R8, R25, UR10, RZ ;  /* 0x0000000a19087c24 */ /* 0x005fc6000f8e02ff */
[----:B------:R-:W0:Y:S01]  /*4360*/  MUFU.EX2 R5, R5 ;  /* 0x0000000500057308 */ /* 0x000e220000000800 */
[----:B------:R-:W-:-:S04]  /*4370*/  IMAD.WIDE.U32 R2, R29, UR10, R2 ;  /* 0x0000000a1d027c25 */ /* 0x000fc8000f8e0002 */
[----:B------:R-:W-:Y:S02]  /*4380*/  IMAD R9, R29, UR11, R8 ;  /* 0x0000000b1d097c24 */ /* 0x000fe4000f8e0208 */
[----:B---3--:R-:W-:-:S03]  /*4390*/  FADD.FTZ R4, R0, 1 ;  /* 0x3f80000000047421 */ /* 0x008fc60000010000 */
[----:B------:R-:W-:Y:S01]  /*43a0*/  IADD3 R9, PT, PT, R3, R9, RZ ;  /* 0x0000000903097210 */ /* 0x000fe20007ffe0ff */
[----:B0-----:R-:W-:Y:S02]  /*43b0*/  FADD.FTZ R6, R5, 1 ;  /* 0x3f80000005067421 */ /* 0x001fe40000010000 */
[----:B------:R-:W0:Y:S08]  /*43c0*/  MUFU.RCP R4, R4 ;  /* 0x0000000400047308 */ /* 0x000e300000001000 */
[----:B------:R-:W2:Y:S01]  /*43d0*/  MUFU.RCP R6, R6 ;  /* 0x0000000600067308 */ /* 0x000ea20000001000 */
[----:B0-----:R-:W-:Y:S01]  /*43e0*/  FMUL.FTZ R0, R21, R4 ;  /* 0x0000000415007220 */ /* 0x001fe20000410000 */
[----:B----4-:R-:W-:-:S04]  /*43f0*/  LEA R4, P1, R2, UR14, 0x1 ;  /* 0x0000000e02047c11 */ /* 0x010fc8000f8208ff */
[----:B------:R-:W-:Y:S01]  /*4400*/  LEA.HI.X R5, R2, UR15, R9, 0x1, P1 ;  /* 0x0000000f02057c11 */ /* 0x000fe200088f0c09 */
[----:B--2---:R-:W-:-:S05]  /*4410*/  FMUL.FTZ R7, R7, R6 ;  /* 0x0000000607077220 */ /* 0x004fca0000410000 */
[----:B------:R-:W-:-:S05]  /*4420*/  F2FP.BF16.F32.PACK_AB R7, R7, R0 ;  /* 0x000000000707723e */ /* 0x000fca00000010ff */
[----:B------:R0:W-:Y:S02]  /*4430*/  STG.E desc[UR12][R4.64], R7 ;  /* 0x0000000704007986 */ /* 0x0001e4000c10190c */
.L_x_2213:
[----:B------:R-:W-:Y:S05]  /*4440*/  BSYNC.RECONVERGENT B0 ;  /* 0x0000000000007941 */ /* 0x000fea0003800200 */
.L_x_2197:
[----:B------:R-:W5:Y:S01]  /*4450*/  LDCU UR5, c[0x0][0x3f8] ;  /* 0x00007f00ff0577ac */ /* 0x000f620008000800 */
[----:B------:R-:W5:Y:S01]  /*4460*/  LDCU UR8, c[0x0][0x3c8] ;  /* 0x00007900ff0877ac */ /* 0x000f620008000800 */
[----:B------:R-:W-:Y:S02]  /*4470*/  UIADD3 UR7, UPT, UPT, UR16, UR7, URZ ;  /* 0x0000000710077290 */ /* 0x000fe4000fffe0ff */
[----:B------:R-:W-:Y:S02]  /*4480*/  UIADD3 UR4, UPT, UPT, UR4, 0x1, URZ ;  /* 0x0000000104047890 */ /* 0x000fe4000fffe0ff */
[----:B-----5:R-:W-:-:S04]  /*4490*/  UIMAD UR5, UR5, UR8, URZ ;  /* 0x00000008050572a4 */ /* 0x020fc8000f8e02ff */
[----:B------:R-:W-:-:S09]  /*44a0*/  UISETP.GE.AND UP0, UPT, UR7, UR5, UPT ;  /* 0x000000050700728c */ /* 0x000fd2000bf06270 */
[----:B------:R-:W-:Y:S05]  /*44b0*/  BRA.U !UP0, `(.L_x_2228) ;  /* 0xffffffbd08607547 */ /* 0x000fea000b83ffff */
[----:B------:R-:W-:Y:S05]  /*44c0*/  EXIT ;  /* 0x000000000000794d */ /* 0x000fea0003800000 */
.L_x_2229:
        /* <DEDUP_REMOVED lines=11> */
.L_x_4534:


//--------------------- .text._Z35group_norm_nhwc_fwd_one_pass_kernelI11Bf16IOBf16WLi256ELi48ELi384EEv26Group_norm_nhwc_fwd_params --------------------------
	.section	.text._Z35group_norm_nhwc_fwd_one_pass_kernelI11Bf16IOBf16WLi256ELi48ELi384EEv26Group_norm_nhwc_fwd_params,"ax",@progbits
	.align	128
        .global         _Z35group_norm_nhwc_fwd_one_pass_kernelI11Bf16IOBf16WLi256ELi48ELi384EEv26Group_norm_nhwc_fwd_params
        .type           _Z35group_norm_nhwc_fwd_one_pass_kernelI11Bf16IOBf16WLi256ELi48ELi384EEv26Group_norm_nhwc_fwd_params,@function
        .size           _Z35group_norm_nhwc_fwd_one_pass_kernelI11Bf16IOBf16WLi256ELi48ELi384EEv26Group_norm_nhwc_fwd_params,(.L_x_4535 - _Z35group_norm_nhwc_fwd_one_pass_kernelI11Bf16IOBf16WLi256ELi48ELi384EEv26Group_norm_nhwc_fwd_params)
        .other          _Z35group_norm_nhwc_fwd_one_pass_kernelI11Bf16IOBf16WLi256ELi48ELi384EEv26Group_norm_nhwc_fwd_params,@"STO_CUDA_ENTRY STV_DEFAULT"
_Z35group_norm_nhwc_fwd_one_pass_kernelI11Bf16IOBf16WLi256ELi48ELi384EEv26Group_norm_nhwc_fwd_params:
.text._Z35group_norm_nhwc_fwd_one_pass_kernelI11Bf16IOBf16WLi256ELi48ELi384EEv26Group_norm_nhwc_fwd_params:
        /* <DEDUP_REMOVED lines=41> */
.L_x_2305:
[----:B0-----:R-:W0:Y:S01]  /*0290*/  LDC R10, c[0x0][0x3f8] ;  /* 0x0000fe00ff0a7b82 */ /* 0x001e220000000800 */
[----:B----4-:R-:W-:Y:S01]  /*02a0*/  IABS R11, R61 ;  /* 0x0000003d000b7213 */ /* 0x010fe20000000000 */
        /* <DEDUP_REMOVED lines=12> */
[----:B0--3--:R-:W-:-:S02]  /*0370*/  IABS R8, R10 ;  /* 0x0000000a00087213 */ /* 0x009fc40000000000 */
        /* <DEDUP_REMOVED lines=14> */
[----:B------:R-:W-:-:S04]  /*0460*/  SHF.R.S32.HI R19, RZ, 0x1f, R11 ;  /* 0x0000001fff137819 */ /* 0x000fc8000001140b */
        /* <DEDUP_REMOVED lines=415> */
.L_x_2231:
[----:B------:R-:W-:Y:S05]  /*1e60*/  BSYNC.RECONVERGENT B0 ;  /* 0x0000000000007941 */ /* 0x000fea0003800200 */
.L_x_2230:
        /* <DEDUP_REMOVED lines=36> */
.L_x_2233:
[----:B------:R-:W-:Y:S05]  /*20b0*/  BSYNC.RECONVERGENT B0 ;  /* 0x0000000000007941 */ /* 0x000fea0003800200 */
.L_x_2232:
        /* <DEDUP_REMOVED lines=25> */
.L_x_2236:
[----:B----4-:R-:W3:Y:S04]  /*2250*/  LDG.E.STRONG.GPU R18, desc[UR8][R16.64] ;  /* 0x0000000810127981 */ /* 0x010ee8000c1ef900 */
[----:B---3--:R-:W-:Y:S01]  /*2260*/  CCTL.IVALL ;  /* 0x00000000ff00798f */ /* 0x008fe20002000000 */
[----:B------:R-:W-:Y:S05]  /*2270*/  YIELD ;  /* 0x0000000000007946 */ /* 0x000fea0003800000 */
[----:B------:R-:W-:-:S13]  /*2280*/  ISETP.NE.AND P3, PT, R18, R23, PT ;  /* 0x000000171200720c */ /* 0x000fda0003f65270 */
[----:B------:R-:W-:Y:S05]  /*2290*/  @P3 BRA `(.L_x_2236) ;  /* 0xfffffffc00ec3947 */ /* 0x000fea000383ffff */
.L_x_2235:
        /* <DEDUP_REMOVED lines=15> */
.L_x_2238:
        /* <DEDUP_REMOVED lines=60> */
.L_x_2237:
        /* <DEDUP_REMOVED lines=35> */
.L_x_2239:
        /* <DEDUP_REMOVED lines=18> */
.L_x_2240:
        /* <DEDUP_REMOVED lines=9> */
.L_x_2241:
[----:B------:R-:W-:Y:S05]  /*2b30*/  BSYNC.RECONVERGENT B0 ;  /* 0x0000000000007941 */ /* 0x000fea0003800200 */
.L_x_2234:
[----:B------:R-:W5:Y:S01]  /*2b40*/  S2UR UR6, SR_CgaCtaId ;  /* 0x00000000000679c3 */ /* 0x000f620000008800 */
[----:B------:R-:W0:Y:S01]  /*2b50*/  LDCU UR7, c[0x0][0x414] ;  /* 0x00008280ff0777ac */ /* 0x000e220008000800 */
[----:B------:R-:W-:Y:S01]  /*2b60*/  LOP3.LUT R25, R63, 0xffff, RZ, 0xc0, !PT ;  /* 0x0000ffff3f197812 */ /* 0x000fe200078ec0ff */
[----:B------:R-:W-:-:S03]  /*2b70*/  UMOV UR4, 0x400 ;  /* 0x0000040000047882 */ /* 0x000fc60000000000 */
[----:B------:R-:W-:Y:S02]  /*2b80*/  IADD3 R25, PT, PT, R70, R25, RZ ;  /* 0x0000001946197210 */ /* 0x000fe40007ffe0ff */
[----:B---34-:R-:W2:Y:S08]  /*2b90*/  @P0 LDC.64 R16, c[0x0][0x388] ;  /* 0x0000e200ff100b82 */ /* 0x018eb00000000a00 */
[----:B-1----:R-:W1:Y:S01]  /*2ba0*/  LDC.64 R20, c[0x0][0x398] ;  /* 0x0000e600ff147b82 */ /* 0x002e620000000a00 */
[----:B-----5:R-:W-:-:S07]  /*2bb0*/  ULEA UR4, UR6, UR4, 0x18 ;  /* 0x0000000406047291 */ /* 0x020fce000f8ec0ff */
[----:B------:R-:W3:Y:S01]  /*2bc0*/  LDC.64 R18, c[0x0][0x3a0] ;  /* 0x0000e800ff127b82 */ /* 0x000ee20000000a00 */
[----:B--2---:R-:W-:-:S04]  /*2bd0*/  @P0 IMAD.WIDE R22, R61, 0x8, R16 ;  /* 0x000000083d160825 */ /* 0x004fc800078e0210 */
[----:B0-----:R-:W-:Y:S01]  /*2be0*/  @P0 FMUL.FTZ R16, R30, UR7 ;  /* 0x000000071e100c20 */ /* 0x001fe20008410000 */
[----:B------:R-:W-:Y:S01]  /*2bf0*/  @P0 FMUL.FTZ R17, R31, UR7 ;  /* 0x000000071f110c20 */ /* 0x000fe20008410000 */
[----:B------:R-:W-:Y:S04]  /*2c00*/  @!P2 STS.64 [UR4+0x78], R30 ;  /* 0x0000781eff00a988 */ /* 0x000fe80008000a04 */
[----:B------:R-:W-:Y:S01]  /*2c10*/  @P0 STG.E.64 desc[UR8][R22.64], R16 ;  /* 0x0000001016000986 */ /* 0x000fe2000c101b08 */
[C---:B-1----:R-:W-:Y:S01]  /*2c20*/  IMAD.WIDE R20, R25.reuse, 0x2, R20 ;  /* 0x0000000219147825 */ /* 0x042fe200078e0214 */
[----:B------:R-:W-:Y:S03]  /*2c30*/  BAR.SYNC.DEFER_BLOCKING 0x0 ;  /* 0x0000000000007b1d */ /* 0x000fe60000010000 */
[----:B---3--:R-:W-:-:S03]  /*2c40*/  IMAD.WIDE R18, R25, 0x2, R18 ;  /* 0x0000000219127825 */ /* 0x008fc600078e0212 */
[----:B------:R-:W2:Y:S04]  /*2c50*/  LDG.E.U16 R24, desc[UR8][R20.64] ;  /* 0x0000000814187981 */ /* 0x000ea8000c1e1500 */
[----:B------:R0:W3:Y:S04]  /*2c60*/  LDG.E.U16 R25, desc[UR8][R20.64+0x2] ;  /* 0x0000020814197981 */ /* 0x0000e8000c1e1500 */
[----:B------:R-:W4:Y:S04]  /*2c70*/  LDG.E.U16 R26, desc[UR8][R18.64] ;  /* 0x00000008121a7981 */ /* 0x000f28000c1e1500 */
[----:B------:R-:W5:Y:S01]  /*2c80*/  LDG.E.U16 R27, desc[UR8][R18.64+0x2] ;  /* 0x00000208121b7981 */ /* 0x000f62000c1e1500 */
[----:B------:R-:W-:Y:S01]  /*2c90*/  BSSY.RECONVERGENT B0, `(.L_x_2242) ;  /* 0x00003b4000007945 */ /* 0x000fe20003800200 */
[----:B0-----:R-:W-:-:S02]  /*2ca0*/  HFMA2 R21, -RZ, RZ, 1.875, 0 ;  /* 0x3f800000ff157431 */ /* 0x001fc400000001ff */
[----:B------:R-:W0:Y:S01]  /*2cb0*/  LDS.64 R16, [UR4+0x78] ;  /* 0x00007804ff107984 */ /* 0x000e220008000a00 */
[----:B------:R-:W1:Y:S02]  /*2cc0*/  LDCU.U8 UR4, c[0x0][0x3fc] ;  /* 0x00007f80ff0477ac */ /* 0x000e640008000000 */
[----:B-1----:R-:W-:Y:S01]  /*2cd0*/  UISETP.NE.AND UP0, UPT, UR4, URZ, UPT ;  /* 0x000000ff0400728c */ /* 0x002fe2000bf05270 */
[----:B0-----:R-:W-:-:S04]  /*2ce0*/  FMUL.FTZ R20, R16, UR7 ;  /* 0x0000000710147c20 */ /* 0x001fc80008410000 */
[----:B------:R-:W-:-:S04]  /*2cf0*/  FMUL.FTZ R28, R20, R20 ;  /* 0x00000014141c7220 */ /* 0x000fc80000410000 */
[----:B------:R-:W-:-:S05]  /*2d00*/  FFMA.FTZ R28, R17, UR7, -R28 ;  /* 0x00000007111c7c23 */ /* 0x000fca000801081c */
[----:B------:R-:W-:-:S13]  /*2d10*/  FSETP.GTU.FTZ.AND P1, PT, R28, RZ, PT ;  /* 0x000000ff1c00720b */ /* 0x000fda0003f3c000 */
[----:B------:R-:W0:Y:S02]  /*2d20*/  @P1 LDC R17, c[0x0][0x3a8] ;  /* 0x0000ea00ff111b82 */ /* 0x000e240000000800 */
[----:B0-----:R-:W-:-:S04]  /*2d30*/  @P1 FADD.FTZ R28, R28, R17 ;  /* 0x000000111c1c1221 */ /* 0x001fc80000010000 */
[----:B------:R0:W1:Y:S01]  /*2d40*/  @P1 MUFU.RSQ R21, R28 ;  /* 0x0000001c00151308 */ /* 0x0000620000001400 */
[----:B--2---:R-:W-:Y:S02]  /*2d50*/  SHF.L.U32 R22, R24, 0x10, RZ ;  /* 0x0000001018167819 */ /* 0x004fe400000006ff */
[----:B---3--:R-:W-:Y:S02]  /*2d60*/  SHF.L.U32 R23, R25, 0x10, RZ ;  /* 0x0000001019177819 */ /* 0x008fe400000006ff */
[----:B----4-:R-:W-:Y:S02]  /*2d70*/  SHF.L.U32 R25, R26, 0x10, RZ ;  /* 0x000000101a197819 */ /* 0x010fe400000006ff */
[----:B-----5:R-:W-:Y:S01]  /*2d80*/  SHF.L.U32 R24, R27, 0x10, RZ ;  /* 0x000000101b187819 */ /* 0x020fe200000006ff */
[----:B01----:R-:W-:Y:S06]  /*2d90*/  BRA.U UP0, `(.L_x_2243) ;  /* 0x00000019000c7547 */ /* 0x003fec000b800000 */
[----:B------:R-:W0:Y:S01]  /*2da0*/  LDCU.64 UR10, c[0x0][0x3e8] ;  /* 0x00007d00ff0a77ac */ /* 0x000e220008000a00 */
[----:B------:R-:W-:Y:S01]  /*2db0*/  BSSY.RECONVERGENT B1, `(.L_x_2244) ;  /* 0x000001e000017945 */ /* 0x000fe20003800200 */
[C---:B------:R-:W-:Y:S02]  /*2dc0*/  IADD3 R27, PT, PT, R69.reuse, 0x50, RZ ;  /* 0x00000050451b7810 */ /* 0x040fe40007ffe0ff */
[C---:B------:R-:W-:Y:S02]  /*2dd0*/  IADD3 R26, PT, PT, R69.reuse, 0x60, RZ ;  /* 0x00000060451a7810 */ /* 0x040fe40007ffe0ff */
[----:B0-----:R-:W-:Y:S02]  /*2de0*/  ISETP.GE.U32.AND P2, PT, R69, UR10, PT ;  /* 0x0000000a45007c0c */ /* 0x001fe4000bf46070 */
        /* <DEDUP_REMOVED lines=12> */
[----:B------:R-:W1:Y:S01]  /*2eb0*/  LDCU.64 UR6, c[0x0][0x380] ;  /* 0x00007000ff0677ac */ /* 0x000e620008000a00 */
[----:B------:R-:W-:Y:S01]  /*2ec0*/  FADD.FTZ R6, R6, -R20 ;  /* 0x8000001406067221 */ /* 0x000fe20000010000 */
[----:B------:R-:W-:-:S03]  /*2ed0*/  FMUL.FTZ R8, R8, R21 ;  /* 0x0000001508087220 */ /* 0x000fc60000410000 */
[----:B------:R-:W-:Y:S01]  /*2ee0*/  FMUL.FTZ R6, R6, R21 ;  /* 0x0000001506067220 */ /* 0x000fe20000410000 */
[----:B------:R-:W-:-:S03]  /*2ef0*/  FFMA.FTZ R8, R22, R8, R25 ;  /* 0x0000000816087223 */ /* 0x000fc60000010019 */
[----:B------:R-:W-:Y:S01]  /*2f00*/  FFMA.FTZ R29, R23, R6, R24 ;  /* 0x00000006171d7223 */ /* 0x000fe20000010018 */
        /* <DEDUP_REMOVED lines=8> */
.L_x_2245:
[----:B------:R-:W-:Y:S05]  /*2f90*/  BSYNC.RECONVERGENT B1 ;  /* 0x0000000000017941 */ /* 0x000fea0003800200 */
.L_x_2244:
[----:B------:R-:W-:Y:S04]  /*2fa0*/  BSSY.RECONVERGENT B1, `(.L_x_2246) ;  /* 0x0000014000017945 */ /* 0x000fe80003800200 */
[----:B------:R-:W-:Y:S05]  /*2fb0*/  @P3 BRA `(.L_x_2247) ;  /* 0x0000000000483947 */ /* 0x000fea0003800000 */
[----:B------:R-:W1:Y:S01]  /*2fc0*/  LDCU.64 UR6, c[0x0][0x3e0] ;  /* 0x00007c00ff0677ac */ /* 0x000e620008000a00 */
[--C-:B------:R-:W-:Y:S01]  /*2fd0*/  FADD.FTZ R16, R7, -R20.reuse ;  /* 0x8000001407107221 */ /* 0x100fe20000010000 */
[----:B------:R-:W-:Y:S01]  /*2fe0*/  FADD.FTZ R8, R5, -R20 ;  /* 0x8000001405087221 */ /* 0x000fe20000010000 */
[----:B------:R-:W-:Y:S01]  /*2ff0*/  MOV R6, R74 ;  /* 0x0000004a00067202 */ /* 0x000fe20000000f00 */
[----:B------:R-:W2:Y:S01]  /*3000*/  LDCU.64 UR12, c[0x0][0x380] ;  /* 0x00007000ff0c77ac */ /* 0x000ea20008000a00 */
[----:B------:R-:W-:Y:S01]  /*3010*/  MOV R7, R73 ;  /* 0x0000004900077202 */ /* 0x000fe20000000f00 */
[-C--:B------:R-:W-:Y:S01]  /*3020*/  FMUL.FTZ R8, R8, R21.reuse ;  /* 0x0000001508087220 */ /* 0x080fe20000410000 */
[----:B------:R-:W-:Y:S01]  /*3030*/  FMUL.FTZ R16, R16, R21 ;  /* 0x0000001510107220 */ /* 0x000fe20000410000 */
[----:B-1----:R-:W-:Y:S02]  /*3040*/  IMAD R5, R53, UR6, RZ ;  /* 0x0000000635057c24 */ /* 0x002fe4000f8e02ff */
[----:B------:R-:W-:-:S04]  /*3050*/  IMAD.WIDE.U32 R6, R68, UR6, R6 ;  /* 0x0000000644067c25 */ /* 0x000fc8000f8e0006 */
[----:B0-----:R-:W-:Y:S02]  /*3060*/  IMAD R17, R68, UR7, R5 ;  /* 0x0000000744117c24 */ /* 0x001fe4000f8e0205 */
[----:B------:R-:W-:Y:S01]  /*3070*/  FFMA.FTZ R5, R22, R8, R25 ;  /* 0x0000000816057223 */ /* 0x000fe20000010019 */
[----:B------:R-:W-:Y:S01]  /*3080*/  FFMA.FTZ R8, R23, R16, R24 ;  /* 0x0000001017087223 */ /* 0x000fe20000010018 */
[----:B--2---:R-:W-:Y:S02]  /*3090*/  LEA R16, P2, R6, UR12, 0x1 ;  /* 0x0000000c06107c11 */ /* 0x004fe4000f8408ff */
[----:B------:R-:W-:Y:S02]  /*30a0*/  IADD3 R17, PT, PT, R7, R17, RZ ;  /* 0x0000001107117210 */ /* 0x000fe40007ffe0ff */
[----:B------:R-:W-:Y:S02]  /*30b0*/  F2FP.BF16.F32.PACK_AB R5, R8, R5 ;  /* 0x000000050805723e */ /* 0x000fe400000010ff */
[----:B------:R-:W-:-:S05]  /*30c0*/  LEA.HI.X R17, R6, UR13, R17, 0x1, P2 ;  /* 0x0000000d06117c11 */ /* 0x000fca00090f0c11 */
[----:B------:R1:W-:Y:S02]  /*30d0*/  STG.E desc[UR8][R16.64], R5 ;  /* 0x0000000510007986 */ /* 0x0003e4000c101908 */
.L_x_2247:
[----:B------:R-:W-:Y:S05]  /*30e0*/  BSYNC.RECONVERGENT B1 ;  /* 0x0000000000017941 */ /* 0x000fea0003800200 */
.L_x_2246:
[----:B------:R-:W-:Y:S04]  /*30f0*/  BSSY.RECONVERGENT B1, `(.L_x_2248) ;  /* 0x0000014000017945 */ /* 0x000fe80003800200 */
[----:B------:R-:W-:Y:S05]  /*3100*/  @P4 BRA `(.L_x_2249) ;  /* 0x0000000000484947 */ /* 0x000fea0003800000 */
[----:B------:R-:W2:Y:S01]  /*3110*/  LDCU.64 UR6, c[0x0][0x3e0] ;  /* 0x00007c00ff0677ac */ /* 0x000ea20008000a00 */
[----:B------:R-:W-:Y:S01]  /*3120*/  MOV R6, R74 ;  /* 0x0000004a00067202 */ /* 0x000fe20000000f00 */
[--C-:B------:R-:W-:Y:S01]  /*3130*/  FADD.FTZ R8, R9, -R20.reuse ;  /* 0x8000001409087221 */ /* 0x100fe20000010000 */
[----:B------:R-:W-:Y:S01]  /*3140*/  MOV R7, R73 ;  /* 0x0000004900077202 */ /* 0x000fe20000000f00 */
[----:B------:R-:W3:Y:S01]  /*3150*/  LDCU.64 UR12, c[0x0][0x380] ;  /* 0x00007000ff0c77ac */ /* 0x000ee20008000a00 */
[----:B------:R-:W-:Y:S01]  /*3160*/  FADD.FTZ R10, R10, -R20 ;  /* 0x800000140a0a7221 */ /* 0x000fe20000010000 */
[----:B------:R-:W-:-:S03]  /*3170*/  FMUL.FTZ R8, R8, R21 ;  /* 0x0000001508087220 */ /* 0x000fc60000410000 */
[----:B------:R-:W-:Y:S01]  /*3180*/  FMUL.FTZ R10, R10, R21 ;  /* 0x000000150a0a7220 */ /* 0x000fe20000410000 */
[----:B-1----:R-:W-:-:S03]  /*3190*/  FFMA.FTZ R5, R22, R8, R25 ;  /* 0x0000000816057223 */ /* 0x002fc60000010019 */
[----:B------:R-:W-:Y:S01]  /*31a0*/  FFMA.FTZ R10, R23, R10, R24 ;  /* 0x0000000a170a7223 */ /* 0x000fe20000010018 */
[----:B--2---:R-:W-:-:S04]  /*31b0*/  IMAD R16, R0, UR6, RZ ;  /* 0x0000000600107c24 */ /* 0x004fc8000f8e02ff */
[----:B------:R-:W-:Y:S01]  /*31c0*/  F2FP.BF16.F32.PACK_AB R5, R10, R5 ;  /* 0x000000050a05723e */ /* 0x000fe200000010ff */
[----:B------:R-:W-:-:S04]  /*31d0*/  IMAD.WIDE.U32 R6, R67, UR6, R6 ;  /* 0x0000000643067c25 */ /* 0x000fc8000f8e0006 */
[----:B------:R-:W-:Y:S01]  /*31e0*/  IMAD R9, R67, UR7, R16 ;  /* 0x0000000743097c24 */ /* 0x000fe2000f8e0210 */
[----:B---3--:R-:W-:-:S04]  /*31f0*/  LEA R8, P2, R6, UR12, 0x1 ;  /* 0x0000000c06087c11 */ /* 0x008fc8000f8408ff */
[----:B------:R-:W-:-:S04]  /*3200*/  IADD3 R9, PT, PT, R7, R9, RZ ;  /* 0x0000000907097210 */ /* 0x000fc80007ffe0ff */
[----:B------:R-:W-:-:S05]  /*3210*/  LEA.HI.X R9, R6, UR13, R9, 0x1, P2 ;  /* 0x0000000d06097c11 */ /* 0x000fca00090f0c09 */
[----:B------:R2:W-:Y:S02]  /*3220*/  STG.E desc[UR8][R8.64], R5 ;  /* 0x0000000508007986 */ /* 0x0005e4000c101908 */
.L_x_2249:
[----:B------:R-:W-:Y:S05]  /*3230*/  BSYNC.RECONVERGENT B1 ;  /* 0x0000000000017941 */ /* 0x000fea0003800200 */
.L_x_2248:
[----:B------:R-:W-:Y:S04]  /*3240*/  BSSY.RECONVERGENT B1, `(.L_x_2250) ;  /* 0x0000014000017945 */ /* 0x000fe80003800200 */
[----:B------:R-:W-:Y:S05]  /*3250*/  @P1 BRA `(.L_x_2251) ;  /* 0x0000000000481947 */ /* 0x000fea0003800000 */
[----:B------:R-:W1:Y:S01]  /*3260*/  LDCU.64 UR6, c[0x0][0x3e0] ;  /* 0x00007c00ff0677ac */ /* 0x000e620008000a00 */
[----:B------:R-:W-:Y:S01]  /*3270*/  MOV R6, R74 ;  /* 0x0000004a00067202 */ /* 0x000fe20000000f00 */
[--C-:B------:R-:W-:Y:S01]  /*3280*/  FADD.FTZ R12, R12, -R20.reuse ;  /* 0x800000140c0c7221 */ /* 0x100fe20000010000 */
[----:B------:R-:W-:Y:S01]  /*3290*/  MOV R7, R73 ;  /* 0x0000004900077202 */ /* 0x000fe20000000f00 */
[----:B------:R-:W3:Y:S01]  /*32a0*/  LDCU.64 UR12, c[0x0][0x380] ;  /* 0x00007000ff0c77ac */ /* 0x000ee20008000a00 */
[----:B--2---:R-:W-:Y:S01]  /*32b0*/  FADD.FTZ R8, R11, -R20 ;  /* 0x800000140b087221 */ /* 0x004fe20000010000 */
[----:B------:R-:W-:-:S03]  /*32c0*/  FMUL.FTZ R12, R12, R21 ;  /* 0x000000150c0c7220 */ /* 0x000fc60000410000 */
[----:B------:R-:W-:-:S04]  /*32d0*/  FMUL.FTZ R8, R8, R21 ;  /* 0x0000001508087220 */ /* 0x000fc80000410000 */
[----:B------:R-:W-:Y:S01]  /*32e0*/  FFMA.FTZ R10, R23, R8, R24 ;  /* 0x00000008170a7223 */ /* 0x000fe20000010018 */
[----:B-1----:R-:W-:Y:S02]  /*32f0*/  IMAD R5, R2, UR6, RZ ;  /* 0x0000000602057c24 */ /* 0x002fe4000f8e02ff */
[----:B------:R-:W-:-:S04]  /*3300*/  IMAD.WIDE.U32 R6, R66, UR6, R6 ;  /* 0x0000000642067c25 */ /* 0x000fc8000f8e0006 */
[----:B------:R-:W-:Y:S02]  /*3310*/  IMAD R9, R66, UR7, R5 ;  /* 0x0000000742097c24 */ /* 0x000fe4000f8e0205 */
[----:B------:R-:W-:Y:S01]  /*3320*/  FFMA.FTZ R5, R22, R12, R25 ;  /* 0x0000000c16057223 */ /* 0x000fe20000010019 */
[----:B---3--:R-:W-:Y:S02]  /*3330*/  LEA R8, P1, R6, UR12, 0x1 ;  /* 0x0000000c06087c11 */ /* 0x008fe4000f8208ff */
[----:B------:R-:W-:Y:S02]  /*3340*/  IADD3 R9, PT, PT, R7, R9, RZ ;  /* 0x0000000907097210 */ /* 0x000fe40007ffe0ff */
[----:B------:R-:W-:Y:S02]  /*3350*/  F2FP.BF16.F32.PACK_AB R5, R10, R5 ;  /* 0x000000050a05723e */ /* 0x000fe400000010ff */
[----:B------:R-:W-:-:S05]  /*3360*/  LEA.HI.X R9, R6, UR13, R9, 0x1, P1 ;  /* 0x0000000d06097c11 */ /* 0x000fca00088f0c09 */
[----:B------:R3:W-:Y:S02]  /*3370*/  STG.E desc[UR8][R8.64], R5 ;  /* 0x0000000508007986 */ /* 0x0007e4000c101908 */
.L_x_2251:
[----:B------:R-:W-:Y:S05]  /*3380*/  BSYNC.RECONVERGENT B1 ;  /* 0x0000000000017941 */ /* 0x000fea0003800200 */
.L_x_2250:
[----:B------:R-:W-:Y:S01]  /*3390*/  ISETP.GE.U32.AND P5, PT, R65, UR10, PT ;  /* 0x0000000a41007c0c */ /* 0x000fe2000bfa6070 */
[----:B------:R-:W-:Y:S01]  /*33a0*/  BSSY.RECONVERGENT B1, `(.L_x_2252) ;  /* 0x0000029000017945 */ /* 0x000fe20003800200 */
[----:B-123--:R-:W-:Y:S02]  /*33b0*/  IADD3 R5, PT, PT, R69, 0x70, RZ ;  /* 0x0000007045057810 */ /* 0x00efe40007ffe0ff */
        /* <DEDUP_REMOVED lines=39> */
.L_x_2253:
[----:B------:R-:W-:Y:S05]  /*3630*/  BSYNC.RECONVERGENT B1 ;  /* 0x0000000000017941 */ /* 0x000fea0003800200 */
.L_x_2252:
        /* <DEDUP_REMOVED lines=20> */
.L_x_2255:
[----:B------:R-:W-:Y:S05]  /*3780*/  BSYNC.RECONVERGENT B1 ;  /* 0x0000000000017941 */ /* 0x000fea0003800200 */
.L_x_2254:
[----:B------:R-:W-:Y:S04]  /*3790*/  BSSY.RECONVERGENT B1, `(.L_x_2256) ;  /* 0x0000014000017945 */ /* 0x000fe80003800200 */
[----:B------:R-:W-:Y:S05]  /*37a0*/  @P1 BRA `(.L_x_2257) ;  /* 0x0000000000481947 */ /* 0x000fea0003800000 */
[----:B------:R-:W2:Y:S01]  /*37b0*/  LDCU.64 UR6, c[0x0][0x3e0] ;  /* 0x00007c00ff0677ac */ /* 0x000ea20008000a00 */
[----:B------:R-:W-:Y:S01]  /*37c0*/  MOV R6, R74 ;  /* 0x0000004a00067202 */ /* 0x000fe20000000f00 */
[--C-:B01----:R-:W-:Y:S01]  /*37d0*/  FADD.FTZ R8, R33, -R20.reuse ;  /* 0x8000001421087221 */ /* 0x103fe20000010000 */
[----:B------:R-:W-:Y:S01]  /*37e0*/  MOV R7, R73 ;  /* 0x0000004900077202 */ /* 0x000fe20000000f00 */
[----:B------:R-:W0:Y:S01]  /*37f0*/  LDCU.64 UR12, c[0x0][0x380] ;  /* 0x00007000ff0c77ac */ /* 0x000e220008000a00 */
[----:B------:R-:W-:Y:S01]  /*3800*/  FADD.FTZ R34, R34, -R20 ;  /* 0x8000001422227221 */ /* 0x000fe20000010000 */
[----:B------:R-:W-:-:S03]  /*3810*/  FMUL.FTZ R8, R8, R21 ;  /* 0x0000001508087220 */ /* 0x000fc60000410000 */
[----:B------:R-:W-:-:S04]  /*3820*/  FMUL.FTZ R34, R34, R21 ;  /* 0x0000001522227220 */ /* 0x000fc80000410000 */
[----:B------:R-:W-:Y:S01]  /*3830*/  FFMA.FTZ R13, R23, R34, R24 ;  /* 0x00000022170d7223 */ /* 0x000fe20000010018 */
[----:B--2---:R-:W-:Y:S02]  /*3840*/  IMAD R9, R12, UR6, RZ ;  /* 0x000000060c097c24 */ /* 0x004fe4000f8e02ff */
[----:B------:R-:W-:Y:S01]  /*3850*/  FFMA.FTZ R12, R22, R8, R25 ;  /* 0x00000008160c7223 */ /* 0x000fe20000010019 */
[----:B------:R-:W-:-:S04]  /*3860*/  IMAD.WIDE.U32 R6, R26, UR6, R6 ;  /* 0x000000061a067c25 */ /* 0x000fc8000f8e0006 */
[----:B------:R-:W-:Y:S01]  /*3870*/  IMAD R9, R26, UR7, R9 ;  /* 0x000000071a097c24 */ /* 0x000fe2000f8e0209 */
[----:B0-----:R-:W-:-:S04]  /*3880*/  LEA R8, P1, R6, UR12, 0x1 ;  /* 0x0000000c06087c11 */ /* 0x001fc8000f8208ff */
[----:B------:R-:W-:Y:S02]  /*3890*/  IADD3 R9, PT, PT, R7, R9, RZ ;  /* 0x0000000907097210 */ /* 0x000fe40007ffe0ff */
[----:B------:R-:W-:Y:S02]  /*38a0*/  F2FP.BF16.F32.PACK_AB R7, R13, R12 ;  /* 0x0000000c0d07723e */ /* 0x000fe400000010ff */
[----:B------:R-:W-:-:S05]  /*38b0*/  LEA.HI.X R9, R6, UR13, R9, 0x1, P1 ;  /* 0x0000000d06097c11 */ /* 0x000fca00088f0c09 */
[----:B------:R2:W-:Y:S02]  /*38c0*/  STG.E desc[UR8][R8.64], R7 ;  /* 0x0000000708007986 */ /* 0x0005e4000c101908 */
.L_x_2257:
[----:B------:R-:W-:Y:S05]  /*38d0*/  BSYNC.RECONVERGENT B1 ;  /* 0x0000000000017941 */ /* 0x000fea0003800200 */
.L_x_2256:
[----:B------:R-:W-:Y:S04]  /*38e0*/  BSSY.RECONVERGENT B1, `(.L_x_2258) ;  /* 0x0000014000017945 */ /* 0x000fe80003800200 */
[----:B------:R-:W-:Y:S05]  /*38f0*/  @P6 BRA `(.L_x_2259) ;  /* 0x0000000000486947 */ /* 0x000fea0003800000 */
[----:B------:R-:W3:Y:S01]  /*3900*/  LDCU.64 UR6, c[0x0][0x3e0] ;  /* 0x00007c00ff0677ac */ /* 0x000ee20008000a00 */
[----:B------:R-:W-:Y:S01]  /*3910*/  MOV R6, R74 ;  /* 0x0000004a00067202 */ /* 0x000fe20000000f00 */
[--C-:B012---:R-:W-:Y:S01]  /*3920*/  FADD.FTZ R8, R35, -R20.reuse ;  /* 0x8000001423087221 */ /* 0x107fe20000010000 */
[----:B------:R-:W-:Y:S01]  /*3930*/  MOV R7, R73 ;  /* 0x0000004900077202 */ /* 0x000fe20000000f00 */
[----:B------:R-:W0:Y:S01]  /*3940*/  LDCU.64 UR12, c[0x0][0x380] ;  /* 0x00007000ff0c77ac */ /* 0x000e220008000a00 */
[----:B------:R-:W-:Y:S01]  /*3950*/  FADD.FTZ R36, R36, -R20 ;  /* 0x8000001424247221 */ /* 0x000fe20000010000 */
[----:B------:R-:W-:-:S03]  /*3960*/  FMUL.FTZ R8, R8, R21 ;  /* 0x0000001508087220 */ /* 0x000fc60000410000 */
[----:B------:R-:W-:-:S04]  /*3970*/  FMUL.FTZ R36, R36, R21 ;  /* 0x0000001524247220 */ /* 0x000fc80000410000 */
[----:B------:R-:W-:Y:S01]  /*3980*/  FFMA.FTZ R36, R23, R36, R24 ;  /* 0x0000002417247223 */ /* 0x000fe20000010018 */
[----:B---3--:R-:W-:Y:S02]  /*3990*/  IMAD R16, R16, UR6, RZ ;  /* 0x0000000610107c24 */ /* 0x008fe4000f8e02ff */
        /* <DEDUP_REMOVED lines=8> */
.L_x_2259:
[----:B------:R-:W-:Y:S05]  /*3a20*/  BSYNC.RECONVERGENT B1 ;  /* 0x0000000000017941 */ /* 0x000fea0003800200 */
.L_x_2258:
[----:B------:R-:W-:Y:S04]  /*3a30*/  BSSY.RECONVERGENT B1, `(.L_x_2260) ;  /* 0x0000014000017945 */ /* 0x000fe80003800200 */
[----:B------:R-:W-:Y:S05]  /*3a40*/  @P3 BRA `(.L_x_2261) ;  /* 0x0000000000483947 */ /* 0x000fea0003800000 */
[----:B------:R-:W4:Y:S01]  /*3a50*/  LDCU.64 UR6, c[0x0][0x3e0] ;  /* 0x00007c00ff0677ac */ /* 0x000f220008000a00 */
[----:B------:R-:W-:Y:S01]  /*3a60*/  MOV R6, R74 ;  /* 0x0000004a00067202 */ /* 0x000fe20000000f00 */
[--C-:B0123--:R-:W-:Y:S01]  /*3a70*/  FADD.FTZ R8, R37, -R20.reuse ;  /* 0x8000001425087221 */ /* 0x10ffe20000010000 */
[----:B------:R-:W-:Y:S01]  /*3a80*/  MOV R7, R73 ;  /* 0x0000004900077202 */ /* 0x000fe20000000f00 */
[----:B------:R-:W0:Y:S01]  /*3a90*/  LDCU.64 UR12, c[0x0][0x380] ;  /* 0x00007000ff0c77ac */ /* 0x000e220008000a00 */
[----:B------:R-:W-:Y:S01]  /*3aa0*/  FADD.FTZ R38, R38, -R20 ;  /* 0x8000001426267221 */ /* 0x000fe20000010000 */
[----:B------:R-:W-:-:S03]  /*3ab0*/  FMUL.FTZ R8, R8, R21 ;  /* 0x0000001508087220 */ /* 0x000fc60000410000 */
[----:B------:R-:W-:Y:S01]  /*3ac0*/  FMUL.FTZ R38, R38, R21 ;  /* 0x0000001526267220 */ /* 0x000fe20000410000 */
[----:B------:R-:W-:-:S03]  /*3ad0*/  FFMA.FTZ R5, R22, R8, R25 ;  /* 0x0000000816057223 */ /* 0x000fc60000010019 */
        /* <DEDUP_REMOVED lines=9> */
.L_x_2261:
[----:B------:R-:W-:Y:S05]  /*3b70*/  BSYNC.RECONVERGENT B1 ;  /* 0x0000000000017941 */ /* 0x000fea0003800200 */
.L_x_2260:
[----:B------:R-:W-:Y:S04]  /*3b80*/  BSSY.RECONVERGENT B1, `(.L_x_2262) ;  /* 0x0000014000017945 */ /* 0x000fe80003800200 */
[----:B------:R-:W-:Y:S05]  /*3b90*/  @P4 BRA `(.L_x_2263) ;  /* 0x0000000000484947 */ /* 0x000fea0003800000 */
[----:B------:R-:W5:Y:S01]  /*3ba0*/  LDCU.64 UR6, c[0x0][0x3e0] ;  /* 0x00007c00ff0677ac */ /* 0x000f620008000a00 */
[----:B------:R-:W-:Y:S01]  /*3bb0*/  MOV R6, R74 ;  /* 0x0000004a00067202 */ /* 0x000fe20000000f00 */
[--C-:B01234-:R-:W-:Y:S01]  /*3bc0*/  FADD.FTZ R8, R39, -R20.reuse ;  /* 0x8000001427087221 */ /* 0x11ffe20000010000 */
[----:B------:R-:W-:Y:S01]  /*3bd0*/  MOV R7, R73 ;  /* 0x0000004900077202 */ /* 0x000fe20000000f00 */
[----:B------:R-:W0:Y:S01]  /*3be0*/  LDCU.64 UR12, c[0x0][0x380] ;  /* 0x00007000ff0c77ac */ /* 0x000e220008000a00 */
[----:B------:R-:W-:Y:S01]  /*3bf0*/  FADD.FTZ R40, R40, -R20 ;  /* 0x8000001428287221 */ /* 0x000fe20000010000 */
[----:B------:R-:W-:-:S03]  /*3c00*/  FMUL.FTZ R8, R8, R21 ;  /* 0x0000001508087220 */ /* 0x000fc60000410000 */
[----:B------:R-:W-:Y:S01]  /*3c10*/  FMUL.FTZ R40, R40, R21 ;  /* 0x0000001528287220 */ /* 0x000fe20000410000 */
[----:B------:R-:W-:-:S03]  /*3c20*/  FFMA.FTZ R5, R22, R8, R25 ;  /* 0x0000000816057223 */ /* 0x000fc60000010019 */
[----:B------:R-:W-:Y:S01]  /*3c30*/  FFMA.FTZ R40, R23, R40, R24 ;  /* 0x0000002817287223 */ /* 0x000fe20000010018 */
[----:B-----5:R-:W-:-:S04]  /*3c40*/  IMAD R18, R18, UR6, RZ ;  /* 0x0000000612127c24 */ /* 0x020fc8000f8e02ff */
[----:B------:R-:W-:Y:S01]  /*3c50*/  F2FP.BF16.F32.PACK_AB R5, R40, R5 ;  /* 0x000000052805723e */ /* 0x000fe200000010ff */
[----:B------:R-:W-:-:S04]  /*3c60*/  IMAD.WIDE.U32 R6, R11, UR6, R6 ;  /* 0x000000060b067c25 */ /* 0x000fc8000f8e0006 */
[----:B------:R-:W-:Y:S01]  /*3c70*/  IMAD R11, R11, UR7, R18 ;  /* 0x000000070b0b7c24 */ /* 0x000fe2000f8e0212 */
[----:B0-----:R-:W-:-:S04]  /*3c80*/  LEA R8, P1, R6, UR12, 0x1 ;  /* 0x0000000c06087c11 */ /* 0x001fc8000f8208ff */
[----:B------:R-:W-:-:S04]  /*3c90*/  IADD3 R11, PT, PT, R7, R11, RZ ;  /* 0x0000000b070b7210 */ /* 0x000fc80007ffe0ff */
[----:B------:R-:W-:-:S05]  /*3ca0*/  LEA.HI.X R9, R6, UR13, R11, 0x1, P1 ;  /* 0x0000000d06097c11 */ /* 0x000fca00088f0c0b */
[----:B------:R0:W-:Y:S02]  /*3cb0*/  STG.E desc[UR8][R8.64], R5 ;  /* 0x0000000508007986 */ /* 0x0001e4000c101908 */
.L_x_2263:
[----:B------:R-:W-:Y:S05]  /*3cc0*/  BSYNC.RECONVERGENT B1 ;  /* 0x0000000000017941 */ /* 0x000fea0003800200 */
.L_x_2262:
[----:B------:R-:W-:Y:S01]  /*3cd0*/  ISETP.GE.U32.AND P5, PT, R19, UR10, PT ;  /* 0x0000000a13007c0c */ /* 0x000fe2000bfa6070 */
[----:B------:R-:W-:Y:S01]  /*3ce0*/  BSSY.RECONVERGENT B1, `(.L_x_2264) ;  /* 0x0000027000017945 */ /* 0x000fe20003800200 */
[----:B------:R-:W-:Y:S02]  /*3cf0*/  SHF.R.S32.HI R16, RZ, 0x1f, R19 ;  /* 0x0000001fff107819 */ /* 0x000fe40000011413 */
[C---:B------:R-:W-:Y:S02]  /*3d00*/  IADD3 R13, PT, PT, R69.reuse, 0xc0, RZ ;  /* 0x000000c0450d7810 */ /* 0x040fe40007ffe0ff */
[----:B------:R-:W-:Y:S02]  /*3d10*/  ISETP.GE.AND.EX P5, PT, R16, UR11, PT, P5 ;  /* 0x0000000b10007c0c */ /* 0x000fe4000bfa6350 */
[C---:B------:R-:W-:Y:S02]  /*3d20*/  IADD3 R11, PT, PT, R69.reuse, 0xd0, RZ ;  /* 0x000000d0450b7810 */ /* 0x040fe40007ffe0ff */
[----:B0--34-:R-:W-:-:S02]  /*3d30*/  IADD3 R5, PT, PT, R69, 0xe0, RZ ;  /* 0x000000e045057810 */ /* 0x019fc40007ffe0ff */
        /* <DEDUP_REMOVED lines=18> */
[----:B-12---:R-:W-:Y:S01]  /*3e60*/  MOV R7, R73 ;  /* 0x0000004900077202 */ /* 0x006fe20000000f00 */
        /* <DEDUP_REMOVED lines=14> */
.L_x_2265:
[----:B------:R-:W-:Y:S05]  /*3f50*/  BSYNC.RECONVERGENT B1 ;  /* 0x0000000000017941 */ /* 0x000fea0003800200 */
.L_x_2264:
[----:B------:R-:W-:Y:S04]  /*3f60*/  BSSY.RECONVERGENT B1, `(.L_x_2266) ;  /* 0x0000014000017945 */ /* 0x000fe80003800200 */
[----:B------:R-:W-:Y:S05]  /*3f70*/  @P2 BRA `(.L_x_2267) ;  /* 0x0000000000482947 */ /* 0x000fea0003800000 */
[----:B------:R-:W3:Y:S01]  /*3f80*/  LDCU.64 UR6, c[0x0][0x3e0] ;  /* 0x00007c00ff0677ac */ /* 0x000ee20008000a00 */
[----:B------:R-:W-:Y:S01]  /*3f90*/  MOV R6, R74 ;  /* 0x0000004a00067202 */ /* 0x000fe20000000f00 */
[--C-:B------:R-:W-:Y:S01]  /*3fa0*/  FADD.FTZ R44, R44, -R20.reuse ;  /* 0x800000142c2c7221 */ /* 0x100fe20000010000 */
[----:B012---:R-:W-:Y:S01]  /*3fb0*/  MOV R7, R73 ;  /* 0x0000004900077202 */ /* 0x007fe20000000f00 */
[----:B------:R-:W0:Y:S01]  /*3fc0*/  LDCU.64 UR12, c[0x0][0x380] ;  /* 0x00007000ff0c77ac */ /* 0x000e220008000a00 */
[----:B------:R-:W-:Y:S01]  /*3fd0*/  FADD.FTZ R8, R43, -R20 ;  /* 0x800000142b087221 */ /* 0x000fe20000010000 */
[----:B------:R-:W-:-:S03]  /*3fe0*/  FMUL.FTZ R44, R44, R21 ;  /* 0x000000152c2c7220 */ /* 0x000fc60000410000 */
[----:B------:R-:W-:Y:S01]  /*3ff0*/  FMUL.FTZ R8, R8, R21 ;  /* 0x0000001508087220 */ /* 0x000fe20000410000 */
[----:B------:R-:W-:-:S03]  /*4000*/  FFMA.FTZ R44, R22, R44, R25 ;  /* 0x0000002c162c7223 */ /* 0x000fc60000010019 */
[----:B------:R-:W-:Y:S01]  /*4010*/  FFMA.FTZ R15, R23, R8, R24 ;  /* 0x00000008170f7223 */ /* 0x000fe20000010018 */
[----:B---3--:R-:W-:Y:S02]  /*4020*/  IMAD R9, R17, UR6, RZ ;  /* 0x0000000611097c24 */ /* 0x008fe4000f8e02ff */
[----:B------:R-:W-:-:S04]  /*4030*/  IMAD.WIDE.U32 R6, R28, UR6, R6 ;  /* 0x000000061c067c25 */ /* 0x000fc8000f8e0006 */
[----:B------:R-:W-:Y:S01]  /*4040*/  IMAD R9, R28, UR7, R9 ;  /* 0x000000071c097c24 */ /* 0x000fe2000f8e0209 */
[----:B0-----:R-:W-:-:S04]  /*4050*/  LEA R8, P2, R6, UR12, 0x1 ;  /* 0x0000000c06087c11 */ /* 0x001fc8000f8408ff */
[----:B------:R-:W-:Y:S02]  /*4060*/  IADD3 R9, PT, PT, R7, R9, RZ ;  /* 0x0000000907097210 */ /* 0x000fe40007ffe0ff */
[----:B------:R-:W-:Y:S02]  /*4070*/  F2FP.BF16.F32.PACK_AB R7, R15, R44 ;  /* 0x0000002c0f07723e */ /* 0x000fe400000010ff */
[----:B------:R-:W-:-:S05]  /*4080*/  LEA.HI.X R9, R6, UR13, R9, 0x1, P2 ;  /* 0x0000000d06097c11 */ /* 0x000fca00090f0c09 */
[----:B------:R3:W-:Y:S02]  /*4090*/  STG.E desc[UR8][R8.64], R7 ;  /* 0x0000000708007986 */ /* 0x0007e4000c101908 */
.L_x_2267:
[----:B------:R-:W-:Y:S05]  /*40a0*/  BSYNC.RECONVERGENT B1 ;  /* 0x0000000000017941 */ /* 0x000fea0003800200 */
.L_x_2266:
        /* <DEDUP_REMOVED lines=9> */
[----:B------:R-:W-:-:S04]  /*4140*/  FMUL.FTZ R46, R46, R21 ;  /* 0x000000152e2e7220 */ /* 0x000fc80000410000 */
[----:B------:R-:W-:Y:S01]  /*4150*/  FFMA.FTZ R46, R23, R46, R24 ;  /* 0x0000002e172e7223 */ /* 0x000fe20000010018 */
        /* <DEDUP_REMOVED lines=9> */
.L_x_2269:
[----:B------:R-:W-:Y:S05]  /*41f0*/  BSYNC.RECONVERGENT B1 ;  /* 0x0000000000017941 */ /* 0x000fea0003800200 */
.L_x_2268:
[----:B------:R-:W-:Y:S04]  /*4200*/  BSSY.RECONVERGENT B1, `(.L_x_2270) ;  /* 0x0000014000017945 */ /* 0x000fe80003800200 */
[----:B------:R-:W-:Y:S05]  /*4210*/  @P6 BRA `(.L_x_2271) ;  /* 0x0000000000486947 */ /* 0x000fea0003800000 */
[----:B------:R-:W5:Y:S01]  /*4220*/  LDCU.64 UR6, c[0x0][0x3e0] ;  /* 0x00007c00ff0677ac */ /* 0x000f620008000a00 */
[----:B------:R-:W-:Y:S01]  /*4230*/  MOV R6, R74 ;  /* 0x0000004a00067202 */ /* 0x000fe20000000f00 */
[--C-:B------:R-:W-:Y:S01]  /*4240*/  FADD.FTZ R48, R48, -R20.reuse ;  /* 0x8000001430307221 */ /* 0x100fe20000010000 */
[----:B01234-:R-:W-:Y:S01]  /*4250*/  MOV R7, R73 ;  /* 0x0000004900077202 */ /* 0x01ffe20000000f00 */
[----:B------:R-:W0:Y:S01]  /*4260*/  LDCU.64 UR12, c[0x0][0x380] ;  /* 0x00007000ff0c77ac */ /* 0x000e220008000a00 */
[----:B------:R-:W-:Y:S01]  /*4270*/  FADD.FTZ R8, R47, -R20 ;  /* 0x800000142f087221 */ /* 0x000fe20000010000 */
[----:B------:R-:W-:-:S03]  /*4280*/  FMUL.FTZ R48, R48, R21 ;  /* 0x0000001530307220 */ /* 0x000fc60000410000 */
[----:B------:R-:W-:Y:S01]  /*4290*/  FMUL.FTZ R8, R8, R21 ;  /* 0x0000001508087220 */ /* 0x000fe20000410000 */
[----:B------:R-:W-:Y:S01]  /*42a0*/  FFMA.FTZ R48, R22, R48, R25 ;  /* 0x0000003016307223 */ /* 0x000fe20000010019 */
[----:B-----5:R-:W-:Y:S02]  /*42b0*/  IMAD R12, R12, UR6, RZ ;  /* 0x000000060c0c7c24 */ /* 0x020fe4000f8e02ff */
        /* <DEDUP_REMOVED lines=8> */
.L_x_2271:
[----:B------:R-:W-:Y:S05]  /*4340*/  BSYNC.RECONVERGENT B1 ;  /* 0x0000000000017941 */ /* 0x000fea0003800200 */
.L_x_2270:
        /* <DEDUP_REMOVED lines=10> */
[----:B-----5:R-:W-:Y:S02]  /*43f0*/  IMAD R10, R10, UR6, RZ ;  /* 0x000000060a0a7c24 */ /* 0x020fe4000f8e02ff */
[----:B------:R-:W-:-:S04]  /*4400*/  IMAD.WIDE.U32 R6, R5, UR6, R6 ;  /* 0x0000000605067c25 */ /* 0x000fc8000f8e0006 */
[----:B------:R-:W-:Y:S02]  /*4410*/  IMAD R9, R5, UR7, R10 ;  /* 0x0000000705097c24 */ /* 0x000fe4000f8e020a */
[----:B------:R-:W-:Y:S01]  /*4420*/  FFMA.FTZ R5, R22, R50, R25 ;  /* 0x0000003216057223 */ /* 0x000fe20000010019 */
[----:B------:R-:W-:Y:S01]  /*4430*/  FFMA.FTZ R10, R23, R8, R24 ;  /* 0x00000008170a7223 */ /* 0x000fe20000010018 */
[----:B0-----:R-:W-:Y:S02]  /*4440*/  LEA R8, P1, R6, UR12, 0x1 ;  /* 0x0000000c06087c11 */ /* 0x001fe4000f8208ff */
[----:B------:R-:W-:Y:S02]  /*4450*/  IADD3 R9, PT, PT, R7, R9, RZ ;  /* 0x0000000907097210 */ /* 0x000fe40007ffe0ff */
[----:B------:R-:W-:Y:S02]  /*4460*/  F2FP.BF16.F32.PACK_AB R5, R10, R5 ;  /* 0x000000050a05723e */ /* 0x000fe400000010ff */
[----:B------:R-:W-:-:S05]  /*4470*/  LEA.HI.X R9, R6, UR13, R9, 0x1, P1 ;  /* 0x0000000d06097c11 */ /* 0x000fca00088f0c09 */
[----:B------:R0:W-:Y:S02]  /*4480*/  STG.E desc[UR8][R8.64], R5 ;  /* 0x0000000508007986 */ /* 0x0001e4000c101908 */
.L_x_2273:
[----:B------:R-:W-:Y:S05]  /*4490*/  BSYNC.RECONVERGENT B1 ;  /* 0x0000000000017941 */ /* 0x000fea0003800200 */
.L_x_2272:
[----:B------:R-:W-:Y:S05]  /*44a0*/  @P4 BRA `(.L_x_2274) ;  /* 0x0000002000c84947 */ /* 0x000fea0003800000 */
[----:B------:R-:W0:Y:S01]  /*44b0*/  LDCU.64 UR6, c[0x0][0x3e0] ;  /* 0x00007c00ff0677ac */ /* 0x000e220008000a00 */
[--C-:B------:R-:W-:Y:S01]  /*44c0*/  FADD.FTZ R52, R52, -R20.reuse ;  /* 0x8000001434347221 */ /* 0x100fe20000010000 */
[----:B------:R-:W-:Y:S01]  /*44d0*/  MOV R72, R74 ;  /* 0x0000004a00487202 */ /* 0x000fe20000000f00 */
[----:B------:R-:W-:Y:S01]  /*44e0*/  FADD.FTZ R20, R51, -R20 ;  /* 0x8000001433147221 */ /* 0x000fe20000010000 */
[----:B------:R-:W5:Y:S01]  /*44f0*/  LDCU.64 UR10, c[0x0][0x380] ;  /* 0x00007000ff0a77ac */ /* 0x000f620008000a00 */
[-C--:B------:R-:W-:Y:S02]  /*4500*/  FMUL.FTZ R52, R52, R21.reuse ;  /* 0x0000001534347220 */ /* 0x080fe40000410000 */
[----:B------:R-:W-:-:S04]  /*4510*/  FMUL.FTZ R20, R20, R21 ;  /* 0x0000001514147220 */ /* 0x000fc80000410000 */
[----:B------:R-:W-:Y:S01]  /*4520*/  FFMA.FTZ R20, R23, R20, R24 ;  /* 0x0000001417147223 */ /* 0x000fe20000010018 */
[----:B0-----:R-:W-:Y:S02]  /*4530*/  IMAD R5, R4, UR6, RZ ;  /* 0x0000000604057c24 */ /* 0x001fe4000f8e02ff */
[----:B------:R-:W-:-:S04]  /*4540*/  IMAD.WIDE.U32 R72, R64, UR6, R72 ;  /* 0x0000000640487c25 */ /* 0x000fc8000f8e0048 */
[----:B-1234-:R-:W-:Y:S02]  /*4550*/  IMAD R7, R64, UR7, R5 ;  /* 0x0000000740077c24 */ /* 0x01efe4000f8e0205 */
[----:B------:R-:W-:Y:S01]  /*4560*/  FFMA.FTZ R5, R22, R52, R25 ;  /* 0x0000003416057223 */ /* 0x000fe20000010019 */
[----:B-----5:R-:W-:Y:S02]  /*4570*/  LEA R6, P1, R72, UR10, 0x1 ;  /* 0x0000000a48067c11 */ /* 0x020fe4000f8208ff */
[----:B------:R-:W-:Y:S02]  /*4580*/  IADD3 R7, PT, PT, R73, R7, RZ ;  /* 0x0000000749077210 */ /* 0x000fe40007ffe0ff */
[----:B------:R-:W-:Y:S02]  /*4590*/  F2FP.BF16.F32.PACK_AB R5, R20, R5 ;  /* 0x000000051405723e */ /* 0x000fe400000010ff */
[----:B------:R-:W-:-:S05]  /*45a0*/  LEA.HI.X R7, R72, UR11, R7, 0x1, P1 ;  /* 0x0000000b48077c11 */ /* 0x000fca00088f0c07 */
[----:B------:R0:W-:Y:S01]  /*45b0*/  STG.E desc[UR8][R6.64], R5 ;  /* 0x0000000506007986 */ /* 0x0001e2000c101908 */
[----:B------:R-:W-:Y:S05]  /*45c0*/  BRA `(.L_x_2274) ;  /* 0x0000002000807947 */ /* 0x000fea0003800000 */
.L_x_2243:
[----:B------:R-:W0:Y:S01]  /*45d0*/  LDCU.64 UR12, c[0x0][0x3e8] ;  /* 0x00007d00ff0c77ac */ /* 0x000e220008000a00 */
[----:B------:R-:W-:Y:S01]  /*45e0*/  BSSY.RECONVERGENT B1, `(.L_x_2275) ;  /* 0x0000026000017945 */ /* 0x000fe20003800200 */
[C---:B------:R-:W-:Y:S02]  /*45f0*/  IADD3 R27, PT, PT, R69.reuse, 0x50, RZ ;  /* 0x00000050451b7810 */ /* 0x040fe40007ffe0ff */
[----:B------:R-:W-:Y:S02]  /*4600*/  IADD3 R26, PT, PT, R69, 0x60, RZ ;  /* 0x00000060451a7810 */ /* 0x000fe40007ffe0ff */
[----:B0-----:R-:W-:Y:S02]  /*4610*/  ISETP.GE.U32.AND P1, PT, R68, UR12, PT ;  /* 0x0000000c44007c0c */ /* 0x001fe4000bf26070 */
        /* <DEDUP_REMOVED lines=10> */
[-C--:B------:R-:W-:Y:S01]  /*46c0*/  FMUL.FTZ R8, R8, R21.reuse ;  /* 0x0000001508087220 */ /* 0x080fe20000410000 */
[----:B------:R-:W-:Y:S01]  /*46d0*/  FMUL.FTZ R6, R6, R21 ;  /* 0x0000001506067220 */ /* 0x000fe20000410000 */
[----:B------:R-:W1:Y:S01]  /*46e0*/  LDCU.64 UR10, c[0x0][0x380] ;  /* 0x00007000ff0a77ac */ /* 0x000e620008000a00 */
[----:B------:R-:W-:Y:S01]  /*46f0*/  MOV R19, R73 ;  /* 0x0000004900137202 */ /* 0x000fe20000000f00 */
[----:B------:R-:W-:Y:S01]  /*4700*/  FFMA.FTZ R8, R22, R8, R25 ;  /* 0x0000000816087223 */ /* 0x000fe20000010019 */
        /* <DEDUP_REMOVED lines=19> */
.L_x_2276:
[----:B------:R-:W-:Y:S05]  /*4840*/  BSYNC.RECONVERGENT B1 ;  /* 0x0000000000017941 */ /* 0x000fea0003800200 */
.L_x_2275:
[----:B------:R-:W-:Y:S04]  /*4850*/  BSSY.RECONVERGENT B1, `(.L_x_2277) ;  /* 0x000001e000017945 */ /* 0x000fe80003800200 */
[----:B------:R-:W-:Y:S05]  /*4860*/  @P1 BRA `(.L_x_2278) ;  /* 0x0000000000701947 */ /* 0x000fea0003800000 */
[--C-:B------:R-:W-:Y:S01]  /*4870*/  FADD.FTZ R6, R5, -R20.reuse ;  /* 0x8000001405067221 */ /* 0x100fe20000010000 */
[----:B------:R-:W1:Y:S01]  /*4880*/  LDCU.64 UR6, c[0x0][0x3e0] ;  /* 0x00007c00ff0677ac */ /* 0x000e620008000a00 */
[----:B0-----:R-:W-:Y:S02]  /*4890*/  MOV R16, R74 ;  /* 0x0000004a00107202 */ /* 0x001fe40000000f00 */
[----:B------:R-:W-:Y:S01]  /*48a0*/  FMUL.FTZ R5, R6, R21 ;  /* 0x0000001506057220 */ /* 0x000fe20000410000 */
[----:B------:R-:W-:Y:S01]  /*48b0*/  FADD.FTZ R6, R7, -R20 ;  /* 0x8000001407067221 */ /* 0x000fe20000010000 */
[----:B------:R-:W0:Y:S01]  /*48c0*/  LDCU.64 UR10, c[0x0][0x380] ;  /* 0x00007000ff0a77ac */ /* 0x000e220008000a00 */
[----:B------:R-:W-:Y:S01]  /*48d0*/  MOV R17, R73 ;  /* 0x0000004900117202 */ /* 0x000fe20000000f00 */
[----:B------:R-:W-:Y:S01]  /*48e0*/  FFMA.FTZ R5, R22, R5, R25 ;  /* 0x0000000516057223 */ /* 0x000fe20000010019 */
[----:B------:R-:W-:-:S03]  /*48f0*/  FMUL.FTZ R6, R6, R21 ;  /* 0x0000001506067220 */ /* 0x000fc60000410000 */
[----:B------:R-:W-:Y:S01]  /*4900*/  FMUL.FTZ R7, R5, -1.4426950216293334961 ;  /* 0xbfb8aa3b05077820 */ /* 0x000fe20000410000 */
[----:B------:R-:W-:-:S04]  /*4910*/  FFMA.FTZ R6, R23, R6, R24 ;  /* 0x0000000617067223 */ /* 0x000fc80000010018 */
[----:B------:R-:W-:Y:S01]  /*4920*/  FMUL.FTZ R18, R6, -1.4426950216293334961 ;  /* 0xbfb8aa3b06127820 */ /* 0x000fe20000410000 */
[----:B------:R-:W2:Y:S01]  /*4930*/  MUFU.EX2 R7, R7 ;  /* 0x0000000700077308 */ /* 0x000ea20000000800 */
[----:B-1----:R-:W-:Y:S02]  /*4940*/  IMAD R29, R53, UR6, RZ ;  /* 0x00000006351d7c24 */ /* 0x002fe4000f8e02ff */
[C---:B------:R-:W-:Y:S02]  /*4950*/  IMAD.WIDE.U32 R16, R68.reuse, UR6, R16 ;  /* 0x0000000644107c25 */ /* 0x040fe4000f8e0010 */
[----:B------:R-:W1:Y:S02]  /*4960*/  MUFU.EX2 R18, R18 ;  /* 0x0000001200127308 */ /* 0x000e640000000800 */
[----:B------:R-:W-:-:S05]  /*4970*/  IMAD R29, R68, UR7, R29 ;  /* 0x00000007441d7c24 */ /* 0x000fca000f8e021d */
[----:B------:R-:W-:Y:S01]  /*4980*/  IADD3 R29, PT, PT, R17, R29, RZ ;  /* 0x0000001d111d7210 */ /* 0x000fe20007ffe0ff */
[----:B--2---:R-:W-:Y:S01]  /*4990*/  FADD.FTZ R8, R7, 1 ;  /* 0x3f80000007087421 */ /* 0x004fe20000010000 */
[----:B-1----:R-:W-:-:S05]  /*49a0*/  FADD.FTZ R19, R18, 1 ;  /* 0x3f80000012137421 */ /* 0x002fca0000010000 */
        /* <DEDUP_REMOVED lines=8> */
.L_x_2278:
[----:B------:R-:W-:Y:S05]  /*4a30*/  BSYNC.RECONVERGENT B1 ;  /* 0x0000000000017941 */ /* 0x000fea0003800200 */
.L_x_2277:
[----:B------:R-:W-:Y:S04]  /*4a40*/  BSSY.RECONVERGENT B1, `(.L_x_2279) ;  /* 0x000001e000017945 */ /* 0x000fe80003800200 */
[----:B------:R-:W-:Y:S05]  /*4a50*/  @P2 BRA `(.L_x_2280) ;  /* 0x0000000000702947 */ /* 0x000fea0003800000 */
[--C-:B-1----:R-:W-:Y:S01]  /*4a60*/  FADD.FTZ R6, R9, -R20.reuse ;  /* 0x8000001409067221 */ /* 0x102fe20000010000 */
[----:B------:R-:W-:Y:S01]  /*4a70*/  FADD.FTZ R10, R10, -R20 ;  /* 0x800000140a0a7221 */ /* 0x000fe20000010000 */
[----:B------:R-:W1:Y:S01]  /*4a80*/  LDCU.64 UR6, c[0x0][0x3e0] ;  /* 0x00007c00ff0677ac */ /* 0x000e620008000a00 */
[----:B------:R-:W-:Y:S01]  /*4a90*/  MOV R8, R74 ;  /* 0x0000004a00087202 */ /* 0x000fe20000000f00 */
[-C--:B------:R-:W-:Y:S01]  /*4aa0*/  FMUL.FTZ R6, R6, R21.reuse ;  /* 0x0000001506067220 */ /* 0x080fe20000410000 */
[----:B------:R-:W-:Y:S01]  /*4ab0*/  FMUL.FTZ R10, R10, R21 ;  /* 0x000000150a0a7220 */ /* 0x000fe20000410000 */
[----:B------:R-:W2:Y:S01]  /*4ac0*/  LDCU.64 UR10, c[0x0][0x380] ;  /* 0x00007000ff0a77ac */ /* 0x000ea20008000a00 */
[----:B------:R-:W-:Y:S01]  /*4ad0*/  MOV R9, R73 ;  /* 0x0000004900097202 */ /* 0x000fe20000000f00 */
[----:B0-----:R-:W-:Y:S01]  /*4ae0*/  FFMA.FTZ R17, R22, R6, R25 ;  /* 0x0000000616117223 */ /* 0x001fe20000010019 */
[----:B------:R-:W-:-:S03]  /*4af0*/  FFMA.FTZ R19, R23, R10, R24 ;  /* 0x0000000a17137223 */ /* 0x000fc60000010018 */
[----:B------:R-:W-:Y:S01]  /*4b00*/  FMUL.FTZ R5, R17, -1.4426950216293334961 ;  /* 0xbfb8aa3b11057820 */ /* 0x000fe20000410000 */
[----:B------:R-:W-:-:S05]  /*4b10*/  FMUL.FTZ R7, R19, -1.4426950216293334961 ;  /* 0xbfb8aa3b13077820 */ /* 0x000fca0000410000 */
[----:B------:R-:W0:Y:S01]  /*4b20*/  MUFU.EX2 R5, R5 ;  /* 0x0000000500057308 */ /* 0x000e220000000800 */
[----:B-1----:R-:W-:-:S03]  /*4b30*/  IMAD R16, R0, UR6, RZ ;  /* 0x0000000600107c24 */ /* 0x002fc6000f8e02ff */
[----:B------:R-:W1:Y:S01]  /*4b40*/  MUFU.EX2 R7, R7 ;  /* 0x0000000700077308 */ /* 0x000e620000000800 */
[----:B------:R-:W-:-:S04]  /*4b50*/  IMAD.WIDE.U32 R8, R67, UR6, R8 ;  /* 0x0000000643087c25 */ /* 0x000fc8000f8e0008 */
[----:B------:R-:W-:Y:S02]  /*4b60*/  IMAD R29, R67, UR7, R16 ;  /* 0x00000007431d7c24 */ /* 0x000fe4000f8e0210 */
[----:B0-----:R-:W-:-:S03]  /*4b70*/  FADD.FTZ R6, R5, 1 ;  /* 0x3f80000005067421 */ /* 0x001fc60000010000 */
[----:B------:R-:W-:Y:S01]  /*4b80*/  IADD3 R29, PT, PT, R9, R29, RZ ;  /* 0x0000001d091d7210 */ /* 0x000fe20007ffe0ff */
[----:B-1----:R-:W-:Y:S02]  /*4b90*/  FADD.FTZ R10, R7, 1 ;  /* 0x3f800000070a7421 */ /* 0x002fe40000010000 */
[----:B------:R-:W0:Y:S08]  /*4ba0*/  MUFU.RCP R6, R6 ;  /* 0x0000000600067308 */ /* 0x000e300000001000 */
[----:B------:R-:W1:Y:S01]  /*4bb0*/  MUFU.RCP R10, R10 ;  /* 0x0000000a000a7308 */ /* 0x000e620000001000 */
[----:B0-----:R-:W-:Y:S01]  /*4bc0*/  FMUL.FTZ R5, R17, R6 ;  /* 0x0000000611057220 */ /* 0x001fe20000410000 */
[----:B--2---:R-:W-:-:S04]  /*4bd0*/  LEA R6, P1, R8, UR10, 0x1 ;  /* 0x0000000a08067c11 */ /* 0x004fc8000f8208ff */
[----:B------:R-:W-:Y:S01]  /*4be0*/  LEA.HI.X R7, R8, UR11, R29, 0x1, P1 ;  /* 0x0000000b08077c11 */ /* 0x000fe200088f0c1d */
[----:B-1----:R-:W-:-:S05]  /*4bf0*/  FMUL.FTZ R16, R19, R10 ;  /* 0x0000000a13107220 */ /* 0x002fca0000410000 */
[----:B------:R-:W-:-:S05]  /*4c00*/  F2FP.BF16.F32.PACK_AB R5, R16, R5 ;  /* 0x000000051005723e */ /* 0x000fca00000010ff */
[----:B------:R2:W-:Y:S02]  /*4c10*/  STG.E desc[UR8][R6.64], R5 ;  /* 0x0000000506007986 */ /* 0x0005e4000c101908 */
.L_x_2280:
[----:B------:R-:W-:Y:S05]  /*4c20*/  BSYNC.RECONVERGENT B1 ;  /* 0x0000000000017941 */ /* 0x000fea0003800200 */
.L_x_2279:
[----:B------:R-:W-:Y:S04]  /*4c30*/  BSSY.RECONVERGENT B1, `(.L_x_2281) ;  /* 0x000001e000017945 */ /* 0x000fe80003800200 */
[----:B------:R-:W-:Y:S05]  /*4c40*/  @P3 BRA `(.L_x_2282) ;  /* 0x0000000000703947 */ /* 0x000fea0003800000 */
[--C-:B------:R-:W-:Y:S01]  /*4c50*/  FADD.FTZ R12, R12, -R20.reuse ;  /* 0x800000140c0c7221 */ /* 0x100fe20000010000 */
[----:B-12---:R-:W-:Y:S01]  /*4c60*/  FADD.FTZ R6, R11, -R20 ;  /* 0x800000140b067221 */ /* 0x006fe20000010000 */
[----:B------:R-:W1:Y:S01]  /*4c70*/  LDCU.64 UR6, c[0x0][0x3e0] ;  /* 0x00007c00ff0677ac */ /* 0x000e620008000a00 */
[----:B------:R-:W-:Y:S01]  /*4c80*/  MOV R8, R74 ;  /* 0x0000004a00087202 */ /* 0x000fe20000000f00 */
[-C--:B------:R-:W-:Y:S01]  /*4c90*/  FMUL.FTZ R12, R12, R21.reuse ;  /* 0x000000150c0c7220 */ /* 0x080fe20000410000 */
[----:B------:R-:W-:Y:S01]  /*4ca0*/  FMUL.FTZ R6, R6, R21 ;  /* 0x0000001506067220 */ /* 0x000fe20000410000 */
[----:B------:R-:W2:Y:S01]  /*4cb0*/  LDCU.64 UR10, c[0x0][0x380] ;  /* 0x00007000ff0a77ac */ /* 0x000ea20008000a00 */
[----:B------:R-:W-:Y:S01]  /*4cc0*/  MOV R9, R73 ;  /* 0x0000004900097202 */ /* 0x000fe20000000f00 */
[----:B------:R-:W-:Y:S01]  /*4cd0*/  FFMA.FTZ R11, R22, R12, R25 ;  /* 0x0000000c160b7223 */ /* 0x000fe20000010019 */
[----:B0-----:R-:W-:-:S03]  /*4ce0*/  FFMA.FTZ R17, R23, R6, R24 ;  /* 0x0000000617117223 */ /* 0x001fc60000010018 */
        /* <DEDUP_REMOVED lines=18> */
.L_x_2282:
[----:B------:R-:W-:Y:S05]  /*4e10*/  BSYNC.RECONVERGENT B1 ;  /* 0x0000000000017941 */ /* 0x000fea0003800200 */
.L_x_2281:
        /* <DEDUP_REMOVED lines=28> */
[-C--:B------:R-:W-:Y:S01]  /*4fe0*/  FMUL.FTZ R6, R6, R21.reuse ;  /* 0x0000001506067220 */ /* 0x080fe20000410000 */
[----:B------:R-:W-:Y:S01]  /*4ff0*/  FMUL.FTZ R7, R14, R21 ;  /* 0x000000150e077220 */ /* 0x000fe20000410000 */
        /* <DEDUP_REMOVED lines=22> */
.L_x_2284:
[----:B------:R-:W-:Y:S05]  /*5160*/  BSYNC.RECONVERGENT B1 ;  /* 0x0000000000017941 */ /* 0x000fea0003800200 */
.L_x_2283:
[----:B------:R-:W-:Y:S04]  /*5170*/  BSSY.RECONVERGENT B1, `(.L_x_2285) ;  /* 0x000001e000017945 */ /* 0x000fe80003800200 */
[----:B------:R-:W-:Y:S05]  /*5180*/  @P2 BRA `(.L_x_2286) ;  /* 0x0000000000702947 */ /* 0x000fea0003800000 */
[--C-:B0-----:R-:W-:Y:S01]  /*5190*/  FADD.FTZ R6, R15, -R20.reuse ;  /* 0x800000140f067221 */ /* 0x101fe20000010000 */
        /* <DEDUP_REMOVED lines=27> */
.L_x_2286:
[----:B------:R-:W-:Y:S05]  /*5350*/  BSYNC.RECONVERGENT B1 ;  /* 0x0000000000017941 */ /* 0x000fea0003800200 */
.L_x_2285:
        /* <DEDUP_REMOVED lines=8> */
[----:B------:R-:W2:Y:S02]  /*53e0*/  LDCU.64 UR10, c[0x0][0x380] ;  /* 0x00007000ff0a77ac */ /* 0x000ea40008000a00 */
[----:B------:R-:W-:Y:S01]  /*53f0*/  FFMA.FTZ R15, R22, R6, R25 ;  /* 0x00000006160f7223 */ /* 0x000fe20000010019 */
[----:B------:R-:W-:-:S03]  /*5400*/  FFMA.FTZ R34, R23, R34, R24 ;  /* 0x0000002217227223 */ /* 0x000fc60000010018 */
[----:B------:R-:W-:Y:S01]  /*5410*/  FMUL.FTZ R6, R15, -1.4426950216293334961 ;  /* 0xbfb8aa3b0f067820 */ /* 0x000fe20000410000 */
[----:B-1----:R-:W-:-:S05]  /*5420*/  FMUL.FTZ R9, R34, -1.4426950216293334961 ;  /* 0xbfb8aa3b22097820 */ /* 0x002fca0000410000 */
[----:B------:R-:W1:Y:S01]  /*5430*/  MUFU.EX2 R6, R6 ;  /* 0x0000000600067308 */ /* 0x000e620000000800 */
[----:B0-----:R-:W-:-:S03]  /*5440*/  IMAD R27, R12, UR6, RZ ;  /* 0x000000060c1b7c24 */ /* 0x001fc6000f8e02ff */
[----:B------:R-:W0:Y:S01]  /*5450*/  MUFU.EX2 R9, R9 ;  /* 0x0000000900097308 */ /* 0x000e220000000800 */
[----:B------:R-:W-:Y:S02]  /*5460*/  IMAD R27, R26, UR7, R27 ;  /* 0x000000071a1b7c24 */ /* 0x000fe4000f8e021b */
[----:B-1----:R-:W-:Y:S01]  /*5470*/  FADD.FTZ R8, R6, 1 ;  /* 0x3f80000006087421 */ /* 0x002fe20000010000 */
[----:B------:R-:W-:Y:S01]  /*5480*/  MOV R6, R74 ;  /* 0x0000004a00067202 */ /* 0x000fe20000000f00 */
[----:B0-----:R-:W-:-:S04]  /*5490*/  FADD.FTZ R13, R9, 1 ;  /* 0x3f800000090d7421 */ /* 0x001fc80000010000 */
[----:B------:R-:W0:Y:S01]  /*54a0*/  MUFU.RCP R8, R8 ;  /* 0x0000000800087308 */ /* 0x000e220000001000 */
[----:B------:R-:W-:-:S05]  /*54b0*/  IMAD.WIDE.U32 R6, R26, UR6, R6 ;  /* 0x000000061a067c25 */ /* 0x000fca000f8e0006 */
[----:B------:R-:W-:Y:S02]  /*54c0*/  IADD3 R27, PT, PT, R7, R27, RZ ;  /* 0x0000001b071b7210 */ /* 0x000fe40007ffe0ff */
[----:B------:R-:W1:Y:S01]  /*54d0*/  MUFU.RCP R13, R13 ;  /* 0x0000000d000d7308 */ /* 0x000e620000001000 */
[----:B0-----:R-:W-:Y:S01]  /*54e0*/  FMUL.FTZ R12, R15, R8 ;  /* 0x000000080f0c7220 */ /* 0x001fe20000410000 */
[----:B--2---:R-:W-:-:S04]  /*54f0*/  LEA R8, P1, R6, UR10, 0x1 ;  /* 0x0000000a06087c11 */ /* 0x004fc8000f8208ff */
[----:B------:R-:W-:Y:S01]  /*5500*/  LEA.HI.X R9, R6, UR11, R27, 0x1, P1 ;  /* 0x0000000b06097c11 */ /* 0x000fe200088f0c1b */
[----:B-1----:R-:W-:-:S05]  /*5510*/  FMUL.FTZ R15, R34, R13 ;  /* 0x0000000d220f7220 */ /* 0x002fca0000410000 */
[----:B------:R-:W-:-:S05]  /*5520*/  F2FP.BF16.F32.PACK_AB R15, R15, R12 ;  /* 0x0000000c0f0f723e */ /* 0x000fca00000010ff */
[----:B------:R2:W-:Y:S02]  /*5530*/  STG.E desc[UR8][R8.64], R15 ;  /* 0x0000000f08007986 */ /* 0x0005e4000c101908 */
.L_x_2288:
[----:B------:R-:W-:Y:S05]  /*5540*/  BSYNC.RECONVERGENT B1 ;  /* 0x0000000000017941 */ /* 0x000fea0003800200 */
.L_x_2287:
        /* <DEDUP_REMOVED lines=8> */
[----:B------:R-:W3:Y:S02]  /*55d0*/  LDCU.64 UR10, c[0x0][0x380] ;  /* 0x00007000ff0a77ac */ /* 0x000ee40008000a00 */
[----:B------:R-:W-:Y:S01]  /*55e0*/  FFMA.FTZ R13, R22, R6, R25 ;  /* 0x00000006160d7223 */ /* 0x000fe20000010019 */
[----:B--2---:R-:W-:-:S03]  /*55f0*/  FFMA.FTZ R15, R23, R36, R24 ;  /* 0x00000024170f7223 */ /* 0x004fc60000010018 */
        /* <DEDUP_REMOVED lines=14> */
[----:B---3--:R-:W-:-:S04]  /*56e0*/  LEA R8, P1, R6, UR10, 0x1 ;  /* 0x0000000a06087c11 */ /* 0x008fc8000f8208ff */
[----:B------:R-:W-:Y:S01]  /*56f0*/  LEA.HI.X R9, R6, UR11, R27, 0x1, P1 ;  /* 0x0000000b06097c11 */ /* 0x000fe200088f0c1b */
[----:B-1----:R-:W-:-:S05]  /*5700*/  FMUL.FTZ R14, R15, R12 ;  /* 0x0000000c0f0e7220 */ /* 0x002fca0000410000 */
[----:B------:R-:W-:-:S05]  /*5710*/  F2FP.BF16.F32.PACK_AB R5, R14, R5 ;  /* 0x000000050e05723e */ /* 0x000fca00000010ff */
[----:B------:R3:W-:Y:S02]  /*5720*/  STG.E desc[UR8][R8.64], R5 ;  /* 0x0000000508007986 */ /* 0x0007e4000c101908 */
.L_x_2290:
[----:B------:R-:W-:Y:S05]  /*5730*/  BSYNC.RECONVERGENT B1 ;  /* 0x0000000000017941 */ /* 0x000fea0003800200 */
.L_x_2289:
        /* <DEDUP_REMOVED lines=8> */
[----:B------:R-:W4:Y:S02]  /*57c0*/  LDCU.64 UR10, c[0x0][0x380] ;  /* 0x00007000ff0a77ac */ /* 0x000f240008000a00 */
[----:B------:R-:W-:Y:S01]  /*57d0*/  FFMA.FTZ R13, R22, R6, R25 ;  /* 0x00000006160d7223 */ /* 0x000fe20000010019 */
[----:B--2---:R-:W-:Y:S01]  /*57e0*/  FFMA.FTZ R15, R23, R38, R24 ;  /* 0x00000026170f7223 */ /* 0x004fe20000010018 */
[----:B------:R-:W-:-:S02]  /*57f0*/  MOV R6, R74 ;  /* 0x0000004a00067202 */ /* 0x000fc40000000f00 */
[----:B---3--:R-:W-:Y:S01]  /*5800*/  FMUL.FTZ R5, R13, -1.4426950216293334961 ;  /* 0xbfb8aa3b0d057820 */ /* 0x008fe20000410000 */
[----:B-1----:R-:W-:-:S05]  /*5810*/  FMUL.FTZ R9, R15, -1.4426950216293334961 ;  /* 0xbfb8aa3b0f097820 */ /* 0x002fca0000410000 */
[----:B------:R-:W1:Y:S01]  /*5820*/  MUFU.EX2 R5, R5 ;  /* 0x0000000500057308 */ /* 0x000e620000000800 */
[----:B0-----:R-:W-:-:S03]  /*5830*/  IMAD R17, R17, UR6, RZ ;  /* 0x0000000611117c24 */ /* 0x001fc6000f8e02ff */
[----:B------:R-:W0:Y:S01]  /*5840*/  MUFU.EX2 R9, R9 ;  /* 0x0000000900097308 */ /* 0x000e220000000800 */
[----:B------:R-:W-:-:S04]  /*5850*/  IMAD.WIDE.U32 R6, R10, UR6, R6 ;  /* 0x000000060a067c25 */ /* 0x000fc8000f8e0006 */
[----:B------:R-:W-:Y:S02]  /*5860*/  IMAD R17, R10, UR7, R17 ;  /* 0x000000070a117c24 */ /* 0x000fe4000f8e0211 */
[----:B-1----:R-:W-:-:S03]  /*5870*/  FADD.FTZ R8, R5, 1 ;  /* 0x3f80000005087421 */ /* 0x002fc60000010000 */
[----:B------:R-:W-:Y:S01]  /*5880*/  IADD3 R17, PT, PT, R7, R17, RZ ;  /* 0x0000001107117210 */ /* 0x000fe20007ffe0ff */
[----:B0-----:R-:W-:Y:S02]  /*5890*/  FADD.FTZ R12, R9, 1 ;  /* 0x3f800000090c7421 */ /* 0x001fe40000010000 */
[----:B------:R-:W0:Y:S08]  /*58a0*/  MUFU.RCP R8, R8 ;  /* 0x0000000800087308 */ /* 0x000e300000001000 */
[----:B------:R-:W1:Y:S01]  /*58b0*/  MUFU.RCP R12, R12 ;  /* 0x0000000c000c7308 */ /* 0x000e620000001000 */
[----:B0-----:R-:W-:Y:S01]  /*58c0*/  FMUL.FTZ R5, R13, R8 ;  /* 0x000000080d057220 */ /* 0x001fe20000410000 */
[----:B----4-:R-:W-:-:S04]  /*58d0*/  LEA R8, P1, R6, UR10, 0x1 ;  /* 0x0000000a06087c11 */ /* 0x010fc8000f8208ff */
[----:B------:R-:W-:Y:S01]  /*58e0*/  LEA.HI.X R9, R6, UR11, R17, 0x1, P1 ;  /* 0x0000000b06097c11 */ /* 0x000fe200088f0c11 */
[----:B-1----:R-:W-:-:S05]  /*58f0*/  FMUL.FTZ R10, R15, R12 ;  /* 0x0000000c0f0a7220 */ /* 0x002fca0000410000 */
[----:B------:R-:W-:-:S05]  /*5900*/  F2FP.BF16.F32.PACK_AB R5, R10, R5 ;  /* 0x000000050a05723e */ /* 0x000fca00000010ff */
[----:B------:R4:W-:Y:S02]  /*5910*/  STG.E desc[UR8][R8.64], R5 ;  /* 0x0000000508007986 */ /* 0x0009e4000c101908 */
.L_x_2292:
[----:B------:R-:W-:Y:S05]  /*5920*/  BSYNC.RECONVERGENT B1 ;  /* 0x0000000000017941 */ /* 0x000fea0003800200 */
.L_x_2291:
        /* <DEDUP_REMOVED lines=8> */
[----:B------:R-:W5:Y:S02]  /*59b0*/  LDCU.64 UR10, c[0x0][0x380] ;  /* 0x00007000ff0a77ac */ /* 0x000f640008000a00 */
[----:B------:R-:W-:Y:S01]  /*59c0*/  FFMA.FTZ R13, R22, R6, R25 ;  /* 0x00000006160d7223 */ /* 0x000fe20000010019 */
[----:B--2---:R-:W-:Y:S01]  /*59d0*/  FFMA.FTZ R15, R23, R40, R24 ;  /* 0x00000028170f7223 */ /* 0x004fe20000010018 */
[----:B------:R-:W-:-:S02]  /*59e0*/  MOV R6, R74 ;  /* 0x0000004a00067202 */ /* 0x000fc40000000f00 */
[----:B---34-:R-:W-:Y:S01]  /*59f0*/  FMUL.FTZ R5, R13, -1.4426950216293334961 ;  /* 0xbfb8aa3b0d057820 */ /* 0x018fe20000410000 */
        /* <DEDUP_REMOVED lines=12> */
[----:B-----5:R-:W-:-:S04]  /*5ac0*/  LEA R8, P1, R6, UR10, 0x1 ;  /* 0x0000000a06087c11 */ /* 0x020fc8000f8208ff */
[----:B------:R-:W-:Y:S01]  /*5ad0*/  LEA.HI.X R9, R6, UR11, R11, 0x1, P1 ;  /* 0x0000000b06097c11 */ /* 0x000fe200088f0c0b */
[----:B-1----:R-:W-:-:S05]  /*5ae0*/  FMUL.FTZ R12, R15, R10 ;  /* 0x0000000a0f0c7220 */ /* 0x002fca0000410000 */
[----:B------:R-:W-:-:S05]  /*5af0*/  F2FP.BF16.F32.PACK_AB R5, R12, R5 ;  /* 0x000000050c05723e */ /* 0x000fca00000010ff */
[----:B------:R0:W-:Y:S02]  /*5b00*/  STG.E desc[UR8][R8.64], R5 ;  /* 0x0000000508007986 */ /* 0x0001e4000c101908 */
.L_x_2294:
[----:B------:R-:W-:Y:S05]  /*5b10*/  BSYNC.RECONVERGENT B1 ;  /* 0x0000000000017941 */ /* 0x000fea0003800200 */
.L_x_2293:
        /* <DEDUP_REMOVED lines=12> */
[----:B--2---:R-:W-:-:S02]  /*5be0*/  SHF.R.S32.HI R15, RZ, 0x1f, R28 ;  /* 0x0000001fff0f7819 */ /* 0x004fc4000001141c */
        /* <DEDUP_REMOVED lines=12> */
[-C--:B------:R-:W-:Y:S01]  /*5cb0*/  FMUL.FTZ R42, R42, R21.reuse ;  /* 0x000000152a2a7220 */ /* 0x080fe20000410000 */
[----:B------:R-:W-:Y:S01]  /*5cc0*/  FMUL.FTZ R7, R6, R21 ;  /* 0x0000001506077220 */ /* 0x000fe20000410000 */
[----:B------:R-:W2:Y:S02]  /*5cd0*/  LDCU.64 UR10, c[0x0][0x380] ;  /* 0x00007000ff0a77ac */ /* 0x000ea40008000a00 */
[----:B------:R-:W-:Y:S01]  /*5ce0*/  FFMA.FTZ R27, R22, R42, R25 ;  /* 0x0000002a161b7223 */ /* 0x000fe20000010019 */
[----:B------:R-:W-:Y:S01]  /*5cf0*/  FFMA.FTZ R18, R23, R7, R24 ;  /* 0x0000000717127223 */ /* 0x000fe20000010018 */
[----:B------:R-:W-:-:S02]  /*5d00*/  MOV R7, R73 ;  /* 0x0000004900077202 */ /* 0x000fc40000000f00 */
        /* <DEDUP_REMOVED lines=19> */
.L_x_2296:
[----:B------:R-:W-:Y:S05]  /*5e40*/  BSYNC.RECONVERGENT B1 ;  /* 0x0000000000017941 */ /* 0x000fea0003800200 */
.L_x_2295:
[----:B------:R-:W-:Y:S04]  /*5e50*/  BSSY.RECONVERGENT B1, `(.L_x_2297) ;  /* 0x000001e000017945 */ /* 0x000fe80003800200 */
[----:B------:R-:W-:Y:S05]  /*5e60*/  @P2 BRA `(.L_x_2298) ;  /* 0x0000000000702947 */ /* 0x000fea0003800000 */
[--C-:B------:R-:W-:Y:S01]  /*5e70*/  FADD.FTZ R44, R44, -R20.reuse ;  /* 0x800000142c2c7221 */ /* 0x100fe20000010000 */
[----:B------:R-:W-:Y:S01]  /*5e80*/  FADD.FTZ R6, R43, -R20 ;  /* 0x800000142b067221 */ /* 0x000fe20000010000 */
[----:B------:R-:W2:Y:S02]  /*5e90*/  LDCU.64 UR6, c[0x0][0x3e0] ;  /* 0x00007c00ff0677ac */ /* 0x000ea40008000a00 */
[-C--:B------:R-:W-:Y:S01]  /*5ea0*/  FMUL.FTZ R44, R44, R21.reuse ;  /* 0x000000152c2c7220 */ /* 0x080fe20000410000 */
[----:B------:R-:W-:Y:S01]  /*5eb0*/  FMUL.FTZ R7, R6, R21 ;  /* 0x0000001506077220 */ /* 0x000fe20000410000 */
[----:B------:R-:W3:Y:S02]  /*5ec0*/  LDCU.64 UR10, c[0x0][0x380] ;  /* 0x00007000ff0a77ac */ /* 0x000ee40008000a00 */
[----:B------:R-:W-:Y:S01]  /*5ed0*/  FFMA.FTZ R17, R22, R44, R25 ;  /* 0x0000002c16117223 */ /* 0x000fe20000010019 */
[----:B0-----:R-:W-:Y:S01]  /*5ee0*/  FFMA.FTZ R19, R23, R7, R24 ;  /* 0x0000000717137223 */ /* 0x001fe20000010018 */
[----:B------:R-:W-:-:S02]  /*5ef0*/  MOV R7, R73 ;  /* 0x0000004900077202 */ /* 0x000fc40000000f00 */
[----:B------:R-:W-:Y:S01]  /*5f00*/  FMUL.FTZ R6, R17, -1.4426950216293334961 ;  /* 0xbfb8aa3b11067820 */ /* 0x000fe20000410000 */
[----:B-1----:R-:W-:-:S05]  /*5f10*/  FMUL.FTZ R9, R19, -1.4426950216293334961 ;  /* 0xbfb8aa3b13097820 */ /* 0x002fca0000410000 */
[----:B------:R-:W0:Y:S01]  /*5f20*/  MUFU.EX2 R6, R6 ;  /* 0x0000000600067308 */ /* 0x000e220000000800 */
[----:B--2---:R-:W-:-:S03]  /*5f30*/  IMAD R15, R15, UR6, RZ ;  /* 0x000000060f0f7c24 */ /* 0x004fc6000f8e02ff */
[----:B------:R-:W1:Y:S01]  /*5f40*/  MUFU.EX2 R9, R9 ;  /* 0x0000000900097308 */ /* 0x000e620000000800 */
[----:B------:R-:W-:Y:S02]  /*5f50*/  IMAD R27, R28, UR7, R15 ;  /* 0x000000071c1b7c24 */ /* 0x000fe4000f8e020f */
[----:B0-----:R-:W-:Y:S01]  /*5f60*/  FADD.FTZ R8, R6, 1 ;  /* 0x3f80000006087421 */ /* 0x001fe20000010000 */
[----:B------:R-:W-:Y:S01]  /*5f70*/  MOV R6, R74 ;  /* 0x0000004a00067202 */ /* 0x000fe20000000f00 */
[----:B-1----:R-:W-:-:S04]  /*5f80*/  FADD.FTZ R16, R9, 1 ;  /* 0x3f80000009107421 */ /* 0x002fc80000010000 */
        /* <DEDUP_REMOVED lines=10> */
.L_x_2298:
[----:B------:R-:W-:Y:S05]  /*6030*/  BSYNC.RECONVERGENT B1 ;  /* 0x0000000000017941 */ /* 0x000fea0003800200 */
.L_x_2297:
[----:B------:R-:W-:Y:S04]  /*6040*/  BSSY.RECONVERGENT B1, `(.L_x_2299) ;  /* 0x000001e000017945 */ /* 0x000fe80003800200 */
[----:B------:R-:W-:Y:S05]  /*6050*/  @P1 BRA `(.L_x_2300) ;  /* 0x0000000000701947 */ /* 0x000fea0003800000 */
[--C-:B------:R-:W-:Y:S01]  /*6060*/  FADD.FTZ R6, R45, -R20.reuse ;  /* 0x800000142d067221 */ /* 0x100fe20000010000 */
[----:B------:R-:W-:Y:S01]  /*6070*/  FADD.FTZ R46, R46, -R20 ;  /* 0x800000142e2e7221 */ /* 0x000fe20000010000 */
[----:B------:R-:W3:Y:S01]  /*6080*/  LDCU.64 UR6, c[0x0][0x3e0] ;  /* 0x00007c00ff0677ac */ /* 0x000ee20008000a00 */
[----:B------:R-:W-:Y:S01]  /*6090*/  MOV R7, R73 ;  /* 0x0000004900077202 */ /* 0x000fe20000000f00 */
[-C--:B------:R-:W-:Y:S01]  /*60a0*/  FMUL.FTZ R6, R6, R21.reuse ;  /* 0x0000001506067220 */ /* 0x080fe20000410000 */
[----:B------:R-:W-:Y:S01]  /*60b0*/  FMUL.FTZ R46, R46, R21 ;  /* 0x000000152e2e7220 */ /* 0x000fe20000410000 */
[----:B------:R-:W4:Y:S02]  /*60c0*/  LDCU.64 UR10, c[0x0][0x380] ;  /* 0x00007000ff0a77ac */ /* 0x000f240008000a00 */
[----:B------:R-:W-:Y:S01]  /*60d0*/  FFMA.FTZ R17, R22, R6, R25 ;  /* 0x0000000616117223 */ /* 0x000fe20000010019 */
[----:B------:R-:W-:-:S03]  /*60e0*/  FFMA.FTZ R46, R23, R46, R24 ;  /* 0x0000002e172e7223 */ /* 0x000fc60000010018 */
[----:B------:R-:W-:Y:S01]  /*60f0*/  FMUL.FTZ R6, R17, -1.4426950216293334961 ;  /* 0xbfb8aa3b11067820 */ /* 0x000fe20000410000 */
[----:B012---:R-:W-:-:S05]  /*6100*/  FMUL.FTZ R9, R46, -1.4426950216293334961 ;  /* 0xbfb8aa3b2e097820 */ /* 0x007fca0000410000 */
[----:B------:R-:W0:Y:S01]  /*6110*/  MUFU.EX2 R6, R6 ;  /* 0x0000000600067308 */ /* 0x000e220000000800 */
[----:B---3--:R-:W-:-:S03]  /*6120*/  IMAD R14, R14, UR6, RZ ;  /* 0x000000060e0e7c24 */ /* 0x008fc6000f8e02ff */
        /* <DEDUP_REMOVED lines=10> */
[----:B----4-:R-:W-:-:S04]  /*61d0*/  LEA R8, P1, R6, UR10, 0x1 ;  /* 0x0000000a06087c11 */ /* 0x010fc8000f8208ff */
[----:B------:R-:W-:Y:S01]  /*61e0*/  LEA.HI.X R9, R6, UR11, R19, 0x1, P1 ;  /* 0x0000000b06097c11 */ /* 0x000fe200088f0c13 */
[----:B-1----:R-:W-:-:S05]  /*61f0*/  FMUL.FTZ R14, R46, R15 ;  /* 0x0000000f2e0e7220 */ /* 0x002fca0000410000 */
[----:B------:R-:W-:-:S05]  /*6200*/  F2FP.BF16.F32.PACK_AB R13, R14, R13 ;  /* 0x0000000d0e0d723e */ /* 0x000fca00000010ff */
[----:B------:R3:W-:Y:S02]  /*6210*/  STG.E desc[UR8][R8.64], R13 ;  /* 0x0000000d08007986 */ /* 0x0007e4000c101908 */
.L_x_2300:
[----:B------:R-:W-:Y:S05]  /*6220*/  BSYNC.RECONVERGENT B1 ;  /* 0x0000000000017941 */ /* 0x000fea0003800200 */
.L_x_2299:
[----:B------:R-:W-:Y:S04]  /*6230*/  BSSY.RECONVERGENT B1, `(.L_x_2301) ;  /* 0x000001e000017945 */ /* 0x000fe80003800200 */
[----:B------:R-:W-:Y:S05]  /*6240*/  @P6 BRA `(.L_x_2302) ;  /* 0x0000000000706947 */ /* 0x000fea0003800000 */
[--C-:B------:R-:W-:Y:S01]  /*6250*/  FADD.FTZ R48, R48, -R20.reuse ;  /* 0x8000001430307221 */ /* 0x100fe20000010000 */
[----:B------:R-:W-:Y:S01]  /*6260*/  FADD.FTZ R6, R47, -R20 ;  /* 0x800000142f067221 */ /* 0x000fe20000010000 */
[----:B------:R-:W4:Y:S02]  /*6270*/  LDCU.64 UR6, c[0x0][0x3e0] ;  /* 0x00007c00ff0677ac */ /* 0x000f240008000a00 */
[-C--:B------:R-:W-:Y:S01]  /*6280*/  FMUL.FTZ R48, R48, R21.reuse ;  /* 0x0000001530307220 */ /* 0x080fe20000410000 */
[----:B------:R-:W-:Y:S01]  /*6290*/  FMUL.FTZ R7, R6, R21 ;  /* 0x0000001506077220 */ /* 0x000fe20000410000 */
[----:B------:R-:W5:Y:S02]  /*62a0*/  LDCU.64 UR10, c[0x0][0x380] ;  /* 0x00007000ff0a77ac */ /* 0x000f640008000a00 */
[----:B--2---:R-:W-:Y:S01]  /*62b0*/  FFMA.FTZ R15, R22, R48, R25 ;  /* 0x00000030160f7223 */ /* 0x004fe20000010019 */
[----:B------:R-:W-:Y:S01]  /*62c0*/  FFMA.FTZ R14, R23, R7, R24 ;  /* 0x00000007170e7223 */ /* 0x000fe20000010018 */
[----:B------:R-:W-:-:S02]  /*62d0*/  MOV R7, R73 ;  /* 0x0000004900077202 */ /* 0x000fc40000000f00 */
[----:B------:R-:W-:Y:S01]  /*62e0*/  FMUL.FTZ R6, R15, -1.4426950216293334961 ;  /* 0xbfb8aa3b0f067820 */ /* 0x000fe20000410000 */
[----:B01-3--:R-:W-:-:S05]  /*62f0*/  FMUL.FTZ R9, R14, -1.4426950216293334961 ;  /* 0xbfb8aa3b0e097820 */ /* 0x00bfca0000410000 */
[----:B------:R-:W0:Y:S01]  /*6300*/  MUFU.EX2 R6, R6 ;  /* 0x0000000600067308 */ /* 0x000e220000000800 */
[----:B----4-:R-:W-:-:S03]  /*6310*/  IMAD R12, R12, UR6, RZ ;  /* 0x000000060c0c7c24 */ /* 0x010fc6000f8e02ff */
        /* <DEDUP_REMOVED lines=10> */
[----:B-----5:R-:W-:-:S04]  /*63c0*/  LEA R8, P1, R6, UR10, 0x1 ;  /* 0x0000000a06087c11 */ /* 0x020fc8000f8208ff */
[----:B------:R-:W-:Y:S01]  /*63d0*/  LEA.HI.X R9, R6, UR11, R17, 0x1, P1 ;  /* 0x0000000b06097c11 */ /* 0x000fe200088f0c11 */
[----:B-1----:R-:W-:-:S05]  /*63e0*/  FMUL.FTZ R12, R14, R13 ;  /* 0x0000000d0e0c7220 */ /* 0x002fca0000410000 */
[----:B------:R-:W-:-:S05]  /*63f0*/  F2FP.BF16.F32.PACK_AB R11, R12, R11 ;  /* 0x0000000b0c0b723e */ /* 0x000fca00000010ff */
[----:B------:R4:W-:Y:S02]  /*6400*/  STG.E desc[UR8][R8.64], R11 ;  /* 0x0000000b08007986 */ /* 0x0009e4000c101908 */
.L_x_2302:
[----:B------:R-:W-:Y:S05]  /*6410*/  BSYNC.RECONVERGENT B1 ;  /* 0x0000000000017941 */ /* 0x000fea0003800200 */
.L_x_2301:
[----:B------:R-:W-:Y:S04]  /*6420*/  BSSY.RECONVERGENT B1, `(.L_x_2303) ;  /* 0x000001e000017945 */ /* 0x000fe80003800200 */
[----:B------:R-:W-:Y:S05]  /*6430*/  @P3 BRA `(.L_x_2304) ;  /* 0x0000000000703947 */ /* 0x000fea0003800000 */
[--C-:B------:R-:W-:Y:S01]  /*6440*/  FADD.FTZ R50, R50, -R20.reuse ;  /* 0x8000001432327221 */ /* 0x100fe20000010000 */
[----:B------:R-:W-:Y:S01]  /*6450*/  FADD.FTZ R6, R49, -R20 ;  /* 0x8000001431067221 */ /* 0x000fe20000010000 */
[----:B------:R-:W5:Y:S02]  /*6460*/  LDCU.64 UR6, c[0x0][0x3e0] ;  /* 0x00007c00ff0677ac */ /* 0x000f640008000a00 */
[-C--:B------:R-:W-:Y:S01]  /*6470*/  FMUL.FTZ R50, R50, R21.reuse ;  /* 0x0000001532327220 */ /* 0x080fe20000410000 */
[----:B------:R-:W-:Y:S01]  /*6480*/  FMUL.FTZ R7, R6, R21 ;  /* 0x0000001506077220 */ /* 0x000fe20000410000 */
[----:B------:R-:W5:Y:S02]  /*6490*/  LDCU.64 UR10, c[0x0][0x380] ;  /* 0x00007000ff0a77ac */ /* 0x000f640008000a00 */
[----:B---3--:R-:W-:Y:S01]  /*64a0*/  FFMA.FTZ R13, R22, R50, R25 ;  /* 0x00000032160d7223 */ /* 0x008fe20000010019 */
[----:B------:R-:W-:Y:S01]  /*64b0*/  FFMA.FTZ R12, R23, R7, R24 ;  /* 0x00000007170c7223 */ /* 0x000fe20000010018 */
[----:B------:R-:W-:-:S02]  /*64c0*/  MOV R7, R73 ;  /* 0x0000004900077202 */ /* 0x000fc40000000f00 */
[----:B------:R-:W-:Y:S01]  /*64d0*/  FMUL.FTZ R6, R13, -1.4426950216293334961 ;  /* 0xbfb8aa3b0d067820 */ /* 0x000fe20000410000 */
[----:B012-4-:R-:W-:-:S05]  /*64e0*/  FMUL.FTZ R9, R12, -1.4426950216293334961 ;  /* 0xbfb8aa3b0c097820 */ /* 0x017fca0000410000 */
[----:B------:R-:W0:Y:S01]  /*64f0*/  MUFU.EX2 R6, R6 ;  /* 0x0000000600067308 */ /* 0x000e220000000800 */
[----:B-----5:R-:W-:-:S03]  /*6500*/  IMAD R10, R10, UR6, RZ ;  /* 0x000000060a0a7c24 */ /* 0x020fc6000f8e02ff */
        /* <DEDUP_REMOVED lines=10> */
[----:B------:R-:W-:-:S04]  /*65b0*/  LEA R8, P1, R6, UR10, 0x1 ;  /* 0x0000000a06087c11 */ /* 0x000fc8000f8208ff */
[----:B------:R-:W-:Y:S01]  /*65c0*/  LEA.HI.X R9, R6, UR11, R15, 0x1, P1 ;  /* 0x0000000b06097c11 */ /* 0x000fe200088f0c0f */
[----:B-1----:R-:W-:-:S05]  /*65d0*/  FMUL.FTZ R10, R12, R11 ;  /* 0x0000000b0c0a7220 */ /* 0x002fca0000410000 */
[----:B------:R-:W-:-:S05]  /*65e0*/  F2FP.BF16.F32.PACK_AB R5, R10, R5 ;  /* 0x000000050a05723e */ /* 0x000fca00000010ff */
[----:B------:R0:W-:Y:S02]  /*65f0*/  STG.E desc[UR8][R8.64], R5 ;  /* 0x0000000508007986 */ /* 0x0001e4000c101908 */
.L_x_2304:
[----:B------:R-:W-:Y:S05]  /*6600*/  BSYNC.RECONVERGENT B1 ;  /* 0x0000000000017941 */ /* 0x000fea0003800200 */
.L_x_2303:
[----:B------:R-:W-:Y:S05]  /*6610*/  @P4 BRA `(.L_x_2274) ;  /* 0x00000000006c4947 */ /* 0x000fea0003800000 */
[--C-:B------:R-:W-:Y:S01]  /*6620*/  FADD.FTZ R52, R52, -R20.reuse ;  /* 0x8000001434347221 */ /* 0x100fe20000010000 */
[----:B------:R-:W-:Y:S01]  /*6630*/  FADD.FTZ R20, R51, -R20 ;  /* 0x8000001433147221 */ /* 0x000fe20000010000 */
[----:B------:R-:W1:Y:S01]  /*6640*/  LDCU.64 UR6, c[0x0][0x3e0] ;  /* 0x00007c00ff0677ac */ /* 0x000e620008000a00 */
[----:B------:R-:W-:Y:S01]  /*6650*/  MOV R72, R74 ;  /* 0x0000004a00487202 */ /* 0x000fe20000000f00 */
[-C--:B------:R-:W-:Y:S01]  /*6660*/  FMUL.FTZ R52, R52, R21.reuse ;  /* 0x0000001534347220 */ /* 0x080fe20000410000 */
[----:B------:R-:W-:Y:S01]  /*6670*/  FMUL.FTZ R20, R20, R21 ;  /* 0x0000001514147220 */ /* 0x000fe20000410000 */
[----:B------:R-:W5:Y:S02]  /*6680*/  LDCU.64 UR10, c[0x0][0x380] ;  /* 0x00007000ff0a77ac */ /* 0x000f640008000a00 */
[----:B------:R-:W-:Y:S01]  /*6690*/  FFMA.FTZ R25, R22, R52, R25 ;  /* 0x0000003416197223 */ /* 0x000fe20000010019 */
[----:B------:R-:W-:-:S03]  /*66a0*/  FFMA.FTZ R23, R23, R20, R24 ;  /* 0x0000001417177223 */ /* 0x000fc60000010018 */
[----:B0-----:R-:W-:Y:S01]  /*66b0*/  FMUL.FTZ R5, R25, -1.4426950216293334961 ;  /* 0xbfb8aa3b19057820 */ /* 0x001fe20000410000 */
[----:B------:R-:W-:-:S05]  /*66c0*/  FMUL.FTZ R7, R23, -1.4426950216293334961 ;  /* 0xbfb8aa3b17077820 */ /* 0x000fca0000410000 */
[----:B------:R-:W0:Y:S01]  /*66d0*/  MUFU.EX2 R5, R5 ;  /* 0x0000000500057308 */ /* 0x000e220000000800 */
[----:B-1234-:R-:W-:-:S03]  /*66e0*/  IMAD R9, R4, UR6, RZ ;  /* 0x0000000604097c24 */ /* 0x01efc6000f8e02ff */
        /* <DEDUP_REMOVED lines=14> */
.L_x_2274:
[----:B------:R-:W-:Y:S05]  /*67d0*/  BSYNC.RECONVERGENT B0 ;  /* 0x0000000000007941 */ /* 0x000fea0003800200 */
.L_x_2242:
[----:B------:R-:W-:Y:S02]  /*67e0*/  IADD3 R61, PT, PT, R57, R61, RZ ;  /* 0x0000003d393d7210 */ /* 0x000fe40007ffe0ff */
[----:B------:R-:W-:Y:S02]  /*67f0*/  IADD3 R62, PT, PT, R62, 0x1, RZ ;  /* 0x000000013e3e7810 */ /* 0x000fe40007ffe0ff */
[----:B------:R-:W-:-:S13]  /*6800*/  ISETP.GE.AND P1, PT, R61, UR5, PT ;  /* 0x000000053d007c0c */ /* 0x000fda000bf26270 */
[----:B------:R-:W-:Y:S05]  /*6810*/  @!P1 BRA `(.L_x_2305) ;  /* 0xffffff98009c9947 */ /* 0x000fea000383ffff */
[----:B------:R-:W-:Y:S05]  /*6820*/  EXIT ;  /* 0x000000000000794d */ /* 0x000fea0003800000 */
.L_x_2306:
        /* <DEDUP_REMOVED lines=13> */
.L_x_4535:


//--------------------- .text._Z35group_norm_nhwc_fwd_one_pass_kernelI11Bf16IOBf16WLi512ELi48ELi384EEv26Group_norm_nhwc_fwd_params --------------------------
	.section	.text._Z35group_norm_nhwc_fwd_one_pass_kernelI11Bf16IOBf16WLi512ELi48ELi384EEv26Group_norm_nhwc_fwd_params,"ax",@progbits
	.align	128
        .global         _Z35group_norm_nhwc_fwd_one_pass_kernelI11Bf16IOBf16WLi512ELi48ELi384EEv26Group_norm_nhwc_fwd_params
        .type           _Z35group_norm_nhwc_fwd_one_pass_kernelI11Bf16IOBf16WLi512ELi48ELi384EEv26Group_norm_nhwc_fwd_params,@function
        .size           _Z35group_norm_nhwc_fwd_one_pass_kernelI11Bf16IOBf16WLi512ELi48ELi384EEv26Group_norm_nhwc_fwd_params,(.L_x_4536 - _Z35group_norm_nhwc_fwd_one_pass_kernelI11Bf16IOBf16WLi512ELi48ELi384EEv26Group_norm_nhwc_fwd_params)
        .other          _Z35group_norm_nhwc_fwd_one_pass_kernelI11Bf16IOBf16WLi512ELi48ELi384EEv26Group_norm_nhwc_fwd_params,@"STO_CUDA_ENTRY STV_DEFAULT"
_Z35group_norm_nhwc_fwd_one_pass_kernelI11Bf16IOBf16WLi512ELi48ELi384EEv26Group_norm_nhwc_fwd_params:
.text._Z35group_norm_nhwc_fwd_one_pass_kernelI11Bf16IOBf16WLi512ELi48ELi384EEv26Group_norm_nhwc_fwd_params:
        /* <DEDUP_REMOVED lines=75> */
.L_x_2446:
[----:B0-----:R-:W0:Y:S01]  /*04b0*/  LDC R59, c[0x0][0x3f8] ;  /* 0x0000fe00ff3b7b82 */ /* 0x001e220000000800 */
[----:B-1----:R-:W1:Y:S01]  /*04c0*/  LDCU UR8, c[0x0][0x404] ;  /* 0x00008080ff0877ac */ /* 0x002e620008000800 */
[----:B------:R-:W-:Y:S01]  /*04d0*/  LOP3.LUT R157, R20, 0xffff, RZ, 0xc0, !PT ;  /* 0x0000ffff149d7812 */ /* 0x000fe200078ec0ff */
[----:B--2---:R-:W2:Y:S01]  /*04e0*/  LDCU.64 UR4, c[0x0][0x3e8] ;  /* 0x00007d00ff0477ac */ /* 0x004ea20008000a00 */
[----:B-1----:R-:W-:Y:S01]  /*04f0*/  IMAD R69, R4, UR8, R155 ;  /* 0x0000000804457c24 */ /* 0x002fe2000f8e029b */
[----:B------:R-:W1:Y:S01]  /*0500*/  LDCU.64 UR8, c[0x0][0x3f0] ;  /* 0x00007e00ff0877ac */ /* 0x000e620008000a00 */
[----:B0--34-:R-:W-:Y:S02]  /*0510*/  IABS R55, R59 ;  /* 0x0000003b00377213 */ /* 0x019fe40000000000 */
[----:B------:R-:W-:Y:S02]  /*0520*/  ISETP.NE.AND P4, PT, R59, RZ, PT ;  /* 0x000000ff3b00720c */ /* 0x000fe40003f85270 */
[----:B------:R-:W0:Y:S01]  /*0530*/  I2F.RP R22, R55 ;  /* 0x0000003700167306 */ /* 0x000e220000209400 */
[----:B------:R-:W-:-:S02]  /*0540*/  IADD3 R63, PT, PT, R69, 0x20, RZ ;  /* 0x00000020453f7810 */ /* 0x000fc40007ffe0ff */
[C---:B------:R-:W-:Y:S02]  /*0550*/  IADD3 R71, PT, PT, R69.reuse, 0x60, RZ ;  /* 0x0000006045477810 */ /* 0x040fe40007ffe0ff */
[----:B------:R-:W-:Y:S02]  /*0560*/  SHF.R.S32.HI R65, RZ, 0x1f, R63 ;  /* 0x0000001fff417819 */ /* 0x000fe4000001143f */
[----:B------:R-:W-:Y:S02]  /*0570*/  SHF.R.S32.HI R67, RZ, 0x1f, R71 ;  /* 0x0000001fff437819 */ /* 0x000fe40000011447 */
[C---:B------:R-:W-:Y:S02]  /*0580*/  IADD3 R87, PT, PT, R69.reuse, 0xb0, RZ ;  /* 0x000000b045577810 */ /* 0x040fe40007ffe0ff */
[----:B------:R-:W-:Y:S02]  /*0590*/  IADD3 R89, PT, PT, R69, 0xe0, RZ ;  /* 0x000000e045597810 */ /* 0x000fe40007ffe0ff */
[----:B------:R-:W-:Y:S01]  /*05a0*/  SHF.R.S32.HI R93, RZ, 0x1f, R87 ;  /* 0x0000001fff5d7819 */ /* 0x000fe20000011457 */
[----:B0-----:R-:W0:Y:S01]  /*05b0*/  MUFU.RCP R22, R22 ;  /* 0x0000001600167308 */ /* 0x001e220000001000 */
[----:B--2---:R-:W-:-:S02]  /*05c0*/  ISETP.GE.U32.AND P5, PT, R89, UR4, PT ;  /* 0x0000000459007c0c */ /* 0x004fc4000bfa6070 */
[----:B------:R-:W-:-:S04]  /*05d0*/  SHF.R.S32.HI R95, RZ, 0x1f, R89 ;  /* 0x0000001fff5f7819 */ /* 0x000fc80000011459 */
[----:B------:R-:W-:Y:S02]  /*05e0*/  ISETP.GE.AND.EX P5, PT, R95, UR5, PT, P5 ;  /* 0x000000055f007c0c */ /* 0x000fe4000bfa6350 */
[----:B0-----:R-:W-:-:S04]  /*05f0*/  IADD3 R52, PT, PT, R22, 0xffffffe, RZ ;  /* 0x0ffffffe16347810 */ /* 0x001fc80007ffe0ff */
[----:B------:R0:W2:Y:S02]  /*0600*/  F2I.FTZ.U32.TRUNC.NTZ R53, R52 ;  /* 0x0000003400357305 */ /* 0x0000a4000021f000 */
[----:B0-----:R-:W-:Y:S02]  /*0610*/  MOV R52, RZ ;  /* 0x000000ff00347202 */ /* 0x001fe40000000f00 */
[----:B--2---:R-:W-:-:S05]  /*0620*/  IADD3 R24, PT, PT, RZ, -R53, RZ ;  /* 0x80000035ff187210 */ /* 0x004fca0007ffe0ff */
[----:B------:R-:W-:Y:S01]  /*0630*/  IMAD R57, R24, R55, RZ ;  /* 0x0000003718397224 */ /* 0x000fe200078e02ff */
[----:B------:R-:W-:-:S03]  /*0640*/  IABS R24, R0 ;  /* 0x0000000000187213 */ /* 0x000fc60000000000 */
[----:B------:R-:W-:Y:S01]  /*0650*/  IMAD.HI.U32 R53, R53, R57, R52 ;  /* 0x0000003935357227 */ /* 0x000fe200078e0034 */
[----:B------:R-:W-:-:S05]  /*0660*/  SHF.R.S32.HI R57, RZ, 0x1f, R69 ;  /* 0x0000001fff397819 */ /* 0x000fca0000011445 */
        /* <DEDUP_REMOVED lines=8> */
[----:B------:R-:W-:Y:S02]  /*06f0*/  ISETP.GE.U32.AND P2, PT, R69, UR4, PT ;  /* 0x0000000445007c0c */ /* 0x000fe4000bf46070 */
[----:B------:R-:W-:-:S02]  /*0700*/  ISETP.GE.AND P3, PT, R22, RZ, PT ;  /* 0x000000ff1600720c */ /* 0x000fc40003f66270 */
[----:B------:R-:W-:-:S05]  /*0710*/  ISETP.GE.AND.EX P2, PT, R57, UR5, PT, P2 ;  /* 0x0000000539007c0c */ /* 0x000fca000bf46320 */
[----:B------:R-:W-:Y:S02]  /*0720*/  @P1 IADD3 R53, PT, PT, R53, 0x1, RZ ;  /* 0x0000000135351810 */ /* 0x000fe40007ffe0ff */
[----:B------:R-:W-:Y:S02]  /*0730*/  ISETP.GE.U32.AND P1, PT, R71, UR4, PT ;  /* 0x0000000447007c0c */ /* 0x000fe4000bf26070 */
[----:B------:R-:W-:Y:S02]  /*0740*/  MOV R55, R53 ;  /* 0x0000003500377202 */ /* 0x000fe40000000f00 */
[----:B------:R-:W-:Y:S02]  /*0750*/  ISETP.GE.AND.EX P1, PT, R67, UR5, PT, P1 ;  /* 0x0000000543007c0c */ /* 0x000fe4000bf26310 */
[----:B------:R-:W-:Y:S01]  /*0760*/  @!P3 IADD3 R55, PT, PT, -R55, RZ, RZ ;  /* 0x000000ff3737b210 */ /* 0x000fe20007ffe1ff */
[----:B------:R-:W0:Y:S01]  /*0770*/  @!P2 LDC.64 R90, c[0x0][0x3e0] ;  /* 0x0000f800ff5aab82 */ /* 0x000e220000000a00 */
[----:B------:R-:W-:-:S02]  /*0780*/  ISETP.GE.U32.AND P3, PT, R63, UR4, PT ;  /* 0x000000043f007c0c */ /* 0x000fc4000bf66070 */
[----:B------:R-:W-:Y:S02]  /*0790*/  @!P4 LOP3.LUT R55, RZ, R59, RZ, 0x33, !PT ;  /* 0x0000003bff37c212 */ /* 0x000fe400078e33ff */
[----:B------:R-:W-:Y:S02]  /*07a0*/  ISETP.GE.AND.EX P3, PT, R65, UR5, PT, P3 ;  /* 0x0000000541007c0c */ /* 0x000fe4000bf66330 */
[----:B------:R-:W-:Y:S02]  /*07b0*/  IADD3 R53, PT, PT, -R55, RZ, RZ ;  /* 0x000000ff37357210 */ /* 0x000fe40007ffe1ff */
[----:B------:R-:W-:-:S03]  /*07c0*/  SHF.R.S32.HI R22, RZ, 0x1f, R55 ;  /* 0x0000001fff167819 */ /* 0x000fc60000011437 */
[----:B------:R-:W-:Y:S02]  /*07d0*/  IMAD R132, R59, R53, R0 ;  /* 0x000000353b847224 */ /* 0x000fe400078e0200 */
[----:B------:R-:W2:Y:S01]  /*07e0*/  @!P2 LDC.64 R58, c[0x0][0x390] ;  /* 0x0000e400ff3aab82 */ /* 0x000ea20000000a00 */
[----:B-1----:R-:W-:Y:S02]  /*07f0*/  IMAD R22, R22, UR8, RZ ;  /* 0x0000000816167c24 */ /* 0x002fe4000f8e02ff */
[----:B------:R-:W-:Y:S02]  /*0800*/  IMAD R132, R132, 0x30, RZ ;  /* 0x0000003084847824 */ /* 0x000fe400078e02ff */
[----:B------:R-:W-:-:S03]  /*0810*/  IMAD R159, R55, UR9, R22 ;  /* 0x00000009379f7c24 */ /* 0x000fc6000f8e0216 */
[----:B------:R-:W1:Y:S01]  /*0820*/  @!P3 LDC.64 R52, c[0x0][0x3e0] ;  /* 0x0000f800ff34bb82 */ /* 0x000e620000000a00 */
[----:B------:R-:W-:Y:S01]  /*0830*/  IADD3 R156, P4, PT, R132, R157, RZ ;  /* 0x0000009d849c7210 */ /* 0x000fe20007f9e0ff */
[----:B0-----:R-:W-:-:S03]  /*0840*/  @!P2 IMAD R22, R57, R90, RZ ;  /* 0x0000005a3916a224 */ /* 0x001fc600078e02ff */
[----:B------:R-:W-:Y:S01]  /*0850*/  LEA.HI.X.SX32 R157, R132, RZ, 0x1, P4 ;  /* 0x000000ff849d7211 */ /* 0x000fe200020f0eff */
[----:B------:R-:W-:Y:S01]  /*0860*/  @!P2 IMAD R91, R69, R91, R22 ;  /* 0x0000005b455ba224 */ /* 0x000fe200078e0216 */
[----:B------:R-:W-:Y:S01]  /*0870*/  ISETP.GE.U32.AND P4, PT, R87, UR4, PT ;  /* 0x0000000457007c0c */ /* 0x000fe2000bf86070 */
[----:B------:R-:W0:Y:S01]  /*0880*/  @!P1 LDC.64 R56, c[0x0][0x3e0] ;  /* 0x0000f800ff389b82 */ /* 0x000e220000000a00 */
[----:B------:R-:W-:Y:S02]  /*0890*/  IMAD.WIDE.U32 R156, R55, UR8, R156 ;  /* 0x00000008379c7c25 */ /* 0x000fe4000f8e009c */
[----:B------:R-:W-:-:S03]  /*08a0*/  ISETP.GE.AND.EX P4, PT, R93, UR5, PT, P4 ;  /* 0x000000055d007c0c */ /* 0x000fc6000bf86340 */
[----:B------:R-:W-:Y:S02]  /*08b0*/  IADD3 R159, PT, PT, R157, R159, RZ ;  /* 0x0000009f9d9f7210 */ /* 0x000fe40007ffe0ff */
[----:B------:R-:W3:Y:S01]  /*08c0*/  @!P3 LDC.64 R54, c[0x0][0x390] ;  /* 0x0000e400ff36bb82 */ /* 0x000ee20000000a00 */
[-C--:B------:R-:W-:Y:S02]  /*08d0*/  @!P2 MOV R158, R156.reuse ;  /* 0x0000009c009ea202 */ /* 0x080fe40000000f00 */
[----:B------:R-:W-:-:S03]  /*08e0*/  @!P3 MOV R64, R156 ;  /* 0x0000009c0040b202 */ /* 0x000fc60000000f00 */
[----:B------:R-:W-:-:S04]  /*08f0*/  @!P2 IMAD.WIDE.U32 R60, R69, R90, R158 ;  /* 0x0000005a453ca225 */ /* 0x000fc800078e009e */
[----:B-1----:R-:W-:Y:S01]  /*0900*/  @!P3 IMAD R22, R65, R52, RZ ;  /* 0x000000344116b224 */ /* 0x002fe200078e02ff */
[C---:B--2---:R-:W-:Y:S02]  /*0910*/  @!P2 LEA R58, P6, R60.reuse, R58, 0x1 ;  /* 0x0000003a3c3aa211 */ /* 0x044fe400078c08ff */
[----:B------:R-:W-:Y:S01]  /*0920*/  @!P3 MOV R65, R159 ;  /* 0x0000009f0041b202 */ /* 0x000fe20000000f00 */
[----:B------:R-:W-:Y:S01]  /*0930*/  @!P3 IMAD R97, R63, R53, R22 ;  /* 0x000000353f61b224 */ /* 0x000fe200078e0216 */
[----:B------:R-:W-:Y:S01]  /*0940*/  @!P2 IADD3 R22, PT, PT, R61, R91, RZ ;  /* 0x0000005b3d16a210 */ /* 0x000fe20007ffe0ff */
[----:B0-----:R-:W-:Y:S02]  /*0950*/  @!P1 IMAD R26, R67, R56, RZ ;  /* 0x00000038431a9224 */ /* 0x001fe400078e02ff */
[----:B------:R-:W-:Y:S01]  /*0960*/  @!P3 IMAD.WIDE.U32 R64, R63, R52, R64 ;  /* 0x000000343f40b225 */ /* 0x000fe200078e0040 */
[----:B------:R-:W-:Y:S01]  /*0970*/  @!P2 LEA.HI.X R59, R60, R59, R22, 0x1, P6 ;  /* 0x0000003b3c3ba211 */ /* 0x000fe200030f0c16 */
[----:B------:R-:W0:Y:S01]  /*0980*/  @!P4 LDC.64 R52, c[0x0][0x3e0] ;  /* 0x0000f800ff34cb82 */ /* 0x000e220000000a00 */
[----:B------:R-:W-:-:S02]  /*0990*/  MOV R22, RZ ;  /* 0x000000ff00167202 */ /* 0x000fc40000000f00 */
[----:B------:R-:W-:Y:S02]  /*09a0*/  @!P3 IADD3 R24, PT, PT, R65, R97, RZ ;  /* 0x000000614118b210 */ /* 0x000fe40007ffe0ff */
[C---:B---3--:R-:W-:Y:S02]  /*09b0*/  @!P3 LEA R62, P6, R64.reuse, R54, 0x1 ;  /* 0x00000036403eb211 */ /* 0x048fe400078c08ff */
[----:B------:R-:W-:Y:S01]  /*09c0*/  IADD3 R91, PT, PT, R69, 0x110, RZ ;  /* 0x00000110455b7810 */ /* 0x000fe20007ffe0ff */
[----:B------:R-:W1:Y:S01]  /*09d0*/  @!P1 LDC.64 R60, c[0x0][0x390] ;  /* 0x0000e400ff3c9b82 */ /* 0x000e620000000a00 */
[----:B------:R-:W-:Y:S01]  /*09e0*/  @!P3 LEA.HI.X R63, R64, R55, R24, 0x1, P6 ;  /* 0x00000037403fb211 */ /* 0x000fe200030f0c18 */
[----:B------:R2:W3:Y:S01]  /*09f0*/  @!P2 LDG.E R22, desc[UR6][R58.64] ;  /* 0x000000063a16a981 */ /* 0x0004e2000c1e1900 */
[----:B------:R-:W-:Y:S01]  /*0a00*/  @!P1 MOV R66, R156 ;  /* 0x0000009c00429202 */ /* 0x000fe20000000f00 */
[----:B------:R-:W-:Y:S01]  /*0a10*/  @!P1 IMAD R57, R71, R57, R26 ;  /* 0x0000003947399224 */ /* 0x000fe200078e021a */
[----:B------:R-:W-:-:S02]  /*0a20*/  @!P1 MOV R67, R159 ;  /* 0x0000009f00439202 */ /* 0x000fc40000000f00 */
[----:B------:R-:W-:Y:S01]  /*0a30*/  ISETP.GE.U32.AND P2, PT, R91, UR4, PT ;  /* 0x000000045b007c0c */ /* 0x000fe2000bf46070 */
[----:B------:R-:W4:Y:S01]  /*0a40*/  @!P5 LDC.64 R54, c[0x0][0x3e0] ;  /* 0x0000f800ff36db82 */ /* 0x000f220000000a00 */
[----:B------:R-:W-:Y:S01]  /*0a50*/  SHF.R.S32.HI R97, RZ, 0x1f, R91 ;  /* 0x0000001fff617819 */ /* 0x000fe2000001145b */
[----:B------:R-:W-:Y:S01]  /*0a60*/  @!P1 IMAD.WIDE.U32 R66, R71, R56, R66 ;  /* 0x0000003847429225 */ /* 0x000fe200078e0042 */
[----:B------:R-:W-:Y:S02]  /*0a70*/  MOV R24, RZ ;  /* 0x000000ff00187202 */ /* 0x000fe40000000f00 */
[----:B------:R-:W-:-:S03]  /*0a80*/  IADD3 R71, PT, PT, R69, 0x120, RZ ;  /* 0x0000012045477810 */ /* 0x000fc60007ffe0ff */
[----:B--2---:R-:W2:Y:S01]  /*0a90*/  @!P4 LDC.64 R58, c[0x0][0x390] ;  /* 0x0000e400ff3acb82 */ /* 0x004ea20000000a00 */
[----:B------:R-:W-:Y:S01]  /*0aa0*/  ISETP.GE.AND.EX P2, PT, R97, UR5, PT, P2 ;  /* 0x0000000561007c0c */ /* 0x000fe2000bf46320 */
[----:B------:R2:W5:Y:S01]  /*0ab0*/  @!P3 LDG.E R24, desc[UR6][R62.64] ;  /* 0x000000063e18b981 */ /* 0x000562000c1e1900 */
[----:B------:R-:W-:Y:S01]  /*0ac0*/  @!P1 IADD3 R26, PT, PT, R67, R57, RZ ;  /* 0x00000039431a9210 */ /* 0x000fe20007ffe0ff */
[----:B0-----:R-:W-:Y:S01]  /*0ad0*/  @!P4 IMAD R28, R93, R52, RZ ;  /* 0x000000345d1cc224 */ /* 0x001fe200078e02ff */
[----:B------:R-:W-:Y:S02]  /*0ae0*/  ISETP.GE.U32.AND P3, PT, R71, UR4, PT ;  /* 0x0000000447007c0c */ /* 0x000fe4000bf66070 */
[----:B------:R-:W-:Y:S01]  /*0af0*/  SHF.R.S32.HI R99, RZ, 0x1f, R71 ;  /* 0x0000001fff637819 */ /* 0x000fe20000011447 */
[----:B------:R-:W0:Y:S01]  /*0b00*/  @!P5 LDC.64 R56, c[0x0][0x390] ;  /* 0x0000e400ff38db82 */ /* 0x000e220000000a00 */
[----:B-1----:R-:W-:Y:S01]  /*0b10*/  @!P1 LEA R64, P6, R66, R60, 0x1 ;  /* 0x0000003c42409211 */ /* 0x002fe200078c08ff */
[----:B------:R-:W-:Y:S01]  /*0b20*/  @!P4 IMAD R53, R87, R53, R28 ;  /* 0x000000355735c224 */ /* 0x000fe200078e021c */
[----:B------:R-:W-:-:S02]  /*0b30*/  ISETP.GE.AND.EX P3, PT, R99, UR5, PT, P3 ;  /* 0x0000000563007c0c */ /* 0x000fc4000bf66330 */
[----:B------:R-:W-:Y:S02]  /*0b40*/  @!P1 LEA.HI.X R65, R66, R61, R26, 0x1, P6 ;  /* 0x0000003d42419211 */ /* 0x000fe400030f0c1a */
[----:B------:R-:W-:Y:S01]  /*0b50*/  @!P4 MOV R66, R156 ;  /* 0x0000009c0042c202 */ /* 0x000fe20000000f00 */
[----:B------:R-:W1:Y:S01]  /*0b60*/  @!P2 LDC.64 R60, c[0x0][0x3e0] ;  /* 0x0000f800ff3cab82 */ /* 0x000e620000000a00 */
[----:B------:R-:W-:Y:S01]  /*0b70*/  @!P4 MOV R67, R159 ;  /* 0x0000009f0043c202 */ /* 0x000fe20000000f00 */
[----:B----4-:R-:W-:Y:S01]  /*0b80*/  @!P5 IMAD R26, R95, R54, RZ ;  /* 0x000000365f1ad224 */ /* 0x010fe200078e02ff */
[----:B------:R-:W-:Y:S01]  /*0b90*/  MOV R34, RZ ;  /* 0x000000ff00227202 */ /* 0x000fe20000000f00 */
[----:B------:R-:W-:-:S05]  /*0ba0*/  @!P4 IMAD.WIDE.U32 R66, R87, R52, R66 ;  /* 0x000000345742c225 */ /* 0x000fca00078e0042 */
[----:B------:R4:W5:Y:S01]  /*0bb0*/  @!P1 LDG.E R34, desc[UR6][R64.64] ;  /* 0x0000000640229981 */ /* 0x000962000c1e1900 */
[----:B------:R-:W-:Y:S01]  /*0bc0*/  @!P5 IMAD R93, R89, R55, R26 ;  /* 0x00000037595dd224 */ /* 0x000fe200078e021a */
[----:B------:R-:W-:Y:S02]  /*0bd0*/  @!P4 IADD3 R26, PT, PT, R67, R53, RZ ;  /* 0x00000035431ac210 */ /* 0x000fe40007ffe0ff */
[----:B--2---:R-:W-:Y:S01]  /*0be0*/  @!P4 LEA R62, P1, R66, R58, 0x1 ;  /* 0x0000003a423ec211 */ /* 0x004fe200078208ff */
[----:B------:R-:W2:Y:S01]  /*0bf0*/  @!P3 LDC.64 R52, c[0x0][0x3e0] ;  /* 0x0000f800ff34bb82 */ /* 0x000ea20000000a00 */
[----:B------:R-:W-:Y:S02]  /*0c00*/  IADD3 R87, PT, PT, R69, 0x1c0, RZ ;  /* 0x000001c045577810 */ /* 0x000fe40007ffe0ff */
[----:B------:R-:W-:Y:S02]  /*0c10*/  MOV R109, RZ ;  /* 0x000000ff006d7202 */ /* 0x000fe40000000f00 */
[----:B----4-:R-:W-:-:S02]  /*0c20*/  @!P5 MOV R64, R156 ;  /* 0x0000009c0040d202 */ /* 0x010fc40000000f00 */
[----:B------:R-:W-:Y:S02]  /*0c30*/  @!P5 MOV R65, R159 ;  /* 0x0000009f0041d202 */ /* 0x000fe40000000f00 */
[----:B------:R-:W-:Y:S02]  /*0c40*/  @!P4 LEA.HI.X R63, R66, R59, R26, 0x1, P1 ;  /* 0x0000003b423fc211 */ /* 0x000fe400008f0c1a */
[----:B------:R-:W-:Y:S01]  /*0c50*/  ISETP.GE.U32.AND P1, PT, R87, UR4, PT ;  /* 0x0000000457007c0c */ /* 0x000fe2000bf26070 */
[----:B------:R-:W-:Y:S01]  /*0c60*/  @!P5 IMAD.WIDE.U32 R54, R89, R54, R64 ;  /* 0x000000365936d225 */ /* 0x000fe200078e0040 */
[----:B------:R-:W-:Y:S01]  /*0c70*/  SHF.R.S32.HI R89, RZ, 0x1f, R87 ;  /* 0x0000001fff597819 */ /* 0x000fe20000011457 */
[----:B------:R-:W4:Y:S01]  /*0c80*/  @!P2 LDC.64 R58, c[0x0][0x390] ;  /* 0x0000e400ff3aab82 */ /* 0x000f220000000a00 */
[----:B------:R1:W5:Y:S02]  /*0c90*/  @!P4 LDG.E R109, desc[UR6][R62.64] ;  /* 0x000000063e6dc981 */ /* 0x000364000c1e1900 */
[----:B------:R-:W-:-:S02]  /*0ca0*/  @!P5 IADD3 R26, PT, PT, R55, R93, RZ ;  /* 0x0000005d371ad210 */ /* 0x000fc40007ffe0ff */
[----:B0-----:R-:W-:Y:S02]  /*0cb0*/  @!P5 LEA R64, P6, R54, R56, 0x1 ;  /* 0x000000383640d211 */ /* 0x001fe400078c08ff */
[----:B------:R-:W-:Y:S02]  /*0cc0*/  ISETP.GE.U32.AND P4, PT, R128, UR4, PT ;  /* 0x0000000480007c0c */ /* 0x000fe4000bf86070 */
[----:B------:R-:W-:Y:S02]  /*0cd0*/  ISETP.GE.AND.EX P1, PT, R89, UR5, PT, P1 ;  /* 0x0000000559007c0c */ /* 0x000fe4000bf26310 */
[----:B------:R-:W-:Y:S02]  /*0ce0*/  @!P5 LEA.HI.X R65, R54, R57, R26, 0x1, P6 ;  /* 0x000000393641d211 */ /* 0x000fe400030f0c1a */
[----:B------:R-:W0:Y:S01]  /*0cf0*/  @!P3 LDC.64 R56, c[0x0][0x390] ;  /* 0x0000e400ff38bb82 */ /* 0x000e220000000a00 */
[----:B------:R-:W-:Y:S01]  /*0d00*/  ISETP.GE.AND.EX P4, PT, R23, UR5, PT, P4 ;  /* 0x0000000517007c0c */ /* 0x000fe2000bf86340 */
[----:B-1----:R-:W-:Y:S01]  /*0d10*/  @!P2 IMAD R26, R97, R60, RZ ;  /* 0x0000003c611aa224 */ /* 0x002fe200078e02ff */
[----:B------:R-:W-:-:S02]  /*0d20*/  @!P2 MOV R62, R156 ;  /* 0x0000009c003ea202 */ /* 0x000fc40000000f00 */
[----:B------:R-:W-:Y:S02]  /*0d30*/  @!P2 MOV R63, R159 ;  /* 0x0000009f003fa202 */ /* 0x000fe40000000f00 */
[----:B------:R-:W-:Y:S01]  /*0d40*/  MOV R50, RZ ;  /* 0x000000ff00327202 */ /* 0x000fe20000000f00 */
[C---:B------:R-:W-:Y:S02]  /*0d50*/  @!P2 IMAD R67, R91.reuse, R61, R26 ;  /* 0x0000003d5b43a224 */ /* 0x040fe400078e021a */
[----:B------:R-:W-:Y:S02]  /*0d60*/  @!P2 IMAD.WIDE.U32 R62, R91, R60, R62 ;  /* 0x0000003c5b3ea225 */ /* 0x000fe400078e003e */
[----:B------:R-:W1:Y:S01]  /*0d70*/  @!P1 LDC.64 R60, c[0x0][0x3e0] ;  /* 0x0000f800ff3c9b82 */ /* 0x000e620000000a00 */
[----:B------:R2:W5:Y:S01]  /*0d80*/  @!P5 LDG.E R50, desc[UR6][R64.64] ;  /* 0x000000064032d981 */ /* 0x000562000c1e1900 */
[----:B------:R-:W-:Y:S01]  /*0d90*/  ISETP.GE.U32.AND P5, PT, R126, UR4, PT ;  /* 0x000000047e007c0c */ /* 0x000fe2000bfa6070 */
[----:B--2---:R-:W-:-:S03]  /*0da0*/  @!P3 IMAD R26, R99, R52, RZ ;  /* 0x00000034631ab224 */ /* 0x004fc600078e02ff */
[----:B------:R-:W-:Y:S02]  /*0db0*/  ISETP.GE.AND.EX P5, PT, R25, UR5, PT, P5 ;  /* 0x0000000519007c0c */ /* 0x000fe4000bfa6350 */
[----:B------:R-:W2:Y:S01]  /*0dc0*/  @!P4 LDC.64 R54, c[0x0][0x3e0] ;  /* 0x0000f800ff36cb82 */ /* 0x000ea20000000a00 */
[----:B------:R-:W-:Y:S02]  /*0dd0*/  @!P3 MOV R64, R156 ;  /* 0x0000009c0040b202 */ /* 0x000fe40000000f00 */
[----:B------:R-:W-:Y:S01]  /*0de0*/  @!P3 MOV R65, R159 ;  /* 0x0000009f0041b202 */ /* 0x000fe20000000f00 */
[----:B------:R-:W-:Y:S01]  /*0df0*/  @!P3 IMAD R91, R71, R53, R26 ;  /* 0x00000035475bb224 */ /* 0x000fe200078e021a */
[----:B------:R-:W-:Y:S02]  /*0e00*/  @!P2 IADD3 R26, PT, PT, R63, R67, RZ ;  /* 0x000000433f1aa210 */ /* 0x000fe40007ffe0ff */
[----:B----4-:R-:W-:Y:S01]  /*0e10*/  @!P2 LEA R66, P6, R62, R58, 0x1 ;  /* 0x0000003a3e42a211 */ /* 0x010fe200078c08ff */
[----:B------:R-:W-:-:S02]  /*0e20*/  @!P3 IMAD.WIDE.U32 R52, R71, R52, R64 ;  /* 0x000000344734b225 */ /* 0x000fc400078e0040 */
[----:B------:R-:W4:Y:S01]  /*0e30*/  @!P1 LDC.64 R64, c[0x0][0x390] ;  /* 0x0000e400ff409b82 */ /* 0x000f220000000a00 */
[----:B------:R-:W-:Y:S02]  /*0e40*/  @!P2 LEA.HI.X R67, R62, R59, R26, 0x1, P6 ;  /* 0x0000003b3e43a211 */ /* 0x000fe400030f0c1a */
[----:B------:R-:W-:Y:S02]  /*0e50*/  MOV R125, RZ ;  /* 0x000000ff007d7202 */ /* 0x000fe40000000f00 */
[----:B------:R-:W-:Y:S02]  /*0e60*/  @!P3 IADD3 R26, PT, PT, R53, R91, RZ ;  /* 0x0000005b351ab210 */ /* 0x000fe40007ffe0ff */
[C---:B0-----:R-:W-:Y:S01]  /*0e70*/  @!P3 LEA R62, P6, R52.reuse, R56, 0x1 ;  /* 0x00000038343eb211 */ /* 0x041fe200078c08ff */
[----:B------:R-:W0:Y:S01]  /*0e80*/  @!P4 LDC.64 R58, c[0x0][0x390] ;  /* 0x0000e400ff3acb82 */ /* 0x000e220000000a00 */
[----:B------:R1:W5:Y:S02]  /*0e90*/  @!P2 LDG.E R125, desc[UR6][R66.64] ;  /* 0x00000006427da981 */ /* 0x000364000c1e1900 */
[----:B------:R-:W-:-:S02]  /*0ea0*/  @!P3 LEA.HI.X R63, R52, R57, R26, 0x1, P6 ;  /* 0x00000039343fb211 */ /* 0x000fc400030f0c1a */
[----:B------:R-:W-:-:S03]  /*0eb0*/  ISETP.GE.U32.AND P2, PT, R124, UR4, PT ;  /* 0x000000047c007c0c */ /* 0x000fc6000bf46070 */
[----:B------:R-:W0:Y:S01]  /*0ec0*/  @!P5 LDC.64 R56, c[0x0][0x3e0] ;  /* 0x0000f800ff38db82 */ /* 0x000e220000000a00 */
[----:B-1----:R-:W-:Y:S01]  /*0ed0*/  @!P1 IMAD R28, R89, R60, RZ ;  /* 0x0000003c591c9224 */ /* 0x002fe200078e02ff */
[----:B------:R-:W-:Y:S02]  /*0ee0*/  @!P1 MOV R66, R156 ;  /* 0x0000009c00429202 */ /* 0x000fe40000000f00 */
[----:B------:R-:W-:Y:S02]  /*0ef0*/  @!P1 MOV R67, R159 ;  /* 0x0000009f00439202 */ /* 0x000fe40000000f00 */
[----:B------:R-:W-:Y:S02]  /*0f00*/  MOV R78, RZ ;  /* 0x000000ff004e7202 */ /* 0x000fe40000000f00 */
[----:B------:R-:W-:Y:S01]  /*0f10*/  ISETP.GE.AND.EX P2, PT, R27, UR5, PT, P2 ;  /* 0x000000051b007c0c */ /* 0x000fe2000bf46320 */
[----:B--2---:R-:W-:Y:S01]  /*0f20*/  @!P4 IMAD R26, R23, R54, RZ ;  /* 0x00000036171ac224 */ /* 0x004fe200078e02ff */
[----:B------:R-:W-:Y:S01]  /*0f30*/  @!P4 MOV R52, R156 ;  /* 0x0000009c0034c202 */ /* 0x000fe20000000f00 */
[C---:B------:R-:W-:Y:S01]  /*0f40*/  @!P1 IMAD R89, R87.reuse, R61, R28 ;  /* 0x0000003d57599224 */ /* 0x040fe200078e021c */
[----:B------:R-:W-:Y:S01]  /*0f50*/  @!P4 MOV R53, R159 ;  /* 0x0000009f0035c202 */ /* 0x000fe20000000f00 */
[----:B------:R-:W-:Y:S01]  /*0f60*/  @!P1 IMAD.WIDE.U32 R66, R87, R60, R66 ;  /* 0x0000003c57429225 */ /* 0x000fe200078e0042 */
[----:B------:R0:W2:Y:S01]  /*0f70*/  @!P3 LDG.E R78, desc[UR6][R62.64] ;  /* 0x000000063e4eb981 */ /* 0x0000a2000c1e1900 */
[----:B------:R-:W1:Y:S01]  /*0f80*/  @!P5 LDC.64 R60, c[0x0][0x390] ;  /* 0x0000e400ff3cdb82 */ /* 0x000e620000000a00 */
[----:B------:R-:W-:Y:S01]  /*0f90*/  ISETP.GE.U32.AND P3, PT, R122, UR4, PT ;  /* 0x000000047a007c0c */ /* 0x000fe2000bf66070 */
[C---:B------:R-:W-:Y:S01]  /*0fa0*/  @!P4 IMAD R71, R128.reuse, R55, R26 ;  /* 0x000000378047c224 */ /* 0x040fe200078e021a */
[----:B------:R-:W-:Y:S01]  /*0fb0*/  @!P1 IADD3 R26, PT, PT, R67, R89, RZ ;  /* 0x00000059431a9210 */ /* 0x000fe20007ffe0ff */
[----:B------:R-:W-:Y:S01]  /*0fc0*/  @!P4 IMAD.WIDE.U32 R54, R128, R54, R52 ;  /* 0x000000368036c225 */ /* 0x000fe200078e0034 */
[----:B----4-:R-:W-:-:S02]  /*0fd0*/  @!P1 LEA R64, P6, R66, R64, 0x1 ;  /* 0x0000004042409211 */ /* 0x010fc400078c08ff */
[----:B------:R-:W-:Y:S01]  /*0fe0*/  ISETP.GE.AND.EX P3, PT, R29, UR5, PT, P3 ;  /* 0x000000051d007c0c */ /* 0x000fe2000bf66330 */
[----:B------:R-:W4:Y:S01]  /*0ff0*/  @!P2 LDC.64 R52, c[0x0][0x3e0] ;  /* 0x0000f800ff34ab82 */ /* 0x000f220000000a00 */
[----:B------:R-:W-:Y:S02]  /*1000*/  @!P1 LEA.HI.X R65, R66, R65, R26, 0x1, P6 ;  /* 0x0000004142419211 */ /* 0x000fe400030f0c1a */
[----:B------:R-:W-:Y:S02]  /*1010*/  @!P4 IADD3 R26, PT, PT, R55, R71, RZ ;  /* 0x00000047371ac210 */ /* 0x000fe40007ffe0ff */
[C---:B0-----:R-:W-:Y:S01]  /*1020*/  @!P4 LEA R62, P6, R54.reuse, R58, 0x1 ;  /* 0x0000003a363ec211 */ /* 0x041fe200078c08ff */
[----:B------:R-:W-:Y:S01]  /*1030*/  @!P5 IMAD R28, R25, R56, RZ ;  /* 0x00000038191cd224 */ /* 0x000fe200078e02ff */
[----:B------:R-:W-:Y:S02]  /*1040*/  @!P5 MOV R55, R159 ;  /* 0x0000009f0037d202 */ /* 0x000fe40000000f00 */
[----:B------:R-:W-:-:S02]  /*1050*/  @!P4 LEA.HI.X R63, R54, R59, R26, 0x1, P6 ;  /* 0x0000003b363fc211 */ /* 0x000fc400030f0c1a */
[----:B------:R-:W-:Y:S02]  /*1060*/  @!P5 MOV R54, R156 ;  /* 0x0000009c0036d202 */ /* 0x000fe40000000f00 */
[----:B------:R-:W-:Y:S01]  /*1070*/  CS2R R92, SRZ ;  /* 0x00000000005c7805 */ /* 0x000fe2000001ff00 */
[----:B------:R-:W-:Y:S01]  /*1080*/  @!P5 IMAD R67, R126, R57, R28 ;  /* 0x000000397e43d224 */ /* 0x000fe200078e021c */
[----:B------:R-:W0:Y:S01]  /*1090*/  @!P2 LDC.64 R58, c[0x0][0x390] ;  /* 0x0000e400ff3aab82 */ /* 0x000e220000000a00 */
[----:B------:R-:W-:Y:S01]  /*10a0*/  ISETP.GE.U32.AND P6, PT, R120, UR4, PT ;  /* 0x0000000478007c0c */ /* 0x000fe2000bfc6070 */
[----:B------:R-:W-:Y:S02]  /*10b0*/  @!P5 IMAD.WIDE.U32 R56, R126, R56, R54 ;  /* 0x000000387e38d225 */ /* 0x000fe400078e0036 */
[----:B------:R0:W2:Y:S01]  /*10c0*/  @!P4 LDG.E R93, desc[UR6][R62.64] ;  /* 0x000000063e5dc981 */ /* 0x0000a2000c1e1900 */
[----:B------:R-:W-:-:S03]  /*10d0*/  ISETP.GE.AND.EX P4, PT, R31, UR5, PT, P6 ;  /* 0x000000051f007c0c */ /* 0x000fc6000bf86360 */
[----:B------:R-:W0:Y:S01]  /*10e0*/  @!P3 LDC.64 R54, c[0x0][0x3e0] ;  /* 0x0000f800ff36bb82 */ /* 0x000e220000000a00 */
[----:B------:R-:W-:Y:S02]  /*10f0*/  @!P5 IADD3 R26, PT, PT, R57, R67, RZ ;  /* 0x00000043391ad210 */ /* 0x000fe40007ffe0ff */
[----:B-1----:R-:W-:-:S04]  /*1100*/  @!P5 LEA R60, P6, R56, R60, 0x1 ;  /* 0x0000003c383cd211 */ /* 0x002fc800078c08ff */
[----:B------:R-:W-:Y:S02]  /*1110*/  @!P5 LEA.HI.X R61, R56, R61, R26, 0x1, P6 ;  /* 0x0000003d383dd211 */ /* 0x000fe400030f0c1a */
[----:B------:R-:W1:Y:S01]  /*1120*/  @!P3 LDC.64 R56, c[0x0][0x390] ;  /* 0x0000e400ff38bb82 */ /* 0x000e620000000a00 */
[----:B------:R-:W-:Y:S01]  /*1130*/  @!P2 MOV R66, R156 ;  /* 0x0000009c0042a202 */ /* 0x000fe20000000f00 */
[-C--:B----4-:R-:W-:Y:S01]  /*1140*/  @!P2 IMAD R28, R27, R52.reuse, RZ ;  /* 0x000000341b1ca224 */ /* 0x090fe200078e02ff */
[----:B------:R-:W-:Y:S02]  /*1150*/  @!P2 MOV R67, R159 ;  /* 0x0000009f0043a202 */ /* 0x000fe40000000f00 */
[----:B------:R-:W-:Y:S01]  /*1160*/  ISETP.GE.U32.AND P6, PT, R118, UR4, PT ;  /* 0x0000000476007c0c */ /* 0x000fe2000bfc6070 */
[C---:B------:R-:W-:Y:S01]  /*1170*/  @!P2 IMAD R71, R124.reuse, R53, R28 ;  /* 0x000000357c47a224 */ /* 0x040fe200078e021c */
[----:B------:R-:W-:Y:S01]  /*1180*/  MOV R95, RZ ;  /* 0x000000ff005f7202 */ /* 0x000fe20000000f00 */
[----:B------:R-:W-:Y:S01]  /*1190*/  @!P2 IMAD.WIDE.U32 R66, R124, R52, R66 ;  /* 0x000000347c42a225 */ /* 0x000fe200078e0042 */
[----:B------:R-:W-:Y:S01]  /*11a0*/  ISETP.GE.AND.EX P6, PT, R33, UR5, PT, P6 ;  /* 0x0000000521007c0c */ /* 0x000fe2000bfc6360 */
[----:B------:R-:W4:Y:S01]  /*11b0*/  @!P4 LDC.64 R52, c[0x0][0x3e0] ;  /* 0x0000f800ff34cb82 */ /* 0x000f220000000a00 */
[----:B------:R-:W-:-:S02]  /*11c0*/  @!P3 MOV R70, R156 ;  /* 0x0000009c0046b202 */ /* 0x000fc40000000f00 */
[----:B------:R1:W2:Y:S01]  /*11d0*/  @!P5 LDG.E R95, desc[UR6][R60.64] ;  /* 0x000000063c5fd981 */ /* 0x0002a2000c1e1900 */
[----:B------:R-:W-:Y:S01]  /*11e0*/  @!P2 IADD3 R26, PT, PT, R67, R71, RZ ;  /* 0x00000047431aa210 */ /* 0x000fe20007ffe0ff */
[----:B0-----:R-:W-:Y:S01]  /*11f0*/  @!P3 IMAD R28, R29, R54, RZ ;  /* 0x000000361d1cb224 */ /* 0x001fe200078e02ff */
[----:B------:R-:W-:Y:S02]  /*1200*/  @!P2 LEA R62, P5, R66, R58, 0x1 ;  /* 0x0000003a423ea211 */ /* 0x000fe400078a08ff */
[----:B------:R-:W-:Y:S02]  /*1210*/  @!P3 MOV R71, R159 ;  /* 0x0000009f0047b202 */ /* 0x000fe40000000f00 */
[----:B------:R-:W-:Y:S01]  /*1220*/  MOV R97, RZ ;  /* 0x000000ff00617202 */ /* 0x000fe20000000f00 */
[----:B------:R-:W-:Y:S01]  /*1230*/  @!P3 IMAD R67, R122, R55, R28 ;  /* 0x000000377a43b224 */ /* 0x000fe200078e021c */
[----:B------:R-:W-:Y:S01]  /*1240*/  @!P2 LEA.HI.X R63, R66, R59, R26, 0x1, P5 ;  /* 0x0000003b423fa211 */ /* 0x000fe200028f0c1a */
[----:B------:R-:W-:Y:S01]  /*1250*/  @!P3 IMAD.WIDE.U32 R70, R122, R54, R70 ;  /* 0x000000367a46b225 */ /* 0x000fe200078e0046 */
[----:B------:R-:W0:Y:S01]  /*1260*/  @!P6 LDC.64 R58, c[0x0][0x3e0] ;  /* 0x0000f800ff3aeb82 */ /* 0x000e220000000a00 */
[----:B------:R-:W-:-:S02]  /*1270*/  ISETP.GE.U32.AND P5, PT, R116, UR4, PT ;  /* 0x0000000474007c0c */ /* 0x000fc4000bfa6070 */
[----:B------:R0:W2:Y:S01]  /*1280*/  @!P2 LDG.E R97, desc[UR6][R62.64] ;  /* 0x000000063e61a981 */ /* 0x0000a2000c1e1900 */
[----:B------:R-:W-:-:S04]  /*1290*/  @!P3 IADD3 R26, PT, PT, R71, R67, RZ ;  /* 0x00000043471ab210 */ /* 0x000fc80007ffe0ff */
[----:B------:R-:W3:Y:S01]  /*12a0*/  @!P4 LDC.64 R54, c[0x0][0x390] ;  /* 0x0000e400ff36cb82 */ /* 0x000ee20000000a00 */
[C---:B-1----:R-:W-:Y:S02]  /*12b0*/  @!P3 LEA R66, P2, R70.reuse, R56, 0x1 ;  /* 0x000000384642b211 */ /* 0x042fe400078408ff */
[----:B------:R-:W-:Y:S02]  /*12c0*/  ISETP.GE.AND.EX P5, PT, R35, UR5, PT, P5 ;  /* 0x0000000523007c0c */ /* 0x000fe4000bfa6350 */
[----:B------:R-:W-:Y:S02]  /*12d0*/  @!P3 LEA.HI.X R67, R70, R57, R26, 0x1, P2 ;  /* 0x000000394643b211 */ /* 0x000fe400010f0c1a */
[----:B------:R-:W-:Y:S01]  /*12e0*/  ISETP.GE.U32.AND P2, PT, R110, UR4, PT ;  /* 0x000000046e007c0c */ /* 0x000fe2000bf46070 */
[----:B------:R-:W1:Y:S01]  /*12f0*/  @!P6 LDC.64 R60, c[0x0][0x390] ;  /* 0x0000e400ff3ceb82 */ /* 0x000e620000000a00 */
[----:B------:R-:W-:Y:S02]  /*1300*/  @!P4 MOV R70, R156 ;  /* 0x0000009c0046c202 */ /* 0x000fe40000000f00 */
[----:B------:R-:W-:Y:S01]  /*1310*/  ISETP.GE.AND.EX P2, PT, R37, UR5, PT, P2 ;  /* 0x0000000525007c0c */ /* 0x000fe2000bf46320 */
[----:B----4-:R-:W-:Y:S01]  /*1320*/  @!P4 IMAD R28, R31, R52, RZ ;  /* 0x000000341f1cc224 */ /* 0x010fe200078e02ff */
[----:B------:R-:W-:-:S02]  /*1330*/  @!P4 MOV R71, R159 ;  /* 0x0000009f0047c202 */ /* 0x000fc40000000f00 */
[----:B------:R-:W-:Y:S01]  /*1340*/  MOV R101, RZ ;  /* 0x000000ff00657202 */ /* 0x000fe20000000f00 */
[C---:B------:R-:W-:Y:S01]  /*1350*/  @!P4 IMAD R53, R120.reuse, R53, R28 ;  /* 0x000000357835c224 */ /* 0x040fe200078e021c */
[----:B------:R-:W4:Y:S01]  /*1360*/  @!P5 LDC.64 R56, c[0x0][0x3e0] ;  /* 0x0000f800ff38db82 */ /* 0x000f220000000a00 */
[----:B------:R-:W-:-:S03]  /*1370*/  @!P4 IMAD.WIDE.U32 R70, R120, R52, R70 ;  /* 0x000000347846c225 */ /* 0x000fc600078e0046 */
[----:B------:R3:W2:Y:S01]  /*1380*/  @!P3 LDG.E R101, desc[UR6][R66.64] ;  /* 0x000000064265b981 */ /* 0x0006a2000c1e1900 */
[----:B0-----:R-:W-:Y:S01]  /*1390*/  @!P6 IMAD R28, R33, R58, RZ ;  /* 0x0000003a211ce224 */ /* 0x001fe200078e02ff */
[----:B------:R-:W-:Y:S02]  /*13a0*/  @!P4 IADD3 R26, PT, PT, R71, R53, RZ ;  /* 0x00000035471ac210 */ /* 0x000fe40007ffe0ff */
[----:B---3--:R-:W-:Y:S01]  /*13b0*/  @!P4 LEA R62, P3, R70, R54, 0x1 ;  /* 0x00000036463ec211 */ /* 0x008fe200078608ff */
[----:B------:R-:W0:Y:S01]  /*13c0*/  @!P2 LDC.64 R52, c[0x0][0x3e0] ;  /* 0x0000f800ff34ab82 */ /* 0x000e220000000a00 */
[----:B------:R-:W-:Y:S02]  /*13d0*/  MOV R103, RZ ;  /* 0x000000ff00677202 */ /* 0x000fe40000000f00 */
[----:B------:R-:W-:Y:S02]  /*13e0*/  @!P6 MOV R66, R156 ;  /* 0x0000009c0042e202 */ /* 0x000fe40000000f00 */
[----:B------:R-:W-:Y:S01]  /*13f0*/  @!P6 MOV R67, R159 ;  /* 0x0000009f0043e202 */ /* 0x000fe20000000f00 */
[----:B------:R-:W-:Y:S01]  /*1400*/  @!P6 IMAD R87, R118, R59, R28 ;  /* 0x0000003b7657e224 */ /* 0x000fe200078e021c */
[----:B------:R-:W-:Y:S01]  /*1410*/  @!P4 LEA.HI.X R63, R70, R55, R26, 0x1, P3 ;  /* 0x00000037463fc211 */ /* 0x000fe200018f0c1a */
[----:B------:R-:W-:Y:S01]  /*1420*/  @!P6 IMAD.WIDE.U32 R58, R118, R58, R66 ;  /* 0x0000003a763ae225 */ /* 0x000fe200078e0042 */
[----:B------:R-:W-:-:S03]  /*1430*/  ISETP.GE.U32.AND P3, PT, R108, UR4, PT ;  /* 0x000000046c007c0c */ /* 0x000fc6000bf66070 */
[----:B------:R3:W2:Y:S01]  /*1440*/  @!P4 LDG.E R103, desc[UR6][R62.64] ;  /* 0x000000063e67c981 */ /* 0x0006a2000c1e1900 */
[----:B------:R-:W3:Y:S01]  /*1450*/  @!P5 LDC.64 R54, c[0x0][0x390] ;  /* 0x0000e400ff36db82 */ /* 0x000ee20000000a00 */
[----:B------:R-:W-:Y:S02]  /*1460*/  @!P6 IADD3 R26, PT, PT, R59, R87, RZ ;  /* 0x000000573b1ae210 */ /* 0x000fe40007ffe0ff */
[C---:B-1----:R-:W-:Y:S02]  /*1470*/  @!P6 LEA R60, P4, R58.reuse, R60, 0x1 ;  /* 0x0000003c3a3ce211 */ /* 0x042fe400078808ff */
[----:B------:R-:W-:Y:S02]  /*1480*/  ISETP.GE.AND.EX P3, PT, R39, UR5, PT, P3 ;  /* 0x0000000527007c0c */ /* 0x000fe4000bf66330 */
[----:B------:R-:W-:Y:S01]  /*1490*/  @!P6 LEA.HI.X R61, R58, R61, R26, 0x1, P4 ;  /* 0x0000003d3a3de211 */ /* 0x000fe200020f0c1a */
[----:B----4-:R-:W-:Y:S01]  /*14a0*/  @!P5 IMAD R28, R35, R56, RZ ;  /* 0x00000038231cd224 */ /* 0x010fe200078e02ff */
[----:B------:R-:W-:Y:S01]  /*14b0*/  ISETP.GE.U32.AND P4, PT, R106, UR4, PT ;  /* 0x000000046a007c0c */ /* 0x000fe2000bf86070 */
[----:B------:R-:W1:Y:S01]  /*14c0*/  @!P2 LDC.64 R70, c[0x0][0x390] ;  /* 0x0000e400ff46ab82 */ /* 0x000e620000000a00 */
[----:B------:R-:W-:-:S02]  /*14d0*/  @!P5 MOV R58, R156 ;  /* 0x0000009c003ad202 */ /* 0x000fc40000000f00 */
[----:B------:R-:W-:Y:S02]  /*14e0*/  ISETP.GE.AND.EX P4, PT, R41, UR5, PT, P4 ;  /* 0x0000000529007c0c */ /* 0x000fe4000bf86340 */
[----:B------:R-:W-:Y:S01]  /*14f0*/  @!P5 MOV R59, R159 ;  /* 0x0000009f003bd202 */ /* 0x000fe20000000f00 */
[C---:B------:R-:W-:Y:S02]  /*1500*/  @!P5 IMAD R67, R116.reuse, R57, R28 ;  /* 0x000000397443d224 */ /* 0x040fe400078e021c */
[----:B0-----:R-:W-:Y:S01]  /*1510*/  @!P2 IMAD R26, R37, R52, RZ ;  /* 0x00000034251aa224 */ /* 0x001fe200078e02ff */
[----:B---3--:R-:W0:Y:S01]  /*1520*/  @!P3 LDC.64 R62, c[0x0][0x3e0] ;  /* 0x0000f800ff3ebb82 */ /* 0x008e220000000a00 */
[----:B------:R-:W-:Y:S01]  /*1530*/  @!P5 IMAD.WIDE.U32 R56, R116, R56, R58 ;  /* 0x000000387438d225 */ /* 0x000fe200078e003a */
[----:B------:R-:W-:Y:S02]  /*1540*/  @!P2 MOV R58, R156 ;  /* 0x0000009c003aa202 */ /* 0x000fe40000000f00 */
[----:B------:R-:W-:Y:S01]  /*1550*/  @!P2 MOV R59, R159 ;  /* 0x0000009f003ba202 */ /* 0x000fe20000000f00 */
[C---:B------:R-:W-:Y:S01]  /*1560*/  @!P2 IMAD R87, R110.reuse, R53, R26 ;  /* 0x000000356e57a224 */ /* 0x040fe200078e021a */
[----:B------:R-:W-:Y:S01]  /*1570*/  MOV R105, RZ ;  /* 0x000000ff00697202 */ /* 0x000fe20000000f00 */
[----:B------:R-:W-:-:S03]  /*1580*/  @!P2 IMAD.WIDE.U32 R52, R110, R52, R58 ;  /* 0x000000346e34a225 */ /* 0x000fc600078e003a */
[----:B------:R-:W3:Y:S02]  /*1590*/  @!P4 LDC.64 R58, c[0x0][0x3e0] ;  /* 0x0000f800ff3acb82 */ /* 0x000ee40000000a00 */
[----:B------:R4:W2:Y:S01]  /*15a0*/  @!P6 LDG.E R105, desc[UR6][R60.64] ;  /* 0x000000063c69e981 */ /* 0x0008a2000c1e1900 */
[----:B------:R-:W-:Y:S02]  /*15b0*/  @!P5 IADD3 R26, PT, PT, R57, R67, RZ ;  /* 0x00000043391ad210 */ /* 0x000fe40007ffe0ff */
[C---:B------:R-:W-:Y:S02]  /*15c0*/  @!P5 LEA R54, P6, R56.reuse, R54, 0x1 ;  /* 0x000000363836d211 */ /* 0x040fe400078c08ff */
[----:B------:R-:W-:Y:S02]  /*15d0*/  MOV R42, RZ ;  /* 0x000000ff002a7202 */ /* 0x000fe40000000f00 */
[----:B------:R-:W-:Y:S01]  /*15e0*/  @!P5 LEA.HI.X R55, R56, R55, R26, 0x1, P6 ;  /* 0x000000373837d211 */ /* 0x000fe200030f0c1a */
[----:B----4-:R-:W4:Y:S01]  /*15f0*/  @!P3 LDC.64 R60, c[0x0][0x390] ;  /* 0x0000e400ff3cbb82 */ /* 0x010f220000000a00 */
[----:B------:R-:W-:-:S03]  /*1600*/  @!P2 IADD3 R26, PT, PT, R53, R87, RZ ;  /* 0x00000057351aa210 */ /* 0x000fc60007ffe0ff */
[----:B------:R3:W2:Y:S01]  /*1610*/  @!P5 LDG.E R42, desc[UR6][R54.64] ;  /* 0x00000006362ad981 */ /* 0x0006a2000c1e1900 */
[----:B-1----:R-:W-:Y:S02]  /*1620*/  @!P2 LEA R70, P6, R52, R70, 0x1 ;  /* 0x000000463446a211 */ /* 0x002fe400078c08ff */
[----:B------:R-:W-:Y:S01]  /*1630*/  ISETP.GE.U32.AND P5, PT, R8, UR4, PT ;  /* 0x0000000408007c0c */ /* 0x000fe2000bfa6070 */
[----:B------:R-:W1:Y:S01]  /*1640*/  @!P4 LDC.64 R56, c[0x0][0x390] ;  /* 0x0000e400ff38cb82 */ /* 0x000e620000000a00 */
[----:B------:R-:W-:Y:S01]  /*1650*/  @!P2 LEA.HI.X R71, R52, R71, R26, 0x1, P6 ;  /* 0x000000473447a211 */ /* 0x000fe200030f0c1a */
[----:B0-----:R-:W-:Y:S01]  /*1660*/  @!P3 IMAD R26, R39, R62, RZ ;  /* 0x0000003e271ab224 */ /* 0x001fe200078e02ff */
[----:B------:R-:W-:Y:S02]  /*1670*/  ISETP.GE.AND.EX P5, PT, R43, UR5, PT, P5 ;  /* 0x000000052b007c0c */ /* 0x000fe4000bfa6350 */
[----:B------:R-:W-:Y:S02]  /*1680*/  @!P3 MOV R52, R156 ;  /* 0x0000009c0034b202 */ /* 0x000fe40000000f00 */
[----:B------:R-:W-:-:S02]  /*1690*/  @!P3 MOV R53, R159 ;  /* 0x0000009f0035b202 */ /* 0x000fc40000000f00 */
[----:B------:R-:W-:Y:S01]  /*16a0*/  ISETP.GE.U32.AND P6, PT, R130, UR4, PT ;  /* 0x0000000482007c0c */ /* 0x000fe2000bfc6070 */
[C---:B------:R-:W-:Y:S01]  /*16b0*/  @!P3 IMAD R67, R108.reuse, R63, R26 ;  /* 0x0000003f6c43b224 */ /* 0x040fe200078e021a */
[----:B------:R-:W-:Y:S01]  /*16c0*/  MOV R111, RZ ;  /* 0x000000ff006f7202 */ /* 0x000fe20000000f00 */
[----:B------:R-:W-:Y:S01]  /*16d0*/  @!P3 IMAD.WIDE.U32 R62, R108, R62, R52 ;  /* 0x0000003e6c3eb225 */ /* 0x000fe200078e0034 */
[----:B------:R-:W-:-:S03]  /*16e0*/  ISETP.GE.AND.EX P6, PT, R21, UR5, PT, P6 ;  /* 0x0000000515007c0c */ /* 0x000fc6000bfc6360 */
[----:B---3--:R-:W-:Y:S01]  /*16f0*/  @!P4 IMAD R26, R41, R58, RZ ;  /* 0x0000003a291ac224 */ /* 0x008fe200078e02ff */
[----:B------:R0:W3:Y:S01]  /*1700*/  @!P2 LDG.E R111, desc[UR6][R70.64] ;  /* 0x00000006466fa981 */ /* 0x0000e2000c1e1900 */
[----:B------:R-:W-:Y:S01]  /*1710*/  @!P4 MOV R66, R156 ;  /* 0x0000009c0042c202 */ /* 0x000fe20000000f00 */
[----:B------:R-:W5:Y:S01]  /*1720*/  @!P5 LDC.64 R54, c[0x0][0x3e0] ;  /* 0x0000f800ff36db82 */ /* 0x000f620000000a00 */
[----:B------:R-:W-:Y:S01]  /*1730*/  @!P4 IMAD R87, R106, R59, R26 ;  /* 0x0000003b6a57c224 */ /* 0x000fe200078e021a */
[----:B------:R-:W-:Y:S02]  /*1740*/  @!P3 IADD3 R26, PT, PT, R63, R67, RZ ;  /* 0x000000433f1ab210 */ /* 0x000fe40007ffe0ff */
[----:B------:R-:W-:Y:S02]  /*1750*/  @!P4 MOV R67, R159 ;  /* 0x0000009f0043c202 */ /* 0x000fe40000000f00 */
[----:B----4-:R-:W-:Y:S02]  /*1760*/  @!P3 LEA R60, P2, R62, R60, 0x1 ;  /* 0x0000003c3e3cb211 */ /* 0x010fe400078408ff */
[----:B------:R-:W-:Y:S01]  /*1770*/  MOV R117, RZ ;  /* 0x000000ff00757202 */ /* 0x000fe20000000f00 */
[----:B------:R-:W-:Y:S01]  /*1780*/  @!P4 IMAD.WIDE.U32 R58, R106, R58, R66 ;  /* 0x0000003a6a3ac225 */ /* 0x000fe200078e0042 */
[----:B------:R-:W-:Y:S01]  /*1790*/  @!P3 LEA.HI.X R61, R62, R61, R26, 0x1, P2 ;  /* 0x0000003d3e3db211 */ /* 0x000fe200010f0c1a */
[----:B------:R-:W4:Y:S03]  /*17a0*/  @!P6 LDC.64 R52, c[0x0][0x3e0] ;  /* 0x0000f800ff34eb82 */ /* 0x000f260000000a00 */
[----:B------:R-:W-:Y:S01]  /*17b0*/  @!P4 IADD3 R26, PT, PT, R59, R87, RZ ;  /* 0x000000573b1ac210 */ /* 0x000fe20007ffe0ff */
[----:B------:R0:W3:Y:S01]  /*17c0*/  @!P3 LDG.E R117, desc[UR6][R60.64] ;  /* 0x000000063c75b981 */ /* 0x0000e2000c1e1900 */
[----:B-1----:R-:W-:-:S02]  /*17d0*/  @!P4 LEA R56, P2, R58, R56, 0x1 ;  /* 0x000000383a38c211 */ /* 0x002fc400078408ff */
[----:B------:R-:W-:Y:S01]  /*17e0*/  ISETP.GE.U32.AND P3, PT, R9, UR4, PT ;  /* 0x0000000409007c0c */ /* 0x000fe2000bf66070 */
[----:B------:R-:W1:Y:S01]  /*17f0*/  @!P5 LDC.64 R66, c[0x0][0x390] ;  /* 0x0000e400ff42db82 */ /* 0x000e620000000a00 */
[----:B------:R-:W-:Y:S02]  /*1800*/  @!P4 LEA.HI.X R57, R58, R57, R26, 0x1, P2 ;  /* 0x000000393a39c211 */ /* 0x000fe400010f0c1a */
[----:B------:R-:W-:Y:S02]  /*1810*/  ISETP.GE.AND.EX P2, PT, R45, UR5, PT, P3 ;  /* 0x000000052d007c0c */ /* 0x000fe4000bf46330 */
[----:B------:R-:W-:-:S03]  /*1820*/  MOV R121, RZ ;  /* 0x000000ff00797202 */ /* 0x000fc60000000f00 */
[----:B------:R-:W1:Y:S01]  /*1830*/  @!P6 LDC.64 R62, c[0x0][0x390] ;  /* 0x0000e400ff3eeb82 */ /* 0x000e620000000a00 */
[----:B-----5:R-:W-:Y:S02]  /*1840*/  @!P5 IMAD R28, R43, R54, RZ ;  /* 0x000000362b1cd224 */ /* 0x020fe400078e02ff */
[----:B------:R5:W3:Y:S01]  /*1850*/  @!P4 LDG.E R121, desc[UR6][R56.64] ;  /* 0x000000063879c981 */ /* 0x000ae2000c1e1900 */
[----:B------:R-:W-:Y:S01]  /*1860*/  ISETP.GE.U32.AND P4, PT, R10, UR4, PT ;  /* 0x000000040a007c0c */ /* 0x000fe2000bf86070 */
[----:B0-----:R-:W-:-:S03]  /*1870*/  @!P5 IMAD R71, R8, R55, R28 ;  /* 0x000000370847d224 */ /* 0x001fc600078e021c */
[----:B------:R-:W0:Y:S01]  /*1880*/  @!P2 LDC.64 R60, c[0x0][0x3e0] ;  /* 0x0000f800ff3cab82 */ /* 0x000e220000000a00 */
[----:B-----5:R-:W-:Y:S02]  /*1890*/  @!P5 MOV R56, R156 ;  /* 0x0000009c0038d202 */ /* 0x020fe40000000f00 */
[-C--:B------:R-:W-:Y:S01]  /*18a0*/  @!P5 MOV R57, R159.reuse ;  /* 0x0000009f0039d202 */ /* 0x080fe20000000f00 */
[----:B----4-:R-:W-:Y:S01]  /*18b0*/  @!P6 IMAD R26, R21, R52, RZ ;  /* 0x00000034151ae224 */ /* 0x010fe200078e02ff */
[----:B------:R-:W-:Y:S01]  /*18c0*/  ISETP.GE.AND.EX P4, PT, R47, UR5, PT, P4 ;  /* 0x000000052f007c0c */ /* 0x000fe2000bf86340 */
[----:B------:R-:W-:Y:S01]  /*18d0*/  @!P5 IMAD.WIDE.U32 R54, R8, R54, R56 ;  /* 0x000000360836d225 */ /* 0x000fe200078e0038 */
[----:B------:R-:W-:Y:S02]  /*18e0*/  @!P6 MOV R56, R156 ;  /* 0x0000009c0038e202 */ /* 0x000fe40000000f00 */
[----:B------:R-:W-:Y:S01]  /*18f0*/  @!P6 MOV R57, R159 ;  /* 0x0000009f0039e202 */ /* 0x000fe20000000f00 */
[----:B------:R-:W-:Y:S01]  /*1900*/  @!P6 IMAD R59, R130, R53, R26 ;  /* 0x00000035823be224 */ /* 0x000fe200078e021a */
[----:B------:R-:W-:-:S02]  /*1910*/  @!P5 IADD3 R26, PT, PT, R55, R71, RZ ;  /* 0x00000047371ad210 */ /* 0x000fc40007ffe0ff */
[----:B-1----:R-:W-:Y:S01]  /*1920*/  @!P5 LEA R66, P3, R54, R66, 0x1 ;  /* 0x000000423642d211 */ /* 0x002fe200078608ff */
[----:B------:R-:W-:-:S03]  /*1930*/  @!P6 IMAD.WIDE.U32 R52, R130, R52, R56 ;  /* 0x000000348234e225 */ /* 0x000fc600078e0038 */
[----:B------:R-:W-:Y:S02]  /*1940*/  @!P5 LEA.HI.X R67, R54, R67, R26, 0x1, P3 ;  /* 0x000000433643d211 */ /* 0x000fe400018f0c1a */
[----:B------:R-:W-:Y:S01]  /*1950*/  @!P6 IADD3 R26, PT, PT, R53, R59, RZ ;  /* 0x0000003b351ae210 */ /* 0x000fe20007ffe0ff */
[----:B------:R-:W1:Y:S01]  /*1960*/  @!P4 LDC.64 R54, c[0x0][0x3e0] ;  /* 0x0000f800ff36cb82 */ /* 0x000e620000000a00 */
[----:B------:R-:W-:-:S07]  /*1970*/  @!P6 LEA R62, P3, R52, R62, 0x1 ;  /* 0x0000003e343ee211 */ /* 0x000fce00078608ff */
[----:B------:R-:W4:Y:S01]  /*1980*/  @!P2 LDC.64 R58, c[0x0][0x390] ;  /* 0x0000e400ff3aab82 */ /* 0x000f220000000a00 */
[----:B------:R-:W-:Y:S02]  /*1990*/  @!P6 LEA.HI.X R63, R52, R63, R26, 0x1, P3 ;  /* 0x0000003f343fe211 */ /* 0x000fe400018f0c1a */
[----:B------:R-:W-:Y:S01]  /*19a0*/  ISETP.GE.U32.AND P3, PT, R11, UR4, PT ;  /* 0x000000040b007c0c */ /* 0x000fe2000bf66070 */
[----:B0-----:R-:W-:Y:S01]  /*19b0*/  @!P2 IMAD R26, R45, R60, RZ ;  /* 0x0000003c2d1aa224 */ /* 0x001fe200078e02ff */
[----:B------:R-:W-:Y:S02]  /*19c0*/  @!P2 MOV R52, R156 ;  /* 0x0000009c0034a202 */ /* 0x000fe40000000f00 */
[----:B------:R-:W-:Y:S02]  /*19d0*/  ISETP.GE.AND.EX P3, PT, R49, UR5, PT, P3 ;  /* 0x0000000531007c0c */ /* 0x000fe4000bf66330 */
[----:B------:R-:W-:Y:S01]  /*19e0*/  @!P2 MOV R53, R159 ;  /* 0x0000009f0035a202 */ /* 0x000fe20000000f00 */
[C---:B------:R-:W-:Y:S01]  /*19f0*/  @!P2 IMAD R71, R9.reuse, R61, R26 ;  /* 0x0000003d0947a224 */ /* 0x040fe200078e021a */
[----:B------:R-:W-:Y:S01]  /*1a00*/  MOV R123, RZ ;  /* 0x000000ff007b7202 */ /* 0x000fe20000000f00 */
[----:B------:R-:W-:-:S03]  /*1a10*/  @!P2 IMAD.WIDE.U32 R60, R9, R60, R52 ;  /* 0x0000003c093ca225 */ /* 0x000fc600078e0034 */
[----:B------:R-:W0:Y:S01]  /*1a20*/  @!P4 LDC.64 R52, c[0x0][0x390] ;  /* 0x0000e400ff34cb82 */ /* 0x000e220000000a00 */
[----:B------:R-:W-:Y:S01]  /*1a30*/  CS2R R88, SRZ ;  /* 0x0000000000587805 */ /* 0x000fe2000001ff00 */
[----:B------:R-:W5:Y:S01]  /*1a40*/  @!P5 LDG.E R123, desc[UR6][R66.64] ;  /* 0x00000006427bd981 */ /* 0x000f62000c1e1900 */
[----:B------:R-:W-:Y:S01]  /*1a50*/  @!P2 IADD3 R26, PT, PT, R61, R71, RZ ;  /* 0x000000473d1aa210 */ /* 0x000fe20007ffe0ff */
[----:B-1----:R-:W-:-:S03]  /*1a60*/  @!P4 IMAD R28, R47, R54, RZ ;  /* 0x000000362f1cc224 */ /* 0x002fc600078e02ff */
[----:B------:R1:W3:Y:S01]  /*1a70*/  @!P6 LDG.E R89, desc[UR6][R62.64] ;  /* 0x000000063e59e981 */ /* 0x0002e2000c1e1900 */
[----:B------:R-:W0:Y:S01]  /*1a80*/  @!P3 LDC.64 R56, c[0x0][0x3e0] ;  /* 0x0000f800ff38bb82 */ /* 0x000e220000000a00 */
[----:B----4-:R-:W-:Y:S01]  /*1a90*/  @!P2 LEA R58, P5, R60, R58, 0x1 ;  /* 0x0000003a3c3aa211 */ /* 0x010fe200078a08ff */
[----:B------:R-:W-:-:S03]  /*1aa0*/  @!P4 IMAD R61, R10, R55, R28 ;  /* 0x000000370a3dc224 */ /* 0x000fc600078e021c */
[----:B------:R-:W-:Y:S02]  /*1ab0*/  @!P2 LEA.HI.X R59, R60, R59, R26, 0x1, P5 ;  /* 0x0000003b3c3ba211 */ /* 0x000fe400028f0c1a */
[----:B-1----:R-:W-:Y:S02]  /*1ac0*/  @!P4 MOV R62, R156 ;  /* 0x0000009c003ec202 */ /* 0x002fe40000000f00 */
[----:B------:R-:W-:Y:S02]  /*1ad0*/  @!P4 MOV R63, R159 ;  /* 0x0000009f003fc202 */ /* 0x000fe40000000f00 */
[----:B------:R-:W-:Y:S02]  /*1ae0*/  ISETP.GE.U32.AND P5, PT, R12, UR4, PT ;  /* 0x000000040c007c0c */ /* 0x000fe4000bfa6070 */
[----:B------:R-:W-:Y:S01]  /*1af0*/  MOV R129, RZ ;  /* 0x000000ff00817202 */ /* 0x000fe20000000f00 */
[----:B------:R-:W-:Y:S01]  /*1b00*/  @!P4 IMAD.WIDE.U32 R62, R10, R54, R62 ;  /* 0x000000360a3ec225 */ /* 0x000fe200078e003e */
[----:B------:R-:W-:Y:S01]  /*1b10*/  ISETP.GE.AND.EX P5, PT, R51, UR5, PT, P5 ;  /* 0x0000000533007c0c */ /* 0x000fe2000bfa6350 */
[----:B------:R-:W1:Y:S03]  /*1b20*/  @!P3 LDC.64 R54, c[0x0][0x390] ;  /* 0x0000e400ff36bb82 */ /* 0x000e660000000a00 */
[----:B------:R4:W5:Y:S01]  /*1b30*/  @!P2 LDG.E R129, desc[UR6][R58.64] ;  /* 0x000000063a81a981 */ /* 0x000962000c1e1900 */
[----:B------:R-:W-:-:S02]  /*1b40*/  @!P4 IADD3 R26, PT, PT, R63, R61, RZ ;  /* 0x0000003d3f1ac210 */ /* 0x000fc40007ffe0ff */
[----:B0-----:R-:W-:Y:S01]  /*1b50*/  @!P4 LEA R60, P2, R62, R52, 0x1 ;  /* 0x000000343e3cc211 */ /* 0x001fe200078408ff */
[----:B------:R-:W-:-:S03]  /*1b60*/  @!P3 IMAD R28, R49, R56, RZ ;  /* 0x00000038311cb224 */ /* 0x000fc600078e02ff */
[----:B------:R-:W-:Y:S02]  /*1b70*/  @!P4 LEA.HI.X R61, R62, R53, R26, 0x1, P2 ;  /* 0x000000353e3dc211 */ /* 0x000fe400010f0c1a */
[----:B------:R-:W-:Y:S01]  /*1b80*/  ISETP.GE.U32.AND P2, PT, R13, UR4, PT ;  /* 0x000000040d007c0c */ /* 0x000fe2000bf46070 */
[----:B------:R-:W0:Y:S01]  /*1b90*/  @!P5 LDC.64 R52, c[0x0][0x3e0] ;  /* 0x0000f800ff34db82 */ /* 0x000e220000000a00 */
[----:B----4-:R-:W-:Y:S02]  /*1ba0*/  @!P3 MOV R58, R156 ;  /* 0x0000009c003ab202 */ /* 0x010fe40000000f00 */
[----:B------:R-:W-:Y:S02]  /*1bb0*/  @!P3 MOV R59, R159 ;  /* 0x0000009f003bb202 */ /* 0x000fe40000000f00 */
[----:B------:R-:W-:Y:S01]  /*1bc0*/  ISETP.GE.AND.EX P2, PT, R73, UR5, PT, P2 ;  /* 0x0000000549007c0c */ /* 0x000fe2000bf46320 */
[C---:B------:R-:W-:Y:S01]  /*1bd0*/  @!P3 IMAD R63, R11.reuse, R57, R28 ;  /* 0x000000390b3fb224 */ /* 0x040fe200078e021c */
[----:B------:R-:W-:Y:S01]  /*1be0*/  MOV R131, RZ ;  /* 0x000000ff00837202 */ /* 0x000fe20000000f00 */
[----:B------:R-:W-:-:S02]  /*1bf0*/  @!P3 IMAD.WIDE.U32 R56, R11, R56, R58 ;  /* 0x000000380b38b225 */ /* 0x000fc400078e003a */
[----:B------:R-:W4:Y:S03]  /*1c00*/  @!P5 LDC.64 R58, c[0x0][0x390] ;  /* 0x0000e400ff3adb82 */ /* 0x000f260000000a00 */
        /* <DEDUP_REMOVED lines=8> */
[----:B------:R-:W-:Y:S02]  /*1c90*/  ISETP.GE.AND.EX P4, PT, R75, UR5, PT, P4 ;  /* 0x000000054b007c0c */ /* 0x000fe4000bf86340 */
[----:B------:R-:W-:Y:S01]  /*1ca0*/  @!P5 MOV R61, R159 ;  /* 0x0000009f003dd202 */ /* 0x000fe20000000f00 */
[----:B------:R-:W0:Y:S01]  /*1cb0*/  @!P2 LDC.64 R56, c[0x0][0x390] ;  /* 0x0000e400ff38ab82 */ /* 0x000e220000000a00 */
[----:B------:R-:W-:Y:S01]  /*1cc0*/  MOV R84, RZ ;  /* 0x000000ff00547202 */ /* 0x000fe20000000f00 */
[----:B------:R-:W-:-:S02]  /*1cd0*/  @!P5 IMAD R63, R12, R53, R26 ;  /* 0x000000350c3fd224 */ /* 0x000fc400078e021a */
[----:B------:R-:W-:-:S03]  /*1ce0*/  @!P5 IMAD.WIDE.U32 R60, R12, R52, R60 ;  /* 0x000000340c3cd225 */ /* 0x000fc600078e003c */
[----:B------:R0:W5:Y:S02]  /*1cf0*/  @!P3 LDG.E R84, desc[UR6][R66.64] ;  /* 0x000000064254b981 */ /* 0x000164000c1e1900 */
[----:B------:R-:W-:Y:S01]  /*1d00*/  @!P5 IADD3 R26, PT, PT, R61, R63, RZ ;  /* 0x0000003f3d1ad210 */ /* 0x000fe20007ffe0ff */
[----:B------:R-:W2:Y:S01]  /*1d10*/  @!P4 LDC.64 R52, c[0x0][0x3e0] ;  /* 0x0000f800ff34cb82 */ /* 0x000ea20000000a00 */
[C---:B----4-:R-:W-:Y:S02]  /*1d20*/  @!P5 LEA R58, P3, R60.reuse, R58, 0x1 ;  /* 0x0000003a3c3ad211 */ /* 0x050fe400078608ff */
[----:B------:R-:W-:Y:S02]  /*1d30*/  @!P2 MOV R61, R159 ;  /* 0x0000009f003da202 */ /* 0x000fe40000000f00 */
[----:B------:R-:W-:Y:S01]  /*1d40*/  @!P5 LEA.HI.X R59, R60, R59, R26, 0x1, P3 ;  /* 0x0000003b3c3bd211 */ /* 0x000fe200018f0c1a */
[----:B-1----:R-:W-:Y:S01]  /*1d50*/  @!P2 IMAD R28, R73, R54, RZ ;  /* 0x00000036491ca224 */ /* 0x002fe200078e02ff */
[----:B------:R-:W-:Y:S01]  /*1d60*/  @!P2 MOV R60, R156 ;  /* 0x0000009c003ca202 */ /* 0x000fe20000000f00 */
[----:B------:R-:W1:Y:S01]  /*1d70*/  @!P4 LDC.64 R62, c[0x0][0x390] ;  /* 0x0000e400ff3ecb82 */ /* 0x000e620000000a00 */
[----:B------:R-:W-:Y:S01]  /*1d80*/  MOV R86, RZ ;  /* 0x000000ff00567202 */ /* 0x000fe20000000f00 */
[----:B------:R-:W-:-:S02]  /*1d90*/  @!P2 IMAD R55, R13, R55, R28 ;  /* 0x000000370d37a224 */ /* 0x000fc400078e021c */
[----:B------:R-:W-:-:S03]  /*1da0*/  @!P2 IMAD.WIDE.U32 R60, R13, R54, R60 ;  /* 0x000000360d3ca225 */ /* 0x000fc600078e003c */
[----:B------:R4:W5:Y:S01]  /*1db0*/  @!P5 LDG.E R86, desc[UR6][R58.64] ;  /* 0x000000063a56d981 */ /* 0x000962000c1e1900 */
[----:B------:R-:W-:Y:S02]  /*1dc0*/  ISETP.GE.U32.AND P5, PT, R15, UR4, PT ;  /* 0x000000040f007c0c */ /* 0x000fe4000bfa6070 */
[----:B------:R-:W-:Y:S02]  /*1dd0*/  @!P2 IADD3 R26, PT, PT, R61, R55, RZ ;  /* 0x000000373d1aa210 */ /* 0x000fe40007ffe0ff */
[C---:B0-----:R-:W-:Y:S02]  /*1de0*/  @!P2 LEA R66, P3, R60.reuse, R56, 0x1 ;  /* 0x000000383c42a211 */ /* 0x041fe400078608ff */
[----:B------:R-:W-:Y:S02]  /*1df0*/  ISETP.GE.AND.EX P5, PT, R77, UR5, PT, P5 ;  /* 0x000000054d007c0c */ /* 0x000fe4000bfa6350 */
[----:B------:R-:W-:Y:S02]  /*1e00*/  @!P2 LEA.HI.X R67, R60, R57, R26, 0x1, P3 ;  /* 0x000000393c43a211 */ /* 0x000fe400018f0c1a */
[----:B------:R-:W-:Y:S01]  /*1e10*/  ISETP.GE.U32.AND P3, PT, R16, UR4, PT ;  /* 0x0000000410007c0c */ /* 0x000fe2000bf66070 */
[----:B--2---:R-:W-:Y:S01]  /*1e20*/  @!P4 IMAD R28, R75, R52, RZ ;  /* 0x000000344b1cc224 */ /* 0x004fe200078e02ff */
[----:B------:R-:W-:Y:S01]  /*1e30*/  @!P4 MOV R54, R156 ;  /* 0x0000009c0036c202 */ /* 0x000fe20000000f00 */
[----:B------:R0:W2:Y:S01]  /*1e40*/  @!P2 LDG.E R88, desc[UR6][R66.64] ;  /* 0x000000064258a981 */ /* 0x0000a2000c1e1900 */
[----:B------:R-:W-:-:S02]  /*1e50*/  ISETP.GE.AND.EX P3, PT, R79, UR5, PT, P3 ;  /* 0x000000054f007c0c */ /* 0x000fc4000bf66330 */
[----:B------:R-:W-:Y:S01]  /*1e60*/  @!P4 MOV R55, R159 ;  /* 0x0000009f0037c202 */ /* 0x000fe20000000f00 */
[C---:B------:R-:W-:Y:S02]  /*1e70*/  @!P4 IMAD R57, R14.reuse, R53, R28 ;  /* 0x000000350e39c224 */ /* 0x040fe400078e021c */
[----:B------:R-:W0:Y:S01]  /*1e80*/  @!P5 LDC.64 R60, c[0x0][0x3e0] ;  /* 0x0000f800ff3cdb82 */ /* 0x000e220000000a00 */
[----:B------:R-:W-:-:S05]  /*1e90*/  @!P4 IMAD.WIDE.U32 R52, R14, R52, R54 ;  /* 0x000000340e34c225 */ /* 0x000fca00078e0036 */
[----:B------:R-:W-:Y:S02]  /*1ea0*/  @!P4 IADD3 R26, PT, PT, R53, R57, RZ ;  /* 0x00000039351ac210 */ /* 0x000fe40007ffe0ff */
[----:B----4-:R-:W4:Y:S01]  /*1eb0*/  @!P3 LDC.64 R58, c[0x0][0x3e0] ;  /* 0x0000f800ff3abb82 */ /* 0x010f220000000a00 */
[----:B-1----:R-:W-:-:S04]  /*1ec0*/  @!P4 LEA R62, P2, R52, R62, 0x1 ;  /* 0x0000003e343ec211 */ /* 0x002fc800078408ff */
[----:B------:R-:W-:Y:S02]  /*1ed0*/  @!P4 LEA.HI.X R63, R52, R63, R26, 0x1, P2 ;  /* 0x0000003f343fc211 */ /* 0x000fe400010f0c1a */
[----:B------:R-:W-:Y:S01]  /*1ee0*/  ISETP.GE.U32.AND P2, PT, R17, UR4, PT ;  /* 0x0000000411007c0c */ /* 0x000fe2000bf46070 */
[----:B------:R-:W1:Y:S03]  /*1ef0*/  @!P5 LDC.64 R56, c[0x0][0x390] ;  /* 0x0000e400ff38db82 */ /* 0x000e660000000a00 */
[----:B------:R-:W-:-:S05]  /*1f00*/  ISETP.GE.AND.EX P2, PT, R81, UR5, PT, P2 ;  /* 0x0000000551007c0c */ /* 0x000fca000bf46320 */
[----:B------:R-:W1:Y:S01]  /*1f10*/  @!P3 LDC.64 R54, c[0x0][0x390] ;  /* 0x0000e400ff36bb82 */ /* 0x000e620000000a00 */
[----:B------:R-:W-:Y:S01]  /*1f20*/  MOV R90, RZ ;  /* 0x000000ff005a7202 */ /* 0x000fe20000000f00 */
[----:B0-----:R-:W-:Y:S01]  /*1f30*/  @!P5 IMAD R26, R77, R60, RZ ;  /* 0x0000003c4d1ad224 */ /* 0x001fe200078e02ff */
[----:B------:R-:W-:Y:S02]  /*1f40*/  @!P5 MOV R66, R156 ;  /* 0x0000009c0042d202 */ /* 0x000fe40000000f00 */
[----:B------:R-:W-:Y:S01]  /*1f50*/  @!P5 MOV R67, R159 ;  /* 0x0000009f0043d202 */ /* 0x000fe20000000f00 */
[----:B------:R-:W-:Y:S01]  /*1f60*/  @!P5 IMAD R71, R15, R61, R26 ;  /* 0x0000003d0f47d224 */ /* 0x000fe200078e021a */
[----:B------:R0:W2:Y:S01]  /*1f70*/  @!P4 LDG.E R90, desc[UR6][R62.64] ;  /* 0x000000063e5ac981 */ /* 0x0000a2000c1e1900 */
[----:B------:R-:W3:Y:S01]  /*1f80*/  @!P2 LDC.64 R52, c[0x0][0x3e0] ;  /* 0x0000f800ff34ab82 */ /* 0x000ee20000000a00 */
[----:B----4-:R-:W-:Y:S02]  /*1f90*/  @!P3 IMAD R26, R79, R58, RZ ;  /* 0x0000003a4f1ab224 */ /* 0x010fe400078e02ff */
[----:B------:R-:W-:Y:S01]  /*1fa0*/  @!P5 IMAD.WIDE.U32 R60, R15, R60, R66 ;  /* 0x0000003c0f3cd225 */ /* 0x000fe200078e0042 */
[----:B0-----:R-:W-:-:S02]  /*1fb0*/  @!P3 MOV R62, R156 ;  /* 0x0000009c003eb202 */ /* 0x001fc40000000f00 */
[----:B------:R-:W-:Y:S01]  /*1fc0*/  @!P3 MOV R63, R159 ;  /* 0x0000009f003fb202 */ /* 0x000fe20000000f00 */
[----:B------:R-:W-:Y:S01]  /*1fd0*/  @!P3 IMAD R87, R16, R59, R26 ;  /* 0x0000003b1057b224 */ /* 0x000fe200078e021a */
[----:B------:R-:W-:Y:S01]  /*1fe0*/  @!P5 IADD3 R26, PT, PT, R61, R71, RZ ;  /* 0x000000473d1ad210 */ /* 0x000fe20007ffe0ff */
[----:B------:R-:W0:Y:S01]  /*1ff0*/  @!P2 LDC.64 R66, c[0x0][0x390] ;  /* 0x0000e400ff42ab82 */ /* 0x000e220000000a00 */
[----:B-1----:R-:W-:Y:S01]  /*2000*/  @!P5 LEA R56, P4, R60, R56, 0x1 ;  /* 0x000000383c38d211 */ /* 0x002fe200078808ff */
[----:B------:R-:W-:-:S03]  /*2010*/  @!P3 IMAD.WIDE.U32 R58, R16, R58, R62 ;  /* 0x0000003a103ab225 */ /* 0x000fc600078e003e */
[----:B------:R-:W-:Y:S02]  /*2020*/  @!P5 LEA.HI.X R57, R60, R57, R26, 0x1, P4 ;  /* 0x000000393c39d211 */ /* 0x000fe400020f0c1a */
[----:B------:R-:W-:Y:S02]  /*2030*/  @!P3 IADD3 R26, PT, PT, R59, R87, RZ ;  /* 0x000000573b1ab210 */ /* 0x000fe40007ffe0ff */
[C---:B------:R-:W-:Y:S01]  /*2040*/  @!P3 LEA R54, P4, R58.reuse, R54, 0x1 ;  /* 0x000000363a36b211 */ /* 0x040fe200078808ff */
[----:B------:R1:W4:Y:S03]  /*2050*/  @!P5 LDG.E R92, desc[UR6][R56.64] ;  /* 0x00000006385cd981 */ /* 0x000326000c1e1900 */
[----:B------:R-:W-:Y:S02]  /*2060*/  @!P3 LEA.HI.X R55, R58, R55, R26, 0x1, P4 ;  /* 0x000000373a37b211 */ /* 0x000fe400020f0c1a */
[----:B------:R-:W-:-:S02]  /*2070*/  ISETP.GE.U32.AND P4, PT, R18, UR4, PT ;  /* 0x0000000412007c0c */ /* 0x000fc4000bf86070 */
[----:B------:R-:W-:Y:S02]  /*2080*/  MOV R143, RZ ;  /* 0x000000ff008f7202 */ /* 0x000fe40000000f00 */
[----:B------:R-:W-:Y:S01]  /*2090*/  ISETP.GE.AND.EX P4, PT, R83, UR5, PT, P4 ;  /* 0x0000000553007c0c */ /* 0x000fe2000bf86340 */
[----:B---3--:R-:W-:Y:S01]  /*20a0*/  @!P2 IMAD R28, R81, R52, RZ ;  /* 0x00000034511ca224 */ /* 0x008fe200078e02ff */
[----:B------:R-:W-:Y:S02]  /*20b0*/  IADD3 R69, PT, PT, R69, 0x1e0, RZ ;  /* 0x000001e045457810 */ /* 0x000fe40007ffe0ff */
[----:B-1----:R-:W-:Y:S01]  /*20c0*/  @!P2 MOV R56, R156 ;  /* 0x0000009c0038a202 */ /* 0x002fe20000000f00 */
[----:B------:R1:W3:Y:S01]  /*20d0*/  @!P3 LDG.E R143, desc[UR6][R54.64] ;  /* 0x00000006368fb981 */ /* 0x0002e2000c1e1900 */
[----:B------:R-:W-:Y:S01]  /*20e0*/  @!P2 MOV R57, R159 ;  /* 0x0000009f0039a202 */ /* 0x000fe20000000f00 */
[----:B------:R-:W-:Y:S01]  /*20f0*/  @!P2 IMAD R59, R17, R53, R28 ;  /* 0x00000035113ba224 */ /* 0x000fe200078e021c */
[----:B------:R-:W-:-:S02]  /*2100*/  ISETP.GE.U32.AND P3, PT, R69, UR4, PT ;  /* 0x0000000445007c0c */ /* 0x000fc4000bf66070 */
[----:B------:R-:W-:Y:S01]  /*2110*/  SHF.R.S32.HI R71, RZ, 0x1f, R69 ;  /* 0x0000001fff477819 */ /* 0x000fe20000011445 */
[----:B------:R-:W-:Y:S02]  /*2120*/  @!P2 IMAD.WIDE.U32 R52, R17, R52, R56 ;  /* 0x000000341134a225 */ /* 0x000fe400078e0038 */
[----:B------:R-:W1:Y:S01]  /*2130*/  @!P4 LDC.64 R60, c[0x0][0x3e0] ;  /* 0x0000f800ff3ccb82 */ /* 0x000e620000000a00 */
[----:B------:R-:W-:Y:S02]  /*2140*/  ISETP.GE.AND.EX P3, PT, R71, UR5, PT, P3 ;  /* 0x0000000547007c0c */ /* 0x000fe4000bf66330 */
[----:B------:R-:W-:Y:S02]  /*2150*/  @!P2 IADD3 R26, PT, PT, R53, R59, RZ ;  /* 0x0000003b351aa210 */ /* 0x000fe40007ffe0ff */
[----:B0-----:R-:W-:-:S03]  /*2160*/  @!P2 LEA R66, P5, R52, R66, 0x1 ;  /* 0x000000423442a211 */ /* 0x001fc600078a08ff */
[----:B------:R-:W0:Y:S01]  /*2170*/  @!P4 LDC.64 R62, c[0x0][0x390] ;  /* 0x0000e400ff3ecb82 */ /* 0x000e220000000a00 */
[----:B------:R-:W-:Y:S02]  /*2180*/  @!P2 LEA.HI.X R67, R52, R67, R26, 0x1, P5 ;  /* 0x000000433443a211 */ /* 0x000fe400028f0c1a */
[----:B------:R-:W-:-:S04]  /*2190*/  ISETP.GE.U32.AND P5, PT, R19, UR4, PT ;  /* 0x0000000413007c0c */ /* 0x000fc8000bfa6070 */
[----:B------:R-:W-:Y:S01]  /*21a0*/  ISETP.GE.AND.EX P5, PT, R85, UR5, PT, P5 ;  /* 0x0000000555007c0c */ /* 0x000fe2000bfa6350 */
[----:B------:R-:W0:Y:S01]  /*21b0*/  @!P3 LDC.64 R58, c[0x0][0x3e0] ;  /* 0x0000f800ff3abb82 */ /* 0x000e220000000a00 */
[----:B------:R-:W-:Y:S02]  /*21c0*/  @!P4 MOV R52, R156 ;  /* 0x0000009c0034c202 */ /* 0x000fe40000000f00 */
[----:B------:R-:W-:Y:S01]  /*21d0*/  @!P4 MOV R53, R159 ;  /* 0x0000009f0035c202 */ /* 0x000fe20000000f00 */
[----:B-1----:R-:W-:-:S04]  /*21e0*/  @!P4 IMAD R26, R83, R60, RZ ;  /* 0x0000003c531ac224 */ /* 0x002fc800078e02ff */
[----:B------:R-:W1:Y:S08]  /*21f0*/  @!P3 LDC.64 R54, c[0x0][0x390] ;  /* 0x0000e400ff36bb82 */ /* 0x000e700000000a00 */
[----:B------:R-:W1:Y:S01]  /*2200*/  @!P5 LDC.64 R56, c[0x0][0x3e0] ;  /* 0x0000f800ff38db82 */ /* 0x000e620000000a00 */
[C---:B------:R-:W-:Y:S02]  /*2210*/  @!P4 IMAD R87, R18.reuse, R61, R26 ;  /* 0x0000003d1257c224 */ /* 0x040fe400078e021a */
[----:B------:R-:W-:Y:S01]  /*2220*/  @!P4 IMAD.WIDE.U32 R60, R18, R60, R52 ;  /* 0x0000003c123cc225 */ /* 0x000fe200078e0034 */
[----:B------:R-:W-:-:S04]  /*2230*/  MOV R98, RZ ;  /* 0x000000ff00627202 */ /* 0x000fc80000000f00 */
[----:B------:R-:W1:Y:S01]  /*2240*/  @!P5 LDC.64 R52, c[0x0][0x390] ;  /* 0x0000e400ff34db82 */ /* 0x000e620000000a00 */
[----:B0-----:R-:W-:Y:S01]  /*2250*/  @!P3 IMAD R26, R71, R58, RZ ;  /* 0x0000003a471ab224 */ /* 0x001fe200078e02ff */
[----:B------:R0:W3:Y:S01]  /*2260*/  @!P1 LDG.E R98, desc[UR6][R64.64] ;  /* 0x0000000640629981 */ /* 0x0000e2000c1e1900 */
[----:B------:R-:W-:Y:S02]  /*2270*/  MOV R145, RZ ;  /* 0x000000ff00917202 */ /* 0x000fe40000000f00 */
[----:B------:R-:W-:Y:S01]  /*2280*/  @!P3 IMAD R71, R69, R59, R26 ;  /* 0x0000003b4547b224 */ /* 0x000fe200078e021a */
[----:B------:R-:W-:Y:S02]  /*2290*/  @!P4 IADD3 R26, PT, PT, R61, R87, RZ ;  /* 0x000000573d1ac210 */ /* 0x000fe40007ffe0ff */
[----:B------:R-:W-:Y:S01]  /*22a0*/  @!P4 LEA R62, P1, R60, R62, 0x1 ;  /* 0x0000003e3c3ec211 */ /* 0x000fe200078208ff */
[----:B------:R-:W3:Y:S01]  /*22b0*/  @!P2 LDG.E R145, desc[UR6][R66.64] ;  /* 0x000000064291a981 */ /* 0x000ee2000c1e1900 */
[----:B0-----:R-:W-:-:S02]  /*22c0*/  @!P3 MOV R64, R156 ;  /* 0x0000009c0040b202 */ /* 0x001fc40000000f00 */
[----:B------:R-:W-:Y:S02]  /*22d0*/  @!P3 MOV R65, R159 ;  /* 0x0000009f0041b202 */ /* 0x000fe40000000f00 */
[----:B------:R-:W-:Y:S01]  /*22e0*/  @!P4 LEA.HI.X R63, R60, R63, R26, 0x1, P1 ;  /* 0x0000003f3c3fc211 */ /* 0x000fe200008f0c1a */
[----:B-1----:R-:W-:Y:S01]  /*22f0*/  @!P5 IMAD R28, R85, R56, RZ ;  /* 0x00000038551cd224 */ /* 0x002fe200078e02ff */
[----:B------:R-:W-:Y:S01]  /*2300*/  @!P5 MOV R60, R156 ;  /* 0x0000009c003cd202 */ /* 0x000fe20000000f00 */
[----:B------:R-:W-:Y:S01]  /*2310*/  @!P3 IMAD.WIDE.U32 R58, R69, R58, R64 ;  /* 0x0000003a453ab225 */ /* 0x000fe200078e0040 */
[----:B------:R-:W-:Y:S02]  /*2320*/  @!P5 MOV R61, R159 ;  /* 0x0000009f003dd202 */ /* 0x000fe40000000f00 */
[----:B------:R-:W-:Y:S01]  /*2330*/  MOV R149, RZ ;  /* 0x000000ff00957202 */ /* 0x000fe20000000f00 */
[----:B------:R-:W-:Y:S01]  /*2340*/  @!P5 IMAD R57, R19, R57, R28 ;  /* 0x000000391339d224 */ /* 0x000fe200078e021c */
[----:B------:R-:W-:Y:S01]  /*2350*/  @!P3 IADD3 R26, PT, PT, R59, R71, RZ ;  /* 0x000000473b1ab210 */ /* 0x000fe20007ffe0ff */
[----:B------:R-:W-:Y:S01]  /*2360*/  @!P5 IMAD.WIDE.U32 R60, R19, R56, R60 ;  /* 0x00000038133cd225 */ /* 0x000fe200078e003c */
[----:B------:R-:W-:-:S02]  /*2370*/  @!P3 LEA R54, P1, R58, R54, 0x1 ;  /* 0x000000363a36b211 */ /* 0x000fc400078208ff */
[----:B------:R-:W-:Y:S01]  /*2380*/  MOV R151, RZ ;  /* 0x000000ff00977202 */ /* 0x000fe20000000f00 */
[----:B------:R-:W3:Y:S01]  /*2390*/  @!P4 LDG.E R149, desc[UR6][R62.64] ;  /* 0x000000063e95c981 */ /* 0x000ee2000c1e1900 */
[----:B------:R-:W-:Y:S02]  /*23a0*/  @!P3 LEA.HI.X R55, R58, R55, R26, 0x1, P1 ;  /* 0x000000373a37b211 */ /* 0x000fe400008f0c1a */
[----:B------:R-:W-:Y:S02]  /*23b0*/  @!P5 IADD3 R26, PT, PT, R61, R57, RZ ;  /* 0x000000393d1ad210 */ /* 0x000fe40007ffe0ff */
[C---:B------:R-:W-:Y:S01]  /*23c0*/  @!P5 LEA R52, P1, R60.reuse, R52, 0x1 ;  /* 0x000000343c34d211 */ /* 0x040fe200078208ff */
[----:B------:R0:W3:Y:S01]  /*23d0*/  @!P3 LDG.E R151, desc[UR6][R54.64] ;  /* 0x000000063697b981 */ /* 0x0000e2000c1e1900 */
[----:B------:R-:W-:Y:S02]  /*23e0*/  MOV R153, RZ ;  /* 0x000000ff00997202 */ /* 0x000fe40000000f00 */
[----:B------:R-:W-:-:S05]  /*23f0*/  @!P5 LEA.HI.X R53, R60, R53, R26, 0x1, P1 ;  /* 0x000000353c35d211 */ /* 0x000fca00008f0c1a */
[----:B------:R1:W3:Y:S01]  /*2400*/  @!P5 LDG.E R153, desc[UR6][R52.64] ;  /* 0x000000063499d981 */ /* 0x0002e2000c1e1900 */
[----:B------:R-:W-:-:S04]  /*2410*/  PRMT R87, R22, 0x7632, R87 ;  /* 0x0000763216577816 */ /* 0x000fc80000000057 */
[----:B------:R-:W-:Y:S02]  /*2420*/  SHF.L.U32 R87, R87, 0x10, RZ ;  /* 0x0000001057577819 */ /* 0x000fe400000006ff */
[----:B------:R-:W-:-:S03]  /*2430*/  SHF.L.U32 R22, R22, 0x10, RZ ;  /* 0x0000001016167819 */ /* 0x000fc600000006ff */
[----:B0-----:R-:W-:Y:S01]  /*2440*/  FMUL.FTZ R55, R87, R87 ;  /* 0x0000005757377220 */ /* 0x001fe20000410000 */
[----:B------:R-:W-:-:S03]  /*2450*/  PRMT R91, R24, 0x7632, R91 ;  /* 0x00007632185b7816 */ /* 0x000fc6000000005b */
[----:B------:R-:W-:Y:S01]  /*2460*/  FFMA.FTZ R55, R22, R22, R55 ;  /* 0x0000001616377223 */ /* 0x000fe20000010037 */
[----:B------:R-:W-:Y:S02]  /*2470*/  SHF.L.U32 R91, R91, 0x10, RZ ;  /* 0x000000105b5b7819 */ /* 0x000fe400000006ff */
[----:B------:R-:W-:Y:S01]  /*2480*/  PRMT R28, R93, 0x7632, R28 ;  /* 0x000076325d1c7816 */ /* 0x000fe2000000001c */
[----:B------:R-:W-:Y:S01]  /*2490*/  FADD.FTZ R55, RZ, R55 ;  /* 0x00000037ff377221 */ /* 0x000fe20000010000 */
[----:B------:R-:W-:-:S04]  /*24a0*/  PRMT R26, R89, 0x7632, R26 ;  /* 0x00007632591a7816 */ /* 0x000fc8000000001a */
[----:B------:R-:W-:Y:S02]  /*24b0*/  SHF.L.U32 R26, R26, 0x10, RZ ;  /* 0x000000101a1a7819 */ /* 0x000fe400000006ff */
[----:B------:R-:W-:-:S03]  /*24c0*/  SHF.L.U32 R89, R89, 0x10, RZ ;  /* 0x0000001059597819 */ /* 0x000fc600000006ff */
[----:B------:R-:W-:-:S04]  /*24d0*/  FMUL.FTZ R32, R26, R26 ;  /* 0x0000001a1a207220 */ /* 0x000fc80000410000 */
[----:B------:R-:W-:Y:S01]  /*24e0*/  FFMA.FTZ R32, R89, R89, R32 ;  /* 0x0000005959207223 */ /* 0x000fe20000010020 */
[----:B------:R-:W-:Y:S01]  /*24f0*/  SHF.L.U32 R24, R24, 0x10, RZ ;  /* 0x0000001018187819 */ /* 0x000fe200000006ff */
[----:B------:R-:W-:Y:S01]  /*2500*/  FADD.FTZ R30, R22, R87 ;  /* 0x00000057161e7221 */ /* 0x000fe20000010000 */
[----:B------:R-:W-:Y:S01]  /*2510*/  SHF.L.U32 R28, R28, 0x10, RZ ;  /* 0x000000101c1c7819 */ /* 0x000fe200000006ff */
[----:B------:R-:W-:Y:S01]  /*2520*/  FADD.FTZ R32, R55, R32 ;  /* 0x0000002037207221 */ /* 0x000fe20000010000 */
[----:B------:R-:W-:Y:S01]  /*2530*/  FMUL.FTZ R55, R91, R91 ;  /* 0x0000005b5b377220 */ /* 0x000fe20000410000 */
[----:B------:R-:W-:Y:S01]  /*2540*/  SHF.L.U32 R93, R93, 0x10, RZ ;  /* 0x000000105d5d7819 */ /* 0x000fe200000006ff */
[----:B-1----:R-:W-:Y:S01]  /*2550*/  FADD.FTZ R53, R89, R26 ;  /* 0x0000001a59357221 */ /* 0x002fe20000010000 */
[----:B------:R-:W-:Y:S01]  /*2560*/  FADD.FTZ R30, RZ, R30 ;  /* 0x0000001eff1e7221 */ /* 0x000fe20000010000 */
        /* <DEDUP_REMOVED lines=62> */
[----:B------:R-:W-:Y:S01]  /*2950*/  FADD.FTZ R53, R105, R40 ;  /* 0x0000002869357221 */ /* 0x000fe20000010000 */
[----:B------:R-:W-:Y:S01]  /*2960*/  SHF.L.U32 R109, R109, 0x10, RZ ;  /* 0x000000106d6d7819 */ /* 0x000fe200000006ff */
[----:B------:R-:W-:Y:S01]  /*2970*/  FFMA.FTZ R55, R42, R42, R55 ;  /* 0x0000002a2a377223 */ /* 0x000fe20000010037 */
[----:B------:R-:W-:Y:S01]  /*2980*/  FMUL.FTZ R54, R44, R44 ;  /* 0x0000002c2c367220 */ /* 0x000fe20000410000 */
[----:B------:R-:W-:Y:S01]  /*2990*/  FADD.FTZ R53, R46, R53 ;  /* 0x000000352e357221 */ /* 0x000fe20000010000 */
[----:B------:R-:W-:Y:S01]  /*29a0*/  PRMT R46, R111, 0x7632, R46 ;  /* 0x000076326f2e7816 */ /* 0x000fe2000000002e */
[----:B------:R-:W-:Y:S01]  /*29b0*/  FADD.FTZ R48, R48, R55 ;  /* 0x0000003730307221 */ /* 0x000fe20000010000 */
[----:B------:R-:W-:Y:S01]  /*29c0*/  FFMA.FTZ R55, R109, R109, R54 ;  /* 0x0000006d6d377223 */ /* 0x000fe20000010036 */
[----:B------:R-:W-:Y:S01]  /*29d0*/  FADD.FTZ R52, R42, R107 ;  /* 0x0000006b2a347221 */ /* 0x000fe20000010000 */
[----:B------:R-:W-:-:S02]  /*29e0*/  SHF.L.U32 R46, R46, 0x10, RZ ;  /* 0x000000102e2e7819 */ /* 0x000fc400000006ff */
[----:B------:R-:W-:Y:S01]  /*29f0*/  FADD.FTZ R55, R48, R55 ;  /* 0x0000003730377221 */ /* 0x000fe20000010000 */
[----:B------:R-:W-:Y:S01]  /*2a00*/  PRMT R48, R117, 0x7632, R48 ;  /* 0x0000763275307816 */ /* 0x000fe20000000030 */
[----:B------:R-:W-:Y:S01]  /*2a10*/  FADD.FTZ R52, R53, R52 ;  /* 0x0000003435347221 */ /* 0x000fe20000010000 */
[----:B------:R-:W-:Y:S01]  /*2a20*/  SHF.L.U32 R111, R111, 0x10, RZ ;  /* 0x000000106f6f7819 */ /* 0x000fe200000006ff */
[----:B------:R-:W-:Y:S01]  /*2a30*/  FADD.FTZ R53, R109, R44 ;  /* 0x0000002c6d357221 */ /* 0x000fe20000010000 */
[----:B------:R-:W-:Y:S01]  /*2a40*/  FMUL.FTZ R54, R46, R46 ;  /* 0x0000002e2e367220 */ /* 0x000fe20000410000 */
[----:B------:R-:W-:Y:S02]  /*2a50*/  SHF.L.U32 R48, R48, 0x10, RZ ;  /* 0x0000001030307819 */ /* 0x000fe400000006ff */
[----:B------:R-:W-:Y:S01]  /*2a60*/  FADD.FTZ R52, R52, R53 ;  /* 0x0000003534347221 */ /* 0x000fe20000010000 */
[----:B------:R-:W-:Y:S01]  /*2a70*/  FFMA.FTZ R54, R111, R111, R54 ;  /* 0x0000006f6f367223 */ /* 0x000fe20000010036 */
[----:B------:R-:W-:Y:S01]  /*2a80*/  SHF.L.U32 R117, R117, 0x10, RZ ;  /* 0x0000001075757819 */ /* 0x000fe200000006ff */
[----:B------:R-:W-:Y:S01]  /*2a90*/  FADD.FTZ R53, R111, R46 ;  /* 0x0000002e6f357221 */ /* 0x000fe20000010000 */
[----:B------:R-:W-:Y:S01]  /*2aa0*/  PRMT R119, R50, 0x7632, R119 ;  /* 0x0000763232777816 */ /* 0x000fe20000000077 */
[----:B------:R-:W-:Y:S01]  /*2ab0*/  FMUL.FTZ R56, R48, R48 ;  /* 0x0000003030387220 */ /* 0x000fe20000410000 */
[----:B------:R-:W-:Y:S01]  /*2ac0*/  FADD.FTZ R54, R55, R54 ;  /* 0x0000003637367221 */ /* 0x000fe20000010000 */
[----:B------:R-:W-:Y:S01]  /*2ad0*/  FADD.FTZ R52, R52, R53 ;  /* 0x0000003534347221 */ /* 0x000fe20000010000 */
[----:B------:R-:W-:Y:S01]  /*2ae0*/  SHF.L.U32 R119, R119, 0x10, RZ ;  /* 0x0000001077777819 */ /* 0x000fe200000006ff */
[C---:B------:R-:W-:Y:S01]  /*2af0*/  FFMA.FTZ R55, R117.reuse, R117, R56 ;  /* 0x0000007575377223 */ /* 0x040fe20000010038 */
[----:B------:R-:W-:Y:S01]  /*2b00*/  SHF.L.U32 R50, R50, 0x10, RZ ;  /* 0x0000001032327819 */ /* 0x000fe200000006ff */
[----:B------:R-:W-:Y:S01]  /*2b10*/  FADD.FTZ R53, R117, R48 ;  /* 0x0000003075357221 */ /* 0x000fe20000010000 */
[----:B------:R-:W-:Y:S01]  /*2b20*/  PRMT R72, R121, 0x7632, R72 ;  /* 0x0000763279487816 */ /* 0x000fe20000000048 */
[----:B------:R-:W-:Y:S01]  /*2b30*/  FADD.FTZ R54, R54, R55 ;  /* 0x0000003736367221 */ /* 0x000fe20000010000 */
[----:B------:R-:W-:Y:S01]  /*2b40*/  FMUL.FTZ R55, R119, R119 ;  /* 0x0000007777377220 */ /* 0x000fe20000410000 */
[----:B------:R-:W-:Y:S01]  /*2b50*/  FADD.FTZ R52, R52, R53 ;  /* 0x0000003534347221 */ /* 0x000fe20000010000 */
[----:B------:R-:W-:Y:S01]  /*2b60*/  SHF.L.U32 R72, R72, 0x10, RZ ;  /* 0x0000001048487819 */ /* 0x000fe200000006ff */
[----:B------:R-:W-:Y:S01]  /*2b70*/  FADD.FTZ R53, R50, R119 ;  /* 0x0000007732357221 */ /* 0x000fe20000010000 */
[----:B------:R-:W-:-:S02]  /*2b80*/  SHF.L.U32 R121, R121, 0x10, RZ ;  /* 0x0000001079797819 */ /* 0x000fc400000006ff */
[----:B-----5:R-:W-:Y:S01]  /*2b90*/  PRMT R74, R123, 0x7632, R74 ;  /* 0x000076327b4a7816 */ /* 0x020fe2000000004a */
[----:B------:R-:W-:Y:S01]  /*2ba0*/  FFMA.FTZ R55, R50, R50, R55 ;  /* 0x0000003232377223 */ /* 0x000fe20000010037 */
[----:B------:R-:W-:Y:S01]  /*2bb0*/  FADD.FTZ R52, R52, R53 ;  /* 0x0000003534347221 */ /* 0x000fe20000010000 */
[----:B------:R-:W-:Y:S01]  /*2bc0*/  FMUL.FTZ R56, R72, R72 ;  /* 0x0000004848387220 */ /* 0x000fe20000410000 */
[----:B------:R-:W-:Y:S01]  /*2bd0*/  SHF.L.U32 R74, R74, 0x10, RZ ;  /* 0x000000104a4a7819 */ /* 0x000fe200000006ff */
[----:B------:R-:W-:Y:S01]  /*2be0*/  FADD.FTZ R53, R121, R72 ;  /* 0x0000004879357221 */ /* 0x000fe20000010000 */
[----:B------:R-:W-:Y:S02]  /*2bf0*/  SHF.L.U32 R123, R123, 0x10, RZ ;  /* 0x000000107b7b7819 */ /* 0x000fe400000006ff */
[----:B------:R-:W-:Y:S01]  /*2c00*/  PRMT R76, R125, 0x7632, R76 ;  /* 0x000076327d4c7816 */ /* 0x000fe2000000004c */
[----:B------:R-:W-:Y:S01]  /*2c10*/  FADD.FTZ R54, R54, R55 ;  /* 0x0000003736367221 */ /* 0x000fe20000010000 */
[----:B------:R-:W-:Y:S01]  /*2c20*/  FFMA.FTZ R55, R121, R121, R56 ;  /* 0x0000007979377223 */ /* 0x000fe20000010038 */
[----:B------:R-:W-:Y:S01]  /*2c30*/  FADD.FTZ R52, R52, R53 ;  /* 0x0000003534347221 */ /* 0x000fe20000010000 */
[----:B------:R-:W-:Y:S01]  /*2c40*/  FMUL.FTZ R56, R74, R74 ;  /* 0x0000004a4a387220 */ /* 0x000fe20000410000 */
[----:B------:R-:W-:Y:S01]  /*2c50*/  SHF.L.U32 R76, R76, 0x10, RZ ;  /* 0x000000104c4c7819 */ /* 0x000fe200000006ff */
[----:B------:R-:W-:Y:S01]  /*2c60*/  FADD.FTZ R53, R123, R74 ;  /* 0x0000004a7b357221 */ /* 0x000fe20000010000 */
[----:B------:R-:W-:Y:S01]  /*2c70*/  SHF.L.U32 R125, R125, 0x10, RZ ;  /* 0x000000107d7d7819 */ /* 0x000fe200000006ff */
[----:B------:R-:W-:Y:S01]  /*2c80*/  FADD.FTZ R54, R54, R55 ;  /* 0x0000003736367221 */ /* 0x000fe20000010000 */
[----:B------:R-:W-:Y:S01]  /*2c90*/  PRMT R127, R78, 0x7632, R127 ;  /* 0x000076324e7f7816 */ /* 0x000fe2000000007f */
        /* <DEDUP_REMOVED lines=10> */
[----:B------:R-:W-:Y:S01]  /*2d40*/  FADD.FTZ R53, R78, R127 ;  /* 0x0000007f4e357221 */ /* 0x000fe20000010000 */
[----:B------:R-:W-:-:S02]  /*2d50*/  SHF.L.U32 R80, R80, 0x10, RZ ;  /* 0x0000001050507819 */ /* 0x000fc400000006ff */
[----:B------:R-:W-:Y:S01]  /*2d60*/  SHF.L.U32 R129, R129, 0x10, RZ ;  /* 0x0000001081817819 */ /* 0x000fe200000006ff */
[----:B------:R-:W-:Y:S01]  /*2d70*/  FADD.FTZ R54, R54, R55 ;  /* 0x0000003736367221 */ /* 0x000fe20000010000 */
[----:B------:R-:W-:Y:S01]  /*2d80*/  PRMT R82, R131, 0x7632, R82 ;  /* 0x0000763283527816 */ /* 0x000fe20000000052 */
[----:B------:R-:W-:Y:S01]  /*2d90*/  FMUL.FTZ R55, R127, R127 ;  /* 0x0000007f7f377220 */ /* 0x000fe20000410000 */
[----:B------:R-:W-:Y:S01]  /*2da0*/  FADD.FTZ R52, R52, R53 ;  /* 0x0000003534347221 */ /* 0x000fe20000010000 */
[----:B------:R-:W-:Y:S01]  /*2db0*/  FADD.FTZ R53, R129, R80 ;  /* 0x0000005081357221 */ /* 0x000fe20000010000 */
[----:B------:R-:W-:Y:S02]  /*2dc0*/  SHF.L.U32 R82, R82, 0x10, RZ ;  /* 0x0000001052527819 */ /* 0x000fe400000006ff */
[----:B------:R-:W-:Y:S01]  /*2dd0*/  SHF.L.U32 R131, R131, 0x10, RZ ;  /* 0x0000001083837819 */ /* 0x000fe200000006ff */
[----:B------:R-:W-:Y:S01]  /*2de0*/  FFMA.FTZ R55, R78, R78, R55 ;  /* 0x0000004e4e377223 */ /* 0x000fe20000010037 */
[----:B------:R-:W-:Y:S01]  /*2df0*/  PRMT R133, R84, 0x7632, R133 ;  /* 0x0000763254857816 */ /* 0x000fe20000000085 */
[----:B------:R-:W-:Y:S01]  /*2e00*/  FMUL.FTZ R56, R80, R80 ;  /* 0x0000005050387220 */ /* 0x000fe20000410000 */
[----:B------:R-:W-:Y:S01]  /*2e10*/  FADD.FTZ R52, R52, R53 ;  /* 0x0000003534347221 */ /* 0x000fe20000010000 */
[----:B------:R-:W-:Y:S01]  /*2e20*/  FADD.FTZ R53, R131, R82 ;  /* 0x0000005283357221 */ /* 0x000fe20000010000 */
[----:B------:R-:W-:Y:S01]  /*2e30*/  SHF.L.U32 R84, R84, 0x10, RZ ;  /* 0x0000001054547819 */ /* 0x000fe200000006ff */
[----:B------:R-:W-:Y:S01]  /*2e40*/  FADD.FTZ R54, R54, R55 ;  /* 0x0000003736367221 */ /* 0x000fe20000010000 */
[----:B------:R-:W-:Y:S01]  /*2e50*/  SHF.L.U32 R133, R133, 0x10, RZ ;  /* 0x0000001085857819 */ /* 0x000fe200000006ff */
[----:B------:R-:W-:Y:S01]  /*2e60*/  FFMA.FTZ R55, R129, R129, R56 ;  /* 0x0000008181377223 */ /* 0x000fe20000010038 */
[----:B------:R-:W-:Y:S01]  /*2e70*/  PRMT R135, R86, 0x7632, R135 ;  /* 0x0000763256877816 */ /* 0x000fe20000000087 */
[----:B------:R-:W-:Y:S01]  /*2e80*/  FMUL.FTZ R56, R82, R82 ;  /* 0x0000005252387220 */ /* 0x000fe20000410000 */
[----:B------:R-:W-:Y:S01]  /*2e90*/  FADD.FTZ R52, R52, R53 ;  /* 0x0000003534347221 */ /* 0x000fe20000010000 */
[----:B------:R-:W-:Y:S01]  /*2ea0*/  SHF.L.U32 R86, R86, 0x10, RZ ;  /* 0x0000001056567819 */ /* 0x000fe200000006ff */
[----:B------:R-:W-:Y:S01]  /*2eb0*/  FADD.FTZ R53, R84, R133 ;  /* 0x0000008554357221 */ /* 0x000fe20000010000 */
[----:B------:R-:W-:Y:S01]  /*2ec0*/  SHF.L.U32 R135, R135, 0x10, RZ ;  /* 0x0000001087877819 */ /* 0x000fe200000006ff */
[----:B------:R-:W-:Y:S01]  /*2ed0*/  FADD.FTZ R54, R54, R55 ;  /* 0x0000003736367221 */ /* 0x000fe20000010000 */
[----:B--2---:R-:W-:Y:S01]  /*2ee0*/  PRMT R137, R88, 0x7632, R137 ;  /* 0x0000763258897816 */ /* 0x004fe20000000089 */
[----:B------:R-:W-:Y:S01]  /*2ef0*/  FFMA.FTZ R55, R131, R131, R56 ;  /* 0x0000008383377223 */ /* 0x000fe20000010038 */
[----:B------:R-:W-:Y:S01]  /*2f00*/  FADD.FTZ R52, R52, R53 ;  /* 0x0000003534347221 */ /* 0x000fe20000010000 */
[----:B------:R-:W-:Y:S01]  /*2f10*/  SHF.L.U32 R88, R88, 0x10, RZ ;  /* 0x0000001058587819 */ /* 0x000fe200000006ff */
[----:B------:R-:W-:Y:S01]  /*2f20*/  FADD.FTZ R53, R86, R135 ;  /* 0x0000008756357221 */ /* 0x000fe20000010000 */
[----:B------:R-:W-:Y:S01]  /*2f30*/  SHF.L.U32 R137, R137, 0x10, RZ ;  /* 0x0000001089897819 */ /* 0x000fe200000006ff */
[----:B------:R-:W-:Y:S01]  /*2f40*/  FADD.FTZ R54, R54, R55 ;  /* 0x0000003736367221 */ /* 0x000fe20000010000 */
[----:B------:R-:W-:Y:S01]  /*2f50*/  FMUL.FTZ R55, R133, R133 ;  /* 0x0000008585377220 */ /* 0x000fe20000410000 */
[----:B------:R-:W-:Y:S01]  /*2f60*/  FADD.FTZ R52, R52, R53 ;  /* 0x0000003534347221 */ /* 0x000fe20000010000 */
[----:B------:R-:W-:Y:S01]  /*2f70*/  FMUL.FTZ R57, R135, R135 ;  /* 0x0000008787397220 */ /* 0x000fe20000410000 */
[----:B------:R-:W-:Y:S01]  /*2f80*/  FADD.FTZ R53, R88, R137 ;  /* 0x0000008958357221 */ /* 0x000fe20000010000 */
[----:B------:R-:W-:Y:S01]  /*2f90*/  FFMA.FTZ R55, R84, R84, R55 ;  /* 0x0000005454377223 */ /* 0x000fe20000010037 */
[----:B------:R-:W-:Y:S01]  /*2fa0*/  PRMT R139, R90, 0x7632, R139 ;  /* 0x000076325a8b7816 */ /* 0x000fe2000000008b */
[----:B------:R-:W-:Y:S01]  /*2fb0*/  FFMA.FTZ R57, R86, R86, R57 ;  /* 0x0000005656397223 */ /* 0x000fe20000010039 */
[----:B------:R-:W-:Y:S01]  /*2fc0*/  FADD.FTZ R52, R52, R53 ;  /* 0x0000003534347221 */ /* 0x000fe20000010000 */
[----:B------:R-:W-:Y:S01]  /*2fd0*/  FADD.FTZ R54, R54, R55 ;  /* 0x0000003736367221 */ /* 0x000fe20000010000 */
[----:B------:R-:W-:Y:S01]  /*2fe0*/  SHF.L.U32 R139, R139, 0x10, RZ ;  /* 0x000000108b8b7819 */ /* 0x000fe200000006ff */
[----:B------:R-:W-:Y:S01]  /*2ff0*/  FMUL.FTZ R53, R137, R137 ;  /* 0x0000008989357220 */ /* 0x000fe20000410000 */
[----:B------:R-:W-:-:S02]  /*3000*/  SHF.L.U32 R90, R90, 0x10, RZ ;  /* 0x000000105a5a7819 */ /* 0x000fc400000006ff */
[----:B----4-:R-:W-:Y:S01]  /*3010*/  PRMT R141, R92, 0x7632, R141 ;  /* 0x000076325c8d7816 */ /* 0x010fe2000000008d */
[----:B------:R-:W-:Y:S01]  /*3020*/  FADD.FTZ R54, R54, R57 ;  /* 0x0000003936367221 */ /* 0x000fe20000010000 */
[----:B------:R-:W-:Y:S01]  /*3030*/  FFMA.FTZ R53, R88, R88, R53 ;  /* 0x0000005858357223 */ /* 0x000fe20000010035 */
[----:B------:R-:W-:Y:S01]  /*3040*/  FMUL.FTZ R57, R139, R139 ;  /* 0x0000008b8b397220 */ /* 0x000fe20000410000 */
[----:B------:R-:W-:Y:S01]  /*3050*/  SHF.L.U32 R141, R141, 0x10, RZ ;  /* 0x000000108d8d7819 */ /* 0x000fe200000006ff */
[----:B------:R-:W-:Y:S01]  /*3060*/  FADD.FTZ R55, R90, R139 ;  /* 0x0000008b5a377221 */ /* 0x000fe20000010000 */
[----:B------:R-:W-:Y:S02]  /*3070*/  SHF.L.U32 R92, R92, 0x10, RZ ;  /* 0x000000105c5c7819 */ /* 0x000fe400000006ff */
[----:B---3--:R-:W-:Y:S01]  /*3080*/  PRMT R94, R143, 0x7632, R94 ;  /* 0x000076328f5e7816 */ /* 0x008fe2000000005e */
[----:B------:R-:W-:Y:S01]  /*3090*/  FADD.FTZ R53, R54, R53 ;  /* 0x0000003536357221 */ /* 0x000fe20000010000 */
[----:B------:R-:W-:Y:S01]  /*30a0*/  FFMA.FTZ R54, R90, R90, R57 ;  /* 0x0000005a5a367223 */ /* 0x000fe20000010039 */
[----:B------:R-:W-:Y:S01]  /*30b0*/  FADD.FTZ R52, R52, R55 ;  /* 0x0000003734347221 */ /* 0x000fe20000010000 */
[----:B------:R-:W-:Y:S01]  /*30c0*/  SHF.L.U32 R94, R94, 0x10, RZ ;  /* 0x000000105e5e7819 */ /* 0x000fe200000006ff */
[----:B------:R-:W-:Y:S01]  /*30d0*/  FMUL.FTZ R57, R141, R141 ;  /* 0x0000008d8d397220 */ /* 0x000fe20000410000 */
[C---:B------:R-:W-:Y:S01]  /*30e0*/  FADD.FTZ R55, R92.reuse, R141 ;  /* 0x0000008d5c377221 */ /* 0x040fe20000010000 */
[----:B------:R-:W-:Y:S01]  /*30f0*/  SHF.L.U32 R143, R143, 0x10, RZ ;  /* 0x000000108f8f7819 */ /* 0x000fe200000006ff */
[----:B------:R-:W-:Y:S01]  /*3100*/  FADD.FTZ R53, R53, R54 ;  /* 0x0000003635357221 */ /* 0x000fe20000010000 */
[----:B------:R-:W-:Y:S01]  /*3110*/  FFMA.FTZ R54, R92, R92, R57 ;  /* 0x0000005c5c367223 */ /* 0x000fe20000010039 */
[----:B------:R-:W-:Y:S01]  /*3120*/  FADD.FTZ R52, R52, R55 ;  /* 0x0000003734347221 */ /* 0x000fe20000010000 */
[----:B------:R-:W-:Y:S01]  /*3130*/  FMUL.FTZ R56, R94, R94 ;  /* 0x0000005e5e387220 */ /* 0x000fe20000410000 */
[----:B------:R-:W-:Y:S01]  /*3140*/  FADD.FTZ R55, R143, R94 ;  /* 0x0000005e8f377221 */ /* 0x000fe20000010000 */
[----:B------:R-:W-:Y:S01]  /*3150*/  FADD.FTZ R53, R53, R54 ;  /* 0x0000003635357221 */ /* 0x000fe20000010000 */
[----:B------:R-:W-:-:S02]  /*3160*/  PRMT R147, R98, 0x7632, R147 ;  /* 0x0000763262937816 */ /* 0x000fc40000000093 */
[C---:B------:R-:W-:Y:S02]  /*3170*/  PRMT R96, R145.reuse, 0x7632, R96 ;  /* 0x0000763291607816 */ /* 0x040fe40000000060 */
[----:B------:R-:W-:Y:S02]  /*3180*/  SHF.L.U32 R145, R145, 0x10, RZ ;  /* 0x0000001091917819 */ /* 0x000fe400000006ff */
[----:B------:R-:W-:Y:S01]  /*3190*/  SHF.L.U32 R96, R96, 0x10, RZ ;  /* 0x0000001060607819 */ /* 0x000fe200000006ff */
[----:B------:R-:W-:Y:S01]  /*31a0*/  FFMA.FTZ R56, R143, R143, R56 ;  /* 0x0000008f8f387223 */ /* 0x000fe20000010038 */
[----:B------:R-:W-:Y:S01]  /*31b0*/  SHF.L.U32 R147, R147, 0x10, RZ ;  /* 0x0000001093937819 */ /* 0x000fe200000006ff */
[----:B------:R-:W-:Y:S02]  /*31c0*/  FADD.FTZ R52, R52, R55 ;  /* 0x0000003734347221 */ /* 0x000fe40000010000 */
[----:B------:R-:W-:Y:S01]  /*31d0*/  FMUL.FTZ R54, R96, R96 ;  /* 0x0000006060367220 */ /* 0x000fe20000410000 */
[----:B------:R-:W-:Y:S01]  /*31e0*/  SHF.L.U32 R98, R98, 0x10, RZ ;  /* 0x0000001062627819 */ /* 0x000fe200000006ff */
[----:B------:R-:W-:Y:S01]  /*31f0*/  FADD.FTZ R55, R145, R96 ;  /* 0x0000006091377221 */ /* 0x000fe20000010000 */
[----:B------:R-:W-:Y:S01]  /*3200*/  FADD.FTZ R53, R53, R56 ;  /* 0x0000003835357221 */ /* 0x000fe20000010000 */
[----:B------:R-:W-:Y:S01]  /*3210*/  FFMA.FTZ R54, R145, R145, R54 ;  /* 0x0000009191367223 */ /* 0x000fe20000010036 */
[----:B------:R-:W-:Y:S01]  /*3220*/  FMUL.FTZ R57, R147, R147 ;  /* 0x0000009393397220 */ /* 0x000fe20000410000 */
[----:B------:R-:W-:Y:S01]  /*3230*/  PRMT R100, R149, 0x7632, R100 ;  /* 0x0000763295647816 */ /* 0x000fe20000000064 */
[----:B------:R-:W-:-:S03]  /*3240*/  FADD.FTZ R52, R52, R55 ;  /* 0x0000003734347221 */ /* 0x000fc60000010000 */
[----:B------:R-:W-:Y:S02]  /*3250*/  SHF.L.U32 R100, R100, 0x10, RZ ;  /* 0x0000001064647819 */ /* 0x000fe400000006ff */
[----:B------:R-:W-:Y:S01]  /*3260*/  PRMT R102, R151, 0x7632, R102 ;  /* 0x0000763297667816 */ /* 0x000fe20000000066 */
[C---:B------:R-:W-:Y:S01]  /*3270*/  FADD.FTZ R55, R98.reuse, R147 ;  /* 0x0000009362377221 */ /* 0x040fe20000010000 */
[----:B------:R-:W-:Y:S01]  /*3280*/  SHF.L.U32 R149, R149, 0x10, RZ ;  /* 0x0000001095957819 */ /* 0x000fe200000006ff */
[----:B------:R-:W-:Y:S01]  /*3290*/  FADD.FTZ R53, R53, R54 ;  /* 0x0000003635357221 */ /* 0x000fe20000010000 */
[----:B------:R-:W-:Y:S01]  /*32a0*/  FFMA.FTZ R54, R98, R98, R57 ;  /* 0x0000006262367223 */ /* 0x000fe20000010039 */
[----:B------:R-:W-:Y:S01]  /*32b0*/  FMUL.FTZ R56, R100, R100 ;  /* 0x0000006464387220 */ /* 0x000fe20000410000 */
[----:B------:R-:W-:Y:S02]  /*32c0*/  SHF.L.U32 R102, R102, 0x10, RZ ;  /* 0x0000001066667819 */ /* 0x000fe400000006ff */
        /* <DEDUP_REMOVED lines=58> */
.L_x_2308:
[----:B------:R-:W-:Y:S05]  /*3670*/  BSYNC.RECONVERGENT B0 ;  /* 0x0000000000007941 */ /* 0x000fea0003800200 */
.L_x_2307:
        /* <DEDUP_REMOVED lines=34> */
.L_x_2310:
[----:B------:R-:W-:Y:S05]  /*38a0*/  BSYNC.RECONVERGENT B0 ;  /* 0x0000000000007941 */ /* 0x000fea0003800200 */
.L_x_2309:
        /* <DEDUP_REMOVED lines=14> */
[----:B--2---:R-:W-:Y:S02]  /*3990*/  IMAD R57, R4, R5, R6 ;  /* 0x0000000504397224 */ /* 0x004fe400078e0206 */
[----:B---3--:R-:W-:-:S04]  /*39a0*/  IMAD.WIDE.U32 R52, R55, 0x4, R52 ;  /* 0x0000000437347825 */ /* 0x008fc800078e0034 */
[----:B------:R-:W-:Y:S01]  /*39b0*/  IMAD.WIDE.U32 R54, R57, 0x8, R60 ;  /* 0x0000000839367825 */ /* 0x000fe200078e003c */
[----:B------:R-:W-:Y:S02]  /*39c0*/  IADD3 R57, PT, PT, -R56, 0x1, RZ ;  /* 0x0000000138397810 */ /* 0x000fe40007ffe1ff */
[----:B------:R-:W2:Y:S02]  /*39d0*/  LDC R56, c[0x0][0x370] ;  /* 0x0000dc00ff387b82 */ /* 0x000ea40000000800 */
[----:B------:R3:W-:Y:S01]  /*39e0*/  STG.E.64 desc[UR6][R54.64], R112 ;  /* 0x0000007036007986 */ /* 0x0007e2000c101b06 */
[----:B------:R-:W-:Y:S06]  /*39f0*/  MEMBAR.ALL.GPU ;  /* 0x0000000000007992 */ /* 0x000fec000000a000 */
[----:B------:R-:W-:-:S00]  /*3a00*/  ERRBAR ;  /* 0x00000000000079ab */ /* 0x000fc00000000000 */
[----:B------:R-:W-:Y:S06]  /*3a10*/  CGAERRBAR ;  /* 0x00000000000075ab */ /* 0x000fec0000000000 */
[----:B------:R3:W-:Y:S01]  /*3a20*/  REDG.E.ADD.S32.STRONG.GPU desc[UR6][R52.64], R57 ;  /* 0x000000393400798e */ /* 0x0007e2000c12e306 */
[----:B--2---:R-:W-:-:S04]  /*3a30*/  SEL R59, R56, RZ, !P1 ;  /* 0x000000ff383b7207 */ /* 0x004fc80004800000 */
[----:B------:R-:W-:-:S13]  /*3a40*/  ISETP.NE.AND P1, PT, R59, -0x1, PT ;  /* 0xffffffff3b00780c */ /* 0x000fda0003f25270 */
[----:B---3--:R-:W-:Y:S05]  /*3a50*/  @!P1 BRA `(.L_x_2312) ;  /* 0x0000000000149947 */ /* 0x008fea0003800000 */
.L_x_2313:
[----:B------:R-:W2:Y:S04]  /*3a60*/  LDG.E.STRONG.GPU R54, desc[UR6][R52.64] ;  /* 0x0000000634367981 */ /* 0x000ea8000c1ef900 */
[----:B--2---:R-:W-:Y:S01]  /*3a70*/  CCTL.IVALL ;  /* 0x00000000ff00798f */ /* 0x004fe20002000000 */
[----:B------:R-:W-:Y:S05]  /*3a80*/  YIELD ;  /* 0x0000000000007946 */ /* 0x000fea0003800000 */
[----:B------:R-:W-:-:S13]  /*3a90*/  ISETP.NE.AND P1, PT, R54, R59, PT ;  /* 0x0000003b3600720c */ /* 0x000fda0003f25270 */
[----:B------:R-:W-:Y:S05]  /*3aa0*/  @P1 BRA `(.L_x_2313) ;  /* 0xfffffffc00ec1947 */ /* 0x000fea000383ffff */
.L_x_2312:
        /* <DEDUP_REMOVED lines=16> */
.L_x_2315:
        /* <DEDUP_REMOVED lines=10> */
[--C-:B--2---:R-:W-:Y:S02]  /*3c50*/  @!P1 IMAD.WIDE.U32 R56, R67, 0x8, R60.reuse ;  /* 0x0000000843389825 */ /* 0x104fe400078e003c */
[----:B------:R-:W2:Y:S02]  /*3c60*/  @!P5 LDG.E.64 R54, desc[UR6][R54.64] ;  /* 0x000000063636d981 */ /* 0x000ea4000c1e1b00 */
[----:B-1----:R-:W-:Y:S02]  /*3c70*/  @!P3 IMAD.WIDE.U32 R58, R62, 0x8, R60 ;  /* 0x000000083e3ab825 */ /* 0x002fe400078e003c */
[----:B------:R-:W3:Y:S04]  /*3c80*/  @!P1 LDG.E.64 R56, desc[UR6][R56.64] ;  /* 0x0000000638389981 */ /* 0x000ee8000c1e1b00 */
[----:B------:R-:W4:Y:S01]  /*3c90*/  @!P3 LDG.E.64 R58, desc[UR6][R58.64] ;  /* 0x000000063a3ab981 */ /* 0x000f22000c1e1b00 */
[----:B------:R-:W-:-:S02]  /*3ca0*/  UIADD3 UR5, UPT, UPT, UR4, 0x4, URZ ;  /* 0x0000000404057890 */ /* 0x000fc4000fffe0ff */
[----:B------:R-:W-:Y:S01]  /*3cb0*/  UIADD3 UR8, UPT, UPT, UR4, 0x5, URZ ;  /* 0x0000000504087890 */ /* 0x000fe2000fffe0ff */
[----:B0-----:R-:W-:Y:S01]  /*3cc0*/  @!P4 FADD.FTZ R112, R112, R52 ;  /* 0x000000347070c221 */ /* 0x001fe20000010000 */
[----:B------:R-:W-:Y:S02]  /*3cd0*/  @!P4 FADD.FTZ R113, R113, R53 ;  /* 0x000000357171c221 */ /* 0x000fe40000010000 */
[----:B------:R-:W-:Y:S01]  /*3ce0*/  ISETP.EQ.OR P4, PT, R4, UR5, P2 ;  /* 0x0000000504007c0c */ /* 0x000fe20009782670 */
[----:B------:R-:W-:Y:S01]  /*3cf0*/  UIADD3 UR5, UPT, UPT, UR4, 0x6, URZ ;  /* 0x0000000604057890 */ /* 0x000fe2000fffe0ff */
[----:B--2---:R-:W-:Y:S01]  /*3d00*/  @!P5 FADD.FTZ R112, R112, R54 ;  /* 0x000000367070d221 */ /* 0x004fe20000010000 */
[----:B------:R-:W-:Y:S01]  /*3d10*/  @!P5 FADD.FTZ R113, R113, R55 ;  /* 0x000000377171d221 */ /* 0x000fe20000010000 */
[----:B------:R-:W-:Y:S01]  /*3d20*/  ISETP.EQ.OR P5, PT, R4, UR8, P2 ;  /* 0x0000000804007c0c */ /* 0x000fe200097a2670 */
[----:B------:R-:W-:Y:S01]  /*3d30*/  UIADD3 UR8, UPT, UPT, UR4, 0x7, URZ ;  /* 0x0000000704087890 */ /* 0x000fe2000fffe0ff */
[----:B---3--:R-:W-:Y:S01]  /*3d40*/  @!P1 FADD.FTZ R112, R112, R56 ;  /* 0x0000003870709221 */ /* 0x008fe20000010000 */
        /* <DEDUP_REMOVED lines=36> */
.L_x_2314:
        /* <DEDUP_REMOVED lines=12> */
[----:B--2---:R-:W-:Y:S02]  /*4050*/  IADD3 R57, PT, PT, R63, 0x2, RZ ;  /* 0x000000023f397810 */ /* 0x004fe40007ffe0ff */
        /* <DEDUP_REMOVED lines=25> */
.L_x_2316:
        /* <DEDUP_REMOVED lines=19> */
.L_x_2317:
        /* <DEDUP_REMOVED lines=9> */
.L_x_2318:
[----:B------:R-:W-:Y:S05]  /*43b0*/  BSYNC.RECONVERGENT B0 ;  /* 0x0000000000007941 */ /* 0x000fea0003800200 */
.L_x_2311:
[----:B------:R-:W4:Y:S01]  /*43c0*/  S2UR UR5, SR_CgaCtaId ;  /* 0x00000000000579c3 */ /* 0x000f220000008800 */
[----:B------:R-:W5:Y:S01]  /*43d0*/  LDCU UR8, c[0x0][0x414] ;  /* 0x00008280ff0877ac */ /* 0x000f620008000800 */
[----:B------:R-:W-:Y:S01]  /*43e0*/  LOP3.LUT R63, R20, 0xffff, RZ, 0xc0, !PT ;  /* 0x0000ffff143f7812 */ /* 0x000fe200078ec0ff */
[----:B------:R-:W-:-:S03]  /*43f0*/  UMOV UR4, 0x400 ;  /* 0x0000040000047882 */ /* 0x000fc60000000000 */
[----:B------:R-:W-:Y:S02]  /*4400*/  IADD3 R63, PT, PT, R132, R63, RZ ;  /* 0x0000003f843f7210 */ /* 0x000fe40007ffe0ff */
[----:B---3--:R-:W1:Y:S08]  /*4410*/  @P0 LDC.64 R52, c[0x0][0x388] ;  /* 0x0000e200ff340b82 */ /* 0x008e700000000a00 */
[----:B--2---:R-:W2:Y:S01]  /*4420*/  LDC.64 R56, c[0x0][0x398] ;  /* 0x0000e600ff387b82 */ /* 0x004ea20000000a00 */
[----:B----4-:R-:W-:-:S07]  /*4430*/  ULEA UR4, UR5, UR4, 0x18 ;  /* 0x0000000405047291 */ /* 0x010fce000f8ec0ff */
[----:B------:R-:W3:Y:S01]  /*4440*/  LDC.64 R54, c[0x0][0x3a0] ;  /* 0x0000e800ff367b82 */ /* 0x000ee20000000a00 */
[----:B------:R-:W4:Y:S01]  /*4450*/  LDCU UR5, c[0x0][0x404] ;  /* 0x00008080ff0577ac */ /* 0x000f220008000800 */
[----:B-1----:R-:W-:-:S04]  /*4460*/  @P0 IMAD.WIDE R58, R0, 0x8, R52 ;  /* 0x00000008003a0825 */ /* 0x002fc800078e0234 */
[----:B-----5:R-:W-:Y:S01]  /*4470*/  @P0 FMUL.FTZ R52, R112, UR8 ;  /* 0x0000000870340c20 */ /* 0x020fe20008410000 */
[----:B------:R-:W-:Y:S01]  /*4480*/  @P0 FMUL.FTZ R53, R113, UR8 ;  /* 0x0000000871350c20 */ /* 0x000fe20008410000 */
[----:B------:R-:W-:Y:S04]  /*4490*/  @!P2 STS.64 [UR4+0x78], R112 ;  /* 0x00007870ff00a988 */ /* 0x000fe80008000a04 */
[----:B------:R4:W-:Y:S01]  /*44a0*/  @P0 STG.E.64 desc[UR6][R58.64], R52 ;  /* 0x000000343a000986 */ /* 0x0009e2000c101b06 */
[C---:B--2---:R-:W-:Y:S01]  /*44b0*/  IMAD.WIDE R60, R63.reuse, 0x2, R56 ;  /* 0x000000023f3c7825 */ /* 0x044fe200078e0238 */
[----:B------:R-:W-:Y:S03]  /*44c0*/  BAR.SYNC.DEFER_BLOCKING 0x0 ;  /* 0x0000000000007b1d */ /* 0x000fe60000010000 */
[----:B---3--:R-:W-:-:S03]  /*44d0*/  IMAD.WIDE R62, R63, 0x2, R54 ;  /* 0x000000023f3e7825 */ /* 0x008fc600078e0236 */
[----:B------:R-:W2:Y:S04]  /*44e0*/  LDG.E.U16 R67, desc[UR6][R60.64] ;  /* 0x000000063c437981 */ /* 0x000ea8000c1e1500 */
[----:B------:R1:W3:Y:S04]  /*44f0*/  LDG.E.U16 R68, desc[UR6][R60.64+0x2] ;  /* 0x000002063c447981 */ /* 0x0002e8000c1e1500 */
[----:B------:R-:W5:Y:S04]  /*4500*/  LDG.E.U16 R70, desc[UR6][R62.64] ;  /* 0x000000063e467981 */ /* 0x000f68000c1e1500 */
[----:B------:R0:W5:Y:S01]  /*4510*/  LDG.E.U16 R69, desc[UR6][R62.64+0x2] ;  /* 0x000002063e457981 */ /* 0x000162000c1e1500 */
[----:B------:R-:W-:-:S02]  /*4520*/  HFMA2 R57, -RZ, RZ, 1.875, 0 ;  /* 0x3f800000ff397431 */ /* 0x000fc400000001ff */
[----:B----4-:R-:W-:Y:S01]  /*4530*/  IMAD R59, R4, UR5, R155 ;  /* 0x00000005043b7c24 */ /* 0x010fe2000f8e029b */
[----:B------:R-:W-:Y:S01]  /*4540*/  BSSY.RECONVERGENT B0, `(.L_x_2319) ;  /* 0x0000723000007945 */ /* 0x000fe20003800200 */
[----:B------:R-:W4:Y:S01]  /*4550*/  LDS.64 R54, [UR4+0x78] ;  /* 0x00007804ff367984 */ /* 0x000f220008000a00 */
[----:B------:R-:W0:Y:S02]  /*4560*/  LDCU.U8 UR4, c[0x0][0x3fc] ;  /* 0x00007f80ff0477ac */ /* 0x000e240008000000 */
[C---:B------:R-:W-:Y:S02]  /*4570*/  IADD3 R71, PT, PT, R59.reuse, 0x20, RZ ;  /* 0x000000203b477810 */ /* 0x040fe40007ffe0ff */
[C---:B------:R-:W-:Y:S02]  /*4580*/  IADD3 R58, PT, PT, R59.reuse, 0x1e0, RZ ;  /* 0x000001e03b3a7810 */ /* 0x040fe40007ffe0ff */
[C---:B-1----:R-:W-:Y:S02]  /*4590*/  IADD3 R60, PT, PT, R59.reuse, 0x60, RZ ;  /* 0x000000603b3c7810 */ /* 0x042fe40007ffe0ff */
[----:B------:R-:W-:-:S02]  /*45a0*/  IADD3 R61, PT, PT, R59, 0xe0, RZ ;  /* 0x000000e03b3d7810 */ /* 0x000fc40007ffe0ff */
[----:B0-----:R-:W-:Y:S02]  /*45b0*/  IADD3 R62, PT, PT, R59, 0x110, RZ ;  /* 0x000001103b3e7810 */ /* 0x001fe40007ffe0ff */
[----:B------:R-:W-:Y:S02]  /*45c0*/  SHF.R.S32.HI R112, RZ, 0x1f, R71 ;  /* 0x0000001fff707819 */ /* 0x000fe40000011447 */
[----:B------:R-:W-:Y:S02]  /*45d0*/  SHF.R.S32.HI R63, RZ, 0x1f, R58 ;  /* 0x0000001fff3f7819 */ /* 0x000fe4000001143a */
[----:B------:R-:W-:Y:S01]  /*45e0*/  SHF.R.S32.HI R64, RZ, 0x1f, R60 ;  /* 0x0000001fff407819 */ /* 0x000fe2000001143c */
[----:B------:R-:W-:Y:S01]  /*45f0*/  UISETP.NE.AND UP0, UPT, UR4, URZ, UPT ;  /* 0x000000ff0400728c */ /* 0x000fe2000bf05270 */
[----:B------:R-:W-:Y:S02]  /*4600*/  SHF.R.S32.HI R65, RZ, 0x1f, R61 ;  /* 0x0000001fff417819 */ /* 0x000fe4000001143d */
[----:B------:R-:W-:Y:S01]  /*4610*/  SHF.R.S32.HI R66, RZ, 0x1f, R62 ;  /* 0x0000001fff427819 */ /* 0x000fe2000001143e */
[----:B----4-:R-:W-:-:S04]  /*4620*/  FMUL.FTZ R56, R54, UR8 ;  /* 0x0000000836387c20 */ /* 0x010fc80008410000 */
        /* <DEDUP_REMOVED lines=8> */
[----:B-----5:R-:W-:Y:S02]  /*46b0*/  SHF.L.U32 R70, R70, 0x10, RZ ;  /* 0x0000001046467819 */ /* 0x020fe400000006ff */
[----:B------:R-:W-:Y:S01]  /*46c0*/  SHF.L.U32 R69, R69, 0x10, RZ ;  /* 0x0000001045457819 */ /* 0x000fe200000006ff */
[----:B01----:R-:W-:Y:S06]  /*46d0*/  BRA.U UP0, `(.L_x_2320) ;  /* 0x0000002d00987547 */ /* 0x003fec000b800000 */
[----:B------:R-:W0:Y:S01]  /*46e0*/  LDCU.64 UR4, c[0x0][0x3e8] ;  /* 0x00007d00ff0477ac */ /* 0x000e220008000a00 */
[----:B------:R-:W-:Y:S01]  /*46f0*/  SHF.R.S32.HI R55, RZ, 0x1f, R59 ;  /* 0x0000001fff377819 */ /* 0x000fe2000001143b */
[----:B------:R-:W-:Y:S01]  /*4700*/  BSSY.RECONVERGENT B1, `(.L_x_2321) ;  /* 0x000001c000017945 */ /* 0x000fe20003800200 */
[----:B0-----:R-:W-:Y:S02]  /*4710*/  ISETP.GE.U32.AND P2, PT, R59, UR4, PT ;  /* 0x000000043b007c0c */ /* 0x001fe4000bf46070 */
[----:B------:R-:W-:Y:S02]  /*4720*/  ISETP.GE.U32.AND P3, PT, R130, UR4, PT ;  /* 0x0000000482007c0c */ /* 0x000fe4000bf66070 */
[----:B------:R-:W-:Y:S02]  /*4730*/  ISETP.GE.AND.EX P2, PT, R55, UR5, PT, P2 ;  /* 0x0000000537007c0c */ /* 0x000fe4000bf46320 */
[----:B------:R-:W-:Y:S02]  /*4740*/  ISETP.GE.U32.AND P1, PT, R71, UR4, PT ;  /* 0x0000000447007c0c */ /* 0x000fe4000bf26070 */
[----:B------:R-:W-:-:S02]  /*4750*/  ISETP.GE.U32.AND P4, PT, R128, UR4, PT ;  /* 0x0000000480007c0c */ /* 0x000fc4000bf86070 */
[----:B------:R-:W-:Y:S02]  /*4760*/  ISETP.GE.U32.AND P5, PT, R126, UR4, PT ;  /* 0x000000047e007c0c */ /* 0x000fe4000bfa6070 */
        /* <DEDUP_REMOVED lines=21> */
.L_x_2322:
[----:B------:R-:W-:Y:S05]  /*48c0*/  BSYNC.RECONVERGENT B1 ;  /* 0x0000000000017941 */ /* 0x000fea0003800200 */
.L_x_2321:
[----:B------:R-:W-:Y:S04]  /*48d0*/  BSSY.RECONVERGENT B1, `(.L_x_2323) ;  /* 0x0000014000017945 */ /* 0x000fe80003800200 */
[----:B------:R-:W-:Y:S05]  /*48e0*/  @P3 BRA `(.L_x_2324) ;  /* 0x0000000000483947 */ /* 0x000fea0003800000 */
[----:B------:R-:W1:Y:S01]  /*48f0*/  LDCU.64 UR8, c[0x0][0x3e0] ;  /* 0x00007c00ff0877ac */ /* 0x000e620008000a00 */
[----:B------:R-:W-:Y:S01]  /*4900*/  MOV R52, R156 ;  /* 0x0000009c00347202 */ /* 0x000fe20000000f00 */
[--C-:B------:R-:W-:Y:S01]  /*4910*/  FADD.FTZ R22, R89, -R56.reuse ;  /* 0x8000003859167221 */ /* 0x100fe20000010000 */
[----:B0-----:R-:W-:Y:S01]  /*4920*/  MOV R53, R159 ;  /* 0x0000009f00357202 */ /* 0x001fe20000000f00 */
        /* <DEDUP_REMOVED lines=14> */
.L_x_2324:
[----:B------:R-:W-:Y:S05]  /*4a10*/  BSYNC.RECONVERGENT B1 ;  /* 0x0000000000017941 */ /* 0x000fea0003800200 */
.L_x_2323:
[----:B------:R-:W-:Y:S04]  /*4a20*/  BSSY.RECONVERGENT B1, `(.L_x_2325) ;  /* 0x0000014000017945 */ /* 0x000fe80003800200 */
[----:B------:R-:W-:Y:S05]  /*4a30*/  @P1 BRA `(.L_x_2326) ;  /* 0x0000000000481947 */ /* 0x000fea0003800000 */
[----:B------:R-:W2:Y:S01]  /*4a40*/  LDCU.64 UR8, c[0x0][0x3e0] ;  /* 0x00007c00ff0877ac */ /* 0x000ea20008000a00 */
[----:B------:R-:W-:Y:S01]  /*4a50*/  MOV R52, R156 ;  /* 0x0000009c00347202 */ /* 0x000fe20000000f00 */
[--C-:B------:R-:W-:Y:S01]  /*4a60*/  FADD.FTZ R24, R24, -R56.reuse ;  /* 0x8000003818187221 */ /* 0x100fe20000010000 */
[----:B01----:R-:W-:Y:S01]  /*4a70*/  MOV R53, R159 ;  /* 0x0000009f00357202 */ /* 0x003fe20000000f00 */
[----:B------:R-:W0:Y:S01]  /*4a80*/  LDCU.64 UR10, c[0x0][0x380] ;  /* 0x00007000ff0a77ac */ /* 0x000e220008000a00 */
[----:B------:R-:W-:Y:S01]  /*4a90*/  FADD.FTZ R22, R91, -R56 ;  /* 0x800000385b167221 */ /* 0x000fe20000010000 */
[----:B------:R-:W-:-:S03]  /*4aa0*/  FMUL.FTZ R24, R24, R57 ;  /* 0x0000003918187220 */ /* 0x000fc60000410000 */
[----:B------:R-:W-:Y:S01]  /*4ab0*/  FMUL.FTZ R22, R22, R57 ;  /* 0x0000003916167220 */ /* 0x000fe20000410000 */
[----:B------:R-:W-:Y:S01]  /*4ac0*/  FFMA.FTZ R24, R67, R24, R70 ;  /* 0x0000001843187223 */ /* 0x000fe20000010046 */
[----:B--2---:R-:W-:Y:S02]  /*4ad0*/  IMAD R112, R112, UR8, RZ ;  /* 0x0000000870707c24 */ /* 0x004fe4000f8e02ff */
        /* <DEDUP_REMOVED lines=8> */
.L_x_2326:
[----:B------:R-:W-:Y:S05]  /*4b60*/  BSYNC.RECONVERGENT B1 ;  /* 0x0000000000017941 */ /* 0x000fea0003800200 */
.L_x_2325:
        /* <DEDUP_REMOVED lines=30> */
.L_x_2328:
[----:B------:R-:W-:Y:S05]  /*4d50*/  BSYNC.RECONVERGENT B1 ;  /* 0x0000000000017941 */ /* 0x000fea0003800200 */
.L_x_2327:
[----:B------:R-:W-:Y:S04]  /*4d60*/  BSSY.RECONVERGENT B1, `(.L_x_2329) ;  /* 0x0000014000017945 */ /* 0x000fe80003800200 */
[----:B------:R-:W-:Y:S05]  /*4d70*/  @P5 BRA `(.L_x_2330) ;  /* 0x0000000000485947 */ /* 0x000fea0003800000 */
[----:B------:R-:W4:Y:S01]  /*4d80*/  LDCU.64 UR8, c[0x0][0x3e0] ;  /* 0x00007c00ff0877ac */ /* 0x000f220008000a00 */
[----:B------:R-:W-:Y:S01]  /*4d90*/  MOV R52, R156 ;  /* 0x0000009c00347202 */ /* 0x000fe20000000f00 */
[--C-:B------:R-:W-:Y:S01]  /*4da0*/  FADD.FTZ R24, R95, -R56.reuse ;  /* 0x800000385f187221 */ /* 0x100fe20000010000 */
[----:B0123--:R-:W-:Y:S01]  /*4db0*/  MOV R53, R159 ;  /* 0x0000009f00357202 */ /* 0x00ffe20000000f00 */
[----:B------:R-:W0:Y:S01]  /*4dc0*/  LDCU.64 UR10, c[0x0][0x380] ;  /* 0x00007000ff0a77ac */ /* 0x000e220008000a00 */
[----:B------:R-:W-:Y:S01]  /*4dd0*/  FADD.FTZ R30, R30, -R56 ;  /* 0x800000381e1e7221 */ /* 0x000fe20000010000 */
[----:B------:R-:W-:-:S03]  /*4de0*/  FMUL.FTZ R24, R24, R57 ;  /* 0x0000003918187220 */ /* 0x000fc60000410000 */
[----:B------:R-:W-:Y:S01]  /*4df0*/  FMUL.FTZ R30, R30, R57 ;  /* 0x000000391e1e7220 */ /* 0x000fe20000410000 */
[----:B------:R-:W-:-:S03]  /*4e00*/  FFMA.FTZ R24, R67, R24, R70 ;  /* 0x0000001843187223 */ /* 0x000fc60000010046 */
[----:B------:R-:W-:Y:S01]  /*4e10*/  FFMA.FTZ R71, R68, R30, R69 ;  /* 0x0000001e44477223 */ /* 0x000fe20000010045 */
[----:B----4-:R-:W-:Y:S02]  /*4e20*/  IMAD R55, R25, UR8, RZ ;  /* 0x0000000819377c24 */ /* 0x010fe4000f8e02ff */
[----:B------:R-:W-:-:S04]  /*4e30*/  IMAD.WIDE.U32 R52, R126, UR8, R52 ;  /* 0x000000087e347c25 */ /* 0x000fc8000f8e0034 */
[----:B------:R-:W-:Y:S01]  /*4e40*/  IMAD R55, R126, UR9, R55 ;  /* 0x000000097e377c24 */ /* 0x000fe2000f8e0237 */
[----:B0-----:R-:W-:-:S04]  /*4e50*/  LEA R54, P4, R52, UR10, 0x1 ;  /* 0x0000000a34367c11 */ /* 0x001fc8000f8808ff */
[----:B------:R-:W-:Y:S02]  /*4e60*/  IADD3 R55, PT, PT, R53, R55, RZ ;  /* 0x0000003735377210 */ /* 0x000fe40007ffe0ff */
[----:B------:R-:W-:Y:S02]  /*4e70*/  F2FP.BF16.F32.PACK_AB R53, R71, R24 ;  /* 0x000000184735723e */ /* 0x000fe400000010ff */
[----:B------:R-:W-:-:S05]  /*4e80*/  LEA.HI.X R55, R52, UR11, R55, 0x1, P4 ;  /* 0x0000000b34377c11 */ /* 0x000fca000a0f0c37 */
[----:B------:R4:W-:Y:S02]  /*4e90*/  STG.E desc[UR6][R54.64], R53 ;  /* 0x0000003536007986 */ /* 0x0009e4000c101906 */
.L_x_2330:
[----:B------:R-:W-:Y:S05]  /*4ea0*/  BSYNC.RECONVERGENT B1 ;  /* 0x0000000000017941 */ /* 0x000fea0003800200 */
.L_x_2329:
        /* <DEDUP_REMOVED lines=10> */
[----:B------:R-:W-:-:S03]  /*4f50*/  FFMA.FTZ R24, R67, R24, R70 ;  /* 0x0000001843187223 */ /* 0x000fc60000010046 */
[----:B------:R-:W-:Y:S01]  /*4f60*/  FFMA.FTZ R71, R68, R32, R69 ;  /* 0x0000002044477223 */ /* 0x000fe20000010045 */
[----:B-----5:R-:W-:Y:S02]  /*4f70*/  IMAD R55, R27, UR8, RZ ;  /* 0x000000081b377c24 */ /* 0x020fe4000f8e02ff */
[----:B------:R-:W-:-:S04]  /*4f80*/  IMAD.WIDE.U32 R52, R124, UR8, R52 ;  /* 0x000000087c347c25 */ /* 0x000fc8000f8e0034 */
[----:B------:R-:W-:Y:S01]  /*4f90*/  IMAD R55, R124, UR9, R55 ;  /* 0x000000097c377c24 */ /* 0x000fe2000f8e0237 */
[----:B0-----:R-:W-:-:S04]  /*4fa0*/  LEA R54, P1, R52, UR10, 0x1 ;  /* 0x0000000a34367c11 */ /* 0x001fc8000f8208ff */
[----:B------:R-:W-:Y:S02]  /*4fb0*/  IADD3 R55, PT, PT, R53, R55, RZ ;  /* 0x0000003735377210 */ /* 0x000fe40007ffe0ff */
[----:B------:R-:W-:Y:S02]  /*4fc0*/  F2FP.BF16.F32.PACK_AB R53, R71, R24 ;  /* 0x000000184735723e */ /* 0x000fe400000010ff */
[----:B------:R-:W-:-:S05]  /*4fd0*/  LEA.HI.X R55, R52, UR11, R55, 0x1, P1 ;  /* 0x0000000b34377c11 */ /* 0x000fca00088f0c37 */
[----:B------:R0:W-:Y:S02]  /*4fe0*/  STG.E desc[UR6][R54.64], R53 ;  /* 0x0000003536007986 */ /* 0x0001e4000c101906 */
.L_x_2332:
[----:B------:R-:W-:Y:S05]  /*4ff0*/  BSYNC.RECONVERGENT B1 ;  /* 0x0000000000017941 */ /* 0x000fea0003800200 */
.L_x_2331:
        /* <DEDUP_REMOVED lines=20> */
.L_x_2334:
[----:B------:R-:W-:Y:S05]  /*5140*/  BSYNC.RECONVERGENT B1 ;  /* 0x0000000000017941 */ /* 0x000fea0003800200 */
.L_x_2333:
        /* <DEDUP_REMOVED lines=20> */
.L_x_2336:
[----:B------:R-:W-:Y:S05]  /*5290*/  BSYNC.RECONVERGENT B1 ;  /* 0x0000000000017941 */ /* 0x000fea0003800200 */
.L_x_2335:
[----:B------:R-:W-:Y:S01]  /*52a0*/  ISETP.GE.AND.EX P6, PT, R31, UR5, PT, P6 ;  /* 0x000000051f007c0c */ /* 0x000fe2000bfc6360 */
[----:B------:R-:W-:Y:S01]  /*52b0*/  BSSY.RECONVERGENT B1, `(.L_x_2337) ;  /* 0x000001f000017945 */ /* 0x000fe20003800200 */
[----:B------:R-:W-:Y:S02]  /*52c0*/  ISETP.GE.U32.AND P5, PT, R118, UR4, PT ;  /* 0x0000000476007c0c */ /* 0x000fe4000bfa6070 */
[----:B------:R-:W-:Y:S02]  /*52d0*/  ISETP.GE.U32.AND P2, PT, R116, UR4, PT ;  /* 0x0000000474007c0c */ /* 0x000fe4000bf46070 */
[----:B------:R-:W-:Y:S02]  /*52e0*/  ISETP.GE.U32.AND P3, PT, R22, UR4, PT ;  /* 0x0000000416007c0c */ /* 0x000fe4000bf66070 */
[----:B------:R-:W-:Y:S02]  /*52f0*/  ISETP.GE.U32.AND P4, PT, R110, UR4, PT ;  /* 0x000000046e007c0c */ /* 0x000fe4000bf86070 */
[----:B------:R-:W-:-:S02]  /*5300*/  SHF.R.S32.HI R26, RZ, 0x1f, R22 ;  /* 0x0000001fff1a7819 */ /* 0x000fc40000011416 */
[----:B------:R-:W-:Y:S02]  /*5310*/  ISETP.GE.U32.AND P1, PT, R108, UR4, PT ;  /* 0x000000046c007c0c */ /* 0x000fe4000bf26070 */
[----:B------:R-:W-:Y:S02]  /*5320*/  ISETP.GE.AND.EX P5, PT, R33, UR5, PT, P5 ;  /* 0x0000000521007c0c */ /* 0x000fe4000bfa6350 */
[----:B------:R-:W-:Y:S02]  /*5330*/  ISETP.GE.AND.EX P2, PT, R35, UR5, PT, P2 ;  /* 0x0000000523007c0c */ /* 0x000fe4000bf46320 */
[----:B------:R-:W-:Y:S02]  /*5340*/  ISETP.GE.AND.EX P3, PT, R26, UR5, PT, P3 ;  /* 0x000000051a007c0c */ /* 0x000fe4000bf66330 */
[----:B------:R-:W-:Y:S02]  /*5350*/  ISETP.GE.AND.EX P4, PT, R37, UR5, PT, P4 ;  /* 0x0000000525007c0c */ /* 0x000fe4000bf86340 */
[----:B------:R-:W-:Y:S01]  /*5360*/  IADD3 R24, PT, PT, R59, 0x120, RZ ;  /* 0x000001203b187810 */ /* 0x000fe20007ffe0ff */
[----:B------:R-:W-:Y:S10]  /*5370*/  @P6 BRA `(.L_x_2338) ;  /* 0x0000000000486947 */ /* 0x000ff40003800000 */
        /* <DEDUP_REMOVED lines=18> */
.L_x_2338:
[----:B------:R-:W-:Y:S05]  /*54a0*/  BSYNC.RECONVERGENT B1 ;  /* 0x0000000000017941 */ /* 0x000fea0003800200 */
.L_x_2337:
        /* <DEDUP_REMOVED lines=20> */
.L_x_2340:
[----:B------:R-:W-:Y:S05]  /*55f0*/  BSYNC.RECONVERGENT B1 ;  /* 0x0000000000017941 */ /* 0x000fea0003800200 */
.L_x_2339:
        /* <DEDUP_REMOVED lines=20> */
.L_x_2342:
[----:B------:R-:W-:Y:S05]  /*5740*/  BSYNC.RECONVERGENT B1 ;  /* 0x0000000000017941 */ /* 0x000fea0003800200 */
.L_x_2341:
        /* <DEDUP_REMOVED lines=20> */
.L_x_2344:
[----:B------:R-:W-:Y:S05]  /*5890*/  BSYNC.RECONVERGENT B1 ;  /* 0x0000000000017941 */ /* 0x000fea0003800200 */
.L_x_2343:
        /* <DEDUP_REMOVED lines=20> */
.L_x_2346:
[----:B------:R-:W-:Y:S05]  /*59e0*/  BSYNC.RECONVERGENT B1 ;  /* 0x0000000000017941 */ /* 0x000fea0003800200 */
.L_x_2345:
[----:B------:R-:W-:Y:S01]  /*59f0*/  ISETP.GE.AND.EX P1, PT, R39, UR5, PT, P1 ;  /* 0x0000000527007c0c */ /* 0x000fe2000bf26310 */
[----:B------:R-:W-:Y:S01]  /*5a00*/  BSSY.RECONVERGENT B1, `(.L_x_2347) ;  /* 0x000001c000017945 */ /* 0x000fe20003800200 */
[----:B------:R-:W-:Y:S02]  /*5a10*/  ISETP.GE.U32.AND P6, PT, R61, UR4, PT ;  /* 0x000000043d007c0c */ /* 0x000fe4000bfc6070 */
[----:B------:R-:W-:Y:S02]  /*5a20*/  ISETP.GE.U32.AND P2, PT, R106, UR4, PT ;  /* 0x000000046a007c0c */ /* 0x000fe4000bf46070 */
[----:B------:R-:W-:Y:S02]  /*5a30*/  ISETP.GE.U32.AND P3, PT, R8, UR4, PT ;  /* 0x0000000408007c0c */ /* 0x000fe4000bf66070 */
[----:B------:R-:W-:Y:S02]  /*5a40*/  ISETP.GE.U32.AND P5, PT, R62, UR4, PT ;  /* 0x000000043e007c0c */ /* 0x000fe4000bfa6070 */
[----:B------:R-:W-:-:S02]  /*5a50*/  ISETP.GE.U32.AND P4, PT, R24, UR4, PT ;  /* 0x0000000418007c0c */ /* 0x000fc4000bf86070 */
[----:B------:R-:W-:Y:S02]  /*5a60*/  ISETP.GE.AND.EX P6, PT, R65, UR5, PT, P6 ;  /* 0x0000000541007c0c */ /* 0x000fe4000bfc6360 */
[----:B------:R-:W-:Y:S02]  /*5a70*/  ISETP.GE.AND.EX P2, PT, R41, UR5, PT, P2 ;  /* 0x0000000529007c0c */ /* 0x000fe4000bf46320 */
[----:B------:R-:W-:Y:S01]  /*5a80*/  ISETP.GE.AND.EX P3, PT, R43, UR5, PT, P3 ;  /* 0x000000052b007c0c */ /* 0x000fe2000bf66330 */
[----:B------:R-:W-:-:S12]  /*5a90*/  @P1 BRA `(.L_x_2348) ;  /* 0x0000000000481947 */ /* 0x000fd80003800000 */
        /* <DEDUP_REMOVED lines=18> */
.L_x_2348:
[----:B------:R-:W-:Y:S05]  /*5bc0*/  BSYNC.RECONVERGENT B1 ;  /* 0x0000000000017941 */ /* 0x000fea0003800200 */
.L_x_2347:
        /* <DEDUP_REMOVED lines=20> */
.L_x_2350:
[----:B------:R-:W-:Y:S05]  /*5d10*/  BSYNC.RECONVERGENT B1 ;  /* 0x0000000000017941 */ /* 0x000fea0003800200 */
.L_x_2349:
        /* <DEDUP_REMOVED lines=20> */
.L_x_2352:
[----:B------:R-:W-:Y:S05]  /*5e60*/  BSYNC.RECONVERGENT B1 ;  /* 0x0000000000017941 */ /* 0x000fea0003800200 */
.L_x_2351:
        /* <DEDUP_REMOVED lines=20> */
.L_x_2354:
[----:B------:R-:W-:Y:S05]  /*5fb0*/  BSYNC.RECONVERGENT B1 ;  /* 0x0000000000017941 */ /* 0x000fea0003800200 */
.L_x_2353:
[----:B------:R-:W-:Y:S01]  /*5fc0*/  ISETP.GE.AND.EX P5, PT, R66, UR5, PT, P5 ;  /* 0x0000000542007c0c */ /* 0x000fe2000bfa6350 */
[----:B------:R-:W-:Y:S01]  /*5fd0*/  BSSY.RECONVERGENT B1, `(.L_x_2355) ;  /* 0x000001c000017945 */ /* 0x000fe20003800200 */
[----:B------:R-:W-:Y:S02]  /*5fe0*/  ISETP.GE.U32.AND P1, PT, R9, UR4, PT ;  /* 0x0000000409007c0c */ /* 0x000fe4000bf26070 */
[----:B------:R-:W-:Y:S02]  /*5ff0*/  ISETP.GE.U32.AND P6, PT, R10, UR4, PT ;  /* 0x000000040a007c0c */ /* 0x000fe4000bfc6070 */
[----:B------:R-:W-:Y:S02]  /*6000*/  SHF.R.S32.HI R26, RZ, 0x1f, R24 ;  /* 0x0000001fff1a7819 */ /* 0x000fe40000011418 */
        /* <DEDUP_REMOVED lines=24> */
.L_x_2356:
[----:B------:R-:W-:Y:S05]  /*6190*/  BSYNC.RECONVERGENT B1 ;  /* 0x0000000000017941 */ /* 0x000fea0003800200 */
.L_x_2355:
        /* <DEDUP_REMOVED lines=20> */
.L_x_2358:
[----:B------:R-:W-:Y:S05]  /*62e0*/  BSYNC.RECONVERGENT B1 ;  /* 0x0000000000017941 */ /* 0x000fea0003800200 */
.L_x_2357:
        /* <DEDUP_REMOVED lines=20> */
.L_x_2360:
[----:B------:R-:W-:Y:S05]  /*6430*/  BSYNC.RECONVERGENT B1 ;  /* 0x0000000000017941 */ /* 0x000fea0003800200 */
.L_x_2359:
        /* <DEDUP_REMOVED lines=20> */
.L_x_2362:
[----:B------:R-:W-:Y:S05]  /*6580*/  BSYNC.RECONVERGENT B1 ;  /* 0x0000000000017941 */ /* 0x000fea0003800200 */
.L_x_2361:
        /* <DEDUP_REMOVED lines=30> */
.L_x_2364:
[----:B------:R-:W-:Y:S05]  /*6770*/  BSYNC.RECONVERGENT B1 ;  /* 0x0000000000017941 */ /* 0x000fea0003800200 */
.L_x_2363:
        /* <DEDUP_REMOVED lines=20> */
.L_x_2366:
[----:B------:R-:W-:Y:S05]  /*68c0*/  BSYNC.RECONVERGENT B1 ;  /* 0x0000000000017941 */ /* 0x000fea0003800200 */
.L_x_2365:
        /* <DEDUP_REMOVED lines=20> */
.L_x_2368:
[----:B------:R-:W-:Y:S05]  /*6a10*/  BSYNC.RECONVERGENT B1 ;  /* 0x0000000000017941 */ /* 0x000fea0003800200 */
.L_x_2367:
        /* <DEDUP_REMOVED lines=20> */
.L_x_2370:
[----:B------:R-:W-:Y:S05]  /*6b60*/  BSYNC.RECONVERGENT B1 ;  /* 0x0000000000017941 */ /* 0x000fea0003800200 */
.L_x_2369:
        /* <DEDUP_REMOVED lines=20> */
.L_x_2372:
[----:B------:R-:W-:Y:S05]  /*6cb0*/  BSYNC.RECONVERGENT B1 ;  /* 0x0000000000017941 */ /* 0x000fea0003800200 */
.L_x_2371:
        /* <DEDUP_REMOVED lines=32> */
.L_x_2374:
[----:B------:R-:W-:Y:S05]  /*6ec0*/  BSYNC.RECONVERGENT B1 ;  /* 0x0000000000017941 */ /* 0x000fea0003800200 */
.L_x_2373:
        /* <DEDUP_REMOVED lines=20> */
.L_x_2376:
[----:B------:R-:W-:Y:S05]  /*7010*/  BSYNC.RECONVERGENT B1 ;  /* 0x0000000000017941 */ /* 0x000fea0003800200 */
.L_x_2375:
        /* <DEDUP_REMOVED lines=20> */
.L_x_2378:
[----:B------:R-:W-:Y:S05]  /*7160*/  BSYNC.RECONVERGENT B1 ;  /* 0x0000000000017941 */ /* 0x000fea0003800200 */
.L_x_2377:
[----:B------:R-:W-:Y:S04]  /*7170*/  BSSY.RECONVERGENT B1, `(.L_x_2379) ;  /* 0x0000014000017945 */ /* 0x000fe80003800200 */
[----:B------:R-:W-:Y:S05]  /*7180*/  @P3 BRA `(.L_x_2380) ;  /* 0x0000000000483947 */ /* 0x000fea0003800000 */
[----:B------:R-:W5:Y:S01]  /*7190*/  LDCU.64 UR8, c[0x0][0x3e0] ;  /* 0x00007c00ff0877ac */ /* 0x000f620008000a00 */
[----:B0-----:R-:W-:Y:S01]  /*71a0*/  MOV R52, R156 ;  /* 0x0000009c00347202 */ /* 0x001fe20000000f00 */
[--C-:B------:R-:W-:Y:S01]  /*71b0*/  FADD.FTZ R22, R149, -R56.reuse ;  /* 0x8000003895167221 */ /* 0x100fe20000010000 */
[----:B-1234-:R-:W-:Y:S01]  /*71c0*/  MOV R53, R159 ;  /* 0x0000009f00357202 */ /* 0x01efe20000000f00 */
        /* <DEDUP_REMOVED lines=14> */
.L_x_2380:
[----:B------:R-:W-:Y:S05]  /*72b0*/  BSYNC.RECONVERGENT B1 ;  /* 0x0000000000017941 */ /* 0x000fea0003800200 */
.L_x_2379:
        /* <DEDUP_REMOVED lines=20> */
.L_x_2382:
[----:B------:R-:W-:Y:S05]  /*7400*/  BSYNC.RECONVERGENT B1 ;  /* 0x0000000000017941 */ /* 0x000fea0003800200 */
.L_x_2381:
[----:B------:R-:W-:Y:S05]  /*7410*/  @P5 BRA `(.L_x_2383) ;  /* 0x0000004000d45947 */ /* 0x000fea0003800000 */
[----:B------:R-:W5:Y:S01]  /*7420*/  LDCU.64 UR4, c[0x0][0x3e0] ;  /* 0x00007c00ff0477ac */ /* 0x000f620008000a00 */
[--C-:B------:R-:W-:Y:S01]  /*7430*/  FADD.FTZ R22, R153, -R56.reuse ;  /* 0x8000003899167221 */ /* 0x100fe20000010000 */
[----:B------:R-:W-:Y:S01]  /*7440*/  MOV R157, R159 ;  /* 0x0000009f009d7202 */ /* 0x000fe20000000f00 */
[----:B------:R-:W-:Y:S01]  /*7450*/  FADD.FTZ R56, R104, -R56 ;  /* 0x8000003868387221 */ /* 0x000fe20000010000 */
[----:B------:R-:W5:Y:S01]  /*7460*/  LDCU.64 UR8, c[0x0][0x380] ;  /* 0x00007000ff0877ac */ /* 0x000f620008000a00 */
[-C--:B------:R-:W-:Y:S02]  /*7470*/  FMUL.FTZ R22, R22, R57.reuse ;  /* 0x0000003916167220 */ /* 0x080fe40000410000 */
[----:B------:R-:W-:Y:S02]  /*7480*/  FMUL.FTZ R56, R56, R57 ;  /* 0x0000003938387220 */ /* 0x000fe40000410000 */
[----:B------:R-:W-:Y:S02]  /*7490*/  FFMA.FTZ R22, R67, R22, R70 ;  /* 0x0000001643167223 */ /* 0x000fe40000010046 */
[----:B01234-:R-:W-:-:S05]  /*74a0*/  FFMA.FTZ R55, R68, R56, R69 ;  /* 0x0000003844377223 */ /* 0x01ffca0000010045 */
[----:B------:R-:W-:Y:S01]  /*74b0*/  F2FP.BF16.F32.PACK_AB R55, R55, R22 ;  /* 0x000000163737723e */ /* 0x000fe200000010ff */
[----:B-----5:R-:W-:Y:S02]  /*74c0*/  IMAD R24, R85, UR4, RZ ;  /* 0x0000000455187c24 */ /* 0x020fe4000f8e02ff */
[----:B------:R-:W-:-:S04]  /*74d0*/  IMAD.WIDE.U32 R156, R19, UR4, R156 ;  /* 0x00000004139c7c25 */ /* 0x000fc8000f8e009c */
[----:B------:R-:W-:Y:S01]  /*74e0*/  IMAD R53, R19, UR5, R24 ;  /* 0x0000000513357c24 */ /* 0x000fe2000f8e0218 */
[----:B------:R-:W-:-:S04]  /*74f0*/  LEA R52, P1, R156, UR8, 0x1 ;  /* 0x000000089c347c11 */ /* 0x000fc8000f8208ff */
[----:B------:R-:W-:-:S04]  /*7500*/  IADD3 R53, PT, PT, R157, R53, RZ ;  /* 0x000000359d357210 */ /* 0x000fc80007ffe0ff */
[----:B------:R-:W-:-:S05]  /*7510*/  LEA.HI.X R53, R156, UR9, R53, 0x1, P1 ;  /* 0x000000099c357c11 */ /* 0x000fca00088f0c35 */
[----:B------:R0:W-:Y:S01]  /*7520*/  STG.E desc[UR6][R52.64], R55 ;  /* 0x0000003734007986 */ /* 0x0001e2000c101906 */
[----:B------:R-:W-:Y:S05]  /*7530*/  BRA `(.L_x_2383) ;  /* 0x00000040008c7947 */ /* 0x000fea0003800000 */
.L_x_2320:
        /* <DEDUP_REMOVED lines=8> */
[----:B------:R-:W-:-:S07]  /*75c0*/  ISETP.GE.AND.EX P1, PT, R112, UR5, PT, P5 ;  /* 0x0000000570007c0c */ /* 0x000fce000bf26350 */
[----:B------:R-:W-:Y:S06]  /*75d0*/  @P4 BRA `(.L_x_2385) ;  /* 0x0000000000704947 */ /* 0x000fec0003800000 */
        /* <DEDUP_REMOVED lines=12> */
[----:B0-----:R-:W-:Y:S01]  /*76a0*/  IMAD R132, R54, UR8, RZ ;  /* 0x0000000836847c24 */ /* 0x001fe2000f8e02ff */
[----:B------:R-:W-:Y:S02]  /*76b0*/  MOV R54, R156 ;  /* 0x0000009c00367202 */ /* 0x000fe40000000f00 */
        /* <DEDUP_REMOVED lines=14> */
.L_x_2385:
[----:B------:R-:W-:Y:S05]  /*77a0*/  BSYNC.RECONVERGENT B1 ;  /* 0x0000000000017941 */ /* 0x000fea0003800200 */
.L_x_2384:
[----:B------:R-:W-:Y:S04]  /*77b0*/  BSSY.RECONVERGENT B1, `(.L_x_2386) ;  /* 0x000001e000017945 */ /* 0x000fe80003800200 */
[----:B------:R-:W-:Y:S05]  /*77c0*/  @P6 BRA `(.L_x_2387) ;  /* 0x0000000000706947 */ /* 0x000fea0003800000 */
[--C-:B------:R-:W-:Y:S01]  /*77d0*/  FADD.FTZ R22, R89, -R56.reuse ;  /* 0x8000003859167221 */ /* 0x100fe20000010000 */
        /* <DEDUP_REMOVED lines=18> */
[----:B-1----:R-:W-:Y:S01]  /*7900*/  FADD.FTZ R87, R52, 1 ;  /* 0x3f80000034577421 */ /* 0x002fe20000010000 */
[C---:B--2---:R-:W-:Y:S01]  /*7910*/  LEA R52, P4, R54.reuse, UR10, 0x1 ;  /* 0x0000000a36347c11 */ /* 0x044fe2000f8808ff */
[----:B------:R-:W0:Y:S08]  /*7920*/  MUFU.RCP R26, R26 ;  /* 0x0000001a001a7308 */ /* 0x000e300000001000 */
[----:B------:R-:W1:Y:S01]  /*7930*/  MUFU.RCP R87, R87 ;  /* 0x0000005700577308 */ /* 0x000e620000001000 */
[----:B0-----:R-:W-:Y:S01]  /*7940*/  FMUL.FTZ R22, R53, R26 ;  /* 0x0000001a35167220 */ /* 0x001fe20000410000 */
[----:B------:R-:W-:Y:S01]  /*7950*/  LEA.HI.X R53, R54, UR11, R113, 0x1, P4 ;  /* 0x0000000b36357c11 */ /* 0x000fe2000a0f0c71 */
[----:B-1----:R-:W-:-:S05]  /*7960*/  FMUL.FTZ R89, R114, R87 ;  /* 0x0000005772597220 */ /* 0x002fca0000410000 */
[----:B------:R-:W-:-:S05]  /*7970*/  F2FP.BF16.F32.PACK_AB R89, R89, R22 ;  /* 0x000000165959723e */ /* 0x000fca00000010ff */
[----:B------:R1:W-:Y:S02]  /*7980*/  STG.E desc[UR6][R52.64], R89 ;  /* 0x0000005934007986 */ /* 0x0003e4000c101906 */
.L_x_2387:
[----:B------:R-:W-:Y:S05]  /*7990*/  BSYNC.RECONVERGENT B1 ;  /* 0x0000000000017941 */ /* 0x000fea0003800200 */
.L_x_2386:
[----:B------:R-:W-:Y:S04]  /*79a0*/  BSSY.RECONVERGENT B1, `(.L_x_2388) ;  /* 0x000001e000017945 */ /* 0x000fe80003800200 */
[----:B------:R-:W-:Y:S05]  /*79b0*/  @P1 BRA `(.L_x_2389) ;  /* 0x0000000000701947 */ /* 0x000fea0003800000 */
[--C-:B------:R-:W-:Y:S01]  /*79c0*/  FADD.FTZ R24, R24, -R56.reuse ;  /* 0x8000003818187221 */ /* 0x100fe20000010000 */
[----:B------:R-:W-:Y:S01]  /*79d0*/  FADD.FTZ R22, R91, -R56 ;  /* 0x800000385b167221 */ /* 0x000fe20000010000 */
[----:B------:R-:W2:Y:S01]  /*79e0*/  LDCU.64 UR8, c[0x0][0x3e0] ;  /* 0x00007c00ff0877ac */ /* 0x000ea20008000a00 */
[----:B01----:R-:W-:Y:S01]  /*79f0*/  MOV R52, R156 ;  /* 0x0000009c00347202 */ /* 0x003fe20000000f00 */
[----:B------:R-:W-:Y:S01]  /*7a00*/  FMUL.FTZ R24, R24, R57 ;  /* 0x0000003918187220 */ /* 0x000fe20000410000 */
[----:B------:R-:W-:Y:S01]  /*7a10*/  MOV R53, R159 ;  /* 0x0000009f00357202 */ /* 0x000fe20000000f00 */
[----:B------:R-:W0:Y:S02]  /*7a20*/  LDCU.64 UR10, c[0x0][0x380] ;  /* 0x00007000ff0a77ac */ /* 0x000e240008000a00 */
[----:B------:R-:W-:Y:S01]  /*7a30*/  FFMA.FTZ R55, R67, R24, R70 ;  /* 0x0000001843377223 */ /* 0x000fe20000010046 */
        /* <DEDUP_REMOVED lines=20> */
.L_x_2389:
[----:B------:R-:W-:Y:S05]  /*7b80*/  BSYNC.RECONVERGENT B1 ;  /* 0x0000000000017941 */ /* 0x000fea0003800200 */
.L_x_2388:
        /* <DEDUP_REMOVED lines=14> */
[----:B------:R-:W3:Y:S01]  /*7c70*/  LDCU.64 UR8, c[0x0][0x3e0] ;  /* 0x00007c00ff0877ac */ /* 0x000ee20008000a00 */
[----:B--2---:R-:W-:Y:S01]  /*7c80*/  MOV R54, R156 ;  /* 0x0000009c00367202 */ /* 0x004fe20000000f00 */
[-C--:B------:R-:W-:Y:S01]  /*7c90*/  FMUL.FTZ R24, R24, R57.reuse ;  /* 0x0000003918187220 */ /* 0x080fe20000410000 */
[----:B------:R-:W-:Y:S01]  /*7ca0*/  FMUL.FTZ R28, R28, R57 ;  /* 0x000000391c1c7220 */ /* 0x000fe20000410000 */
[----:B------:R-:W2:Y:S01]  /*7cb0*/  LDCU.64 UR10, c[0x0][0x380] ;  /* 0x00007000ff0a77ac */ /* 0x000ea20008000a00 */
[----:B------:R-:W-:Y:S01]  /*7cc0*/  MOV R55, R159 ;  /* 0x0000009f00377202 */ /* 0x000fe20000000f00 */
[----:B01----:R-:W-:Y:S01]  /*7cd0*/  FFMA.FTZ R53, R67, R24, R70 ;  /* 0x0000001843357223 */ /* 0x003fe20000010046 */
[----:B------:R-:W-:-:S03]  /*7ce0*/  FFMA.FTZ R52, R68, R28, R69 ;  /* 0x0000001c44347223 */ /* 0x000fc60000010045 */
[----:B------:R-:W-:Y:S01]  /*7cf0*/  FMUL.FTZ R24, R53, -1.4426950216293334961 ;  /* 0xbfb8aa3b35187820 */ /* 0x000fe20000410000 */
[----:B------:R-:W-:-:S05]  /*7d00*/  FMUL.FTZ R28, R52, -1.4426950216293334961 ;  /* 0xbfb8aa3b341c7820 */ /* 0x000fca0000410000 */
[----:B------:R-:W0:Y:S01]  /*7d10*/  MUFU.EX2 R24, R24 ;  /* 0x0000001800187308 */ /* 0x000e220000000800 */
[----:B---3--:R-:W-:-:S03]  /*7d20*/  IMAD R87, R23, UR8, RZ ;  /* 0x0000000817577c24 */ /* 0x008fc6000f8e02ff */
        /* <DEDUP_REMOVED lines=9> */
[----:B-1----:R-:W-:Y:S01]  /*7dc0*/  FMUL.FTZ R87, R52, R71 ;  /* 0x0000004734577220 */ /* 0x002fe20000410000 */
[----:B--2---:R-:W-:-:S04]  /*7dd0*/  LEA R52, P2, R54, UR10, 0x1 ;  /* 0x0000000a36347c11 */ /* 0x004fc8000f8408ff */
[----:B------:R-:W-:Y:S02]  /*7de0*/  LEA.HI.X R53, R54, UR11, R89, 0x1, P2 ;  /* 0x0000000b36357c11 */ /* 0x000fe400090f0c59 */
[----:B------:R-:W-:-:S05]  /*7df0*/  F2FP.BF16.F32.PACK_AB R87, R87, R24 ;  /* 0x000000185757723e */ /* 0x000fca00000010ff */
[----:B------:R3:W-:Y:S02]  /*7e00*/  STG.E desc[UR6][R52.64], R87 ;  /* 0x0000005734007986 */ /* 0x0007e4000c101906 */
.L_x_2391:
[----:B------:R-:W-:Y:S05]  /*7e10*/  BSYNC.RECONVERGENT B1 ;  /* 0x0000000000017941 */ /* 0x000fea0003800200 */
.L_x_2390:
[----:B------:R-:W-:Y:S04]  /*7e20*/  BSSY.RECONVERGENT B1, `(.L_x_2392) ;  /* 0x000001e000017945 */ /* 0x000fe80003800200 */
[----:B------:R-:W-:Y:S05]  /*7e30*/  @P3 BRA `(.L_x_2393) ;  /* 0x0000000000703947 */ /* 0x000fea0003800000 */
[--C-:B------:R-:W-:Y:S01]  /*7e40*/  FADD.FTZ R24, R95, -R56.reuse ;  /* 0x800000385f187221 */ /* 0x100fe20000010000 */
[----:B------:R-:W-:Y:S01]  /*7e50*/  FADD.FTZ R30, R30, -R56 ;  /* 0x800000381e1e7221 */ /* 0x000fe20000010000 */
[----:B------:R-:W4:Y:S01]  /*7e60*/  LDCU.64 UR8, c[0x0][0x3e0] ;  /* 0x00007c00ff0877ac */ /* 0x000f220008000a00 */
[----:B--2---:R-:W-:Y:S01]  /*7e70*/  MOV R54, R156 ;  /* 0x0000009c00367202 */ /* 0x004fe20000000f00 */
[-C--:B------:R-:W-:Y:S01]  /*7e80*/  FMUL.FTZ R24, R24, R57.reuse ;  /* 0x0000003918187220 */ /* 0x080fe20000410000 */
[----:B------:R-:W-:Y:S01]  /*7e90*/  FMUL.FTZ R30, R30, R57 ;  /* 0x000000391e1e7220 */ /* 0x000fe20000410000 */
[----:B------:R-:W2:Y:S01]  /*7ea0*/  LDCU.64 UR10, c[0x0][0x380] ;  /* 0x00007000ff0a77ac */ /* 0x000ea20008000a00 */
[----:B------:R-:W-:Y:S01]  /*7eb0*/  MOV R55, R159 ;  /* 0x0000009f00377202 */ /* 0x000fe20000000f00 */
[----:B01-3--:R-:W-:Y:S01]  /*7ec0*/  FFMA.FTZ R53, R67, R24, R70 ;  /* 0x0000001843357223 */ /* 0x00bfe20000010046 */
[----:B------:R-:W-:-:S03]  /*7ed0*/  FFMA.FTZ R71, R68, R30, R69 ;  /* 0x0000001e44477223 */ /* 0x000fc60000010045 */
[----:B------:R-:W-:Y:S01]  /*7ee0*/  FMUL.FTZ R24, R53, -1.4426950216293334961 ;  /* 0xbfb8aa3b35187820 */ /* 0x000fe20000410000 */
[----:B------:R-:W-:-:S05]  /*7ef0*/  FMUL.FTZ R28, R71, -1.4426950216293334961 ;  /* 0xbfb8aa3b471c7820 */ /* 0x000fca0000410000 */
[----:B------:R-:W0:Y:S01]  /*7f00*/  MUFU.EX2 R24, R24 ;  /* 0x0000001800187308 */ /* 0x000e220000000800 */
[----:B----4-:R-:W-:-:S03]  /*7f10*/  IMAD R87, R25, UR8, RZ ;  /* 0x0000000819577c24 */ /* 0x010fc6000f8e02ff */
[----:B------:R-:W1:Y:S01]  /*7f20*/  MUFU.EX2 R28, R28 ;  /* 0x0000001c001c7308 */ /* 0x000e620000000800 */
[----:B------:R-:W-:-:S04]  /*7f30*/  IMAD.WIDE.U32 R54, R126, UR8, R54 ;  /* 0x000000087e367c25 */ /* 0x000fc8000f8e0036 */
[----:B------:R-:W-:Y:S01]  /*7f40*/  IMAD R87, R126, UR9, R87 ;  /* 0x000000097e577c24 */ /* 0x000fe2000f8e0257 */
[----:B--2---:R-:W-:Y:S01]  /*7f50*/  LEA R52, P2, R54, UR10, 0x1 ;  /* 0x0000000a36347c11 */ /* 0x004fe2000f8408ff */
[----:B0-----:R-:W-:-:S03]  /*7f60*/  FADD.FTZ R26, R24, 1 ;  /* 0x3f800000181a7421 */ /* 0x001fc60000010000 */
        /* <DEDUP_REMOVED lines=9> */
.L_x_2393:
[----:B------:R-:W-:Y:S05]  /*8000*/  BSYNC.RECONVERGENT B1 ;  /* 0x0000000000017941 */ /* 0x000fea0003800200 */
.L_x_2392:
[----:B------:R-:W-:Y:S04]  /*8010*/  BSSY.RECONVERGENT B1, `(.L_x_2394) ;  /* 0x000001e000017945 */ /* 0x000fe80003800200 */
[----:B------:R-:W-:Y:S05]  /*8020*/  @P4 BRA `(.L_x_2395) ;  /* 0x0000000000704947 */ /* 0x000fea0003800000 */
[--C-:B------:R-:W-:Y:S01]  /*8030*/  FADD.FTZ R24, R97, -R56.reuse ;  /* 0x8000003861187221 */ /* 0x100fe20000010000 */
[----:B------:R-:W-:Y:S01]  /*8040*/  FADD.FTZ R32, R32, -R56 ;  /* 0x8000003820207221 */ /* 0x000fe20000010000 */
[----:B------:R-:W5:Y:S01]  /*8050*/  LDCU.64 UR8, c[0x0][0x3e0] ;  /* 0x00007c00ff0877ac */ /* 0x000f620008000a00 */
[----:B--2---:R-:W-:Y:S01]  /*8060*/  MOV R54, R156 ;  /* 0x0000009c00367202 */ /* 0x004fe20000000f00 */
[-C--:B------:R-:W-:Y:S01]  /*8070*/  FMUL.FTZ R24, R24, R57.reuse ;  /* 0x0000003918187220 */ /* 0x080fe20000410000 */
[----:B------:R-:W-:Y:S01]  /*8080*/  FMUL.FTZ R32, R32, R57 ;  /* 0x0000003920207220 */ /* 0x000fe20000410000 */
[----:B------:R-:W2:Y:S01]  /*8090*/  LDCU.64 UR10, c[0x0][0x380] ;  /* 0x00007000ff0a77ac */ /* 0x000ea20008000a00 */
[----:B------:R-:W-:Y:S01]  /*80a0*/  MOV R55, R159 ;  /* 0x0000009f00377202 */ /* 0x000fe20000000f00 */
[----:B01-34-:R-:W-:Y:S01]  /*80b0*/  FFMA.FTZ R53, R67, R24, R70 ;  /* 0x0000001843357223 */ /* 0x01bfe20000010046 */
[----:B------:R-:W-:-:S03]  /*80c0*/  FFMA.FTZ R71, R68, R32, R69 ;  /* 0x0000002044477223 */ /* 0x000fc60000010045 */
[----:B------:R-:W-:Y:S01]  /*80d0*/  FMUL.FTZ R24, R53, -1.4426950216293334961 ;  /* 0xbfb8aa3b35187820 */ /* 0x000fe20000410000 */
[----:B------:R-:W-:-:S05]  /*80e0*/  FMUL.FTZ R28, R71, -1.4426950216293334961 ;  /* 0xbfb8aa3b471c7820 */ /* 0x000fca0000410000 */
[----:B------:R-:W0:Y:S01]  /*80f0*/  MUFU.EX2 R24, R24 ;  /* 0x0000001800187308 */ /* 0x000e220000000800 */
[----:B-----5:R-:W-:-:S03]  /*8100*/  IMAD R87, R27, UR8, RZ ;  /* 0x000000081b577c24 */ /* 0x020fc6000f8e02ff */
        /* <DEDUP_REMOVED lines=14> */
.L_x_2395:
[----:B------:R-:W-:Y:S05]  /*81f0*/  BSYNC.RECONVERGENT B1 ;  /* 0x0000000000017941 */ /* 0x000fea0003800200 */
.L_x_2394:
[----:B------:R-:W-:Y:S04]  /*8200*/  BSSY.RECONVERGENT B1, `(.L_x_2396) ;  /* 0x000001e000017945 */ /* 0x000fe80003800200 */
[----:B------:R-:W-:Y:S05]  /*8210*/  @P5 BRA `(.L_x_2397) ;  /* 0x0000000000705947 */ /* 0x000fea0003800000 */
[--C-:B------:R-:W-:Y:S01]  /*8220*/  FADD.FTZ R34, R34, -R56.reuse ;  /* 0x8000003822227221 */ /* 0x100fe20000010000 */
[----:B------:R-:W-:Y:S01]  /*8230*/  FADD.FTZ R24, R99, -R56 ;  /* 0x8000003863187221 */ /* 0x000fe20000010000 */
[----:B------:R-:W5:Y:S01]  /*8240*/  LDCU.64 UR8, c[0x0][0x3e0] ;  /* 0x00007c00ff0877ac */ /* 0x000f620008000a00 */
[----:B01-34-:R-:W-:Y:S01]  /*8250*/  MOV R52, R156 ;  /* 0x0000009c00347202 */ /* 0x01bfe20000000f00 */
[-C--:B------:R-:W-:Y:S01]  /*8260*/  FMUL.FTZ R34, R34, R57.reuse ;  /* 0x0000003922227220 */ /* 0x080fe20000410000 */
[----:B------:R-:W-:Y:S01]  /*8270*/  FMUL.FTZ R26, R24, R57 ;  /* 0x00000039181a7220 */ /* 0x000fe20000410000 */
[----:B------:R-:W0:Y:S01]  /*8280*/  LDCU.64 UR10, c[0x0][0x380] ;  /* 0x00007000ff0a77ac */ /* 0x000e220008000a00 */
[----:B------:R-:W-:Y:S01]  /*8290*/  MOV R53, R159 ;  /* 0x0000009f00357202 */ /* 0x000fe20000000f00 */
[----:B--2---:R-:W-:Y:S01]  /*82a0*/  FFMA.FTZ R55, R67, R34, R70 ;  /* 0x0000002243377223 */ /* 0x004fe20000010046 */
[----:B------:R-:W-:-:S03]  /*82b0*/  FFMA.FTZ R71, R68, R26, R69 ;  /* 0x0000001a44477223 */ /* 0x000fc60000010045 */
[----:B------:R-:W-:Y:S01]  /*82c0*/  FMUL.FTZ R24, R55, -1.4426950216293334961 ;  /* 0xbfb8aa3b37187820 */ /* 0x000fe20000410000 */
[----:B------:R-:W-:-:S05]  /*82d0*/  FMUL.FTZ R28, R71, -1.4426950216293334961 ;  /* 0xbfb8aa3b471c7820 */ /* 0x000fca0000410000 */
[----:B------:R-:W1:Y:S01]  /*82e0*/  MUFU.EX2 R24, R24 ;  /* 0x0000001800187308 */ /* 0x000e620000000800 */
[----:B-----5:R-:W-:-:S03]  /*82f0*/  IMAD R87, R64, UR8, RZ ;  /* 0x0000000840577c24 */ /* 0x020fc6000f8e02ff */
        /* <DEDUP_REMOVED lines=14> */
.L_x_2397:
[----:B------:R-:W-:Y:S05]  /*83e0*/  BSYNC.RECONVERGENT B1 ;  /* 0x0000000000017941 */ /* 0x000fea0003800200 */
.L_x_2396:
[----:B------:R-:W-:Y:S04]  /*83f0*/  BSSY.RECONVERGENT B1, `(.L_x_2398) ;  /* 0x000001e000017945 */ /* 0x000fe80003800200 */
[----:B------:R-:W-:Y:S05]  /*8400*/  @P6 BRA `(.L_x_2399) ;  /* 0x0000000000706947 */ /* 0x000fea0003800000 */
[--C-:B------:R-:W-:Y:S01]  /*8410*/  FADD.FTZ R24, R101, -R56.reuse ;  /* 0x8000003865187221 */ /* 0x100fe20000010000 */
[----:B------:R-:W-:Y:S01]  /*8420*/  FADD.FTZ R36, R36, -R56 ;  /* 0x8000003824247221 */ /* 0x000fe20000010000 */
[----:B------:R-:W5:Y:S01]  /*8430*/  LDCU.64 UR8, c[0x0][0x3e0] ;  /* 0x00007c00ff0877ac */ /* 0x000f620008000a00 */
[----:B0-2---:R-:W-:Y:S01]  /*8440*/  MOV R54, R156 ;  /* 0x0000009c00367202 */ /* 0x005fe20000000f00 */
[-C--:B------:R-:W-:Y:S01]  /*8450*/  FMUL.FTZ R24, R24, R57.reuse ;  /* 0x0000003918187220 */ /* 0x080fe20000410000 */
[----:B------:R-:W-:Y:S01]  /*8460*/  FMUL.FTZ R36, R36, R57 ;  /* 0x0000003924247220 */ /* 0x000fe20000410000 */
[----:B------:R-:W0:Y:S01]  /*8470*/  LDCU.64 UR10, c[0x0][0x380] ;  /* 0x00007000ff0a77ac */ /* 0x000e220008000a00 */
[----:B------:R-:W-:Y:S01]  /*8480*/  MOV R55, R159 ;  /* 0x0000009f00377202 */ /* 0x000fe20000000f00 */
[----:B-1-34-:R-:W-:Y:S01]  /*8490*/  FFMA.FTZ R53, R67, R24, R70 ;  /* 0x0000001843357223 */ /* 0x01afe20000010046 */
        /* <DEDUP_REMOVED lines=19> */
.L_x_2399:
[----:B------:R-:W-:Y:S05]  /*85d0*/  BSYNC.RECONVERGENT B1 ;  /* 0x0000000000017941 */ /* 0x000fea0003800200 */
.L_x_2398:
        /* <DEDUP_REMOVED lines=42> */
.L_x_2401:
[----:B------:R-:W-:Y:S05]  /*8880*/  BSYNC.RECONVERGENT B1 ;  /* 0x0000000000017941 */ /* 0x000fea0003800200 */
.L_x_2400:
        /* <DEDUP_REMOVED lines=30> */
.L_x_2403:
[----:B------:R-:W-:Y:S05]  /*8a70*/  BSYNC.RECONVERGENT B1 ;  /* 0x0000000000017941 */ /* 0x000fea0003800200 */
.L_x_2402:
        /* <DEDUP_REMOVED lines=30> */
.L_x_2405:
[----:B------:R-:W-:Y:S05]  /*8c60*/  BSYNC.RECONVERGENT B1 ;  /* 0x0000000000017941 */ /* 0x000fea0003800200 */
.L_x_2404:
        /* <DEDUP_REMOVED lines=30> */
.L_x_2407:
[----:B------:R-:W-:Y:S05]  /*8e50*/  BSYNC.RECONVERGENT B1 ;  /* 0x0000000000017941 */ /* 0x000fea0003800200 */
.L_x_2406:
        /* <DEDUP_REMOVED lines=30> */
.L_x_2409:
[----:B------:R-:W-:Y:S05]  /*9040*/  BSYNC.RECONVERGENT B1 ;  /* 0x0000000000017941 */ /* 0x000fea0003800200 */
.L_x_2408:
        /* <DEDUP_REMOVED lines=39> */
.L_x_2411:
[----:B------:R-:W-:Y:S05]  /*92c0*/  BSYNC.RECONVERGENT B1 ;  /* 0x0000000000017941 */ /* 0x000fea0003800200 */
.L_x_2410:
        /* <DEDUP_REMOVED lines=30> */
.L_x_2413:
[----:B------:R-:W-:Y:S05]  /*94b0*/  BSYNC.RECONVERGENT B1 ;  /* 0x0000000000017941 */ /* 0x000fea0003800200 */
.L_x_2412:
        /* <DEDUP_REMOVED lines=30> */
.L_x_2415:
[----:B------:R-:W-:Y:S05]  /*96a0*/  BSYNC.RECONVERGENT B1 ;  /* 0x0000000000017941 */ /* 0x000fea0003800200 */
.L_x_2414:
        /* <DEDUP_REMOVED lines=30> */
.L_x_2417:
[----:B------:R-:W-:Y:S05]  /*9890*/  BSYNC.RECONVERGENT B1 ;  /* 0x0000000000017941 */ /* 0x000fea0003800200 */
.L_x_2416:
        /* <DEDUP_REMOVED lines=39> */
.L_x_2419:
[----:B------:R-:W-:Y:S05]  /*9b10*/  BSYNC.RECONVERGENT B1 ;  /* 0x0000000000017941 */ /* 0x000fea0003800200 */
.L_x_2418:
        /* <DEDUP_REMOVED lines=30> */
.L_x_2421:
[----:B------:R-:W-:Y:S05]  /*9d00*/  BSYNC.RECONVERGENT B1 ;  /* 0x0000000000017941 */ /* 0x000fea0003800200 */
.L_x_2420:
        /* <DEDUP_REMOVED lines=30> */
.L_x_2423:
[----:B------:R-:W-:Y:S05]  /*9ef0*/  BSYNC.RECONVERGENT B1 ;  /* 0x0000000000017941 */ /* 0x000fea0003800200 */
.L_x_2422:
        /* <DEDUP_REMOVED lines=30> */
.L_x_2425:
[----:B------:R-:W-:Y:S05]  /*a0e0*/  BSYNC.RECONVERGENT B1 ;  /* 0x0000000000017941 */ /* 0x000fea0003800200 */
.L_x_2424:
        /* <DEDUP_REMOVED lines=40> */
.L_x_2427:
[----:B------:R-:W-:Y:S05]  /*a370*/  BSYNC.RECONVERGENT B1 ;  /* 0x0000000000017941 */ /* 0x000fea0003800200 */
.L_x_2426:
        /* <DEDUP_REMOVED lines=30> */
.L_x_2429:
[----:B------:R-:W-:Y:S05]  /*a560*/  BSYNC.RECONVERGENT B1 ;  /* 0x0000000000017941 */ /* 0x000fea0003800200 */
.L_x_2428:
        /* <DEDUP_REMOVED lines=30> */
.L_x_2431:
[----:B------:R-:W-:Y:S05]  /*a750*/  BSYNC.RECONVERGENT B1 ;  /* 0x0000000000017941 */ /* 0x000fea0003800200 */
.L_x_2430:
        /* <DEDUP_REMOVED lines=30> */
.L_x_2433:
[----:B------:R-:W-:Y:S05]  /*a940*/  BSYNC.RECONVERGENT B1 ;  /* 0x0000000000017941 */ /* 0x000fea0003800200 */
.L_x_2432:
        /* <DEDUP_REMOVED lines=30> */
.L_x_2435:
[----:B------:R-:W-:Y:S05]  /*ab30*/  BSYNC.RECONVERGENT B1 ;  /* 0x0000000000017941 */ /* 0x000fea0003800200 */
.L_x_2434:
        /* <DEDUP_REMOVED lines=42> */
.L_x_2437:
[----:B------:R-:W-:Y:S05]  /*ade0*/  BSYNC.RECONVERGENT B1 ;  /* 0x0000000000017941 */ /* 0x000fea0003800200 */
.L_x_2436:
        /* <DEDUP_REMOVED lines=30> */
.L_x_2439:
[----:B------:R-:W-:Y:S05]  /*afd0*/  BSYNC.RECONVERGENT B1 ;  /* 0x0000000000017941 */ /* 0x000fea0003800200 */
.L_x_2438:
        /* <DEDUP_REMOVED lines=30> */
.L_x_2441:
[----:B------:R-:W-:Y:S05]  /*b1c0*/  BSYNC.RECONVERGENT B1 ;  /* 0x0000000000017941 */ /* 0x000fea0003800200 */
.L_x_2440:
        /* <DEDUP_REMOVED lines=30> */
.L_x_2443:
[----:B------:R-:W-:Y:S05]  /*b3b0*/  BSYNC.RECONVERGENT B1 ;  /* 0x0000000000017941 */ /* 0x000fea0003800200 */
.L_x_2442:
        /* <DEDUP_REMOVED lines=30> */
.L_x_2445:
[----:B------:R-:W-:Y:S05]  /*b5a0*/  BSYNC.RECONVERGENT B1 ;  /* 0x0000000000017941 */ /* 0x000fea0003800200 */
.L_x_2444:
[----:B------:R-:W-:Y:S05]  /*b5b0*/  @P5 BRA `(.L_x_2383) ;  /* 0x00000000006c5947 */ /* 0x000fea0003800000 */
[--C-:B------:R-:W-:Y:S01]  /*b5c0*/  FADD.FTZ R22, R153, -R56.reuse ;  /* 0x8000003899167221 */ /* 0x100fe20000010000 */
[----:B------:R-:W-:Y:S01]  /*b5d0*/  FADD.FTZ R56, R104, -R56 ;  /* 0x8000003868387221 */ /* 0x000fe20000010000 */
[----:B------:R-:W5:Y:S01]  /*b5e0*/  LDCU.64 UR4, c[0x0][0x3e0] ;  /* 0x00007c00ff0477ac */ /* 0x000f620008000a00 */
[----:B------:R-:W-:Y:S01]  /*b5f0*/  MOV R157, R159 ;  /* 0x0000009f009d7202 */ /* 0x000fe20000000f00 */
[-C--:B------:R-:W-:Y:S01]  /*b600*/  FMUL.FTZ R22, R22, R57.reuse ;  /* 0x0000003916167220 */ /* 0x080fe20000410000 */
[----:B------:R-:W-:Y:S01]  /*b610*/  FMUL.FTZ R56, R56, R57 ;  /* 0x0000003938387220 */ /* 0x000fe20000410000 */
[----:B------:R-:W1:Y:S02]  /*b620*/  LDCU.64 UR8, c[0x0][0x380] ;  /* 0x00007000ff0877ac */ /* 0x000e640008000a00 */
[----:B------:R-:W-:Y:S01]  /*b630*/  FFMA.FTZ R67, R67, R22, R70 ;  /* 0x0000001643437223 */ /* 0x000fe20000010046 */
[----:B0-2---:R-:W-:-:S03]  /*b640*/  FFMA.FTZ R55, R68, R56, R69 ;  /* 0x0000003844377223 */ /* 0x005fc60000010045 */
[----:B------:R-:W-:Y:S01]  /*b650*/  FMUL.FTZ R22, R67, -1.4426950216293334961 ;  /* 0xbfb8aa3b43167820 */ /* 0x000fe20000410000 */
[----:B------:R-:W-:-:S05]  /*b660*/  FMUL.FTZ R26, R55, -1.4426950216293334961 ;  /* 0xbfb8aa3b371a7820 */ /* 0x000fca0000410000 */
[----:B------:R-:W0:Y:S01]  /*b670*/  MUFU.EX2 R22, R22 ;  /* 0x0000001600167308 */ /* 0x000e220000000800 */
[----:B-----5:R-:W-:-:S03]  /*b680*/  IMAD R30, R85, UR4, RZ ;  /* 0x00000004551e7c24 */ /* 0x020fc6000f8e02ff */
[----:B------:R-:W2:Y:S01]  /*b690*/  MUFU.EX2 R26, R26 ;  /* 0x0000001a001a7308 */ /* 0x000ea20000000800 */
[----:B------:R-:W-:-:S04]  /*b6a0*/  IMAD.WIDE.U32 R156, R19, UR4, R156 ;  /* 0x00000004139c7c25 */ /* 0x000fc8000f8e009c */
[----:B-1-34-:R-:W-:Y:S01]  /*b6b0*/  IMAD R53, R19, UR5, R30 ;  /* 0x0000000513357c24 */ /* 0x01afe2000f8e021e */
[----:B------:R-:W-:Y:S01]  /*b6c0*/  LEA R52, P1, R156, UR8, 0x1 ;  /* 0x000000089c347c11 */ /* 0x000fe2000f8208ff */
[----:B0-----:R-:W-:-:S03]  /*b6d0*/  FADD.FTZ R24, R22, 1 ;  /* 0x3f80000016187421 */ /* 0x001fc60000010000 */
        /* <DEDUP_REMOVED lines=9> */
.L_x_2383:
[----:B------:R-:W-:Y:S05]  /*b770*/  BSYNC.RECONVERGENT B0 ;  /* 0x0000000000007941 */ /* 0x000fea0003800200 */
.L_x_2319:
[----:B------:R-:W5:Y:S01]  /*b780*/  LDCU UR4, c[0x0][0x3f8] ;  /* 0x00007f00ff0477ac */ /* 0x000f620008000800 */
[----:B------:R-:W-:Y:S02]  /*b790*/  IADD3 R0, PT, PT, R5, R0, RZ ;  /* 0x0000000005007210 */ /* 0x000fe40007ffe0ff */
[----:B------:R-:W-:Y:S01]  /*b7a0*/  IADD3 R2, PT, PT, R2, 0x1, RZ ;  /* 0x0000000102027810 */ /* 0x000fe20007ffe0ff */
[----:B------:R-:W5:Y:S02]  /*b7b0*/  LDCU UR5, c[0x0][0x3c8] ;  /* 0x00007900ff0577ac */ /* 0x000f640008000800 */
[----:B-----5:R-:W-:-:S06]  /*b7c0*/  UIMAD UR4, UR4, UR5, URZ ;  /* 0x00000005040472a4 */ /* 0x020fcc000f8e02ff */
[----:B------:R-:W-:-:S13]  /*b7d0*/  ISETP.GE.AND P1, PT, R0, UR4, PT ;  /* 0x0000000400007c0c */ /* 0x000fda000bf26270 */
[----:B------:R-:W-:Y:S05]  /*b7e0*/  @!P1 BRA `(.L_x_2446) ;  /* 0xffffff4c00309947 */ /* 0x000fea000383ffff */
[----:B------:R-:W-:Y:S05]  /*b7f0*/  EXIT ;  /* 0x000000000000794d */ /* 0x000fea0003800000 */
.L_x_2447:
        /* <DEDUP_REMOVED lines=16> */
.L_x_4536:


//--------------------- .text._Z35group_norm_nhwc_fwd_one_pass_kernelI11Bf16IOFp16WLi64ELi48ELi384EEv26Group_norm_nhwc_fwd_params --------------------------
	.section	.text._Z35group_norm_nhwc_fwd_one_pass_kernelI11Bf16IOFp16WLi64ELi48ELi384EEv26Group_norm_nhwc_fwd_params,"ax",@progbits
	.align	128
        .global         _Z35group_norm_nhwc_fwd_one_pass_kernelI11Bf16IOFp16WLi64ELi48ELi384EEv26Group_norm_nhwc_fwd_params
        .type           _Z35group_norm_nhwc_fwd_one_pass_kernelI11Bf16IOFp16WLi64ELi48ELi384EEv26Group_norm_nhwc_fwd_params,@function
        .size           _Z35group_norm_nhwc_fwd_one_pass_kernelI11Bf16IOFp16WLi64ELi48ELi384EEv26Group_norm_nhwc_fwd_params,(.L_x_4537 - _Z35group_norm_nhwc_fwd_one_pass_kernelI11Bf16IOFp16WLi64ELi48ELi384EEv26Group_norm_nhwc_fwd_params)
        .other          _Z35group_norm_nhwc_fwd_one_pass_kernelI11Bf16IOFp16WLi64ELi48ELi384EEv26Group_norm_nhwc_fwd_params,@"STO_CUDA_ENTRY STV_DEFAULT"
_Z35group_norm_nhwc_fwd_one_pass_kernelI11Bf16IOFp16WLi64ELi48ELi384EEv26Group_norm_nhwc_fwd_params:
.text._Z35group_norm_nhwc_fwd_one_pass_kernelI11Bf16IOFp16WLi64ELi48ELi384EEv26Group_norm_nhwc_fwd_params:
        /* <DEDUP_REMOVED lines=25> */
.L_x_2475:
        /* <DEDUP_REMOVED lines=114> */
[C---:B--2---:R-:W-:Y:S02]  /*08b0*/  PRMT R17, R2.reuse, 0x7632, R17 ;  /* 0x0000763202117816 */ /* 0x044fe40000000011 */
[----:B------:R-:W-:Y:S01]  /*08c0*/  SHF.L.U32 R19, R19, 0x10, RZ ;  /* 0x0000001013137819 */ /* 0x000fe200000006ff */
[----:B------:R-:W-:Y:S01]  /*08d0*/  IMAD.U32 R18, R2, 0x10000, RZ ;  /* 0x0001000002127824 */ /* 0x000fe200078e00ff */
[----:B------:R-:W-:-:S03]  /*08e0*/  SHF.L.U32 R17, R17, 0x10, RZ ;  /* 0x0000001011117819 */ /* 0x000fc600000006ff */
[----:B------:R-:W-:Y:S01]  /*08f0*/  FADD.FTZ R2, R20, R19 ;  /* 0x0000001314027221 */ /* 0x000fe20000010000 */
[----:B------:R-:W-:Y:S01]  /*0900*/  FMUL.FTZ R5, R19, R19 ;  /* 0x0000001313057220 */ /* 0x000fe20000410000 */
[----:B------:R-:W-:Y:S01]  /*0910*/  FADD.FTZ R7, R18, R17 ;  /* 0x0000001112077221 */ /* 0x000fe20000010000 */
[----:B------:R-:W-:Y:S01]  /*0920*/  FMUL.FTZ R9, R17, R17 ;  /* 0x0000001111097220 */ /* 0x000fe20000410000 */
[----:B------:R-:W-:Y:S01]  /*0930*/  FADD.FTZ R2, RZ, R2 ;  /* 0x00000002ff027221 */ /* 0x000fe20000010000 */
[----:B------:R-:W-:-:S03]  /*0940*/  FFMA.FTZ R5, R20, R20, R5 ;  /* 0x0000001414057223 */ /* 0x000fc60000010005 */
[----:B------:R-:W-:Y:S01]  /*0950*/  FADD.FTZ R4, R2, R7 ;  /* 0x0000000702047221 */ /* 0x000fe20000010000 */
[C---:B---3--:R-:W-:Y:S01]  /*0960*/  PRMT R16, R3.reuse, 0x7632, R16 ;  /* 0x0000763203107816 */ /* 0x048fe20000000010 */
[----:B------:R-:W-:Y:S01]  /*0970*/  FFMA.FTZ R2, R18, R18, R9 ;  /* 0x0000001212027223 */ /* 0x000fe20000010009 */
[----:B------:R-:W-:Y:S02]  /*0980*/  FADD.FTZ R5, RZ, R5 ;  /* 0x00000005ff057221 */ /* 0x000fe40000010000 */
[----:B------:R-:W-:Y:S02]  /*0990*/  SHF.L.U32 R16, R16, 0x10, RZ ;  /* 0x0000001010107819 */ /* 0x000fe400000006ff */
[----:B------:R-:W-:Y:S01]  /*09a0*/  SHF.L.U32 R3, R3, 0x10, RZ ;  /* 0x0000001003037819 */ /* 0x000fe200000006ff */
[----:B------:R-:W-:Y:S01]  /*09b0*/  FADD.FTZ R5, R5, R2 ;  /* 0x0000000205057221 */ /* 0x000fe20000010000 */
[----:B----4-:R-:W-:Y:S01]  /*09c0*/  PRMT R7, R0, 0x7632, R7 ;  /* 0x0000763200077816 */ /* 0x010fe20000000007 */
[----:B------:R-:W-:-:S03]  /*09d0*/  FMUL.FTZ R8, R16, R16 ;  /* 0x0000001010087220 */ /* 0x000fc60000410000 */
[----:B------:R-:W-:Y:S01]  /*09e0*/  SHF.L.U32 R2, R7, 0x10, RZ ;  /* 0x0000001007027819 */ /* 0x000fe200000006ff */
[C---:B------:R-:W-:Y:S01]  /*09f0*/  FADD.FTZ R7, R3.reuse, R16 ;  /* 0x0000001003077221 */ /* 0x040fe20000010000 */
[----:B------:R-:W-:Y:S02]  /*0a00*/  IMAD.U32 R0, R0, 0x10000, RZ ;  /* 0x0001000000007824 */ /* 0x000fe400078e00ff */
[----:B------:R-:W-:Y:S01]  /*0a10*/  FFMA.FTZ R8, R3, R3, R8 ;  /* 0x0000000303087223 */ /* 0x000fe20000010008 */
[----:B------:R-:W-:Y:S01]  /*0a20*/  FMUL.FTZ R9, R2, R2 ;  /* 0x0000000202097220 */ /* 0x000fe20000410000 */
[----:B------:R-:W-:Y:S02]  /*0a30*/  FADD.FTZ R7, R4, R7 ;  /* 0x0000000704077221 */ /* 0x000fe40000010000 */
        /* <DEDUP_REMOVED lines=39> */
.L_x_2449:
[----:B------:R-:W-:Y:S05]  /*0cb0*/  BSYNC.RECONVERGENT B0 ;  /* 0x0000000000007941 */ /* 0x000fea0003800200 */
.L_x_2448:
        /* <DEDUP_REMOVED lines=36> */
.L_x_2451:
[----:B------:R-:W-:Y:S05]  /*0f00*/  BSYNC.RECONVERGENT B0 ;  /* 0x0000000000007941 */ /* 0x000fea0003800200 */
.L_x_2450:
[----:B------:R-:W-:Y:S05]  /*0f10*/  @!P2 BRA `(.L_x_2452) ;  /* 0x0000000c00aca947 */ /* 0x000fea0003800000 */
[----:B---3--:R-:W3:Y:S01]  /*0f20*/  LDC.64 R6, c[0x0][0x3b8] ;  /* 0x0000ee00ff067b82 */ /* 0x008ee20000000a00 */
[----:B------:R-:W-:Y:S01]  /*0f30*/  ULOP3.LUT UR9, UR4, 0x1, URZ, 0xc0, !UPT ;  /* 0x0000000104097892 */ /* 0x000fe2000f8ec0ff */
[----:B------:R-:W-:-:S03]  /*0f40*/  ISETP.GE.U32.AND P4, PT, R22, 0x8, PT ;  /* 0x000000081600780c */ /* 0x000fc60003f86070 */
[----:B------:R-:W-:-:S06]  /*0f50*/  UIMAD UR5, UR9, UR20, URZ ;  /* 0x00000014090572a4 */ /* 0x000fcc000f8e02ff */
[----:B------:R-:W-:-:S05]  /*0f60*/  IMAD R8, R22, UR5, RZ ;  /* 0x0000000516087c24 */ /* 0x000fca000f8e02ff */
[----:B------:R-:W-:-:S05]  /*0f70*/  SHF.L.U32 R9, R8, 0x1, RZ ;  /* 0x0000000108097819 */ /* 0x000fca00000006ff */
        /* <DEDUP_REMOVED lines=13> */
[----:B-1----:R-:W-:Y:S02]  /*1050*/  MOV R13, UR5 ;  /* 0x00000005000d7c02 */ /* 0x002fe40008000f00 */
[----:B------:R-:W-:Y:S02]  /*1060*/  ISETP.NE.AND P2, PT, R11, -0x1, PT ;  /* 0xffffffff0b00780c */ /* 0x000fe40003f45270 */
[----:B------:R-:W-:Y:S01]  /*1070*/  MOV R6, UR10 ;  /* 0x0000000a00067c02 */ /* 0x000fe20008000f00 */
[----:B---3--:R-:W-:-:S04]  /*1080*/  IMAD.WIDE.U32 R8, R7, 0x4, R8 ;  /* 0x0000000407087825 */ /* 0x008fc800078e0008 */
[----:B------:R-:W-:-:S05]  /*1090*/  IMAD.U32 R7, RZ, RZ, UR11 ;  /* 0x0000000bff077e24 */ /* 0x000fca000f8e00ff */
[----:B------:R3:W-:Y:S01]  /*10a0*/  STG.E.64 desc[UR16][R6.64], R4 ;  /* 0x0000000406007986 */ /* 0x0007e2000c101b10 */
[----:B------:R-:W-:Y:S06]  /*10b0*/  MEMBAR.ALL.GPU ;  /* 0x0000000000007992 */ /* 0x000fec000000a000 */
[----:B------:R-:W-:-:S00]  /*10c0*/  ERRBAR ;  /* 0x00000000000079ab */ /* 0x000fc00000000000 */
[----:B------:R-:W-:Y:S06]  /*10d0*/  CGAERRBAR ;  /* 0x00000000000075ab */ /* 0x000fec0000000000 */
[----:B------:R3:W-:Y:S01]  /*10e0*/  REDG.E.ADD.S32.STRONG.GPU desc[UR16][R8.64], R13 ;  /* 0x0000000d0800798e */ /* 0x0007e2000c12e310 */
[----:B------:R-:W-:Y:S05]  /*10f0*/  @!P2 BRA `(.L_x_2453) ;  /* 0x000000000014a947 */ /* 0x000fea0003800000 */
.L_x_2454:
[----:B---3--:R-:W3:Y:S04]  /*1100*/  LDG.E.STRONG.GPU R6, desc[UR16][R8.64] ;  /* 0x0000001008067981 */ /* 0x008ee8000c1ef900 */
[----:B---3--:R-:W-:Y:S01]  /*1110*/  CCTL.IVALL ;  /* 0x00000000ff00798f */ /* 0x008fe20002000000 */
[----:B------:R-:W-:Y:S05]  /*1120*/  YIELD ;  /* 0x0000000000007946 */ /* 0x000fea0003800000 */
[----:B------:R-:W-:-:S13]  /*1130*/  ISETP.NE.AND P2, PT, R6, R11, PT ;  /* 0x0000000b0600720c */ /* 0x000fda0003f45270 */
[----:B------:R-:W-:Y:S05]  /*1140*/  @P2 BRA `(.L_x_2454) ;  /* 0xfffffffc00ec2947 */ /* 0x000fea000383ffff */
.L_x_2453:
        /* <DEDUP_REMOVED lines=15> */
.L_x_2456:
        /* <DEDUP_REMOVED lines=16> */
[----:B------:R-:W-:Y:S01]  /*1340*/  @!UP0 UIMAD.WIDE.U32 UR24, UR22, 0x8, UR18 ;  /* 0x00000008161888a5 */ /* 0x000fe2000f8e0012 */
[----:B------:R-:W0:Y:S01]  /*1350*/  @!P2 LDG.E.64 R6, desc[UR16][R6.64] ;  /* 0x000000100606a981 */ /* 0x000e22000c1e1b00 */
[----:B------:R-:W-:Y:S01]  /*1360*/  VOTEU.ALL UP0, P5 ;  /* 0x0000000000ff7886 */ /* 0x000fe20002800000 */
[----:B------:R-:W-:-:S03]  /*1370*/  @!UP1 UIMAD.WIDE.U32 UR26, UR11, 0x8, UR18 ;  /* 0x000000080b1a98a5 */ /* 0x000fc6000f8e0012 */
        /* <DEDUP_REMOVED lines=13> */
[----:B------:R-:W-:Y:S01]  /*1450*/  MOV R6, UR24 ;  /* 0x0000001800067c02 */ /* 0x000fe20008000f00 */
[----:B------:R-:W-:Y:S01]  /*1460*/  UIADD3 UR24, UPT, UPT, UR5, 0x5, URZ ;  /* 0x0000000505187890 */ /* 0x000fe2000fffe0ff */
[----:B------:R-:W-:Y:S01]  /*1470*/  @!P2 FADD.FTZ R5, R5, R7 ;  /* 0x000000070505a221 */ /* 0x000fe20000010000 */
[----:B------:R-:W-:Y:S01]  /*1480*/  IMAD.U32 R7, RZ, RZ, UR25 ;  /* 0x00000019ff077e24 */ /* 0x000fe2000f8e00ff */
[----:B------:R-:W-:-:S03]  /*1490*/  ISETP.EQ.OR P2, PT, R6, UR15, P3 ;  /* 0x0000000f06007c0c */ /* 0x000fc60009f42670 */
[----:B------:R-:W-:Y:S01]  /*14a0*/  MOV R6, UR24 ;  /* 0x0000001800067c02 */ /* 0x000fe20008000f00 */
[----:B------:R-:W-:Y:S01]  /*14b0*/  UIADD3 UR24, UPT, UPT, UR5, 0x7, URZ ;  /* 0x0000000705187890 */ /* 0x000fe2000fffe0ff */
[----:B---3--:R-:W-:Y:S01]  /*14c0*/  @!P4 FADD.FTZ R4, R4, R8 ;  /* 0x000000080404c221 */ /* 0x008fe20000010000 */
[----:B------:R-:W-:Y:S01]  /*14d0*/  @!P4 FADD.FTZ R5, R5, R9 ;  /* 0x000000090505c221 */ /* 0x000fe20000010000 */
[----:B------:R-:W-:Y:S02]  /*14e0*/  ISETP.EQ.OR P4, PT, R6, UR15, P3 ;  /* 0x0000000f06007c0c */ /* 0x000fe40009f82670 */
[----:B--2---:R-:W-:Y:S01]  /*14f0*/  @!P6 FADD.FTZ R4, R4, R10 ;  /* 0x0000000a0404e221 */ /* 0x004fe20000010000 */
[----:B------:R-:W-:Y:S01]  /*1500*/  @!P6 FADD.FTZ R5, R5, R11 ;  /* 0x0000000b0505e221 */ /* 0x000fe20000010000 */
[----:B------:R-:W-:Y:S02]  /*1510*/  ISETP.EQ.OR P6, PT, R7, UR15, P3 ;  /* 0x0000000f07007c0c */ /* 0x000fe40009fc2670 */
[----:B------:R-:W-:Y:S01]  /*1520*/  VOTEU.ALL UP0, P2 ;  /* 0x0000000000ff7886 */ /* 0x000fe20001000000 */
[----:B------:R-:W-:Y:S01]  /*1530*/  MOV R6, UR24 ;  /* 0x0000001800067c02 */ /* 0x000fe20008000f00 */
[----:B----4-:R-:W-:Y:S01]  /*1540*/  @!P5 FADD.FTZ R4, R4, R12 ;  /* 0x0000000c0404d221 */ /* 0x010fe20000010000 */
[----:B------:R-:W-:-:S02]  /*1550*/  @!P5 FADD.FTZ R5, R5, R13 ;  /* 0x0000000d0505d221 */ /* 0x000fc40000010000 */
[----:B------:R-:W-:Y:S01]  /*1560*/  ISETP.EQ.OR P5, PT, R6, UR15, P3 ;  /* 0x0000000f06007c0c */ /* 0x000fe20009fa2670 */
[----:B------:R-:W-:Y:S01]  /*1570*/  @!UP0 UIMAD.WIDE.U32 UR24, UR21, 0x8, UR18 ;  /* 0x00000008151888a5 */ /* 0x000fe2000f8e0012 */
[----:B------:R-:W-:-:S05]  /*1580*/  VOTEU.ALL UP0, P4 ;  /* 0x0000000000ff7886 */ /* 0x000fca0002000000 */
[----:B------:R-:W-:Y:S01]  /*1590*/  MOV R6, UR24 ;  /* 0x0000001800067c02 */ /* 0x000fe20008000f00 */
[----:B------:R-:W-:Y:S01]  /*15a0*/  VOTEU.ALL UP1, P6 ;  /* 0x0000000000ff7886 */ /* 0x000fe20003020000 */
[----:B------:R-:W-:Y:S01]  /*15b0*/  MOV R7, UR25 ;  /* 0x0000001900077c02 */ /* 0x000fe20008000f00 */
[----:B------:R-:W-:-:S03]  /*15c0*/  @!UP0 UIMAD.WIDE.U32 UR24, UR12, 0x8, UR18 ;  /* 0x000000080c1888a5 */ /* 0x000fc6000f8e0012 */
[----:B------:R-:W-:Y:S01]  /*15d0*/  VOTEU.ALL UP0, P5 ;  /* 0x0000000000ff7886 */ /* 0x000fe20002800000 */
[----:B------:R-:W-:Y:S01]  /*15e0*/  @!UP1 UIMAD.WIDE.U32 UR26, UR14, 0x8, UR18 ;  /* 0x000000080e1a98a5 */ /* 0x000fe2000f8e0012 */
[----:B------:R-:W2:Y:S01]  /*15f0*/  @!P2 LDG.E.64 R6, desc[UR16][R6.64] ;  /* 0x000000100606a981 */ /* 0x000ea2000c1e1b00 */
[----:B------:R-:W-:Y:S01]  /*1600*/  MOV R8, UR24 ;  /* 0x0000001800087c02 */ /* 0x000fe20008000f00 */
[----:B------:R-:W-:Y:S01]  /*1610*/  IMAD.U32 R9, RZ, RZ, UR25 ;  /* 0x00000019ff097e24 */ /* 0x000fe2000f8e00ff */
[----:B------:R-:W-:Y:S02]  /*1620*/  @!UP0 UIMAD.WIDE.U32 UR24, UR13, 0x8, UR18 ;  /* 0x000000080d1888a5 */ /* 0x000fe4000f8e0012 */
[----:B------:R-:W-:Y:S02]  /*1630*/  MOV R10, UR26 ;  /* 0x0000001a000a7c02 */ /* 0x000fe40008000f00 */
[----:B------:R-:W-:Y:S01]  /*1640*/  MOV R11, UR27 ;  /* 0x0000001b000b7c02 */ /* 0x000fe20008000f00 */
[----:B------:R-:W3:Y:S01]  /*1650*/  @!P4 LDG.E.64 R8, desc[UR16][R8.64] ;  /* 0x000000100808c981 */ /* 0x000ee2000c1e1b00 */
[----:B------:R-:W-:-:S02]  /*1660*/  MOV R12, UR24 ;  /* 0x00000018000c7c02 */ /* 0x000fc40008000f00 */
[----:B------:R-:W-:Y:S02]  /*1670*/  MOV R13, UR25 ;  /* 0x00000019000d7c02 */ /* 0x000fe40008000f00 */
[----:B------:R-:W4:Y:S04]  /*1680*/  @!P6 LDG.E.64 R10, desc[UR16][R10.64] ;  /* 0x000000100a0ae981 */ /* 0x000f28000c1e1b00 */
        /* <DEDUP_REMOVED lines=22> */
.L_x_2455:
        /* <DEDUP_REMOVED lines=52> */
.L_x_2457:
        /* <DEDUP_REMOVED lines=28> */
.L_x_2458:
        /* <DEDUP_REMOVED lines=13> */
.L_x_2459:
[----:B------:R-:W-:Y:S05]  /*1dc0*/  BSYNC.RECONVERGENT B0 ;  /* 0x0000000000007941 */ /* 0x000fea0003800200 */
.L_x_2452:
        /* <DEDUP_REMOVED lines=17> */
[----:B------:R-:W-:Y:S02]  /*1ee0*/  SHF.L.U32 R12, R13, 0x1, RZ ;  /* 0x000000010d0c7819 */ /* 0x000fe400000006ff */
[----:B------:R-:W-:Y:S02]  /*1ef0*/  MOV R13, UR8 ;  /* 0x00000008000d7c02 */ /* 0x000fe40008000f00 */
[----:B------:R-:W-:-:S05]  /*1f00*/  LOP3.LUT R12, R12, 0xffff, RZ, 0xc0, !PT ;  /* 0x0000ffff0c0c7812 */ /* 0x000fca00078ec0ff */
[----:B------:R-:W-:Y:S02]  /*1f10*/  IMAD.IADD R21, R21, 0x1, R12 ;  /* 0x0000000115157824 */ /* 0x000fe400078e020c */
        /* <DEDUP_REMOVED lines=21> */
[----:B------:R-:W-:-:S06]  /*2070*/  MOV R5, 0x3f800000 ;  /* 0x3f80000000057802 */ /* 0x000fcc0000000f00 */
[----:B------:R0:W1:Y:S01]  /*2080*/  @P2 MUFU.RSQ R5, R14 ;  /* 0x0000000e00052308 */ /* 0x0000620000001400 */
[----:B--2---:R-:W-:Y:S02]  /*2090*/  HADD2.F32 R8, -RZ, R28.H0_H0 ;  /* 0x2000001cff087230 */ /* 0x004fe40000004100 */
[----:B---3--:R-:W-:Y:S02]  /*20a0*/  HADD2.F32 R6, -RZ, R21.H0_H0 ;  /* 0x20000015ff067230 */ /* 0x008fe40000004100 */
[----:B----4-:R-:W-:Y:S02]  /*20b0*/  HADD2.F32 R7, -RZ, R29.H0_H0 ;  /* 0x2000001dff077230 */ /* 0x010fe40000004100 */
[----:B-----5:R-:W-:Y:S01]  /*20c0*/  HADD2.F32 R9, -RZ, R9.H0_H0 ;  /* 0x20000009ff097230 */ /* 0x020fe20000004100 */
        /* <DEDUP_REMOVED lines=28> */
.L_x_2463:
[----:B------:R-:W-:Y:S05]  /*2290*/  BSYNC.RECONVERGENT B1 ;  /* 0x0000000000017941 */ /* 0x000fea0003800200 */
.L_x_2462:
        /* <DEDUP_REMOVED lines=29> */
.L_x_2465:
[----:B------:R-:W-:Y:S05]  /*2470*/  BSYNC.RECONVERGENT B1 ;  /* 0x0000000000017941 */ /* 0x000fea0003800200 */
.L_x_2464:
        /* <DEDUP_REMOVED lines=20> */
.L_x_2467:
[----:B------:R-:W-:Y:S05]  /*25c0*/  BSYNC.RECONVERGENT B1 ;  /* 0x0000000000017941 */ /* 0x000fea0003800200 */
.L_x_2466:
        /* <DEDUP_REMOVED lines=19> */
.L_x_2461:
        /* <DEDUP_REMOVED lines=35> */
.L_x_2470:
[----:B0-----:R-:W-:Y:S05]  /*2930*/  BSYNC.RECONVERGENT B1 ;  /* 0x0000000000017941 */ /* 0x001fea0003800200 */
.L_x_2469:
        /* <DEDUP_REMOVED lines=39> */
.L_x_2472:
[----:B------:R-:W-:Y:S05]  /*2bb0*/  BSYNC.RECONVERGENT B1 ;  /* 0x0000000000017941 */ /* 0x000fea0003800200 */
.L_x_2471:
        /* <DEDUP_REMOVED lines=30> */
.L_x_2474:
[----:B------:R-:W-:Y:S05]  /*2da0*/  BSYNC.RECONVERGENT B1 ;  /* 0x0000000000017941 */ /* 0x000fea0003800200 */
.L_x_2473:
        /* <DEDUP_REMOVED lines=28> */
.L_x_2468:
[----:B------:R-:W-:Y:S05]  /*2f70*/  BSYNC.RECONVERGENT B0 ;  /* 0x0000000000007941 */ /* 0x000fea0003800200 */
.L_x_2460:
[----:B------:R-:W-:Y:S02]  /*2f80*/  UIADD3 UR8, UPT, UPT, UR20, UR8, URZ ;  /* 0x0000000814087290 */ /* 0x000fe4000fffe0ff */
[----:B------:R-:W-:Y:S02]  /*2f90*/  UIADD3 UR4, UPT, UPT, UR4, 0x1, URZ ;  /* 0x0000000104047890 */ /* 0x000fe4000fffe0ff */
[----:B------:R-:W-:-:S09]  /*2fa0*/  UISETP.GE.AND UP0, UPT, UR8, UR7, UPT ;  /* 0x000000070800728c */ /* 0x000fd2000bf06270 */
[----:B------:R-:W-:Y:S05]  /*2fb0*/  BRA.U !UP0, `(.L_x_2475) ;  /* 0xffffffd108747547 */ /* 0x000fea000b83ffff */
[----:B------:R-:W-:Y:S05]  /*2fc0*/  EXIT ;  /* 0x000000000000794d */ /* 0x000fea0003800000 */
.L_x_2476:
        /* <DEDUP_REMOVED lines=11> */
.L_x_4537:


//--------------------- .text._Z35group_norm_nhwc_fwd_one_pass_kernelI11Bf16IOFp16WLi128ELi48ELi384EEv26Group_norm_nhwc_fwd_params --------------------------
	.section	.text._Z35group_norm_nhwc_fwd_one_pass_kernelI11Bf16IOFp16WLi128ELi48ELi384EEv26Group_norm_nhwc_fwd_params,"ax",@progbits
	.align	128
        .global         _Z35group_norm_nhwc_fwd_one_pass_kernelI11Bf16IOFp16WLi128ELi48ELi384EEv26Group_norm_nhwc_fwd_params
        .type           _Z35group_norm_nhwc_fwd_one_pass_kernelI11Bf16IOFp16WLi128ELi48ELi384EEv26Group_norm_nhwc_fwd_params,@function
        .size           _Z35group_norm_nhwc_fwd_one_pass_kernelI11Bf16IOFp16WLi128ELi48ELi384EEv26Group_norm_nhwc_fwd_params,(.L_x_4538 - _Z35group_norm_nhwc_fwd_one_pass_kernelI11Bf16IOFp16WLi128ELi48ELi384EEv26Group_norm_nhwc_fwd_params)
        .other          _Z35group_norm_nhwc_fwd_one_pass_kernelI11Bf16IOFp16WLi128ELi48ELi384EEv26Group_norm_nhwc_fwd_params,@"STO_CUDA_ENTRY STV_DEFAULT"
_Z35group_norm_nhwc_fwd_one_pass_kernelI11Bf16IOFp16WLi128ELi48ELi384EEv26Group_norm_nhwc_fwd_params:
.text._Z35group_norm_nhwc_fwd_one_pass_kernelI11Bf16IOFp16WLi128ELi48ELi384EEv26Group_norm_nhwc_fwd_params:
        /* <DEDUP_REMOVED lines=34> */
[----:B------:R-:W-:-:S04]  /*0220*/  IADD3 R28, PT, PT, R3, R26, RZ ;  /* 0x0000001a031c7210 */ /* 0x000fc80007ffe0ff */
[----:B---3--:R-:W-:-:S07]  /*0230*/  SHF.L.U32 R28, R28, 0x1, RZ ;  /* 0x000000011c1c7819 */ /* 0x008fce00000006ff */
.L_x_2520:
[----:B0-----:R-:W0:Y:S01]  /*0240*/  LDCU UR5, c[0x0][0x3f8] ;  /* 0x00007f00ff0577ac */ /* 0x001e220008000800 */
[----:B---3--:R-:W-:Y:S01]  /*0250*/  IABS R6, UR7 ;  /* 0x0000000700067c13 */ /* 0x008fe20008000000 */
[C---:B------:R-:W-:Y:S01]  /*0260*/  VIADD R18, R31.reuse, 0x30 ;  /* 0x000000301f127836 */ /* 0x040fe20000000000 */
[C---:B------:R-:W-:Y:S01]  /*0270*/  IADD3 R37, PT, PT, R31.reuse, 0x10, RZ ;  /* 0x000000101f257810 */ /* 0x040fe20007ffe0ff */
[----:B-1----:R-:W1:Y:S01]  /*0280*/  LDCU.64 UR14, c[0x0][0x3e8] ;  /* 0x00007d00ff0e77ac */ /* 0x002e620008000a00 */
[----:B------:R-:W-:Y:S02]  /*0290*/  IADD3 R21, PT, PT, R31, 0x20, RZ ;  /* 0x000000201f157810 */ /* 0x000fe40007ffe0ff */
[----:B------:R-:W-:Y:S02]  /*02a0*/  SHF.R.S32.HI R11, RZ, 0x1f, R37 ;  /* 0x0000001fff0b7819 */ /* 0x000fe40000011425 */
[----:B------:R-:W-:Y:S02]  /*02b0*/  SHF.R.S32.HI R19, RZ, 0x1f, R21 ;  /* 0x0000001fff137819 */ /* 0x000fe40000011415 */
[----:B------:R-:W-:-:S02]  /*02c0*/  LOP3.LUT R34, R28, 0xffff, RZ, 0xc0, !PT ;  /* 0x0000ffff1c227812 */ /* 0x000fc400078ec0ff */
[----:B--2---:R-:W-:Y:S01]  /*02d0*/  SHF.R.S32.HI R15, RZ, 0x1f, R18 ;  /* 0x0000001fff0f7819 */ /* 0x004fe20000011412 */
[----:B0-----:R-:W-:Y:S01]  /*02e0*/  IMAD.U32 R0, RZ, RZ, UR5 ;  /* 0x00000005ff007e24 */ /* 0x001fe2000f8e00ff */
[----:B-1----:R-:W-:-:S04]  /*02f0*/  ISETP.GE.U32.AND P4, PT, R37, UR14, PT ;  /* 0x0000000e25007c0c */ /* 0x002fc8000bf86070 */
[----:B----4-:R-:W-:Y:S02]  /*0300*/  IABS R5, R0 ;  /* 0x0000000000057213 */ /* 0x010fe40000000000 */
[----:B------:R-:W-:Y:S02]  /*0310*/  ISETP.GE.AND.EX P4, PT, R11, UR15, PT, P4 ;  /* 0x0000000f0b007c0c */ /* 0x000fe4000bf86340 */
[----:B------:R-:W0:Y:S01]  /*0320*/  I2F.RP R0, R5 ;  /* 0x0000000500007306 */ /* 0x000e220000209400 */
[----:B------:R-:W-:Y:S02]  /*0330*/  ISETP.GE.U32.AND P5, PT, R21, UR14, PT ;  /* 0x0000000e15007c0c */ /* 0x000fe4000bfa6070 */
        /* <DEDUP_REMOVED lines=19> */
[----:B------:R-:W-:-:S05]  /*0470*/  IADD3 R0, PT, PT, RZ, -UR9, RZ ;  /* 0x80000009ff007c10 */ /* 0x000fca000fffe0ff */
[C---:B------:R-:W-:Y:S01]  /*0480*/  IMAD R0, R5.reuse, R0, UR10 ;  /* 0x0000000a05007e24 */ /* 0x040fe2000f8e0200 */
[----:B------:R-:W2:Y:S04]  /*0490*/  LDCU.64 UR10, c[0x0][0x3f0] ;  /* 0x00007e00ff0a77ac */ /* 0x000ea80008000a00 */
[----:B------:R-:W-:-:S13]  /*04a0*/  ISETP.GT.U32.AND P1, PT, R5, R0, PT ;  /* 0x000000000500720c */ /* 0x000fda0003f24070 */
[----:B------:R-:W-:Y:S01]  /*04b0*/  VOTEU.ANY UP0, P1 ;  /* 0x0000000000ff7886 */ /* 0x000fe20000800100 */
[----:B------:R-:W-:Y:S02]  /*04c0*/  PLOP3.LUT P1, PT, PT, PT, UP0, 0x80, 0x8 ;  /* 0x000000000008781c */ /* 0x000fe40003f2f008 */
[----:B--2---:R-:W-:Y:S02]  /*04d0*/  MOV R3, UR10 ;  /* 0x0000000a00037c02 */ /* 0x004fe40008000f00 */
[----:B------:R-:W-:Y:S02]  /*04e0*/  @!UP0 UIADD3 UR9, UPT, UPT, UR9, 0x1, URZ ;  /* 0x0000000109098890 */ /* 0x000fe4000fffe0ff */
[----:B------:R-:W-:-:S07]  /*04f0*/  UISETP.GE.AND UP0, UPT, UR8, URZ, UPT ;  /* 0x000000ff0800728c */ /* 0x000fce000bf06270 */
[----:B------:R-:W-:-:S05]  /*0500*/  @!P1 IMAD.IADD R0, R0, 0x1, -R5 ;  /* 0x0000000100009824 */ /* 0x000fca00078e0a05 */
        /* <DEDUP_REMOVED lines=35> */
[----:B------:R-:W-:-:S04]  /*0740*/  @!P5 MOV R4, R34 ;  /* 0x000000220004d202 */ /* 0x000fc80000000f00 */
[----:B------:R-:W-:Y:S01]  /*0750*/  @!P4 IADD3 R14, PT, PT, R37, R11, RZ ;  /* 0x0000000b250ec210 */ /* 0x000fe20007ffe0ff */
[----:B------:R-:W-:Y:S01]  /*0760*/  @!P5 IMAD.WIDE.U32 R8, R21, R8, R4 ;  /* 0x000000081508d225 */ /* 0x000fe200078e0004 */
[----:B------:R-:W2:Y:S01]  /*0770*/  @!P1 LDC.64 R10, c[0x0][0x3e0] ;  /* 0x0000f800ff0a9b82 */ /* 0x000ea20000000a00 */
[C---:B0-----:R-:W-:Y:S02]  /*0780*/  @!P4 LEA R20, P6, R36.reuse, R6, 0x1 ;  /* 0x000000062414c211 */ /* 0x041fe400078c08ff */
[----:B------:R-:W-:Y:S02]  /*0790*/  @!P5 IMAD.IADD R19, R9, 0x1, R19 ;  /* 0x000000010913d824 */ /* 0x000fe400078e0213 */
[----:B------:R-:W-:Y:S01]  /*07a0*/  @!P4 LEA.HI.X R21, R36, R7, R14, 0x1, P6 ;  /* 0x000000072415c211 */ /* 0x000fe200030f0c0e */
[----:B------:R-:W-:Y:S01]  /*07b0*/  HFMA2 R14, -RZ, RZ, 0, 0 ;  /* 0x00000000ff0e7431 */ /* 0x000fe200000001ff */
[----:B-1----:R-:W-:Y:S01]  /*07c0*/  @!P5 LEA R36, P6, R8, R2, 0x1 ;  /* 0x000000020824d211 */ /* 0x002fe200078c08ff */
[----:B------:R-:W0:Y:S01]  /*07d0*/  @!P2 LDC.64 R4, c[0x0][0x390] ;  /* 0x0000e400ff04ab82 */ /* 0x000e220000000a00 */
[----:B------:R-:W-:-:S02]  /*07e0*/  @!P2 MOV R2, R34 ;  /* 0x000000220002a202 */ /* 0x000fc40000000f00 */
[----:B------:R-:W-:Y:S01]  /*07f0*/  @!P5 LEA.HI.X R37, R8, R3, R19, 0x1, P6 ;  /* 0x000000030825d211 */ /* 0x000fe200030f0c13 */
[----:B------:R-:W-:Y:S01]  /*0800*/  HFMA2 R19, -RZ, RZ, 0, 0 ;  /* 0x00000000ff137431 */ /* 0x000fe200000001ff */
[----:B------:R-:W-:-:S03]  /*0810*/  @!P2 MOV R3, R33 ;  /* 0x000000210003a202 */ /* 0x000fc60000000f00 */
[----:B------:R-:W1:Y:S01]  /*0820*/  @!P3 LDC.64 R6, c[0x0][0x3e0] ;  /* 0x0000f800ff06bb82 */ /* 0x000e620000000a00 */
[----:B------:R-:W3:Y:S01]  /*0830*/  @!P5 LDG.E R14, desc[UR12][R36.64] ;  /* 0x0000000c240ed981 */ /* 0x000ee2000c1e1900 */
[----:B------:R-:W-:-:S03]  /*0840*/  @!P2 IMAD.WIDE.U32 R12, R0, R12, R2 ;  /* 0x0000000c000ca225 */ /* 0x000fc600078e0002 */
[----:B------:R4:W5:Y:S03]  /*0850*/  @!P4 LDG.E R19, desc[UR12][R20.64] ;  /* 0x0000000c1413c981 */ /* 0x000966000c1e1900 */
[----:B------:R-:W1:Y:S01]  /*0860*/  @!P1 LDC.64 R8, c[0x0][0x390] ;  /* 0x0000e400ff089b82 */ /* 0x000e620000000a00 */
[----:B------:R-:W-:Y:S01]  /*0870*/  @!P2 IADD3 R13, PT, PT, R13, R17, RZ ;  /* 0x000000110d0da210 */ /* 0x000fe20007ffe0ff */
[----:B------:R-:W-:-:S06]  /*0880*/  VIADD R0, R31, 0x50 ;  /* 0x000000501f007836 */ /* 0x000fcc0000000000 */
[----:B------:R-:W1:Y:S01]  /*0890*/  @!P3 LDC.64 R2, c[0x0][0x390] ;  /* 0x0000e400ff02bb82 */ /* 0x000e620000000a00 */
[C---:B0-----:R-:W-:Y:S01]  /*08a0*/  @!P2 LEA R16, P4, R12.reuse, R4, 0x1 ;  /* 0x000000040c10a211 */ /* 0x041fe200078808ff */
[----:B--2---:R-:W-:Y:S01]  /*08b0*/  @!P1 IMAD R4, R15, R10, RZ ;  /* 0x0000000a0f049224 */ /* 0x004fe200078e02ff */
[----:B------:R-:W-:Y:S02]  /*08c0*/  SHF.R.S32.HI R15, RZ, 0x1f, R0 ;  /* 0x0000001fff0f7819 */ /* 0x000fe40000011400 */
[----:B------:R-:W-:Y:S01]  /*08d0*/  @!P2 LEA.HI.X R17, R12, R5, R13, 0x1, P4 ;  /* 0x000000050c11a211 */ /* 0x000fe200020f0c0d */
[----:B----4-:R-:W-:Y:S01]  /*08e0*/  @!P1 IMAD R21, R18, R11, R4 ;  /* 0x0000000b12159224 */ /* 0x010fe200078e0204 */
[----:B------:R-:W-:Y:S02]  /*08f0*/  ISETP.GE.U32.AND P4, PT, R0, UR14, PT ;  /* 0x0000000e00007c0c */ /* 0x000fe4000bf86070 */
[----:B------:R-:W-:Y:S02]  /*0900*/  @!P1 MOV R4, R34 ;  /* 0x0000002200049202 */ /* 0x000fe40000000f00 */
[----:B------:R-:W-:-:S02]  /*0910*/  @!P1 MOV R5, R33 ;  /* 0x0000002100059202 */ /* 0x000fc40000000f00 */
[----:B------:R-:W-:Y:S01]  /*0920*/  ISETP.GE.AND.EX P4, PT, R15, UR15, PT, P4 ;  /* 0x0000000f0f007c0c */ /* 0x000fe2000bf86340 */
[----:B-1----:R-:W-:Y:S01]  /*0930*/  @!P3 IMAD R12, R27, R6, RZ ;  /* 0x000000061b0cb224 */ /* 0x002fe200078e02ff */
[----:B------:R-:W-:Y:S01]  /*0940*/  SHF.R.S32.HI R13, RZ, 0x1f, R30 ;  /* 0x0000001fff0d7819 */ /* 0x000fe2000001141e */
[----:B------:R-:W-:Y:S01]  /*0950*/  @!P1 IMAD.WIDE.U32 R4, R18, R10, R4 ;  /* 0x0000000a12049225 */ /* 0x000fe200078e0004 */
[----:B------:R-:W-:Y:S02]  /*0960*/  ISETP.GE.U32.AND P5, PT, R30, UR14, PT ;  /* 0x0000000e1e007c0c */ /* 0x000fe4000bfa6070 */
[----:B------:R-:W-:Y:S02]  /*0970*/  @!P3 MOV R10, R34 ;  /* 0x00000022000ab202 */ /* 0x000fe40000000f00 */
[----:B------:R-:W-:Y:S01]  /*0980*/  @!P3 MOV R11, R33 ;  /* 0x00000021000bb202 */ /* 0x000fe20000000f00 */
[----:B------:R-:W-:Y:S01]  /*0990*/  @!P3 IMAD R23, R31, R7, R12 ;  /* 0x000000071f17b224 */ /* 0x000fe200078e020c */
[----:B------:R-:W-:-:S02]  /*09a0*/  ISETP.GE.AND.EX P5, PT, R13, UR15, PT, P5 ;  /* 0x0000000f0d007c0c */ /* 0x000fc4000bfa6350 */
[----:B------:R-:W-:Y:S01]  /*09b0*/  @!P1 IADD3 R5, PT, PT, R5, R21, RZ ;  /* 0x0000001505059210 */ /* 0x000fe20007ffe0ff */
[----:B------:R-:W-:Y:S01]  /*09c0*/  @!P3 IMAD.WIDE.U32 R6, R31, R6, R10 ;  /* 0x000000061f06b225 */ /* 0x000fe200078e000a */
[----:B------:R-:W-:-:S03]  /*09d0*/  @!P1 LEA R20, P6, R4, R8, 0x1 ;  /* 0x0000000804149211 */ /* 0x000fc600078c08ff */
[----:B------:R-:W-:Y:S01]  /*09e0*/  @!P3 IMAD.IADD R23, R7, 0x1, R23 ;  /* 0x000000010717b824 */ /* 0x000fe200078e0217 */
[----:B------:R-:W-:Y:S02]  /*09f0*/  @!P1 LEA.HI.X R21, R4, R9, R5, 0x1, P6 ;  /* 0x0000000904159211 */ /* 0x000fe400030f0c05 */
[----:B------:R-:W0:Y:S01]  /*0a00*/  @!P4 LDC.64 R4, c[0x0][0x3e0] ;  /* 0x0000f800ff04cb82 */ /* 0x000e220000000a00 */
[----:B------:R-:W-:-:S04]  /*0a10*/  @!P3 LEA R36, P6, R6, R2, 0x1 ;  /* 0x000000020624b211 */ /* 0x000fc800078c08ff */
[----:B------:R-:W-:Y:S01]  /*0a20*/  @!P3 LEA.HI.X R37, R6, R3, R23, 0x1, P6 ;  /* 0x000000030625b211 */ /* 0x000fe200030f0c17 */
[----:B------:R-:W-:Y:S02]  /*0a30*/  HFMA2 R23, -RZ, RZ, 0, 0 ;  /* 0x00000000ff177431 */ /* 0x000fe400000001ff */
[----:B------:R-:W1:Y:S01]  /*0a40*/  @!P5 LDC.64 R2, c[0x0][0x3e0] ;  /* 0x0000f800ff02db82 */ /* 0x000e620000000a00 */
[----:B------:R-:W-:-:S03]  /*0a50*/  ISETP.GE.U32.AND P6, PT, R29, UR14, PT ;  /* 0x0000000e1d007c0c */ /* 0x000fc6000bfc6070 */
[----:B------:R-:W2:Y:S01]  /*0a60*/  @!P3 LDG.E R23, desc[UR12][R36.64] ;  /* 0x0000000c2417b981 */ /* 0x000ea2000c1e1900 */
[----:B------:R-:W-:-:S03]  /*0a70*/  ISETP.GE.AND.EX P3, PT, R25, UR15, PT, P6 ;  /* 0x0000000f19007c0c */ /* 0x000fc6000bf66360 */
[----:B------:R-:W4:Y:S01]  /*0a80*/  @!P4 LDC.64 R6, c[0x0][0x390] ;  /* 0x0000e400ff06cb82 */ /* 0x000f220000000a00 */
[----:B------:R-:W-:-:S06]  /*0a90*/  MOV R12, RZ ;  /* 0x000000ff000c7202 */ /* 0x000fcc0000000f00 */
[----:B------:R0:W2:Y:S02]  /*0aa0*/  @!P1 LDG.E R12, desc[UR12][R20.64] ;  /* 0x0000000c140c9981 */ /* 0x0000a4000c1e1900 */
[----:B0-----:R-:W-:Y:S01]  /*0ab0*/  @!P4 IMAD R15, R15, R4, RZ ;  /* 0x000000040f0fc224 */ /* 0x001fe200078e02ff */
[----:B------:R-:W0:Y:S03]  /*0ac0*/  @!P5 LDC.64 R8, c[0x0][0x390] ;  /* 0x0000e400ff08db82 */ /* 0x000e260000000a00 */
[----:B------:R-:W-:Y:S01]  /*0ad0*/  @!P4 IMAD R15, R0, R5, R15 ;  /* 0x00000005000fc224 */ /* 0x000fe200078e020f */
[----:B------:R-:W-:-:S04]  /*0ae0*/  @!P4 MOV R20, R34 ;  /* 0x000000220014c202 */ /* 0x000fc80000000f00 */
[----:B------:R-:W0:Y:S01]  /*0af0*/  @!P3 LDC.64 R10, c[0x0][0x3e0] ;  /* 0x0000f800ff0abb82 */ /* 0x000e220000000a00 */
[-C--:B------:R-:W-:Y:S01]  /*0b00*/  @!P4 MOV R21, R33.reuse ;  /* 0x000000210015c202 */ /* 0x080fe20000000f00 */
[----:B-1----:R-:W-:Y:S02]  /*0b10*/  @!P5 IMAD R13, R13, R2, RZ ;  /* 0x000000020d0dd224 */ /* 0x002fe400078e02ff */
[----:B------:R-:W-:Y:S01]  /*0b20*/  @!P4 IMAD.WIDE.U32 R4, R0, R4, R20 ;  /* 0x000000040004c225 */ /* 0x000fe200078e0014 */
[----:B------:R-:W-:-:S03]  /*0b30*/  @!P5 MOV R21, R33 ;  /* 0x000000210015d202 */ /* 0x000fc60000000f00 */
[----:B------:R-:W-:Y:S02]  /*0b40*/  HFMA2 R0, -RZ, RZ, 0, 0 ;  /* 0x00000000ff007431 */ /* 0x000fe400000001ff */
[----:B------:R-:W-:Y:S02]  /*0b50*/  @!P5 IMAD.MOV.U32 R20, RZ, RZ, R34 ;  /* 0x000000ffff14d224 */ /* 0x000fe400078e0022 */
[C---:B------:R-:W-:Y:S02]  /*0b60*/  @!P5 IMAD R13, R30.reuse, R3, R13 ;  /* 0x000000031e0dd224 */ /* 0x040fe400078e020d */
[----:B------:R-:W-:Y:S01]  /*0b70*/  @!P5 IMAD.WIDE.U32 R20, R30, R2, R20 ;  /* 0x000000021e14d225 */ /* 0x000fe200078e0014 */
[----:B------:R-:W2:Y:S01]  /*0b80*/  @!P2 LDG.E R0, desc[UR12][R16.64] ;  /* 0x0000000c1000a981 */ /* 0x000ea2000c1e1900 */
[----:B------:R-:W1:Y:S01]  /*0b90*/  @!P3 LDC.64 R2, c[0x0][0x390] ;  /* 0x0000e400ff02bb82 */ /* 0x000e620000000a00 */
[----:B------:R-:W-:Y:S02]  /*0ba0*/  @!P4 IADD3 R15, PT, PT, R5, R15, RZ ;  /* 0x0000000f050fc210 */ /* 0x000fe40007ffe0ff */
[----:B----4-:R-:W-:-:S04]  /*0bb0*/  @!P4 LEA R6, P2, R4, R6, 0x1 ;  /* 0x000000060406c211 */ /* 0x010fc800078408ff */
[----:B------:R-:W-:Y:S01]  /*0bc0*/  @!P4 LEA.HI.X R7, R4, R7, R15, 0x1, P2 ;  /* 0x000000070407c211 */ /* 0x000fe200010f0c0f */
[----:B------:R-:W-:Y:S01]  /*0bd0*/  HFMA2 R4, -RZ, RZ, 0, 0 ;  /* 0x00000000ff047431 */ /* 0x000fe200000001ff */
[----:B0-----:R-:W-:Y:S01]  /*0be0*/  @!P5 LEA R36, P2, R20, R8, 0x1 ;  /* 0x000000081424d211 */ /* 0x001fe200078408ff */
[----:B------:R-:W-:-:S04]  /*0bf0*/  @!P3 IMAD R8, R25, R10, RZ ;  /* 0x0000000a1908b224 */ /* 0x000fc800078e02ff */
[----:B------:R0:W4:Y:S01]  /*0c00*/  @!P4 LDG.E R4, desc[UR12][R6.64] ;  /* 0x0000000c0604c981 */ /* 0x000122000c1e1900 */
[----:B------:R-:W-:Y:S01]  /*0c10*/  @!P5 IADD3 R13, PT, PT, R21, R13, RZ ;  /* 0x0000000d150dd210 */ /* 0x000fe20007ffe0ff */
[C---:B------:R-:W-:Y:S01]  /*0c20*/  @!P3 IMAD R5, R29.reuse, R11, R8 ;  /* 0x0000000b1d05b224 */ /* 0x040fe200078e0208 */
[----:B0-----:R-:W-:Y:S02]  /*0c30*/  @!P3 MOV R6, R34 ;  /* 0x000000220006b202 */ /* 0x001fe40000000f00 */
[----:B------:R-:W-:Y:S02]  /*0c40*/  @!P3 MOV R7, R33 ;  /* 0x000000210007b202 */ /* 0x000fe40000000f00 */
[----:B------:R-:W-:Y:S01]  /*0c50*/  @!P5 LEA.HI.X R37, R20, R9, R13, 0x1, P2 ;  /* 0x000000091425d211 */ /* 0x000fe200010f0c0d */
[----:B------:R-:W-:Y:S01]  /*0c60*/  @!P3 IMAD.WIDE.U32 R10, R29, R10, R6 ;  /* 0x0000000a1d0ab225 */ /* 0x000fe200078e0006 */
[----:B------:R-:W-:-:S03]  /*0c70*/  CS2R R8, SRZ ;  /* 0x0000000000087805 */ /* 0x000fc6000001ff00 */
[----:B------:R-:W-:Y:S01]  /*0c80*/  @!P3 IMAD.IADD R5, R11, 0x1, R5 ;  /* 0x000000010b05b824 */ /* 0x000fe200078e0205 */
[C---:B-1----:R-:W-:Y:S02]  /*0c90*/  @!P3 LEA R2, P2, R10.reuse, R2, 0x1 ;  /* 0x000000020a02b211 */ /* 0x042fe400078408ff */
[----:B------:R-:W4:Y:S02]  /*0ca0*/  @!P5 LDG.E R8, desc[UR12][R36.64] ;  /* 0x0000000c2408d981 */ /* 0x000f24000c1e1900 */
[----:B------:R-:W-:-:S05]  /*0cb0*/  @!P3 LEA.HI.X R3, R10, R3, R5, 0x1, P2 ;  /* 0x000000030a03b211 */ /* 0x000fca00010f0c05 */
[----:B------:R0:W4:Y:S01]  /*0cc0*/  @!P3 LDG.E R9, desc[UR12][R2.64] ;  /* 0x0000000c0209b981 */ /* 0x000122000c1e1900 */
[----:B------:R-:W-:Y:S02]  /*0cd0*/  ISETP.GT.AND P2, PT, R24, 0x1e, PT ;  /* 0x0000001e1800780c */ /* 0x000fe40003f44270 */
[C---:B-----5:R-:W-:Y:S02]  /*0ce0*/  PRMT R16, R19.reuse, 0x7632, R16 ;  /* 0x0000763213107816 */ /* 0x060fe40000000010 */
[----:B------:R-:W-:Y:S02]  /*0cf0*/  SHF.L.U32 R19, R19, 0x10, RZ ;  /* 0x0000001013137819 */ /* 0x000fe400000006ff */
[----:B------:R-:W-:Y:S02]  /*0d00*/  SHF.L.U32 R16, R16, 0x10, RZ ;  /* 0x0000001010107819 */ /* 0x000fe400000006ff */
[----:B---3--:R-:W-:-:S03]  /*0d10*/  PRMT R17, R14, 0x7632, R17 ;  /* 0x000076320e117816 */ /* 0x008fc60000000011 */
        /* <DEDUP_REMOVED lines=13> */
[----:B------:R-:W-:Y:S02]  /*0df0*/  IMAD.U32 R15, R15, 0x10000, RZ ;  /* 0x000100000f0f7824 */ /* 0x000fe400078e00ff */
        /* <DEDUP_REMOVED lines=13> */
[----:B------:R-:W-:Y:S01]  /*0ed0*/  SHF.L.U32 R6, R0, 0x10, RZ ;  /* 0x0000001000067819 */ /* 0x000fe200000006ff */
        /* <DEDUP_REMOVED lines=13> */
[C---:B------:R-:W-:Y:S01]  /*0fb0*/  PRMT R5, R8.reuse, 0x7632, R5 ;  /* 0x0000763208057816 */ /* 0x040fe20000000005 */
[----:B------:R-:W-:-:S02]  /*0fc0*/  IMAD.U32 R2, R8, 0x10000, RZ ;  /* 0x0001000008027824 */ /* 0x000fc400078e00ff */
[----:B------:R-:W-:Y:S01]  /*0fd0*/  FADD.FTZ R8, R0, R11 ;  /* 0x0000000b00087221 */ /* 0x000fe20000010000 */
[----:B------:R-:W-:Y:S01]  /*0fe0*/  FADD.FTZ R0, R4, R7 ;  /* 0x0000000704007221 */ /* 0x000fe20000010000 */
[----:B------:R-:W-:Y:S02]  /*0ff0*/  SHF.L.U32 R5, R5, 0x10, RZ ;  /* 0x0000001005057819 */ /* 0x000fe400000006ff */
[----:B------:R-:W-:Y:S01]  /*1000*/  PRMT R11, R9, 0x7632, R11 ;  /* 0x00007632090b7816 */ /* 0x000fe2000000000b */
[----:B------:R-:W-:Y:S02]  /*1010*/  FADD.FTZ R10, R3, R0 ;  /* 0x00000000030a7221 */ /* 0x000fe40000010000 */
[----:B------:R-:W-:Y:S01]  /*1020*/  FMUL.FTZ R21, R5, R5 ;  /* 0x0000000505157220 */ /* 0x000fe20000410000 */
[----:B------:R-:W-:Y:S02]  /*1030*/  SHF.L.U32 R3, R11, 0x10, RZ ;  /* 0x000000100b037819 */ /* 0x000fe400000006ff */
        /* <DEDUP_REMOVED lines=46> */
.L_x_2478:
[----:B------:R-:W-:Y:S05]  /*1320*/  BSYNC.RECONVERGENT B0 ;  /* 0x0000000000007941 */ /* 0x000fea0003800200 */
.L_x_2477:
        /* <DEDUP_REMOVED lines=36> */
.L_x_2480:
[----:B------:R-:W-:Y:S05]  /*1570*/  BSYNC.RECONVERGENT B0 ;  /* 0x0000000000007941 */ /* 0x000fea0003800200 */
.L_x_2479:
        /* <DEDUP_REMOVED lines=18> */
[----:B------:R-:W-:Y:S02]  /*16a0*/  PLOP3.LUT P2, PT, PT, PT, UP0, 0x80, 0x8 ;  /* 0x000000000008781c */ /* 0x000fe40003f4f008 */
[----:B------:R-:W-:Y:S02]  /*16b0*/  MOV R9, UR11 ;  /* 0x0000000b00097c02 */ /* 0x000fe40008000f00 */
[----:B------:R-:W-:Y:S01]  /*16c0*/  MOV R36, UR5 ;  /* 0x0000000500247c02 */ /* 0x000fe20008000f00 */
[----:B-1----:R-:W-:Y:S02]  /*16d0*/  IMAD.U32 R37, RZ, RZ, UR10 ;  /* 0x0000000aff257e24 */ /* 0x002fe4000f8e00ff */
[----:B------:R3:W-:Y:S02]  /*16e0*/  STG.E.64 desc[UR12][R8.64], R10 ;  /* 0x0000000a08007986 */ /* 0x0007e4000c101b0c */
        /* <DEDUP_REMOVED lines=8> */
.L_x_2483:
[----:B---3--:R-:W2:Y:S04]  /*1770*/  LDG.E.STRONG.GPU R8, desc[UR12][R20.64] ;  /* 0x0000000c14087981 */ /* 0x008ea8000c1ef900 */
[----:B--2---:R-:W-:Y:S01]  /*1780*/  CCTL.IVALL ;  /* 0x00000000ff00798f */ /* 0x004fe20002000000 */
[----:B------:R-:W-:Y:S05]  /*1790*/  YIELD ;  /* 0x0000000000007946 */ /* 0x000fea0003800000 */
[----:B------:R-:W-:-:S13]  /*17a0*/  ISETP.NE.AND P2, PT, R8, R37, PT ;  /* 0x000000250800720c */ /* 0x000fda0003f45270 */
[----:B------:R-:W-:Y:S05]  /*17b0*/  @P2 BRA `(.L_x_2483) ;  /* 0xfffffffc00ec2947 */ /* 0x000fea000383ffff */
.L_x_2482:
        /* <DEDUP_REMOVED lines=15> */
.L_x_2485:
        /* <DEDUP_REMOVED lines=21> */
[----:B------:R-:W-:Y:S01]  /*1a00*/  MOV R20, UR24 ;  /* 0x0000001800147c02 */ /* 0x000fe20008000f00 */
[----:B------:R-:W-:Y:S01]  /*1a10*/  UIADD3 UR24, UPT, UPT, UR5, 0x3, URZ ;  /* 0x0000000305187890 */ /* 0x000fe2000fffe0ff */
[----:B------:R-:W-:Y:S01]  /*1a20*/  MOV R21, UR25 ;  /* 0x0000001900157c02 */ /* 0x000fe20008000f00 */
[----:B--2---:R-:W-:-:S05]  /*1a30*/  @!P4 FADD.FTZ R10, R10, R8 ;  /* 0x000000080a0ac221 */ /* 0x004fca0000010000 */
[----:B------:R-:W2:Y:S01]  /*1a40*/  @!P2 LDG.E.64 R20, desc[UR12][R20.64] ;  /* 0x0000000c1414a981 */ /* 0x000ea2000c1e1b00 */
[----:B------:R-:W-:Y:S01]  /*1a50*/  MOV R8, UR24 ;  /* 0x0000001800087c02 */ /* 0x000fe20008000f00 */
[----:B------:R-:W-:-:S03]  /*1a60*/  @!P4 FADD.FTZ R11, R11, R9 ;  /* 0x000000090b0bc221 */ /* 0x000fc60000010000 */
[----:B------:R-:W-:-:S13]  /*1a70*/  ISETP.EQ.OR P4, PT, R8, UR17, P3 ;  /* 0x0000001108007c0c */ /* 0x000fda0009f82670 */
[----:B------:R-:W-:-:S05]  /*1a80*/  VOTEU.ALL UP0, P4 ;  /* 0x0000000000ff7886 */ /* 0x000fca0002000000 */
[----:B------:R-:W-:-:S06]  /*1a90*/  @!UP0 UIMAD.WIDE.U32 UR24, UR20, 0x8, UR14 ;  /* 0x00000008141888a5 */ /* 0x000fcc000f8e000e */
[----:B------:R-:W-:Y:S02]  /*1aa0*/  MOV R8, UR24 ;  /* 0x0000001800087c02 */ /* 0x000fe40008000f00 */
        /* <DEDUP_REMOVED lines=9> */
[----:B------:R-:W-:Y:S01]  /*1b40*/  IMAD.U32 R20, RZ, RZ, UR24 ;  /* 0x00000018ff147e24 */ /* 0x000fe2000f8e00ff */
[----:B------:R-:W-:Y:S01]  /*1b50*/  MOV R21, UR25 ;  /* 0x0000001900157c02 */ /* 0x000fe20008000f00 */
[----:B------:R-:W-:-:S05]  /*1b60*/  UIADD3 UR24, UPT, UPT, UR5, 0x5, URZ ;  /* 0x0000000505187890 */ /* 0x000fca000fffe0ff */
[----:B------:R-:W2:Y:S01]  /*1b70*/  @!P2 LDG.E.64 R20, desc[UR12][R20.64] ;  /* 0x0000000c1414a981 */ /* 0x000ea2000c1e1b00 */
[----:B---3--:R-:W-:Y:S01]  /*1b80*/  @!P4 FADD.FTZ R10, R10, R8 ;  /* 0x000000080a0ac221 */ /* 0x008fe20000010000 */
        /* <DEDUP_REMOVED lines=20> */
[----:B------:R-:W-:Y:S01]  /*1cd0*/  ISETP.EQ.OR P4, PT, R8, UR17, P3 ;  /* 0x0000001108007c0c */ /* 0x000fe20009f82670 */
[----:B------:R-:W-:-:S06]  /*1ce0*/  IMAD.U32 R21, RZ, RZ, UR25 ;  /* 0x00000019ff157e24 */ /* 0x000fcc000f8e00ff */
[----:B------:R-:W2:Y:S06]  /*1cf0*/  @!P2 LDG.E.64 R20, desc[UR12][R20.64] ;  /* 0x0000000c1414a981 */ /* 0x000eac000c1e1b00 */
        /* <DEDUP_REMOVED lines=22> */
.L_x_2484:
        /* <DEDUP_REMOVED lines=14> */
[----:B------:R-:W-:Y:S01]  /*1f40*/  IMAD.U32 R20, RZ, RZ, UR10 ;  /* 0x0000000aff147e24 */ /* 0x000fe2000f8e00ff */
[----:B------:R-:W-:-:S06]  /*1f50*/  MOV R21, UR11 ;  /* 0x0000000b00157c02 */ /* 0x000fcc0008000f00 */
        /* <DEDUP_REMOVED lines=36> */
.L_x_2486:
        /* <DEDUP_REMOVED lines=28> */
.L_x_2487:
        /* <DEDUP_REMOVED lines=13> */
.L_x_2488:
[----:B------:R-:W-:Y:S05]  /*2430*/  BSYNC.RECONVERGENT B0 ;  /* 0x0000000000007941 */ /* 0x000fea0003800200 */
.L_x_2481:
        /* <DEDUP_REMOVED lines=40> */
[----:B--2---:R-:W-:Y:S02]  /*26c0*/  HADD2.F32 R11, -RZ, R11.H0_H0 ;  /* 0x2000000bff0b7230 */ /* 0x004fe40000004100 */
[----:B---3--:R-:W-:Y:S02]  /*26d0*/  HADD2.F32 R10, -RZ, R10.H0_H0 ;  /* 0x2000000aff0a7230 */ /* 0x008fe40000004100 */
[----:B----4-:R-:W-:Y:S02]  /*26e0*/  HADD2.F32 R21, -RZ, R20.H0_H0 ;  /* 0x20000014ff157230 */ /* 0x010fe40000004100 */
[----:B-----5:R-:W-:Y:S01]  /*26f0*/  HADD2.F32 R20, -RZ, R8.H0_H0 ;  /* 0x20000008ff147230 */ /* 0x020fe20000004100 */
        /* <DEDUP_REMOVED lines=24> */
.L_x_2492:
[----:B------:R-:W-:Y:S05]  /*2880*/  BSYNC.RECONVERGENT B1 ;  /* 0x0000000000017941 */ /* 0x000fea0003800200 */
.L_x_2491:
        /* <DEDUP_REMOVED lines=24> */
.L_x_2494:
[----:B------:R-:W-:Y:S05]  /*2a10*/  BSYNC.RECONVERGENT B1 ;  /* 0x0000000000017941 */ /* 0x000fea0003800200 */
.L_x_2493:
        /* <DEDUP_REMOVED lines=25> */
.L_x_2496:
[----:B------:R-:W-:Y:S05]  /*2bb0*/  BSYNC.RECONVERGENT B1 ;  /* 0x0000000000017941 */ /* 0x000fea0003800200 */
.L_x_2495:
        /* <DEDUP_REMOVED lines=26> */
[----:B0-----:R-:W-:Y:S02]  /*2d60*/  IMAD R36, R36, UR10, RZ ;  /* 0x0000000a24247c24 */ /* 0x001fe4000f8e02ff */
[----:B------:R-:W-:-:S04]  /*2d70*/  IMAD.WIDE.U32 R8, R19, UR10, R8 ;  /* 0x0000000a13087c25 */ /* 0x000fc8000f8e0008 */
[----:B------:R-:W-:-:S04]  /*2d80*/  IMAD R36, R19, UR11, R36 ;  /* 0x0000000b13247c24 */ /* 0x000fc8000f8e0224 */
[----:B------:R-:W-:Y:S01]  /*2d90*/  IMAD.IADD R9, R9, 0x1, R36 ;  /* 0x0000000109097824 */ /* 0x000fe200078e0224 */
[----:B-1----:R-:W-:-:S04]  /*2da0*/  LEA R36, P3, R8, UR18, 0x1 ;  /* 0x0000001208247c11 */ /* 0x002fc8000f8608ff */
[----:B------:R-:W-:Y:S01]  /*2db0*/  LEA.HI.X R37, R8, UR19, R9, 0x1, P3 ;  /* 0x0000001308257c11 */ /* 0x000fe200098f0c09 */
[----:B------:R-:W-:Y:S01]  /*2dc0*/  FFMA.FTZ R9, R10, R12, R21 ;  /* 0x0000000c0a097223 */ /* 0x000fe20000010015 */
[----:B------:R-:W-:-:S05]  /*2dd0*/  FFMA.FTZ R8, R11, R15, R20 ;  /* 0x0000000f0b087223 */ /* 0x000fca0000010014 */
[----:B------:R-:W-:-:S05]  /*2de0*/  F2FP.BF16.F32.PACK_AB R9, R8, R9 ;  /* 0x000000090809723e */ /* 0x000fca00000010ff */
[----:B------:R0:W-:Y:S02]  /*2df0*/  STG.E desc[UR12][R36.64], R9 ;  /* 0x0000000924007986 */ /* 0x0001e4000c10190c */
.L_x_2498:
[----:B------:R-:W-:Y:S05]  /*2e00*/  BSYNC.RECONVERGENT B1 ;  /* 0x0000000000017941 */ /* 0x000fea0003800200 */
.L_x_2497:
        /* <DEDUP_REMOVED lines=20> */
.L_x_2500:
[----:B------:R-:W-:Y:S05]  /*2f50*/  BSYNC.RECONVERGENT B1 ;  /* 0x0000000000017941 */ /* 0x000fea0003800200 */
.L_x_2499:
[----:B------:R-:W-:Y:S04]  /*2f60*/  BSSY.RECONVERGENT B1, `(.L_x_2501) ;  /* 0x0000014000017945 */ /* 0x000fe80003800200 */
[----:B------:R-:W-:Y:S05]  /*2f70*/  @P4 BRA `(.L_x_2502) ;  /* 0x0000000000484947 */ /* 0x000fea0003800000 */
[----:B------:R-:W0:Y:S01]  /*2f80*/  LDCU.64 UR10, c[0x0][0x3e0] ;  /* 0x00007c00ff0a77ac */ /* 0x000e220008000a00 */
[----:B------:R-:W-:Y:S01]  /*2f90*/  FADD.FTZ R8, R7, -UR5 ;  /* 0x8000000507087e21 */ /* 0x000fe20008010000 */
[----:B------:R-:W-:Y:S01]  /*2fa0*/  MOV R6, R34 ;  /* 0x0000002200067202 */ /* 0x000fe20000000f00 */
[----:B------:R-:W-:Y:S01]  /*2fb0*/  FADD.FTZ R4, R4, -UR5 ;  /* 0x8000000504047e21 */ /* 0x000fe20008010000 */
[----:B------:R-:W2:Y:S01]  /*2fc0*/  LDCU.64 UR18, c[0x0][0x380] ;  /* 0x00007000ff1277ac */ /* 0x000ea20008000a00 */
[----:B------:R-:W-:Y:S01]  /*2fd0*/  MOV R7, R33 ;  /* 0x0000002100077202 */ /* 0x000fe20000000f00 */
        /* <DEDUP_REMOVED lines=12> */
.L_x_2502:
[----:B------:R-:W-:Y:S05]  /*30a0*/  BSYNC.RECONVERGENT B1 ;  /* 0x0000000000017941 */ /* 0x000fea0003800200 */
.L_x_2501:
        /* <DEDUP_REMOVED lines=20> */
.L_x_2504:
[----:B------:R-:W-:Y:S05]  /*31f0*/  BSYNC.RECONVERGENT B1 ;  /* 0x0000000000017941 */ /* 0x000fea0003800200 */
.L_x_2503:
        /* <DEDUP_REMOVED lines=20> */
.L_x_2490:
        /* <DEDUP_REMOVED lines=22> */
[----:B------:R-:W-:-:S02]  /*34a0*/  IMAD.MOV.U32 R37, RZ, RZ, R33 ;  /* 0x000000ffff257224 */ /* 0x000fc400078e0021 */
        /* <DEDUP_REMOVED lines=10> */
.L_x_2507:
[----:B------:R-:W-:Y:S05]  /*3550*/  BSYNC.RECONVERGENT B1 ;  /* 0x0000000000017941 */ /* 0x000fea0003800200 */
.L_x_2506:
        /* <DEDUP_REMOVED lines=23> */
[----:B------:R-:W-:-:S07]  /*36d0*/  MOV R8, R34 ;  /* 0x0000002200087202 */ /* 0x000fce0000000f00 */
        /* <DEDUP_REMOVED lines=10> */
.L_x_2509:
[----:B------:R-:W-:Y:S05]  /*3780*/  BSYNC.RECONVERGENT B1 ;  /* 0x0000000000017941 */ /* 0x000fea0003800200 */
.L_x_2508:
[C---:B0-----:R-:W-:Y:S01]  /*3790*/  IADD3 R19, PT, PT, R31.reuse, 0x20, RZ ;  /* 0x000000201f137810 */ /* 0x041fe20007ffe0ff */
        /* <DEDUP_REMOVED lines=34> */
.L_x_2511:
[----:B------:R-:W-:Y:S05]  /*39c0*/  BSYNC.RECONVERGENT B1 ;  /* 0x0000000000017941 */ /* 0x000fea0003800200 */
.L_x_2510:
        /* <DEDUP_REMOVED lines=44> */
.L_x_2513:
[----:B------:R-:W-:Y:S05]  /*3c90*/  BSYNC.RECONVERGENT B1 ;  /* 0x0000000000017941 */ /* 0x000fea0003800200 */
.L_x_2512:
        /* <DEDUP_REMOVED lines=30> */
.L_x_2515:
[----:B------:R-:W-:Y:S05]  /*3e80*/  BSYNC.RECONVERGENT B1 ;  /* 0x0000000000017941 */ /* 0x000fea0003800200 */
.L_x_2514:
        /* <DEDUP_REMOVED lines=30> */
.L_x_2517:
[----:B------:R-:W-:Y:S05]  /*4070*/  BSYNC.RECONVERGENT B1 ;  /* 0x0000000000017941 */ /* 0x000fea0003800200 */
.L_x_2516:
        /* <DEDUP_REMOVED lines=30> */
.L_x_2519:
[----:B------:R-:W-:Y:S05]  /*4260*/  BSYNC.RECONVERGENT B1 ;  /* 0x0000000000017941 */ /* 0x000fea0003800200 */
.L_x_2518:
        /* <DEDUP_REMOVED lines=29> */
.L_x_2505:
[----:B------:R-:W-:Y:S05]  /*4440*/  BSYNC.RECONVERGENT B0 ;  /* 0x0000000000007941 */ /* 0x000fea0003800200 */
.L_x_2489:
        /* <DEDUP_REMOVED lines=8> */
.L_x_2521:
        /* <DEDUP_REMOVED lines=11> */
.L_x_4538:


//--------------------- .text._Z35group_norm_nhwc_fwd_one_pass_kernelI11Bf16IOFp16WLi256ELi48ELi384EEv26Group_norm_nhwc_fwd_params --------------------------
	.section	.text._Z35group_norm_nhwc_fwd_one_pass_kernelI11Bf16IOFp16WLi256ELi48ELi384EEv26Group_norm_nhwc_fwd_params,"ax",@progbits
	.align	128
        .global         _Z35group_norm_nhwc_fwd_one_pass_kernelI11Bf16IOFp16WLi256ELi48ELi384EEv26Group_norm_nhwc_fwd_params
        .type           _Z35group_norm_nhwc_fwd_one_pass_kernelI11Bf16IOFp16WLi256ELi48ELi384EEv26Group_norm_nhwc_fwd_params,@function
        .size           _Z35group_norm_nhwc_fwd_one_pass_kernelI11Bf16IOFp16WLi256ELi48ELi384EEv26Group_norm_nhwc_fwd_params,(.L_x_4539 - _Z35group_norm_nhwc_fwd_one_pass_kernelI11Bf16IOFp16WLi256ELi48ELi384EEv26Group_norm_nhwc_fwd_params)
        .other          _Z35group_norm_nhwc_fwd_one_pass_kernelI11Bf16IOFp16WLi256ELi48ELi384EEv26Group_norm_nhwc_fwd_params,@"STO_CUDA_ENTRY STV_DEFAULT"
_Z35group_norm_nhwc_fwd_one_pass_kernelI11Bf16IOFp16WLi256ELi48ELi384EEv26Group_norm_nhwc_fwd_params:
.text._Z35group_norm_nhwc_fwd_one_pass_kernelI11Bf16IOFp16WLi256ELi48ELi384EEv26Group_norm_nhwc_fwd_params:
        /* <DEDUP_REMOVED lines=41> */
.L_x_2597:
        /* <DEDUP_REMOVED lines=445> */
.L_x_2523:
[----:B------:R-:W-:Y:S05]  /*1e60*/  BSYNC.RECONVERGENT B0 ;  /* 0x0000000000007941 */ /* 0x000fea0003800200 */
.L_x_2522:
        /* <DEDUP_REMOVED lines=36> */
.L_x_2525:
[----:B------:R-:W-:Y:S05]  /*20b0*/  BSYNC.RECONVERGENT B0 ;  /* 0x0000000000007941 */ /* 0x000fea0003800200 */
.L_x_2524:
        /* <DEDUP_REMOVED lines=25> */
.L_x_2528:
[----:B----4-:R-:W3:Y:S04]  /*2250*/  LDG.E.STRONG.GPU R18, desc[UR8][R16.64] ;  /* 0x0000000810127981 */ /* 0x010ee8000c1ef900 */
[----:B---3--:R-:W-:Y:S01]  /*2260*/  CCTL.IVALL ;  /* 0x00000000ff00798f */ /* 0x008fe20002000000 */
[----:B------:R-:W-:Y:S05]  /*2270*/  YIELD ;  /* 0x0000000000007946 */ /* 0x000fea0003800000 */
[----:B------:R-:W-:-:S13]  /*2280*/  ISETP.NE.AND P3, PT, R18, R23, PT ;  /* 0x000000171200720c */ /* 0x000fda0003f65270 */
[----:B------:R-:W-:Y:S05]  /*2290*/  @P3 BRA `(.L_x_2528) ;  /* 0xfffffffc00ec3947 */ /* 0x000fea000383ffff */
.L_x_2527:
        /* <DEDUP_REMOVED lines=15> */
.L_x_2530:
        /* <DEDUP_REMOVED lines=60> */
.L_x_2529:
        /* <DEDUP_REMOVED lines=35> */
.L_x_2531:
        /* <DEDUP_REMOVED lines=18> */
.L_x_2532:
        /* <DEDUP_REMOVED lines=9> */
.L_x_2533:
[----:B------:R-:W-:Y:S05]  /*2b30*/  BSYNC.RECONVERGENT B0 ;  /* 0x0000000000007941 */ /* 0x000fea0003800200 */
.L_x_2526:
        /* <DEDUP_REMOVED lines=33> */
[----:B--2---:R-:W-:Y:S02]  /*2d50*/  HADD2.F32 R22, -RZ, R24.H0_H0 ;  /* 0x20000018ff167230 */ /* 0x004fe40000004100 */
[----:B---3--:R-:W-:Y:S02]  /*2d60*/  HADD2.F32 R23, -RZ, R25.H0_H0 ;  /* 0x20000019ff177230 */ /* 0x008fe40000004100 */
[----:B----4-:R-:W-:Y:S02]  /*2d70*/  HADD2.F32 R25, -RZ, R26.H0_H0 ;  /* 0x2000001aff197230 */ /* 0x010fe40000004100 */
[----:B-----5:R-:W-:Y:S01]  /*2d80*/  HADD2.F32 R24, -RZ, R27.H0_H0 ;  /* 0x2000001bff187230 */ /* 0x020fe20000004100 */
        /* <DEDUP_REMOVED lines=32> */
.L_x_2537:
[----:B------:R-:W-:Y:S05]  /*2f90*/  BSYNC.RECONVERGENT B1 ;  /* 0x0000000000017941 */ /* 0x000fea0003800200 */
.L_x_2536:
        /* <DEDUP_REMOVED lines=20> */
.L_x_2539:
[----:B------:R-:W-:Y:S05]  /*30e0*/  BSYNC.RECONVERGENT B1 ;  /* 0x0000000000017941 */ /* 0x000fea0003800200 */
.L_x_2538:
        /* <DEDUP_REMOVED lines=20> */
.L_x_2541:
[----:B------:R-:W-:Y:S05]  /*3230*/  BSYNC.RECONVERGENT B1 ;  /* 0x0000000000017941 */ /* 0x000fea0003800200 */
.L_x_2540:
        /* <DEDUP_REMOVED lines=20> */
.L_x_2543:
[----:B------:R-:W-:Y:S05]  /*3380*/  BSYNC.RECONVERGENT B1 ;  /* 0x0000000000017941 */ /* 0x000fea0003800200 */
.L_x_2542:
        /* <DEDUP_REMOVED lines=42> */
.L_x_2545:
[----:B------:R-:W-:Y:S05]  /*3630*/  BSYNC.RECONVERGENT B1 ;  /* 0x0000000000017941 */ /* 0x000fea0003800200 */
.L_x_2544:
        /* <DEDUP_REMOVED lines=20> */
.L_x_2547:
[----:B------:R-:W-:Y:S05]  /*3780*/  BSYNC.RECONVERGENT B1 ;  /* 0x0000000000017941 */ /* 0x000fea0003800200 */
.L_x_2546:
        /* <DEDUP_REMOVED lines=20> */
.L_x_2549:
[----:B------:R-:W-:Y:S05]  /*38d0*/  BSYNC.RECONVERGENT B1 ;  /* 0x0000000000017941 */ /* 0x000fea0003800200 */
.L_x_2548:
        /* <DEDUP_REMOVED lines=20> */
.L_x_2551:
[----:B------:R-:W-:Y:S05]  /*3a20*/  BSYNC.RECONVERGENT B1 ;  /* 0x0000000000017941 */ /* 0x000fea0003800200 */
.L_x_2550:
        /* <DEDUP_REMOVED lines=20> */
.L_x_2553:
[----:B------:R-:W-:Y:S05]  /*3b70*/  BSYNC.RECONVERGENT B1 ;  /* 0x0000000000017941 */ /* 0x000fea0003800200 */
.L_x_2552:
        /* <DEDUP_REMOVED lines=20> */
.L_x_2555:
[----:B------:R-:W-:Y:S05]  /*3cc0*/  BSYNC.RECONVERGENT B1 ;  /* 0x0000000000017941 */ /* 0x000fea0003800200 */
.L_x_2554:
        /* <DEDUP_REMOVED lines=40> */
.L_x_2557:
[----:B------:R-:W-:Y:S05]  /*3f50*/  BSYNC.RECONVERGENT B1 ;  /* 0x0000000000017941 */ /* 0x000fea0003800200 */
.L_x_2556:
        /* <DEDUP_REMOVED lines=20> */
.L_x_2559:
[----:B------:R-:W-:Y:S05]  /*40a0*/  BSYNC.RECONVERGENT B1 ;  /* 0x0000000000017941 */ /* 0x000fea0003800200 */
.L_x_2558:
        /* <DEDUP_REMOVED lines=20> */
.L_x_2561:
[----:B------:R-:W-:Y:S05]  /*41f0*/  BSYNC.RECONVERGENT B1 ;  /* 0x0000000000017941 */ /* 0x000fea0003800200 */
.L_x_2560:
        /* <DEDUP_REMOVED lines=20> */
.L_x_2563:
[----:B------:R-:W-:Y:S05]  /*4340*/  BSYNC.RECONVERGENT B1 ;  /* 0x0000000000017941 */ /* 0x000fea0003800200 */
.L_x_2562:
        /* <DEDUP_REMOVED lines=20> */
.L_x_2565:
[----:B------:R-:W-:Y:S05]  /*4490*/  BSYNC.RECONVERGENT B1 ;  /* 0x0000000000017941 */ /* 0x000fea0003800200 */
.L_x_2564:
        /* <DEDUP_REMOVED lines=19> */
.L_x_2535:
        /* <DEDUP_REMOVED lines=39> */
.L_x_2568:
[----:B------:R-:W-:Y:S05]  /*4840*/  BSYNC.RECONVERGENT B1 ;  /* 0x0000000000017941 */ /* 0x000fea0003800200 */
.L_x_2567:
        /* <DEDUP_REMOVED lines=30> */
.L_x_2570:
[----:B------:R-:W-:Y:S05]  /*4a30*/  BSYNC.RECONVERGENT B1 ;  /* 0x0000000000017941 */ /* 0x000fea0003800200 */
.L_x_2569:
        /* <DEDUP_REMOVED lines=30> */
.L_x_2572:
[----:B------:R-:W-:Y:S05]  /*4c20*/  BSYNC.RECONVERGENT B1 ;  /* 0x0000000000017941 */ /* 0x000fea0003800200 */
.L_x_2571:
        /* <DEDUP_REMOVED lines=30> */
.L_x_2574:
[----:B------:R-:W-:Y:S05]  /*4e10*/  BSYNC.RECONVERGENT B1 ;  /* 0x0000000000017941 */ /* 0x000fea0003800200 */
.L_x_2573:
        /* <DEDUP_REMOVED lines=52> */
.L_x_2576:
[----:B------:R-:W-:Y:S05]  /*5160*/  BSYNC.RECONVERGENT B1 ;  /* 0x0000000000017941 */ /* 0x000fea0003800200 */
.L_x_2575:
        /* <DEDUP_REMOVED lines=30> */
.L_x_2578:
[----:B------:R-:W-:Y:S05]  /*5350*/  BSYNC.RECONVERGENT B1 ;  /* 0x0000000000017941 */ /* 0x000fea0003800200 */
.L_x_2577:
        /* <DEDUP_REMOVED lines=30> */
.L_x_2580:
[----:B------:R-:W-:Y:S05]  /*5540*/  BSYNC.RECONVERGENT B1 ;  /* 0x0000000000017941 */ /* 0x000fea0003800200 */
.L_x_2579:
        /* <DEDUP_REMOVED lines=30> */
.L_x_2582:
[----:B------:R-:W-:Y:S05]  /*5730*/  BSYNC.RECONVERGENT B1 ;  /* 0x0000000000017941 */ /* 0x000fea0003800200 */
.L_x_2581:
        /* <DEDUP_REMOVED lines=30> */
.L_x_2584:
[----:B------:R-:W-:Y:S05]  /*5920*/  BSYNC.RECONVERGENT B1 ;  /* 0x0000000000017941 */ /* 0x000fea0003800200 */
.L_x_2583:
        /* <DEDUP_REMOVED lines=30> */
.L_x_2586:
[----:B------:R-:W-:Y:S05]  /*5b10*/  BSYNC.RECONVERGENT B1 ;  /* 0x0000000000017941 */ /* 0x000fea0003800200 */
.L_x_2585:
        /* <DEDUP_REMOVED lines=50> */
.L_x_2588:
[----:B------:R-:W-:Y:S05]  /*5e40*/  BSYNC.RECONVERGENT B1 ;  /* 0x0000000000017941 */ /* 0x000fea0003800200 */
.L_x_2587:
        /* <DEDUP_REMOVED lines=30> */
.L_x_2590:
[----:B------:R-:W-:Y:S05]  /*6030*/  BSYNC.RECONVERGENT B1 ;  /* 0x0000000000017941 */ /* 0x000fea0003800200 */
.L_x_2589:
        /* <DEDUP_REMOVED lines=30> */
.L_x_2592:
[----:B------:R-:W-:Y:S05]  /*6220*/  BSYNC.RECONVERGENT B1 ;  /* 0x0000000000017941 */ /* 0x000fea0003800200 */
.L_x_2591:
        /* <DEDUP_REMOVED lines=30> */
.L_x_2594:
[----:B------:R-:W-:Y:S05]  /*6410*/  BSYNC.RECONVERGENT B1 ;  /* 0x0000000000017941 */ /* 0x000fea0003800200 */
.L_x_2593:
        /* <DEDUP_REMOVED lines=30> */
.L_x_2596:
[----:B------:R-:W-:Y:S05]  /*6600*/  BSYNC.RECONVERGENT B1 ;  /* 0x0000000000017941 */ /* 0x000fea0003800200 */
.L_x_2595:
        /* <DEDUP_REMOVED lines=28> */
.L_x_2566:
[----:B------:R-:W-:Y:S05]  /*67d0*/  BSYNC.RECONVERGENT B0 ;  /* 0x0000000000007941 */ /* 0x000fea0003800200 */
.L_x_2534:
[----:B------:R-:W-:Y:S02]  /*67e0*/  IADD3 R61, PT, PT, R57, R61, RZ ;  /* 0x0000003d393d7210 */ /* 0x000fe40007ffe0ff */
[----:B------:R-:W-:Y:S02]  /*67f0*/  IADD3 R62, PT, PT, R62, 0x1, RZ ;  /* 0x000000013e3e7810 */ /* 0x000fe40007ffe0ff */
[----:B------:R-:W-:-:S13]  /*6800*/  ISETP.GE.AND P1, PT, R61, UR5, PT ;  /* 0x000000053d007c0c */ /* 0x000fda000bf26270 */
[----:B------:R-:W-:Y:S05]  /*6810*/  @!P1 BRA `(.L_x_2597) ;  /* 0xffffff98009c9947 */ /* 0x000fea000383ffff */
[----:B------:R-:W-:Y:S05]  /*6820*/  EXIT ;  /* 0x000000000000794d */ /* 0x000fea0003800000 */
.L_x_2598:
        /* <DEDUP_REMOVED lines=13> */
.L_x_4539:


//--------------------- .text._Z35group_norm_nhwc_fwd_one_pass_kernelI11Bf16IOFp16WLi512ELi48ELi384EEv26Group_norm_nhwc_fwd_params --------------------------
	.section	.text._Z35group_norm_nhwc_fwd_one_pass_kernelI11Bf16IOFp16WLi512ELi48ELi384EEv26Group_norm_nhwc_fwd_params,"ax",@progbits
	.align	128
        .global         _Z35group_norm_nhwc_fwd_one_pass_kernelI11Bf16IOFp16WLi512ELi48ELi384EEv26Group_norm_nhwc_fwd_params
        .type           _Z35group_norm_nhwc_fwd_one_pass_kernelI11Bf16IOFp16WLi512ELi48ELi384EEv26Group_norm_nhwc_fwd_params,@function
        .size           _Z35group_norm_nhwc_fwd_one_pass_kernelI11Bf16IOFp16WLi512ELi48ELi384EEv26Group_norm_nhwc_fwd_params,(.L_x_4540 - _Z35group_norm_nhwc_fwd_one_pass_kernelI11Bf16IOFp16WLi512ELi48ELi384EEv26Group_norm_nhwc_fwd_params)
        .other          _Z35group_norm_nhwc_fwd_one_pass_kernelI11Bf16IOFp16WLi512ELi48ELi384EEv26Group_norm_nhwc_fwd_params,@"STO_CUDA_ENTRY STV_DEFAULT"
_Z35group_norm_nhwc_fwd_one_pass_kernelI11Bf16IOFp16WLi512ELi48ELi384EEv26Group_norm_nhwc_fwd_params:
.text._Z35group_norm_nhwc_fwd_one_pass_kernelI11Bf16IOFp16WLi512ELi48ELi384EEv26Group_norm_nhwc_fwd_params:
        /* <DEDUP_REMOVED lines=75> */
.L_x_2738:
        /* <DEDUP_REMOVED lines=796> */
.L_x_2600:
[----:B------:R-:W-:Y:S05]  /*3670*/  BSYNC.RECONVERGENT B0 ;  /* 0x0000000000007941 */ /* 0x000fea0003800200 */
.L_x_2599:
        /* <DEDUP_REMOVED lines=34> */
.L_x_2602:
[----:B------:R-:W-:Y:S05]  /*38a0*/  BSYNC.RECONVERGENT B0 ;  /* 0x0000000000007941 */ /* 0x000fea0003800200 */
.L_x_2601:
        /* <DEDUP_REMOVED lines=27> */
.L_x_2605:
[----:B------:R-:W2:Y:S04]  /*3a60*/  LDG.E.STRONG.GPU R54, desc[UR6][R52.64] ;  /* 0x0000000634367981 */ /* 0x000ea8000c1ef900 */
[----:B--2---:R-:W-:Y:S01]  /*3a70*/  CCTL.IVALL ;  /* 0x00000000ff00798f */ /* 0x004fe20002000000 */
[----:B------:R-:W-:Y:S05]  /*3a80*/  YIELD ;  /* 0x0000000000007946 */ /* 0x000fea0003800000 */
[----:B------:R-:W-:-:S13]  /*3a90*/  ISETP.NE.AND P1, PT, R54, R59, PT ;  /* 0x0000003b3600720c */ /* 0x000fda0003f25270 */
[----:B------:R-:W-:Y:S05]  /*3aa0*/  @P1 BRA `(.L_x_2605) ;  /* 0xfffffffc00ec1947 */ /* 0x000fea000383ffff */
.L_x_2604:
        /* <DEDUP_REMOVED lines=16> */
.L_x_2607:
        /* <DEDUP_REMOVED lines=62> */
.L_x_2606:
        /* <DEDUP_REMOVED lines=38> */
.L_x_2608:
        /* <DEDUP_REMOVED lines=19> */
.L_x_2609:
        /* <DEDUP_REMOVED lines=9> */
.L_x_2610:
[----:B------:R-:W-:Y:S05]  /*43b0*/  BSYNC.RECONVERGENT B0 ;  /* 0x0000000000007941 */ /* 0x000fea0003800200 */
.L_x_2603:
        /* <DEDUP_REMOVED lines=47> */
[----:B-----5:R-:W-:Y:S02]  /*46b0*/  HADD2.F32 R70, -RZ, R70.H0_H0 ;  /* 0x20000046ff467230 */ /* 0x020fe40000004100 */
[----:B------:R-:W-:Y:S01]  /*46c0*/  HADD2.F32 R69, -RZ, R69.H0_H0 ;  /* 0x20000045ff457230 */ /* 0x000fe20000004100 */
        /* <DEDUP_REMOVED lines=31> */
.L_x_2614:
[----:B------:R-:W-:Y:S05]  /*48c0*/  BSYNC.RECONVERGENT B1 ;  /* 0x0000000000017941 */ /* 0x000fea0003800200 */
.L_x_2613:
        /* <DEDUP_REMOVED lines=20> */
.L_x_2616:
[----:B------:R-:W-:Y:S05]  /*4a10*/  BSYNC.RECONVERGENT B1 ;  /* 0x0000000000017941 */ /* 0x000fea0003800200 */
.L_x_2615:
        /* <DEDUP_REMOVED lines=20> */
.L_x_2618:
[----:B------:R-:W-:Y:S05]  /*4b60*/  BSYNC.RECONVERGENT B1 ;  /* 0x0000000000017941 */ /* 0x000fea0003800200 */
.L_x_2617:
        /* <DEDUP_REMOVED lines=30> */
.L_x_2620:
[----:B------:R-:W-:Y:S05]  /*4d50*/  BSYNC.RECONVERGENT B1 ;  /* 0x0000000000017941 */ /* 0x000fea0003800200 */
.L_x_2619:
        /* <DEDUP_REMOVED lines=20> */
.L_x_2622:
[----:B------:R-:W-:Y:S05]  /*4ea0*/  BSYNC.RECONVERGENT B1 ;  /* 0x0000000000017941 */ /* 0x000fea0003800200 */
.L_x_2621:
        /* <DEDUP_REMOVED lines=20> */
.L_x_2624:
[----:B------:R-:W-:Y:S05]  /*4ff0*/  BSYNC.RECONVERGENT B1 ;  /* 0x0000000000017941 */ /* 0x000fea0003800200 */
.L_x_2623:
        /* <DEDUP_REMOVED lines=20> */
.L_x_2626:
[----:B------:R-:W-:Y:S05]  /*5140*/  BSYNC.RECONVERGENT B1 ;  /* 0x0000000000017941 */ /* 0x000fea0003800200 */
.L_x_2625:
        /* <DEDUP_REMOVED lines=20> */
.L_x_2628:
[----:B------:R-:W-:Y:S05]  /*5290*/  BSYNC.RECONVERGENT B1 ;  /* 0x0000000000017941 */ /* 0x000fea0003800200 */
.L_x_2627:
        /* <DEDUP_REMOVED lines=32> */
.L_x_2630:
[----:B------:R-:W-:Y:S05]  /*54a0*/  BSYNC.RECONVERGENT B1 ;  /* 0x0000000000017941 */ /* 0x000fea0003800200 */
.L_x_2629:
        /* <DEDUP_REMOVED lines=20> */
.L_x_2632:
[----:B------:R-:W-:Y:S05]  /*55f0*/  BSYNC.RECONVERGENT B1 ;  /* 0x0000000000017941 */ /* 0x000fea0003800200 */
.L_x_2631:
        /* <DEDUP_REMOVED lines=20> */
.L_x_2634:
[----:B------:R-:W-:Y:S05]  /*5740*/  BSYNC.RECONVERGENT B1 ;  /* 0x0000000000017941 */ /* 0x000fea0003800200 */
.L_x_2633:
        /* <DEDUP_REMOVED lines=20> */
.L_x_2636:
[----:B------:R-:W-:Y:S05]  /*5890*/  BSYNC.RECONVERGENT B1 ;  /* 0x0000000000017941 */ /* 0x000fea0003800200 */
.L_x_2635:
        /* <DEDUP_REMOVED lines=20> */
.L_x_2638:
[----:B------:R-:W-:Y:S05]  /*59e0*/  BSYNC.RECONVERGENT B1 ;  /* 0x0000000000017941 */ /* 0x000fea0003800200 */
.L_x_2637:
        /* <DEDUP_REMOVED lines=29> */
.L_x_2640:
[----:B------:R-:W-:Y:S05]  /*5bc0*/  BSYNC.RECONVERGENT B1 ;  /* 0x0000000000017941 */ /* 0x000fea0003800200 */
.L_x_2639:
        /* <DEDUP_REMOVED lines=20> */
.L_x_2642:
[----:B------:R-:W-:Y:S05]  /*5d10*/  BSYNC.RECONVERGENT B1 ;  /* 0x0000000000017941 */ /* 0x000fea0003800200 */
.L_x_2641:
        /* <DEDUP_REMOVED lines=20> */
.L_x_2644:
[----:B------:R-:W-:Y:S05]  /*5e60*/  BSYNC.RECONVERGENT B1 ;  /* 0x0000000000017941 */ /* 0x000fea0003800200 */
.L_x_2643:
        /* <DEDUP_REMOVED lines=20> */
.L_x_2646:
[----:B------:R-:W-:Y:S05]  /*5fb0*/  BSYNC.RECONVERGENT B1 ;  /* 0x0000000000017941 */ /* 0x000fea0003800200 */
.L_x_2645:
        /* <DEDUP_REMOVED lines=29> */
.L_x_2648:
[----:B------:R-:W-:Y:S05]  /*6190*/  BSYNC.RECONVERGENT B1 ;  /* 0x0000000000017941 */ /* 0x000fea0003800200 */
.L_x_2647:
        /* <DEDUP_REMOVED lines=20> */
.L_x_2650:
[----:B------:R-:W-:Y:S05]  /*62e0*/  BSYNC.RECONVERGENT B1 ;  /* 0x0000000000017941 */ /* 0x000fea0003800200 */
.L_x_2649:
        /* <DEDUP_REMOVED lines=20> */
.L_x_2652:
[----:B------:R-:W-:Y:S05]  /*6430*/  BSYNC.RECONVERGENT B1 ;  /* 0x0000000000017941 */ /* 0x000fea0003800200 */
.L_x_2651:
        /* <DEDUP_REMOVED lines=20> */
.L_x_2654:
[----:B------:R-:W-:Y:S05]  /*6580*/  BSYNC.RECONVERGENT B1 ;  /* 0x0000000000017941 */ /* 0x000fea0003800200 */
.L_x_2653:
        /* <DEDUP_REMOVED lines=30> */
.L_x_2656:
[----:B------:R-:W-:Y:S05]  /*6770*/  BSYNC.RECONVERGENT B1 ;  /* 0x0000000000017941 */ /* 0x000fea0003800200 */
.L_x_2655:
        /* <DEDUP_REMOVED lines=20> */
.L_x_2658:
[----:B------:R-:W-:Y:S05]  /*68c0*/  BSYNC.RECONVERGENT B1 ;  /* 0x0000000000017941 */ /* 0x000fea0003800200 */
.L_x_2657:
        /* <DEDUP_REMOVED lines=20> */
.L_x_2660:
[----:B------:R-:W-:Y:S05]  /*6a10*/  BSYNC.RECONVERGENT B1 ;  /* 0x0000000000017941 */ /* 0x000fea0003800200 */
.L_x_2659:
        /* <DEDUP_REMOVED lines=20> */
.L_x_2662:
[----:B------:R-:W-:Y:S05]  /*6b60*/  BSYNC.RECONVERGENT B1 ;  /* 0x0000000000017941 */ /* 0x000fea0003800200 */
.L_x_2661:
        /* <DEDUP_REMOVED lines=20> */
.L_x_2664:
[----:B------:R-:W-:Y:S05]  /*6cb0*/  BSYNC.RECONVERGENT B1 ;  /* 0x0000000000017941 */ /* 0x000fea0003800200 */
.L_x_2663:
        /* <DEDUP_REMOVED lines=32> */
.L_x_2666:
[----:B------:R-:W-:Y:S05]  /*6ec0*/  BSYNC.RECONVERGENT B1 ;  /* 0x0000000000017941 */ /* 0x000fea0003800200 */
.L_x_2665:
        /* <DEDUP_REMOVED lines=20> */
.L_x_2668:
[----:B------:R-:W-:Y:S05]  /*7010*/  BSYNC.RECONVERGENT B1 ;  /* 0x0000000000017941 */ /* 0x000fea0003800200 */
.L_x_2667:
        /* <DEDUP_REMOVED lines=20> */
.L_x_2670:
[----:B------:R-:W-:Y:S05]  /*7160*/  BSYNC.RECONVERGENT B1 ;  /* 0x0000000000017941 */ /* 0x000fea0003800200 */
.L_x_2669:
        /* <DEDUP_REMOVED lines=20> */
.L_x_2672:
[----:B------:R-:W-:Y:S05]  /*72b0*/  BSYNC.RECONVERGENT B1 ;  /* 0x0000000000017941 */ /* 0x000fea0003800200 */
.L_x_2671:
        /* <DEDUP_REMOVED lines=20> */
.L_x_2674:
[----:B------:R-:W-:Y:S05]  /*7400*/  BSYNC.RECONVERGENT B1 ;  /* 0x0000000000017941 */ /* 0x000fea0003800200 */
.L_x_2673:
        /* <DEDUP_REMOVED lines=19> */
.L_x_2612:
        /* <DEDUP_REMOVED lines=38> */
.L_x_2677:
[----:B------:R-:W-:Y:S05]  /*77a0*/  BSYNC.RECONVERGENT B1 ;  /* 0x0000000000017941 */ /* 0x000fea0003800200 */
.L_x_2676:
        /* <DEDUP_REMOVED lines=30> */
.L_x_2679:
[----:B------:R-:W-:Y:S05]  /*7990*/  BSYNC.RECONVERGENT B1 ;  /* 0x0000000000017941 */ /* 0x000fea0003800200 */
.L_x_2678:
        /* <DEDUP_REMOVED lines=30> */
.L_x_2681:
[----:B------:R-:W-:Y:S05]  /*7b80*/  BSYNC.RECONVERGENT B1 ;  /* 0x0000000000017941 */ /* 0x000fea0003800200 */
.L_x_2680:
        /* <DEDUP_REMOVED lines=40> */
.L_x_2683:
[----:B------:R-:W-:Y:S05]  /*7e10*/  BSYNC.RECONVERGENT B1 ;  /* 0x0000000000017941 */ /* 0x000fea0003800200 */
.L_x_2682:
        /* <DEDUP_REMOVED lines=30> */
.L_x_2685:
[----:B------:R-:W-:Y:S05]  /*8000*/  BSYNC.RECONVERGENT B1 ;  /* 0x0000000000017941 */ /* 0x000fea0003800200 */
.L_x_2684:
        /* <DEDUP_REMOVED lines=30> */
.L_x_2687:
[----:B------:R-:W-:Y:S05]  /*81f0*/  BSYNC.RECONVERGENT B1 ;  /* 0x0000000000017941 */ /* 0x000fea0003800200 */
.L_x_2686:
        /* <DEDUP_REMOVED lines=30> */
.L_x_2689:
[----:B------:R-:W-:Y:S05]  /*83e0*/  BSYNC.RECONVERGENT B1 ;  /* 0x0000000000017941 */ /* 0x000fea0003800200 */
.L_x_2688:
        /* <DEDUP_REMOVED lines=30> */
.L_x_2691:
[----:B------:R-:W-:Y:S05]  /*85d0*/  BSYNC.RECONVERGENT B1 ;  /* 0x0000000000017941 */ /* 0x000fea0003800200 */
.L_x_2690:
        /* <DEDUP_REMOVED lines=42> */
.L_x_2693:
[----:B------:R-:W-:Y:S05]  /*8880*/  BSYNC.RECONVERGENT B1 ;  /* 0x0000000000017941 */ /* 0x000fea0003800200 */
.L_x_2692:
        /* <DEDUP_REMOVED lines=30> */
.L_x_2695:
[----:B------:R-:W-:Y:S05]  /*8a70*/  BSYNC.RECONVERGENT B1 ;  /* 0x0000000000017941 */ /* 0x000fea0003800200 */
.L_x_2694:
        /* <DEDUP_REMOVED lines=30> */
.L_x_2697:
[----:B------:R-:W-:Y:S05]  /*8c60*/  BSYNC.RECONVERGENT B1 ;  /* 0x0000000000017941 */ /* 0x000fea0003800200 */
.L_x_2696:
        /* <DEDUP_REMOVED lines=30> */
.L_x_2699:
[----:B------:R-:W-:Y:S05]  /*8e50*/  BSYNC.RECONVERGENT B1 ;  /* 0x0000000000017941 */ /* 0x000fea0003800200 */
.L_x_2698:
        /* <DEDUP_REMOVED lines=30> */
.L_x_2701:
[----:B------:R-:W-:Y:S05]  /*9040*/  BSYNC.RECONVERGENT B1 ;  /* 0x0000000000017941 */ /* 0x000fea0003800200 */
.L_x_2700:
        /* <DEDUP_REMOVED lines=39> */
.L_x_2703:
[----:B------:R-:W-:Y:S05]  /*92c0*/  BSYNC.RECONVERGENT B1 ;  /* 0x0000000000017941 */ /* 0x000fea0003800200 */
.L_x_2702:
        /* <DEDUP_REMOVED lines=30> */
.L_x_2705:
[----:B------:R-:W-:Y:S05]  /*94b0*/  BSYNC.RECONVERGENT B1 ;  /* 0x0000000000017941 */ /* 0x000fea0003800200 */
.L_x_2704:
        /* <DEDUP_REMOVED lines=30> */
.L_x_2707:
[----:B------:R-:W-:Y:S05]  /*96a0*/  BSYNC.RECONVERGENT B1 ;  /* 0x0000000000017941 */ /* 0x000fea0003800200 */
.L_x_2706:
        /* <DEDUP_REMOVED lines=30> */
.L_x_2709:
[----:B------:R-:W-:Y:S05]  /*9890*/  BSYNC.RECONVERGENT B1 ;  /* 0x0000000000017941 */ /* 0x000fea0003800200 */
.L_x_2708:
        /* <DEDUP_REMOVED lines=39> */
.L_x_2711:
[----:B------:R-:W-:Y:S05]  /*9b10*/  BSYNC.RECONVERGENT B1 ;  /* 0x0000000000017941 */ /* 0x000fea0003800200 */
.L_x_2710:
        /* <DEDUP_REMOVED lines=30> */
.L_x_2713:
[----:B------:R-:W-:Y:S05]  /*9d00*/  BSYNC.RECONVERGENT B1 ;  /* 0x0000000000017941 */ /* 0x000fea0003800200 */
.L_x_2712:
        /* <DEDUP_REMOVED lines=30> */
.L_x_2715:
[----:B------:R-:W-:Y:S05]  /*9ef0*/  BSYNC.RECONVERGENT B1 ;  /* 0x0000000000017941 */ /* 0x000fea0003800200 */
.L_x_2714:
        /* <DEDUP_REMOVED lines=30> */
.L_x_2717:
[----:B------:R-:W-:Y:S05]  /*a0e0*/  BSYNC.RECONVERGENT B1 ;  /* 0x0000000000017941 */ /* 0x000fea0003800200 */
.L_x_2716:
        /* <DEDUP_REMOVED lines=40> */
.L_x_2719:
[----:B------:R-:W-:Y:S05]  /*a370*/  BSYNC.RECONVERGENT B1 ;  /* 0x0000000000017941 */ /* 0x000fea0003800200 */
.L_x_2718:
        /* <DEDUP_REMOVED lines=30> */
.L_x_2721:
[----:B------:R-:W-:Y:S05]  /*a560*/  BSYNC.RECONVERGENT B1 ;  /* 0x0000000000017941 */ /* 0x000fea0003800200 */
.L_x_2720:
        /* <DEDUP_REMOVED lines=30> */
.L_x_2723:
[----:B------:R-:W-:Y:S05]  /*a750*/  BSYNC.RECONVERGENT B1 ;  /* 0x0000000000017941 */ /* 0x000fea0003800200 */
.L_x_2722:
        /* <DEDUP_REMOVED lines=30> */
.L_x_2725:
[----:B------:R-:W-:Y:S05]  /*a940*/  BSYNC.RECONVERGENT B1 ;  /* 0x0000000000017941 */ /* 0x000fea0003800200 */
.L_x_2724:
        /* <DEDUP_REMOVED lines=30> */
.L_x_2727:
[----:B------:R-:W-:Y:S05]  /*ab30*/  BSYNC.RECONVERGENT B1 ;  /* 0x0000000000017941 */ /* 0x000fea0003800200 */
.L_x_2726:
        /* <DEDUP_REMOVED lines=42> */
.L_x_2729:
[----:B------:R-:W-:Y:S05]  /*ade0*/  BSYNC.RECONVERGENT B1 ;  /* 0x0000000000017941 */ /* 0x000fea0003800200 */
.L_x_2728:
        /* <DEDUP_REMOVED lines=30> */
.L_x_2731:
[----:B------:R-:W-:Y:S05]  /*afd0*/  BSYNC.RECONVERGENT B1 ;  /* 0x0000000000017941 */ /* 0x000fea0003800200 */
.L_x_2730:
        /* <DEDUP_REMOVED lines=30> */
.L_x_2733:
[----:B------:R-:W-:Y:S05]  /*b1c0*/  BSYNC.RECONVERGENT B1 ;  /* 0x0000000000017941 */ /* 0x000fea0003800200 */
.L_x_2732:
        /* <DEDUP_REMOVED lines=30> */
.L_x_2735:
[----:B------:R-:W-:Y:S05]  /*b3b0*/  BSYNC.RECONVERGENT B1 ;  /* 0x0000000000017941 */ /* 0x000fea0003800200 */
.L_x_2734:
        /* <DEDUP_REMOVED lines=30> */
.L_x_2737:
[----:B------:R-:W-:Y:S05]  /*b5a0*/  BSYNC.RECONVERGENT B1 ;  /* 0x0000000000017941 */ /* 0x000fea0003800200 */
.L_x_2736:
        /* <DEDUP_REMOVED lines=28> */
.L_x_2675:
[----:B------:R-:W-:Y:S05]  /*b770*/  BSYNC.RECONVERGENT B0 ;  /* 0x0000000000007941 */ /* 0x000fea0003800200 */
.L_x_2611:
        /* <DEDUP_REMOVED lines=8> */
.L_x_2739:
        /* <DEDUP_REMOVED lines=16> */
.L_x_4540:


//--------------------- .text._Z35group_norm_nhwc_fwd_one_pass_kernelI11Fp16IOFp32WLi64ELi48ELi384EEv26Group_norm_nhwc_fwd_params --------------------------
	.section	.text._Z35group_norm_nhwc_fwd_one_pass_kernelI11Fp16IOFp32WLi64ELi48ELi384EEv26Group_norm_nhwc_fwd_params,"ax",@progbits
	.align	128
        .global         _Z35group_norm_nhwc_fwd_one_pass_kernelI11Fp16IOFp32WLi64ELi48ELi384EEv26Group_norm_nhwc_fwd_params
        .type           _Z35group_norm_nhwc_fwd_one_pass_kernelI11Fp16IOFp32WLi64ELi48ELi384EEv26Group_norm_nhwc_fwd_params,@function
        .size           _Z35group_norm_nhwc_fwd_one_pass_kernelI11Fp16IOFp32WLi64ELi48ELi384EEv26Group_norm_nhwc_fwd_params,(.L_x_4541 - _Z35group_norm_nhwc_fwd_one_pass_kernelI11Fp16IOFp32WLi64ELi48ELi384EEv26Group_norm_nhwc_fwd_params)
        .other          _Z35group_norm_nhwc_fwd_one_pass_kernelI11Fp16IOFp32WLi64ELi48ELi384EEv26Group_norm_nhwc_fwd_params,@"STO_CUDA_ENTRY STV_DEFAULT"
_Z35group_norm_nhwc_fwd_one_pass_kernelI11Fp16IOFp32WLi64ELi48ELi384EEv26Group_norm_nhwc_fwd_params:
.text._Z35group_norm_nhwc_fwd_one_pass_kernelI11Fp16IOFp32WLi64ELi48ELi384EEv26Group_norm_nhwc_fwd_params:
        /* <DEDUP_REMOVED lines=25> */
.L_x_2767:
[----:B0-----:R-:W0:Y:S01]  /*0190*/  LDC R0, c[0x0][0x3f8] ;  /* 0x0000fe00ff007b82 */ /* 0x001e220000000800 */
[----:B------:R-:W-:Y:S01]  /*01a0*/  IABS R8, UR8 ;  /* 0x0000000800087c13 */ /* 0x000fe20008000000 */
[----:B-1----:R-:W1:Y:S01]  /*01b0*/  LDCU.64 UR10, c[0x0][0x3e8] ;  /* 0x00007d00ff0a77ac */ /* 0x002e620008000a00 */
[----:B------:R-:W-:Y:S02]  /*01c0*/  IADD3 R19, PT, PT, R23, 0x10, RZ ;  /* 0x0000001017137810 */ /* 0x000fe40007ffe0ff */
[----:B------:R-:W-:Y:S01]  /*01d0*/  SHF.R.S32.HI R17, RZ, 0x1f, R23 ;  /* 0x0000001fff117819 */ /* 0x000fe20000011417 */
[----:B--2---:R-:W2:Y:S01]  /*01e0*/  LDCU.64 UR12, c[0x0][0x3f0] ;  /* 0x00007e00ff0c77ac */ /* 0x004ea20008000a00 */
[----:B------:R-:W-:Y:S02]  /*01f0*/  SHF.R.S32.HI R15, RZ, 0x1f, R19 ;  /* 0x0000001fff0f7819 */ /* 0x000fe40000011413 */
[----:B0---45:R-:W-:Y:S02]  /*0200*/  IABS R5, R0 ;  /* 0x0000000000057213 */ /* 0x031fe40000000000 */
[----:B------:R-:W-:-:S02]  /*0210*/  ISETP.NE.AND P3, PT, R0, RZ, PT ;  /* 0x000000ff0000720c */ /* 0x000fc40003f65270 */
[----:B------:R-:W0:Y:S08]  /*0220*/  I2F.RP R4, R5 ;  /* 0x0000000500047306 */ /* 0x000e300000209400 */
[----:B0-----:R-:W0:Y:S02]  /*0230*/  MUFU.RCP R4, R4 ;  /* 0x0000000400047308 */ /* 0x001e240000001000 */
[----:B0-----:R-:W-:-:S06]  /*0240*/  IADD3 R2, PT, PT, R4, 0xffffffe, RZ ;  /* 0x0ffffffe04027810 */ /* 0x001fcc0007ffe0ff */
[----:B---3--:R0:W3:Y:S02]  /*0250*/  F2I.FTZ.U32.TRUNC.NTZ R3, R2 ;  /* 0x0000000200037305 */ /* 0x0080e4000021f000 */
[----:B0-----:R-:W-:Y:S01]  /*0260*/  HFMA2 R2, -RZ, RZ, 0, 0 ;  /* 0x00000000ff027431 */ /* 0x001fe200000001ff */
[----:B---3--:R-:W-:-:S05]  /*0270*/  IADD3 R6, PT, PT, RZ, -R3, RZ ;  /* 0x80000003ff067210 */ /* 0x008fca0007ffe0ff */
[----:B------:R-:W-:Y:S02]  /*0280*/  IMAD R7, R6, R5, RZ ;  /* 0x0000000506077224 */ /* 0x000fe400078e02ff */
[----:B------:R-:W0:Y:S02]  /*0290*/  S2R R6, SR_TID.X ;  /* 0x0000000000067919 */ /* 0x000e240000002100 */
[----:B------:R-:W-:Y:S01]  /*02a0*/  IMAD.HI.U32 R3, R3, R7, R2 ;  /* 0x0000000703037227 */ /* 0x000fe200078e0002 */
[----:B------:R-:W-:-:S05]  /*02b0*/  IADD3 R7, PT, PT, R23, 0x30, RZ ;  /* 0x0000003017077810 */ /* 0x000fca0007ffe0ff */
[----:B------:R-:W-:-:S05]  /*02c0*/  IMAD.HI.U32 R13, R3, R8, RZ ;  /* 0x00000008030d7227 */ /* 0x000fca00078e00ff */
[----:B------:R-:W-:-:S05]  /*02d0*/  IADD3 R3, PT, PT, -R13, RZ, RZ ;  /* 0x000000ff0d037210 */ /* 0x000fca0007ffe1ff */
[----:B------:R-:W-:-:S05]  /*02e0*/  IMAD R2, R5, R3, R8 ;  /* 0x0000000305027224 */ /* 0x000fca00078e0208 */
[----:B------:R-:W-:Y:S02]  /*02f0*/  ISETP.GT.U32.AND P2, PT, R5, R2, PT ;  /* 0x000000020500720c */ /* 0x000fe40003f44070 */
[----:B0-----:R-:W-:-:S11]  /*0300*/  LOP3.LUT R3, R6, 0xffff, RZ, 0xc0, !PT ;  /* 0x0000ffff06037812 */ /* 0x001fd600078ec0ff */
[----:B------:R-:W-:Y:S01]  /*0310*/  @!P2 IMAD.IADD R2, R2, 0x1, -R5 ;  /* 0x000000010202a824 */ /* 0x000fe200078e0a05 */
[----:B------:R-:W-:Y:S01]  /*0320*/  @!P2 IADD3 R13, PT, PT, R13, 0x1, RZ ;  /* 0x000000010d0da810 */ /* 0x000fe20007ffe0ff */
[----:B------:R-:W-:Y:S01]  /*0330*/  IMAD R3, R3, 0xaab, RZ ;  /* 0x00000aab03037824 */ /* 0x000fe200078e02ff */
[----:B-1----:R-:W-:Y:S02]  /*0340*/  ISETP.GE.U32.AND P2, PT, R19, UR10, PT ;  /* 0x0000000a13007c0c */ /* 0x002fe4000bf46070 */
[----:B------:R-:W-:Y:S02]  /*0350*/  ISETP.GE.U32.AND P1, PT, R2, R5, PT ;  /* 0x000000050200720c */ /* 0x000fe40003f26070 */
[----:B------:R-:W-:Y:S02]  /*0360*/  LOP3.LUT R2, R0, UR8, RZ, 0x3c, !PT ;  /* 0x0000000800027c12 */ /* 0x000fe4000f8e3cff */
[----:B------:R-:W-:Y:S02]  /*0370*/  SHF.R.U32.HI R3, RZ, 0x10, R3 ;  /* 0x00000010ff037819 */ /* 0x000fe40000011603 */
[----:B------:R-:W-:-:S02]  /*0380*/  ISETP.GE.AND P4, PT, R2, RZ, PT ;  /* 0x000000ff0200720c */ /* 0x000fc40003f86270 */
[----:B------:R-:W-:Y:S02]  /*0390*/  PRMT R2, R3, 0x9910, RZ ;  /* 0x0000991003027816 */ /* 0x000fe400000000ff */
[----:B------:R-:W-:-:S03]  /*03a0*/  ISETP.GE.AND.EX P2, PT, R15, UR11, PT, P2 ;  /* 0x0000000b0f007c0c */ /* 0x000fc6000bf46320 */
[----:B------:R-:W-:Y:S01]  /*03b0*/  IMAD R2, R2, 0x18, RZ ;  /* 0x0000001802027824 */ /* 0x000fe200078e02ff */
[----:B------:R-:W-:Y:S02]  /*03c0*/  @P1 IADD3 R13, PT, PT, R13, 0x1, RZ ;  /* 0x000000010d0d1810 */ /* 0x000fe40007ffe0ff */
[----:B------:R-:W-:Y:S02]  /*03d0*/  ISETP.GE.U32.AND P1, PT, R23, UR10, PT ;  /* 0x0000000a17007c0c */ /* 0x000fe4000bf26070 */
[----:B------:R-:W-:Y:S02]  /*03e0*/  IADD3 R2, PT, PT, RZ, -R2, RZ ;  /* 0x80000002ff027210 */ /* 0x000fe40007ffe0ff */
[----:B------:R-:W-:Y:S02]  /*03f0*/  @!P4 IADD3 R13, PT, PT, -R13, RZ, RZ ;  /* 0x000000ff0d0dc210 */ /* 0x000fe40007ffe1ff */
[----:B------:R-:W-:Y:S01]  /*0400*/  @!P3 LOP3.LUT R13, RZ, R0, RZ, 0x33, !PT ;  /* 0x00000000ff0db212 */ /* 0x000fe200078e33ff */
[----:B------:R-:W0:Y:S01]  /*0410*/  @!P2 LDC.64 R4, c[0x0][0x3e0] ;  /* 0x0000f800ff04ab82 */ /* 0x000e220000000a00 */
[----:B------:R-:W-:-:S02]  /*0420*/  PRMT R3, R2, 0x7710, RZ ;  /* 0x0000771002037816 */ /* 0x000fc400000000ff */
[----:B------:R-:W-:Y:S01]  /*0430*/  ISETP.GE.AND.EX P1, PT, R17, UR11, PT, P1 ;  /* 0x0000000b11007c0c */ /* 0x000fe2000bf26310 */
[----:B------:R-:W-:Y:S01]  /*0440*/  IMAD.MOV R21, RZ, RZ, -R13 ;  /* 0x000000ffff157224 */ /* 0x000fe200078e0a0d */
[----:B------:R-:W-:Y:S02]  /*0450*/  IADD3 R3, PT, PT, R3, R6, RZ ;  /* 0x0000000603037210 */ /* 0x000fe40007ffe0ff */
[----:B------:R-:W-:Y:S01]  /*0460*/  IADD3 R2, PT, PT, R23, 0x20, RZ ;  /* 0x0000002017027810 */ /* 0x000fe20007ffe0ff */
[----:B------:R-:W-:Y:S01]  /*0470*/  IMAD R21, R0, R21, UR8 ;  /* 0x0000000800157e24 */ /* 0x000fe2000f8e0215 */
[----:B------:R-:W-:Y:S01]  /*0480*/  SHF.L.U32 R3, R3, 0x1, RZ ;  /* 0x0000000103037819 */ /* 0x000fe200000006ff */
[----:B------:R-:W1:Y:S01]  /*0490*/  @!P2 LDC.64 R10, c[0x0][0x390] ;  /* 0x0000e400ff0aab82 */ /* 0x000e620000000a00 */
[----:B------:R-:W-:Y:S01]  /*04a0*/  ISETP.GE.U32.AND P3, PT, R2, UR10, PT ;  /* 0x0000000a02007c0c */ /* 0x000fe2000bf66070 */
[----:B------:R-:W-:Y:S01]  /*04b0*/  IMAD R21, R21, 0x30, RZ ;  /* 0x0000003015157824 */ /* 0x000fe200078e02ff */
[----:B------:R-:W-:-:S02]  /*04c0*/  LOP3.LUT R26, R3, 0xffff, RZ, 0xc0, !PT ;  /* 0x0000ffff031a7812 */ /* 0x000fc400078ec0ff */
[----:B------:R-:W-:Y:S02]  /*04d0*/  SHF.R.S32.HI R3, RZ, 0x1f, R2 ;  /* 0x0000001fff037819 */ /* 0x000fe40000011402 */
[----:B------:R-:W-:Y:S01]  /*04e0*/  SHF.R.S32.HI R0, RZ, 0x1f, R13 ;  /* 0x0000001fff007819 */ /* 0x000fe2000001140d */
[----:B------:R-:W3:Y:S01]  /*04f0*/  @!P1 LDC.64 R8, c[0x0][0x3e0] ;  /* 0x0000f800ff089b82 */ /* 0x000ee20000000a00 */
[----:B------:R-:W-:Y:S02]  /*0500*/  IADD3 R26, P4, PT, R21, R26, RZ ;  /* 0x0000001a151a7210 */ /* 0x000fe40007f9e0ff */
[----:B------:R-:W-:Y:S01]  /*0510*/  ISETP.GE.AND.EX P3, PT, R3, UR11, PT, P3 ;  /* 0x0000000b03007c0c */ /* 0x000fe2000bf66330 */
[----:B--2---:R-:W-:Y:S01]  /*0520*/  IMAD R12, R0, UR12, RZ ;  /* 0x0000000c000c7c24 */ /* 0x004fe2000f8e02ff */
[----:B------:R-:W-:Y:S01]  /*0530*/  LEA.HI.X.SX32 R27, R21, RZ, 0x1, P4 ;  /* 0x000000ff151b7211 */ /* 0x000fe200020f0eff */
[----:B0-----:R-:W-:Y:S01]  /*0540*/  @!P2 IMAD R16, R15, R4, RZ ;  /* 0x000000040f10a224 */ /* 0x001fe200078e02ff */
[----:B------:R-:W-:Y:S01]  /*0550*/  ISETP.GE.U32.AND P4, PT, R7, UR10, PT ;  /* 0x0000000a07007c0c */ /* 0x000fe2000bf86070 */
[C---:B------:R-:W-:Y:S01]  /*0560*/  IMAD R25, R13.reuse, UR13, R12 ;  /* 0x0000000d0d197c24 */ /* 0x040fe2000f8e020c */
[----:B------:R-:W-:Y:S01]  /*0570*/  SHF.R.S32.HI R0, RZ, 0x1f, R7 ;  /* 0x0000001fff007819 */ /* 0x000fe20000011407 */
[----:B------:R-:W-:-:S02]  /*0580*/  IMAD.WIDE.U32 R26, R13, UR12, R26 ;  /* 0x0000000c0d1a7c25 */ /* 0x000fc4000f8e001a */
[----:B------:R-:W0:Y:S01]  /*0590*/  @!P1 LDC.64 R12, c[0x0][0x390] ;  /* 0x0000e400ff0c9b82 */ /* 0x000e220000000a00 */
[----:B------:R-:W-:Y:S01]  /*05a0*/  ISETP.GE.AND.EX P4, PT, R0, UR11, PT, P4 ;  /* 0x0000000b00007c0c */ /* 0x000fe2000bf86340 */
[----:B------:R-:W-:Y:S01]  /*05b0*/  @!P2 IMAD.MOV.U32 R24, RZ, RZ, R26 ;  /* 0x000000ffff18a224 */ /* 0x000fe200078e001a */
[----:B------:R-:W-:Y:S01]  /*05c0*/  IADD3 R25, PT, PT, R27, R25, RZ ;  /* 0x000000191b197210 */ /* 0x000fe20007ffe0ff */
[C---:B------:R-:W-:Y:S01]  /*05d0*/  @!P2 IMAD R16, R19.reuse, R5, R16 ;  /* 0x000000051310a224 */ /* 0x040fe200078e0210 */
[----:B------:R-:W-:Y:S02]  /*05e0*/  @!P1 MOV R28, R26 ;  /* 0x0000001a001c9202 */ /* 0x000fe40000000f00 */
[----:B------:R-:W-:Y:S01]  /*05f0*/  @!P1 MOV R29, R25 ;  /* 0x00000019001d9202 */ /* 0x000fe20000000f00 */
[----:B------:R-:W2:Y:S01]  /*0600*/  @!P3 LDC.64 R14, c[0x0][0x3e0] ;  /* 0x0000f800ff0ebb82 */ /* 0x000ea20000000a00 */
[----:B------:R-:W-:-:S04]  /*0610*/  @!P2 IMAD.WIDE.U32 R18, R19, R4, R24 ;  /* 0x000000041312a225 */ /* 0x000fc800078e0018 */
[-C--:B---3--:R-:W-:Y:S02]  /*0620*/  @!P1 IMAD R20, R17, R8.reuse, RZ ;  /* 0x0000000811149224 */ /* 0x088fe400078e02ff */
[----:B------:R-:W-:Y:S01]  /*0630*/  @!P1 IMAD.WIDE.U32 R28, R23, R8, R28 ;  /* 0x00000008171c9225 */ /* 0x000fe200078e001c */
[----:B------:R-:W-:Y:S01]  /*0640*/  @!P2 IADD3 R8, PT, PT, R19, R16, RZ ;  /* 0x000000101308a210 */ /* 0x000fe20007ffe0ff */
[----:B------:R-:W3:Y:S01]  /*0650*/  @!P4 LDC.64 R4, c[0x0][0x3e0] ;  /* 0x0000f800ff04cb82 */ /* 0x000ee20000000a00 */
[C---:B-1----:R-:W-:Y:S01]  /*0660*/  @!P2 LEA R16, P5, R18.reuse, R10, 0x1 ;  /* 0x0000000a1210a211 */ /* 0x042fe200078a08ff */
[----:B------:R-:W-:Y:S01]  /*0670*/  @!P1 IMAD R20, R23, R9, R20 ;  /* 0x0000000917149224 */ /* 0x000fe200078e0214 */
[----:B------:R-:W-:Y:S02]  /*0680*/  @!P3 MOV R19, R25 ;  /* 0x000000190013b202 */ /* 0x000fe40000000f00 */
[----:B------:R-:W-:Y:S01]  /*0690*/  @!P2 LEA.HI.X R17, R18, R11, R8, 0x1, P5 ;  /* 0x0000000b1211a211 */ /* 0x000fe200028f0c08 */
[----:B------:R-:W-:Y:S01]  /*06a0*/  @!P3 IMAD.MOV.U32 R18, RZ, RZ, R26 ;  /* 0x000000ffff12b224 */ /* 0x000fe200078e001a */
[----:B------:R-:W-:Y:S01]  /*06b0*/  @!P1 IADD3 R20, PT, PT, R29, R20, RZ ;  /* 0x000000141d149210 */ /* 0x000fe20007ffe0ff */
[----:B------:R-:W1:Y:S01]  /*06c0*/  @!P3 LDC.64 R8, c[0x0][0x390] ;  /* 0x0000e400ff08bb82 */ /* 0x000e620000000a00 */
[----:B0-----:R-:W-:-:S04]  /*06d0*/  @!P1 LEA R12, P5, R28, R12, 0x1 ;  /* 0x0000000c1c0c9211 */ /* 0x001fc800078a08ff */
[----:B------:R-:W-:Y:S01]  /*06e0*/  @!P1 LEA.HI.X R13, R28, R13, R20, 0x1, P5 ;  /* 0x0000000d1c0d9211 */ /* 0x000fe200028f0c14 */
[-C--:B--2---:R-:W-:Y:S02]  /*06f0*/  @!P3 IMAD R3, R3, R14.reuse, RZ ;  /* 0x0000000e0303b224 */ /* 0x084fe400078e02ff */
[----:B------:R-:W0:Y:S01]  /*0700*/  @!P4 LDC.64 R10, c[0x0][0x390] ;  /* 0x0000e400ff0acb82 */ /* 0x000e220000000a00 */
[----:B------:R-:W-:-:S04]  /*0710*/  @!P3 IMAD.WIDE.U32 R18, R2, R14, R18 ;  /* 0x0000000e0212b225 */ /* 0x000fc800078e0012 */
[----:B------:R-:W-:Y:S02]  /*0720*/  @!P3 IMAD R15, R2, R15, R3 ;  /* 0x0000000f020fb224 */ /* 0x000fe400078e0203 */
[----:B------:R-:W-:Y:S02]  /*0730*/  HFMA2 R2, -RZ, RZ, 0, 0 ;  /* 0x00000000ff027431 */ /* 0x000fe400000001ff */
[----:B------:R-:W-:Y:S02]  /*0740*/  HFMA2 R3, -RZ, RZ, 0, 0 ;  /* 0x00000000ff037431 */ /* 0x000fe400000001ff */
[----:B---3--:R-:W-:Y:S02]  /*0750*/  @!P4 IMAD R0, R0, R4, RZ ;  /* 0x000000040000c224 */ /* 0x008fe400078e02ff */
[----:B------:R2:W3:Y:S02]  /*0760*/  @!P1 LDG.E R2, desc[UR16][R12.64] ;  /* 0x000000100c029981 */ /* 0x0004e4000c1e1900 */
[----:B------:R-:W-:Y:S01]  /*0770*/  @!P4 IMAD R29, R7, R5, R0 ;  /* 0x00000005071dc224 */ /* 0x000fe200078e0200 */
[----:B------:R-:W-:Y:S01]  /*0780*/  @!P3 IADD3 R15, PT, PT, R19, R15, RZ ;  /* 0x0000000f130fb210 */ /* 0x000fe20007ffe0ff */
[----:B------:R-:W5:Y:S01]  /*0790*/  @!P2 LDG.E R3, desc[UR16][R16.64] ;  /* 0x000000101003a981 */ /* 0x000f62000c1e1900 */
[----:B-1----:R-:W-:-:S02]  /*07a0*/  @!P3 LEA R8, P2, R18, R8, 0x1 ;  /* 0x000000081208b211 */ /* 0x002fc400078408ff */
[----:B--2---:R-:W-:Y:S02]  /*07b0*/  @!P4 MOV R12, R26 ;  /* 0x0000001a000cc202 */ /* 0x004fe40000000f00 */
[----:B------:R-:W-:-:S03]  /*07c0*/  @!P4 MOV R13, R25 ;  /* 0x00000019000dc202 */ /* 0x000fc60000000f00 */
[----:B------:R-:W-:Y:S01]  /*07d0*/  @!P4 IMAD.WIDE.U32 R4, R7, R4, R12 ;  /* 0x000000040704c225 */ /* 0x000fe200078e000c */
[----:B------:R-:W-:-:S03]  /*07e0*/  @!P3 LEA.HI.X R9, R18, R9, R15, 0x1, P2 ;  /* 0x000000091209b211 */ /* 0x000fc600010f0c0f */
[----:B------:R-:W-:Y:S01]  /*07f0*/  IMAD.MOV.U32 R0, RZ, RZ, RZ ;  /* 0x000000ffff007224 */ /* 0x000fe200078e00ff */
[----:B------:R-:W-:Y:S02]  /*0800*/  @!P4 IADD3 R5, PT, PT, R5, R29, RZ ;  /* 0x0000001d0505c210 */ /* 0x000fe40007ffe0ff */
[----:B0-----:R-:W-:-:S03]  /*0810*/  @!P4 LEA R10, P2, R4, R10, 0x1 ;  /* 0x0000000a040ac211 */ /* 0x001fc600078408ff */
[----:B------:R-:W2:Y:S01]  /*0820*/  @!P3 LDG.E R0, desc[UR16][R8.64] ;  /* 0x000000100800b981 */ /* 0x000ea2000c1e1900 */
[----:B------:R-:W-:Y:S01]  /*0830*/  @!P4 LEA.HI.X R11, R4, R11, R5, 0x1, P2 ;  /* 0x0000000b040bc211 */ /* 0x000fe200010f0c05 */
[----:B------:R-:W-:-:S06]  /*0840*/  HFMA2 R4, -RZ, RZ, 0, 0 ;  /* 0x00000000ff047431 */ /* 0x000fcc00000001ff */
[----:B------:R0:W4:Y:S02]  /*0850*/  @!P4 LDG.E R4, desc[UR16][R10.64] ;  /* 0x000000100a04c981 */ /* 0x000124000c1e1900 */
[----:B0-----:R-:W0:Y:S02]  /*0860*/  S2R R11, SR_LANEID ;  /* 0x00000000000b7919 */ /* 0x001e240000000000 */
[C---:B0-----:R-:W-:Y:S02]  /*0870*/  ISETP.GT.AND P2, PT, R11.reuse, 0x1e, PT ;  /* 0x0000001e0b00780c */ /* 0x041fe40003f44270 */
[----:B------:R-:W-:Y:S01]  /*0880*/  ISETP.GT.AND P3, PT, R11, 0xf, PT ;  /* 0x0000000f0b00780c */ /* 0x000fe20003f64270 */
[----:B------:R-:W-:Y:S01]  /*0890*/  BSSY.RECONVERGENT B0, `(.L_x_2740) ;  /* 0x000003f000007945 */ /* 0x000fe20003800200 */
[--C-:B---3--:R-:W-:Y:S02]  /*08a0*/  HADD2.F32 R19, -RZ, R2.reuse.H1_H1 ;  /* 0x30000002ff137230 */ /* 0x108fe40000004100 */
[----:B------:R-:W-:-:S02]  /*08b0*/  HADD2.F32 R18, -RZ, R2.H0_H0 ;  /* 0x20000002ff127230 */ /* 0x000fc40000004100 */
[--C-:B-----5:R-:W-:Y:S02]  /*08c0*/  HADD2.F32 R17, -RZ, R3.reuse.H1_H1 ;  /* 0x30000003ff117230 */ /* 0x120fe40000004100 */
[----:B------:R-:W-:Y:S02]  /*08d0*/  HADD2.F32 R20, -RZ, R3.H0_H0 ;  /* 0x20000003ff147230 */ /* 0x000fe40000004100 */
[----:B------:R-:W-:Y:S01]  /*08e0*/  FMUL.FTZ R3, R19, R19 ;  /* 0x0000001313037220 */ /* 0x000fe20000410000 */
[C---:B------:R-:W-:Y:S01]  /*08f0*/  FADD.FTZ R2, R18.reuse, R19 ;  /* 0x0000001312027221 */ /* 0x040fe20000010000 */
[----:B------:R-:W-:Y:S02]  /*0900*/  FMUL.FTZ R5, R17, R17 ;  /* 0x0000001111057220 */ /* 0x000fe40000410000 */
[----:B------:R-:W-:Y:S01]  /*0910*/  FFMA.FTZ R3, R18, R18, R3 ;  /* 0x0000001212037223 */ /* 0x000fe20000010003 */
[C---:B------:R-:W-:Y:S01]  /*0920*/  FADD.FTZ R7, R20.reuse, R17 ;  /* 0x0000001114077221 */ /* 0x040fe20000010000 */
[----:B------:R-:W-:Y:S01]  /*0930*/  FADD.FTZ R2, RZ, R2 ;  /* 0x00000002ff027221 */ /* 0x000fe20000010000 */
[----:B------:R-:W-:Y:S01]  /*0940*/  FFMA.FTZ R8, R20, R20, R5 ;  /* 0x0000001414087223 */ /* 0x000fe20000010005 */
[----:B------:R-:W-:-:S02]  /*0950*/  FADD.FTZ R5, RZ, R3 ;  /* 0x00000003ff057221 */ /* 0x000fc40000010000 */
[----:B------:R-:W-:Y:S02]  /*0960*/  FADD.FTZ R7, R2, R7 ;  /* 0x0000000702077221 */ /* 0x000fe40000010000 */
[----:B------:R-:W-:Y:S01]  /*0970*/  FADD.FTZ R5, R5, R8 ;  /* 0x0000000805057221 */ /* 0x000fe20000010000 */
[--C-:B--2---:R-:W-:Y:S02]  /*0980*/  HADD2.F32 R16, -RZ, R0.reuse.H1_H1 ;  /* 0x30000000ff107230 */ /* 0x104fe40000004100 */
[----:B------:R-:W-:-:S03]  /*0990*/  HADD2.F32 R3, -RZ, R0.H0_H0 ;  /* 0x20000000ff037230 */ /* 0x000fc60000004100 */
[----:B------:R-:W-:Y:S01]  /*09a0*/  FMUL.FTZ R8, R16, R16 ;  /* 0x0000001010087220 */ /* 0x000fe20000410000 */
[--C-:B----4-:R-:W-:Y:S02]  /*09b0*/  HADD2.F32 R2, -RZ, R4.reuse.H1_H1 ;  /* 0x30000004ff027230 */ /* 0x110fe40000004100 */
[----:B------:R-:W-:Y:S02]  /*09c0*/  HADD2.F32 R0, -RZ, R4.H0_H0 ;  /* 0x20000004ff007230 */ /* 0x000fe40000004100 */
        /* <DEDUP_REMOVED lines=43> */
.L_x_2741:
[----:B------:R-:W-:Y:S05]  /*0c80*/  BSYNC.RECONVERGENT B0 ;  /* 0x0000000000007941 */ /* 0x000fea0003800200 */
.L_x_2740:
        /* <DEDUP_REMOVED lines=36> */
.L_x_2743:
[----:B------:R-:W-:Y:S05]  /*0ed0*/  BSYNC.RECONVERGENT B0 ;  /* 0x0000000000007941 */ /* 0x000fea0003800200 */
.L_x_2742:
        /* <DEDUP_REMOVED lines=21> */
[----:B------:R-:W-:Y:S01]  /*1030*/  ISETP.NE.AND P2, PT, R11, -0x1, PT ;  /* 0xffffffff0b00780c */ /* 0x000fe20003f45270 */
[----:B------:R-:W-:Y:S02]  /*1040*/  IMAD.U32 R6, RZ, RZ, UR10 ;  /* 0x0000000aff067e24 */ /* 0x000fe4000f8e00ff */
        /* <DEDUP_REMOVED lines=8> */
.L_x_2746:
[----:B---3--:R-:W3:Y:S04]  /*10d0*/  LDG.E.STRONG.GPU R6, desc[UR16][R8.64] ;  /* 0x0000001008067981 */ /* 0x008ee8000c1ef900 */
[----:B---3--:R-:W-:Y:S01]  /*10e0*/  CCTL.IVALL ;  /* 0x00000000ff00798f */ /* 0x008fe20002000000 */
[----:B------:R-:W-:Y:S05]  /*10f0*/  YIELD ;  /* 0x0000000000007946 */ /* 0x000fea0003800000 */
[----:B------:R-:W-:-:S13]  /*1100*/  ISETP.NE.AND P2, PT, R6, R11, PT ;  /* 0x0000000b0600720c */ /* 0x000fda0003f45270 */
[----:B------:R-:W-:Y:S05]  /*1110*/  @P2 BRA `(.L_x_2746) ;  /* 0xfffffffc00ec2947 */ /* 0x000fea000383ffff */
.L_x_2745:
        /* <DEDUP_REMOVED lines=15> */
.L_x_2748:
        /* <DEDUP_REMOVED lines=23> */
[----:B------:R-:W-:Y:S02]  /*1380*/  MOV R10, UR26 ;  /* 0x0000001a000a7c02 */ /* 0x000fe40008000f00 */
[----:B------:R-:W-:Y:S02]  /*1390*/  MOV R11, UR27 ;  /* 0x0000001b000b7c02 */ /* 0x000fe40008000f00 */
[----:B------:R-:W3:Y:S01]  /*13a0*/  @!P4 LDG.E.64 R8, desc[UR16][R8.64] ;  /* 0x000000100808c981 */ /* 0x000ee2000c1e1b00 */
[----:B--2---:R-:W-:Y:S01]  /*13b0*/  IMAD.U32 R12, RZ, RZ, UR24 ;  /* 0x00000018ff0c7e24 */ /* 0x004fe2000f8e00ff */
[----:B-1----:R-:W-:-:S02]  /*13c0*/  MOV R13, UR25 ;  /* 0x00000019000d7c02 */ /* 0x002fc40008000f00 */
[----:B------:R-:W2:Y:S04]  /*13d0*/  @!P6 LDG.E.64 R10, desc[UR16][R10.64] ;  /* 0x000000100a0ae981 */ /* 0x000ea8000c1e1b00 */
[----:B------:R-:W4:Y:S01]  /*13e0*/  @!P5 LDG.E.64 R12, desc[UR16][R12.64] ;  /* 0x000000100c0cd981 */ /* 0x000f22000c1e1b00 */
[----:B------:R-:W-:Y:S02]  /*13f0*/  UIADD3 UR24, UPT, UPT, UR5, 0x4, URZ ;  /* 0x0000000405187890 */ /* 0x000fe4000fffe0ff */
[----:B------:R-:W-:Y:S01]  /*1400*/  UIADD3 UR25, UPT, UPT, UR5, 0x6, URZ ;  /* 0x0000000605197890 */ /* 0x000fe2000fffe0ff */
[----:B0-----:R-:W-:-:S03]  /*1410*/  @!P2 FADD.FTZ R4, R4, R6 ;  /* 0x000000060404a221 */ /* 0x001fc60000010000 */
[----:B------:R-:W-:Y:S01]  /*1420*/  MOV R6, UR24 ;  /* 0x0000001800067c02 */ /* 0x000fe20008000f00 */
[----:B------:R-:W-:Y:S01]  /*1430*/  UIADD3 UR24, UPT, UPT, UR5, 0x5, URZ ;  /* 0x0000000505187890 */ /* 0x000fe2000fffe0ff */
[----:B------:R-:W-:Y:S01]  /*1440*/  @!P2 FADD.FTZ R5, R5, R7 ;  /* 0x000000070505a221 */ /* 0x000fe20000010000 */
[----:B------:R-:W-:Y:S02]  /*1450*/  MOV R7, UR25 ;  /* 0x0000001900077c02 */ /* 0x000fe40008000f00 */
[----:B------:R-:W-:Y:S02]  /*1460*/  ISETP.EQ.OR P2, PT, R6, UR15, P3 ;  /* 0x0000000f06007c0c */ /* 0x000fe40009f42670 */
[----:B------:R-:W-:Y:S01]  /*1470*/  MOV R6, UR24 ;  /* 0x0000001800067c02 */ /* 0x000fe20008000f00 */
[----:B------:R-:W-:Y:S01]  /*1480*/  UIADD3 UR24, UPT, UPT, UR5, 0x7, URZ ;  /* 0x0000000705187890 */ /* 0x000fe2000fffe0ff */
[----:B---3--:R-:W-:Y:S01]  /*1490*/  @!P4 FADD.FTZ R4, R4, R8 ;  /* 0x000000080404c221 */ /* 0x008fe20000010000 */
[----:B------:R-:W-:Y:S01]  /*14a0*/  @!P4 FADD.FTZ R5, R5, R9 ;  /* 0x000000090505c221 */ /* 0x000fe20000010000 */
[----:B------:R-:W-:-:S02]  /*14b0*/  ISETP.EQ.OR P4, PT, R6, UR15, P3 ;  /* 0x0000000f06007c0c */ /* 0x000fc40009f82670 */
[----:B--2---:R-:W-:Y:S01]  /*14c0*/  @!P6 FADD.FTZ R4, R4, R10 ;  /* 0x0000000a0404e221 */ /* 0x004fe20000010000 */
[----:B------:R-:W-:Y:S01]  /*14d0*/  @!P6 FADD.FTZ R5, R5, R11 ;  /* 0x0000000b0505e221 */ /* 0x000fe20000010000 */
[----:B------:R-:W-:-:S03]  /*14e0*/  ISETP.EQ.OR P6, PT, R7, UR15, P3 ;  /* 0x0000000f07007c0c */ /* 0x000fc60009fc2670 */
        /* <DEDUP_REMOVED lines=17> */
[----:B------:R-:W-:Y:S02]  /*1600*/  MOV R10, UR26 ;  /* 0x0000001a000a7c02 */ /* 0x000fe40008000f00 */
[----:B------:R-:W-:Y:S01]  /*1610*/  MOV R11, UR27 ;  /* 0x0000001b000b7c02 */ /* 0x000fe20008000f00 */
[----:B------:R-:W3:Y:S01]  /*1620*/  @!P4 LDG.E.64 R8, desc[UR16][R8.64] ;  /* 0x000000100808c981 */ /* 0x000ee2000c1e1b00 */
[----:B------:R-:W-:Y:S01]  /*1630*/  IMAD.U32 R12, RZ, RZ, UR24 ;  /* 0x00000018ff0c7e24 */ /* 0x000fe2000f8e00ff */
[----:B------:R-:W-:-:S03]  /*1640*/  MOV R13, UR25 ;  /* 0x00000019000d7c02 */ /* 0x000fc60008000f00 */
[----:B------:R-:W4:Y:S04]  /*1650*/  @!P6 LDG.E.64 R10, desc[UR16][R10.64] ;  /* 0x000000100a0ae981 */ /* 0x000f28000c1e1b00 */
[----:B------:R-:W5:Y:S01]  /*1660*/  @!P5 LDG.E.64 R12, desc[UR16][R12.64] ;  /* 0x000000100c0cd981 */ /* 0x000f62000c1e1b00 */
[----:B------:R-:W-:Y:S02]  /*1670*/  UIADD3 UR5, UPT, UPT, UR5, 0x8, URZ ;  /* 0x0000000805057890 */ /* 0x000fe4000fffe0ff */
[----:B------:R-:W-:Y:S02]  /*1680*/  UIADD3 UR23, UPT, UPT, UR23, 0x8, URZ ;  /* 0x0000000817177890 */ /* 0x000fe4000fffe0ff */
[----:B------:R-:W-:Y:S02]  /*1690*/  ULEA UR9, UR20, UR9, 0x3 ;  /* 0x0000000914097291 */ /* 0x000fe4000f8e18ff */
[----:B------:R-:W-:-:S02]  /*16a0*/  ULEA UR22, UR20, UR22, 0x3 ;  /* 0x0000001614167291 */ /* 0x000fc4000f8e18ff */
[----:B------:R-:W-:Y:S02]  /*16b0*/  ULEA UR11, UR20, UR11, 0x3 ;  /* 0x0000000b140b7291 */ /* 0x000fe4000f8e18ff */
[----:B------:R-:W-:Y:S02]  /*16c0*/  ULEA UR10, UR20, UR10, 0x3 ;  /* 0x0000000a140a7291 */ /* 0x000fe4000f8e18ff */
[----:B------:R-:W-:Y:S02]  /*16d0*/  ULEA UR21, UR20, UR21, 0x3 ;  /* 0x0000001514157291 */ /* 0x000fe4000f8e18ff */
[----:B------:R-:W-:Y:S02]  /*16e0*/  ULEA UR12, UR20, UR12, 0x3 ;  /* 0x0000000c140c7291 */ /* 0x000fe4000f8e18ff */
[----:B------:R-:W-:Y:S02]  /*16f0*/  ULEA UR14, UR20, UR14, 0x3 ;  /* 0x0000000e140e7291 */ /* 0x000fe4000f8e18ff */
[----:B------:R-:W-:Y:S01]  /*1700*/  ULEA UR13, UR20, UR13, 0x3 ;  /* 0x0000000d140d7291 */ /* 0x000fe2000f8e18ff */
[----:B--2---:R-:W-:Y:S01]  /*1710*/  @!P2 FADD.FTZ R4, R4, R6 ;  /* 0x000000060404a221 */ /* 0x004fe20000010000 */
[----:B------:R-:W-:Y:S01]  /*1720*/  @!P2 FADD.FTZ R5, R5, R7 ;  /* 0x000000070505a221 */ /* 0x000fe20000010000 */
[----:B------:R-:W-:-:S02]  /*1730*/  ISETP.NE.AND P2, PT, R14, UR5, PT ;  /* 0x000000050e007c0c */ /* 0x000fc4000bf45270 */
        /* <DEDUP_REMOVED lines=8> */
.L_x_2747:
[----:B------:R-:W-:-:S13]  /*17c0*/  LOP3.LUT P2, RZ, R22, 0x7, RZ, 0xc0, !PT ;  /* 0x0000000716ff7812 */ /* 0x000fda000784c0ff */
[----:B------:R-:W-:Y:S05]  /*17d0*/  @!P2 BRA `(.L_x_2744) ;  /* 0x000000040070a947 */ /* 0x000fea0003800000 */
[----:B---3--:R-:W-:-:S04]  /*17e0*/  LOP3.LUT R6, R22, 0x7, RZ, 0xc0, !PT ;  /* 0x0000000716067812 */ /* 0x008fc800078ec0ff */
[----:B------:R-:W-:-:S04]  /*17f0*/  IADD3 R6, PT, PT, R6, -0x1, RZ ;  /* 0xffffffff06067810 */ /* 0x000fc80007ffe0ff */
        /* <DEDUP_REMOVED lines=27> */
[----:B------:R-:W0:Y:S01]  /*19b0*/  @!P2 LDG.E.64 R6, desc[UR16][R6.64] ;  /* 0x000000100606a981 */ /* 0x000e22000c1e1b00 */
        /* <DEDUP_REMOVED lines=20> */
.L_x_2749:
[----:B------:R-:W-:-:S13]  /*1b00*/  LOP3.LUT P2, R6, R22, 0x3, RZ, 0xc0, !PT ;  /* 0x0000000316067812 */ /* 0x000fda000784c0ff */
[----:B------:R-:W-:Y:S05]  /*1b10*/  @!P2 BRA `(.L_x_2744) ;  /* 0x0000000000a0a947 */ /* 0x000fea0003800000 */
[----:B------:R-:W-:-:S13]  /*1b20*/  ISETP.NE.AND P2, PT, R6, 0x1, PT ;  /* 0x000000010600780c */ /* 0x000fda0003f45270 */
[----:B------:R-:W-:Y:S05]  /*1b30*/  @!P2 BRA `(.L_x_2750) ;  /* 0x000000000060a947 */ /* 0x000fea0003800000 */
[----:B------:R-:W-:Y:S02]  /*1b40*/  UIADD3 UR10, UPT, UPT, UR5, 0x1, URZ ;  /* 0x00000001050a7890 */ /* 0x000fe4000fffe0ff */
[----:B------:R-:W-:-:S04]  /*1b50*/  MOV R6, UR5 ;  /* 0x0000000500067c02 */ /* 0x000fc80008000f00 */
        /* <DEDUP_REMOVED lines=10> */
[----:B------:R-:W-:-:S05]  /*1c00*/  IMAD.U32 R7, RZ, RZ, UR13 ;  /* 0x0000000dff077e24 */ /* 0x000fca000f8e00ff */
[----:B------:R-:W-:Y:S01]  /*1c10*/  MOV R8, UR10 ;  /* 0x0000000a00087c02 */ /* 0x000fe20008000f00 */
[----:B------:R-:W0:Y:S01]  /*1c20*/  @!P4 LDG.E.64 R6, desc[UR16][R6.64] ;  /* 0x000000100606c981 */ /* 0x000e22000c1e1b00 */
[----:B------:R-:W-:-:S06]  /*1c30*/  MOV R9, UR11 ;  /* 0x0000000b00097c02 */ /* 0x000fcc0008000f00 */
        /* <DEDUP_REMOVED lines=8> */
.L_x_2750:
        /* <DEDUP_REMOVED lines=13> */
.L_x_2751:
[----:B------:R-:W-:Y:S05]  /*1d90*/  BSYNC.RECONVERGENT B0 ;  /* 0x0000000000007941 */ /* 0x000fea0003800200 */
.L_x_2744:
        /* <DEDUP_REMOVED lines=20> */
[----:B-1----:R-:W-:Y:S01]  /*1ee0*/  @P0 IMAD.WIDE R12, R7, 0x8, R12 ;  /* 0x00000008070c0825 */ /* 0x002fe200078e020c */
[----:B------:R-:W-:-:S03]  /*1ef0*/  IADD3 R21, PT, PT, R21, R6, RZ ;  /* 0x0000000615157210 */ /* 0x000fc60007ffe0ff */
[----:B0-----:R-:W-:Y:S01]  /*1f00*/  @P0 FMUL.FTZ R6, R4, UR10 ;  /* 0x0000000a04060c20 */ /* 0x001fe20008410000 */
[----:B------:R-:W-:Y:S01]  /*1f10*/  @P0 FMUL.FTZ R7, R5, UR10 ;  /* 0x0000000a05070c20 */ /* 0x000fe20008410000 */
[----:B--2---:R-:W-:-:S04]  /*1f20*/  IMAD.WIDE R10, R21, 0x4, R10 ;  /* 0x00000004150a7825 */ /* 0x004fc800078e020a */
        /* <DEDUP_REMOVED lines=21> */
[C---:B------:R-:W-:Y:S01]  /*2080*/  VIADD R21, R23.reuse, 0x10 ;  /* 0x0000001017157836 */ /* 0x040fe20000000000 */
[C---:B0-----:R-:W-:Y:S02]  /*2090*/  IADD3 R14, PT, PT, R23.reuse, 0x20, RZ ;  /* 0x00000020170e7810 */ /* 0x041fe40007ffe0ff */
[C---:B------:R-:W-:Y:S02]  /*20a0*/  IADD3 R15, PT, PT, R23.reuse, 0x30, RZ ;  /* 0x00000030170f7810 */ /* 0x040fe40007ffe0ff */
[----:B--2---:R-:W-:-:S04]  /*20b0*/  ISETP.GE.U32.AND P1, PT, R23, UR12, PT ;  /* 0x0000000c17007c0c */ /* 0x004fc8000bf26070 */
[----:B------:R-:W-:-:S13]  /*20c0*/  ISETP.GE.AND.EX P1, PT, R28, UR13, PT, P1 ;  /* 0x0000000d1c007c0c */ /* 0x000fda000bf26310 */
        /* <DEDUP_REMOVED lines=10> */
[----:B------:R-:W-:Y:S01]  /*2170*/  FFMA.FTZ R19, R5, R12, R7 ;  /* 0x0000000c05137223 */ /* 0x000fe20000010007 */
[----:B0-----:R-:W-:Y:S02]  /*2180*/  IMAD R28, R28, UR18, RZ ;  /* 0x000000121c1c7c24 */ /* 0x001fe4000f8e02ff */
[----:B------:R-:W-:-:S04]  /*2190*/  IMAD.WIDE.U32 R10, R23, UR18, R10 ;  /* 0x00000012170a7c25 */ /* 0x000fc8000f8e000a */
[----:B------:R-:W-:Y:S01]  /*21a0*/  IMAD R13, R23, UR19, R28 ;  /* 0x00000013170d7c24 */ /* 0x000fe2000f8e021c */
[----:B--2---:R-:W-:-:S04]  /*21b0*/  LEA R12, P1, R10, UR10, 0x1 ;  /* 0x0000000a0a0c7c11 */ /* 0x004fc8000f8208ff */
[----:B------:R-:W-:Y:S02]  /*21c0*/  IADD3 R13, PT, PT, R11, R13, RZ ;  /* 0x0000000d0b0d7210 */ /* 0x000fe40007ffe0ff */
[----:B------:R-:W-:Y:S02]  /*21d0*/  F2FP.F16.F32.PACK_AB R11, R19, R18 ;  /* 0x00000012130b723e */ /* 0x000fe400000000ff */
[----:B------:R-:W-:-:S05]  /*21e0*/  LEA.HI.X R13, R10, UR11, R13, 0x1, P1 ;  /* 0x0000000b0a0d7c11 */ /* 0x000fca00088f0c0d */
[----:B------:R0:W-:Y:S02]  /*21f0*/  STG.E desc[UR16][R12.64], R11 ;  /* 0x0000000b0c007986 */ /* 0x0001e4000c101910 */
.L_x_2755:
[----:B------:R-:W-:Y:S05]  /*2200*/  BSYNC.RECONVERGENT B1 ;  /* 0x0000000000017941 */ /* 0x000fea0003800200 */
.L_x_2754:
[----:B------:R-:W-:Y:S01]  /*2210*/  ISETP.GE.U32.AND P1, PT, R21, UR12, PT ;  /* 0x0000000c15007c0c */ /* 0x000fe2000bf26070 */
[----:B------:R-:W-:Y:S01]  /*2220*/  BSSY.RECONVERGENT B1, `(.L_x_2756) ;  /* 0x000001c000017945 */ /* 0x000fe20003800200 */
[----:B------:R-:W-:Y:S02]  /*2230*/  SHF.R.S32.HI R10, RZ, 0x1f, R21 ;  /* 0x0000001fff0a7819 */ /* 0x000fe40000011415 */
        /* <DEDUP_REMOVED lines=8> */
[----:B------:R-:W2:Y:S01]  /*22c0*/  LDCU.64 UR10, c[0x0][0x3e0] ;  /* 0x00007c00ff0a77ac */ /* 0x000ea20008000a00 */
[--C-:B------:R-:W-:Y:S01]  /*22d0*/  FADD.FTZ R20, R20, -R8.reuse ;  /* 0x8000000814147221 */ /* 0x100fe20000010000 */
[----:B0-----:R-:W-:Y:S01]  /*22e0*/  FADD.FTZ R12, R17, -R8 ;  /* 0x80000008110c7221 */ /* 0x001fe20000010000 */
[----:B------:R-:W-:Y:S01]  /*22f0*/  IMAD.MOV.U32 R11, RZ, RZ, R25 ;  /* 0x000000ffff0b7224 */ /* 0x000fe200078e0019 */
[----:B------:R-:W0:Y:S01]  /*2300*/  LDCU.64 UR18, c[0x0][0x380] ;  /* 0x00007000ff1277ac */ /* 0x000e220008000a00 */
[-C--:B-1----:R-:W-:Y:S01]  /*2310*/  FMUL.FTZ R17, R20, R9.reuse ;  /* 0x0000000914117220 */ /* 0x082fe20000410000 */
[----:B------:R-:W-:-:S03]  /*2320*/  FMUL.FTZ R12, R12, R9 ;  /* 0x000000090c0c7220 */ /* 0x000fc60000410000 */
[----:B-----5:R-:W-:Y:S01]  /*2330*/  FFMA.FTZ R17, R4, R17, R6 ;  /* 0x0000001104117223 */ /* 0x020fe20000010006 */
[----:B------:R-:W-:Y:S01]  /*2340*/  FFMA.FTZ R20, R5, R12, R7 ;  /* 0x0000000c05147223 */ /* 0x000fe20000010007 */
[----:B--2---:R-:W-:-:S04]  /*2350*/  IMAD R10, R10, UR10, RZ ;  /* 0x0000000a0a0a7c24 */ /* 0x004fc8000f8e02ff */
[----:B------:R-:W-:Y:S01]  /*2360*/  IMAD R13, R21, UR11, R10 ;  /* 0x0000000b150d7c24 */ /* 0x000fe2000f8e020a */
[----:B------:R-:W-:-:S05]  /*2370*/  MOV R10, R26 ;  /* 0x0000001a000a7202 */ /* 0x000fca0000000f00 */
[----:B------:R-:W-:-:S05]  /*2380*/  IMAD.WIDE.U32 R10, R21, UR10, R10 ;  /* 0x0000000a150a7c25 */ /* 0x000fca000f8e000a */
[----:B------:R-:W-:Y:S02]  /*2390*/  IADD3 R13, PT, PT, R11, R13, RZ ;  /* 0x0000000d0b0d7210 */ /* 0x000fe40007ffe0ff */
[----:B0-----:R-:W-:Y:S02]  /*23a0*/  LEA R12, P1, R10, UR18, 0x1 ;  /* 0x000000120a0c7c11 */ /* 0x001fe4000f8208ff */
[----:B------:R-:W-:Y:S02]  /*23b0*/  F2FP.F16.F32.PACK_AB R11, R20, R17 ;  /* 0x00000011140b723e */ /* 0x000fe400000000ff */
[----:B------:R-:W-:-:S05]  /*23c0*/  LEA.HI.X R13, R10, UR19, R13, 0x1, P1 ;  /* 0x000000130a0d7c11 */ /* 0x000fca00088f0c0d */
[----:B------:R2:W-:Y:S04]  /*23d0*/  STG.E desc[UR16][R12.64], R11 ;  /* 0x0000000b0c007986 */ /* 0x0005e8000c101910 */
.L_x_2757:
[----:B------:R-:W-:Y:S05]  /*23e0*/  BSYNC.RECONVERGENT B1 ;  /* 0x0000000000017941 */ /* 0x000fea0003800200 */
.L_x_2756:
        /* <DEDUP_REMOVED lines=10> */
[----:B-----5:R-:W-:-:S03]  /*2490*/  FFMA.FTZ R3, R4, R3, R6 ;  /* 0x0000000304037223 */ /* 0x020fc60000010006 */
[----:B------:R-:W-:Y:S01]  /*24a0*/  FFMA.FTZ R16, R5, R16, R7 ;  /* 0x0000001005107223 */ /* 0x000fe20000010007 */
[----:B---3--:R-:W-:-:S04]  /*24b0*/  IMAD R19, R19, UR10, RZ ;  /* 0x0000000a13137c24 */ /* 0x008fc8000f8e02ff */
[----:B------:R-:W-:Y:S01]  /*24c0*/  F2FP.F16.F32.PACK_AB R3, R16, R3 ;  /* 0x000000031003723e */ /* 0x000fe200000000ff */
[----:B------:R-:W-:-:S04]  /*24d0*/  IMAD.WIDE.U32 R10, R14, UR10, R10 ;  /* 0x0000000a0e0a7c25 */ /* 0x000fc8000f8e000a */
[----:B------:R-:W-:Y:S01]  /*24e0*/  IMAD R19, R14, UR11, R19 ;  /* 0x0000000b0e137c24 */ /* 0x000fe2000f8e0213 */
[----:B0-----:R-:W-:-:S04]  /*24f0*/  LEA R12, P1, R10, UR18, 0x1 ;  /* 0x000000120a0c7c11 */ /* 0x001fc8000f8208ff */
[----:B------:R-:W-:-:S04]  /*2500*/  IADD3 R19, PT, PT, R11, R19, RZ ;  /* 0x000000130b137210 */ /* 0x000fc80007ffe0ff */
[----:B------:R-:W-:-:S05]  /*2510*/  LEA.HI.X R13, R10, UR19, R19, 0x1, P1 ;  /* 0x000000130a0d7c11 */ /* 0x000fca00088f0c13 */
[----:B------:R3:W-:Y:S02]  /*2520*/  STG.E desc[UR16][R12.64], R3 ;  /* 0x000000030c007986 */ /* 0x0007e4000c101910 */
.L_x_2759:
[----:B------:R-:W-:Y:S05]  /*2530*/  BSYNC.RECONVERGENT B1 ;  /* 0x0000000000017941 */ /* 0x000fea0003800200 */
.L_x_2758:
[----:B------:R-:W-:Y:S05]  /*2540*/  @P3 BRA `(.L_x_2760) ;  /* 0x0000000800643947 */ /* 0x000fea0003800000 */
[----:B------:R-:W4:Y:S01]  /*2550*/  LDCU.64 UR10, c[0x0][0x3e0] ;  /* 0x00007c00ff0a77ac */ /* 0x000f220008000a00 */
[----:B------:R-:W-:Y:S01]  /*2560*/  MOV R24, R26 ;  /* 0x0000001a00187202 */ /* 0x000fe20000000f00 */
[--C-:B------:R-:W-:Y:S01]  /*2570*/  FADD.FTZ R0, R0, -R8.reuse ;  /* 0x8000000800007221 */ /* 0x100fe20000010000 */
[----:B------:R-:W-:Y:S01]  /*2580*/  FADD.FTZ R2, R2, -R8 ;  /* 0x8000000802027221 */ /* 0x000fe20000010000 */
[----:B------:R-:W0:Y:S02]  /*2590*/  LDCU.64 UR12, c[0x0][0x380] ;  /* 0x00007000ff0c77ac */ /* 0x000e240008000a00 */
[-C--:B-1-3--:R-:W-:Y:S01]  /*25a0*/  FMUL.FTZ R3, R0, R9.reuse ;  /* 0x0000000900037220 */ /* 0x08afe20000410000 */
[----:B------:R-:W-:-:S03]  /*25b0*/  FMUL.FTZ R2, R2, R9 ;  /* 0x0000000902027220 */ /* 0x000fc60000410000 */
[----:B-----5:R-:W-:Y:S01]  /*25c0*/  FFMA.FTZ R4, R4, R3, R6 ;  /* 0x0000000304047223 */ /* 0x020fe20000010006 */
[----:B------:R-:W-:-:S05]  /*25d0*/  FFMA.FTZ R5, R5, R2, R7 ;  /* 0x0000000205057223 */ /* 0x000fca0000010007 */
[----:B------:R-:W-:Y:S01]  /*25e0*/  F2FP.F16.F32.PACK_AB R5, R5, R4 ;  /* 0x000000040505723e */ /* 0x000fe200000000ff */
[----:B----4-:R-:W-:Y:S02]  /*25f0*/  IMAD R18, R18, UR10, RZ ;  /* 0x0000000a12127c24 */ /* 0x010fe4000f8e02ff */
[----:B------:R-:W-:-:S04]  /*2600*/  IMAD.WIDE.U32 R24, R15, UR10, R24 ;  /* 0x0000000a0f187c25 */ /* 0x000fc8000f8e0018 */
[----:B------:R-:W-:Y:S01]  /*2610*/  IMAD R15, R15, UR11, R18 ;  /* 0x0000000b0f0f7c24 */ /* 0x000fe2000f8e0212 */
[----:B0-----:R-:W-:-:S04]  /*2620*/  LEA R2, P1, R24, UR12, 0x1 ;  /* 0x0000000c18027c11 */ /* 0x001fc8000f8208ff */
[----:B------:R-:W-:-:S04]  /*2630*/  IADD3 R15, PT, PT, R25, R15, RZ ;  /* 0x0000000f190f7210 */ /* 0x000fc80007ffe0ff */
[----:B------:R-:W-:-:S05]  /*2640*/  LEA.HI.X R3, R24, UR13, R15, 0x1, P1 ;  /* 0x0000000d18037c11 */ /* 0x000fca00088f0c0f */
[----:B------:R4:W-:Y:S01]  /*2650*/  STG.E desc[UR16][R2.64], R5 ;  /* 0x0000000502007986 */ /* 0x0009e2000c101910 */
[----:B------:R-:W-:Y:S05]  /*2660*/  BRA `(.L_x_2760) ;  /* 0x00000008001c7947 */ /* 0x000fea0003800000 */
.L_x_2753:
[----:B------:R-:W2:Y:S01]  /*2670*/  LDCU.64 UR18, c[0x0][0x3e8] ;  /* 0x00007d00ff1277ac */ /* 0x000ea20008000a00 */
[----:B------:R-:W-:Y:S01]  /*2680*/  BSSY.RECONVERGENT B1, `(.L_x_2761) ;  /* 0x0000022000017945 */ /* 0x000fe20003800200 */
[C---:B0-----:R-:W-:Y:S01]  /*2690*/  VIADD R14, R23.reuse, 0x10 ;  /* 0x00000010170e7836 */ /* 0x041fe20000000000 */
[C---:B------:R-:W-:Y:S02]  /*26a0*/  IADD3 R10, PT, PT, R23.reuse, 0x20, RZ ;  /* 0x00000020170a7810 */ /* 0x040fe40007ffe0ff */
[----:B------:R-:W-:Y:S01]  /*26b0*/  IADD3 R11, PT, PT, R23, 0x30, RZ ;  /* 0x00000030170b7810 */ /* 0x000fe20007ffe0ff */
[----:B------:R-:W-:Y:S06]  /*26c0*/  @P1 BRA `(.L_x_2762) ;  /* 0x0000000000741947 */ /* 0x000fec0003800000 */
[--C-:B------:R-:W-:Y:S01]  /*26d0*/  FADD.FTZ R18, R18, -R8.reuse ;  /* 0x8000000812127221 */ /* 0x100fe20000010000 */
[----:B------:R-:W-:Y:S01]  /*26e0*/  FADD.FTZ R12, R19, -R8 ;  /* 0x80000008130c7221 */ /* 0x000fe20000010000 */
[----:B------:R-:W0:Y:S02]  /*26f0*/  LDCU.64 UR10, c[0x0][0x3e0] ;  /* 0x00007c00ff0a77ac */ /* 0x000e240008000a00 */
        /* <DEDUP_REMOVED lines=10> */
[----:B------:R-:W-:-:S03]  /*27a0*/  SHF.R.S32.HI R18, RZ, 0x1f, R23 ;  /* 0x0000001fff127819 */ /* 0x000fc60000011417 */
[----:B------:R-:W3:Y:S01]  /*27b0*/  MUFU.RCP R28, R21 ;  /* 0x00000015001c7308 */ /* 0x000ee20000001000 */
[----:B----4-:R-:W-:Y:S01]  /*27c0*/  FADD.FTZ R29, R19, 1 ;  /* 0x3f800000131d7421 */ /* 0x010fe20000010000 */
[----:B------:R-:W-:-:S06]  /*27d0*/  MOV R19, R25 ;  /* 0x0000001900137202 */ /* 0x000fcc0000000f00 */
[----:B------:R-:W4:Y:S01]  /*27e0*/  MUFU.RCP R13, R29 ;  /* 0x0000001d000d7308 */ /* 0x000f220000001000 */
[----:B---3--:R-:W-:Y:S01]  /*27f0*/  FMUL.FTZ R15, R15, R28 ;  /* 0x0000001c0f0f7220 */ /* 0x008fe20000410000 */
[----:B0-----:R-:W-:Y:S01]  /*2800*/  IMAD R28, R18, UR10, RZ ;  /* 0x0000000a121c7c24 */ /* 0x001fe2000f8e02ff */
[----:B------:R-:W-:-:S03]  /*2810*/  MOV R18, R26 ;  /* 0x0000001a00127202 */ /* 0x000fc60000000f00 */
[C---:B------:R-:W-:Y:S02]  /*2820*/  IMAD R21, R23.reuse, UR11, R28 ;  /* 0x0000000b17157c24 */ /* 0x040fe4000f8e021c */
[----:B------:R-:W-:-:S04]  /*2830*/  IMAD.WIDE.U32 R18, R23, UR10, R18 ;  /* 0x0000000a17127c25 */ /* 0x000fc8000f8e0012 */
[----:B----4-:R-:W-:Y:S01]  /*2840*/  FMUL.FTZ R28, R12, R13 ;  /* 0x0000000d0c1c7220 */ /* 0x010fe20000410000 */
[----:B------:R-:W-:Y:S02]  /*2850*/  IADD3 R21, PT, PT, R19, R21, RZ ;  /* 0x0000001513157210 */ /* 0x000fe40007ffe0ff */
[----:B-1----:R-:W-:Y:S02]  /*2860*/  LEA R12, P1, R18, UR12, 0x1 ;  /* 0x0000000c120c7c11 */ /* 0x002fe4000f8208ff */
[----:B------:R-:W-:Y:S02]  /*2870*/  F2FP.F16.F32.PACK_AB R15, R28, R15 ;  /* 0x0000000f1c0f723e */ /* 0x000fe400000000ff */
[----:B------:R-:W-:-:S05]  /*2880*/  LEA.HI.X R13, R18, UR13, R21, 0x1, P1 ;  /* 0x0000000d120d7c11 */ /* 0x000fca00088f0c15 */
[----:B------:R0:W-:Y:S04]  /*2890*/  STG.E desc[UR16][R12.64], R15 ;  /* 0x0000000f0c007986 */ /* 0x0001e8000c101910 */
.L_x_2762:
[----:B--2---:R-:W-:Y:S05]  /*28a0*/  BSYNC.RECONVERGENT B1 ;  /* 0x0000000000017941 */ /* 0x004fea0003800200 */
.L_x_2761:
        /* <DEDUP_REMOVED lines=27> */
[----:B------:R-:W-:-:S03]  /*2a60*/  IMAD.MOV.U32 R13, RZ, RZ, R25 ;  /* 0x000000ffff0d7224 */ /* 0x000fc600078e0019 */
        /* <DEDUP_REMOVED lines=9> */
[----:B------:R-:W-:-:S05]  /*2b00*/  F2FP.F16.F32.PACK_AB R13, R14, R28 ;  /* 0x0000001c0e0d723e */ /* 0x000fca00000000ff */
[----:B------:R0:W-:Y:S02]  /*2b10*/  STG.E desc[UR16][R20.64], R13 ;  /* 0x0000000d14007986 */ /* 0x0001e4000c101910 */
.L_x_2764:
[----:B------:R-:W-:Y:S05]  /*2b20*/  BSYNC.RECONVERGENT B1 ;  /* 0x0000000000017941 */ /* 0x000fea0003800200 */
.L_x_2763:
        /* <DEDUP_REMOVED lines=28> */
[----:B------:R-:W-:-:S05]  /*2cf0*/  F2FP.F16.F32.PACK_AB R3, R3, R10 ;  /* 0x0000000a0303723e */ /* 0x000fca00000000ff */
[----:B------:R2:W-:Y:S02]  /*2d00*/  STG.E desc[UR16][R14.64], R3 ;  /* 0x000000030e007986 */ /* 0x0005e4000c101910 */
.L_x_2766:
[----:B------:R-:W-:Y:S05]  /*2d10*/  BSYNC.RECONVERGENT B1 ;  /* 0x0000000000017941 */ /* 0x000fea0003800200 */
.L_x_2765:
        /* <DEDUP_REMOVED lines=26> */
[----:B------:R-:W-:-:S05]  /*2ec0*/  F2FP.F16.F32.PACK_AB R5, R5, R0 ;  /* 0x000000000505723e */ /* 0x000fca00000000ff */
[----:B------:R0:W-:Y:S02]  /*2ed0*/  STG.E desc[UR16][R2.64], R5 ;  /* 0x0000000502007986 */ /* 0x0001e4000c101910 */
.L_x_2760:
[----:B------:R-:W-:Y:S05]  /*2ee0*/  BSYNC.RECONVERGENT B0 ;  /* 0x0000000000007941 */ /* 0x000fea0003800200 */
.L_x_2752:
[----:B------:R-:W-:Y:S02]  /*2ef0*/  UIADD3 UR8, UPT, UPT, UR20, UR8, URZ ;  /* 0x0000000814087290 */ /* 0x000fe4000fffe0ff */
[----:B------:R-:W-:Y:S02]  /*2f00*/  UIADD3 UR4, UPT, UPT, UR4, 0x1, URZ ;  /* 0x0000000104047890 */ /* 0x000fe4000fffe0ff */
[----:B------:R-:W-:-:S09]  /*2f10*/  UISETP.GE.AND UP0, UPT, UR8, UR7, UPT ;  /* 0x000000070800728c */ /* 0x000fd2000bf06270 */
[----:B------:R-:W-:Y:S05]  /*2f20*/  BRA.U !UP0, `(.L_x_2767) ;  /* 0xffffffd108987547 */ /* 0x000fea000b83ffff */
[----:B------:R-:W-:Y:S05]  /*2f30*/  EXIT ;  /* 0x000000000000794d */ /* 0x000fea0003800000 */
.L_x_2768:
        /* <DEDUP_REMOVED lines=12> */
.L_x_4541:


//--------------------- .text._Z35group_norm_nhwc_fwd_one_pass_kernelI11Fp16IOFp32WLi128ELi48ELi384EEv26Group_norm_nhwc_fwd_params --------------------------
	.section	.text._Z35group_norm_nhwc_fwd_one_pass_kernelI11Fp16IOFp32WLi128ELi48ELi384EEv26Group_norm_nhwc_fwd_params,"ax",@progbits
	.align	128
        .global         _Z35group_norm_nhwc_fwd_one_pass_kernelI11Fp16IOFp32WLi128ELi48ELi384EEv26Group_norm_nhwc_fwd_params
        .type           _Z35group_norm_nhwc_fwd_one_pass_kernelI11Fp16IOFp32WLi128ELi48ELi384EEv26Group_norm_nhwc_fwd_params,@function
        .size           _Z35group_norm_nhwc_fwd_one_pass_kernelI11Fp16IOFp32WLi128ELi48ELi384EEv26Group_norm_nhwc_fwd_params,(.L_x_4542 - _Z35group_norm_nhwc_fwd_one_pass_kernelI11Fp16IOFp32WLi128ELi48ELi384EEv26Group_norm_nhwc_fwd_params)
        .other          _Z35group_norm_nhwc_fwd_one_pass_kernelI11Fp16IOFp32WLi128ELi48ELi384EEv26Group_norm_nhwc_fwd_params,@"STO_CUDA_ENTRY STV_DEFAULT"
_Z35group_norm_nhwc_fwd_one_pass_kernelI11Fp16IOFp32WLi128ELi48ELi384EEv26Group_norm_nhwc_fwd_params:
.text._Z35group_norm_nhwc_fwd_one_pass_kernelI11Fp16IOFp32WLi128ELi48ELi384EEv26Group_norm_nhwc_fwd_params:
        /* <DEDUP_REMOVED lines=36> */
.L_x_2812:
[----:B0-----:R-:W0:Y:S01]  /*0240*/  LDCU UR5, c[0x0][0x3f8] ;  /* 0x00007f00ff0577ac */ /* 0x001e220008000800 */
[----:B---3--:R-:W-:Y:S01]  /*0250*/  IABS R6, UR7 ;  /* 0x0000000700067c13 */ /* 0x008fe20008000000 */
[----:B------:R-:W-:Y:S01]  /*0260*/  HFMA2 R16, -RZ, RZ, 0, 0 ;  /* 0x00000000ff107431 */ /* 0x000fe200000001ff */
[C---:B------:R-:W-:Y:S01]  /*0270*/  IADD3 R19, PT, PT, R31.reuse, 0x10, RZ ;  /* 0x000000101f137810 */ /* 0x040fe20007ffe0ff */
[----:B------:R-:W1:Y:S01]  /*0280*/  LDCU.64 UR14, c[0x0][0x3f0] ;  /* 0x00007e00ff0e77ac */ /* 0x000e620008000a00 */
[C---:B--2---:R-:W-:Y:S02]  /*0290*/  IADD3 R17, PT, PT, R31.reuse, 0x20, RZ ;  /* 0x000000201f117810 */ /* 0x044fe40007ffe0ff */
[----:B------:R-:W-:Y:S02]  /*02a0*/  IADD3 R36, PT, PT, R31, 0x40, RZ ;  /* 0x000000401f247810 */ /* 0x000fe40007ffe0ff */
[----:B------:R-:W-:Y:S02]  /*02b0*/  SHF.R.S32.HI R21, RZ, 0x1f, R17 ;  /* 0x0000001fff157819 */ /* 0x000fe40000011411 */
[----:B------:R-:W-:-:S02]  /*02c0*/  SHF.R.S32.HI R15, RZ, 0x1f, R36 ;  /* 0x0000001fff0f7819 */ /* 0x000fc40000011424 */
[----:B------:R-:W-:Y:S02]  /*02d0*/  LOP3.LUT R34, R28, 0xffff, RZ, 0xc0, !PT ;  /* 0x0000ffff1c227812 */ /* 0x000fe400078ec0ff */
[----:B------:R-:W-:Y:S02]  /*02e0*/  IADD3 R12, PT, PT, R31, 0x30, RZ ;  /* 0x000000301f0c7810 */ /* 0x000fe40007ffe0ff */
[----:B0-----:R-:W-:Y:S01]  /*02f0*/  MOV R0, UR5 ;  /* 0x0000000500007c02 */ /* 0x001fe20008000f00 */
[----:B------:R-:W-:Y:S01]  /*0300*/  UISETP.NE.AND UP0, UPT, UR5, URZ, UPT ;  /* 0x000000ff0500728c */ /* 0x000fe2000bf05270 */
[----:B------:R-:W-:Y:S02]  /*0310*/  SHF.R.S32.HI R13, RZ, 0x1f, R12 ;  /* 0x0000001fff0d7819 */ /* 0x000fe4000001140c */
[----:B----4-:R-:W-:-:S04]  /*0320*/  IABS R5, R0 ;  /* 0x0000000000057213 */ /* 0x010fc80000000000 */
[----:B------:R-:W0:Y:S08]  /*0330*/  I2F.RP R0, R5 ;  /* 0x0000000500007306 */ /* 0x000e300000209400 */
[----:B0-----:R-:W0:Y:S02]  /*0340*/  MUFU.RCP R0, R0 ;  /* 0x0000000000007308 */ /* 0x001e240000001000 */
[----:B0-----:R-:W-:-:S06]  /*0350*/  IADD3 R2, PT, PT, R0, 0xffffffe, RZ ;  /* 0x0ffffffe00027810 */ /* 0x001fcc0007ffe0ff */
        /* <DEDUP_REMOVED lines=10> */
[----:B------:R-:W-:-:S11]  /*0400*/  SHF.R.S32.HI R7, RZ, 0x1f, R19 ;  /* 0x0000001fff077819 */ /* 0x000fd60000011413 */
[----:B------:R-:W-:Y:S02]  /*0410*/  UIMAD.WIDE.U32 UR8, UR8, UR10, URZ ;  /* 0x0000000a080872a5 */ /* 0x000fe4000f8e00ff */
[----:B------:R-:W-:-:S04]  /*0420*/  ULOP3.LUT UR8, UR7, UR5, URZ, 0x3c, !UPT ;  /* 0x0000000507087292 */ /* 0x000fc8000f8e3cff */
[----:B------:R-:W-:-:S05]  /*0430*/  IADD3 R0, PT, PT, RZ, -UR9, RZ ;  /* 0x80000009ff007c10 */ /* 0x000fca000fffe0ff */
        /* <DEDUP_REMOVED lines=10> */
[----:B------:R-:W-:-:S02]  /*04e0*/  ISETP.GE.U32.AND P3, PT, R36, UR10, PT ;  /* 0x0000000a24007c0c */ /* 0x000fc4000bf66070 */
[----:B------:R-:W-:Y:S02]  /*04f0*/  ISETP.GE.AND.EX P5, PT, R21, UR11, PT, P5 ;  /* 0x0000000b15007c0c */ /* 0x000fe4000bfa6350 */
[-C--:B------:R-:W-:Y:S02]  /*0500*/  @!P1 IADD3 R0, PT, PT, R0, -R5.reuse, RZ ;  /* 0x8000000500009210 */ /* 0x080fe40007ffe0ff */
[----:B------:R-:W-:Y:S02]  /*0510*/  ISETP.GE.AND.EX P3, PT, R15, UR11, PT, P3 ;  /* 0x0000000b0f007c0c */ /* 0x000fe4000bf66330 */
[----:B------:R-:W-:Y:S02]  /*0520*/  ISETP.GE.U32.AND P1, PT, R0, R5, PT ;  /* 0x000000050000720c */ /* 0x000fe40003f26070 */
[----:B-1----:R-:W-:Y:S01]  /*0530*/  MOV R5, UR14 ;  /* 0x0000000e00057c02 */ /* 0x002fe20008000f00 */
[----:B------:R-:W0:Y:S01]  /*0540*/  @!P4 LDC.64 R2, c[0x0][0x3e0] ;  /* 0x0000f800ff02cb82 */ /* 0x000e220000000a00 */
[----:B------:R-:W-:-:S04]  /*0550*/  ISETP.GE.U32.AND P2, PT, R31, UR10, PT ;  /* 0x0000000a1f007c0c */ /* 0x000fc8000bf46070 */
[----:B------:R-:W-:-:S03]  /*0560*/  ISETP.GE.AND.EX P2, PT, R27, UR11, PT, P2 ;  /* 0x0000000b1b007c0c */ /* 0x000fc6000bf46320 */
[----:B-----5:R-:W1:Y:S02]  /*0570*/  @!P4 LDC.64 R10, c[0x0][0x390] ;  /* 0x0000e400ff0acb82 */ /* 0x020e640000000a00 */
[----:B------:R-:W-:-:S05]  /*0580*/  VOTEU.ANY UP1, P1 ;  /* 0x0000000000ff7886 */ /* 0x000fca0000820100 */
[----:B------:R-:W-:Y:S01]  /*0590*/  @UP1 UIADD3 UR9, UPT, UPT, UR9, 0x1, URZ ;  /* 0x0000000109091890 */ /* 0x000fe2000fffe0ff */
[----:B------:R-:W2:Y:S03]  /*05a0*/  @!P5 LDC.64 R8, c[0x0][0x3e0] ;  /* 0x0000f800ff08db82 */ /* 0x000ea60000000a00 */
[----:B------:R-:W-:Y:S02]  /*05b0*/  @!UP2 UIADD3 UR9, UPT, UPT, -UR9, URZ, URZ ;  /* 0x000000ff0909a290 */ /* 0x000fe4000fffe1ff */
[----:B------:R-:W-:-:S04]  /*05c0*/  @!UP0 ULOP3.LUT UR9, URZ, UR5, URZ, 0x33, !UPT ;  /* 0x00000005ff098292 */ /* 0x000fc8000f8e33ff */
[----:B------:R-:W-:-:S04]  /*05d0*/  UIADD3 UR8, UPT, UPT, -UR9, URZ, URZ ;  /* 0x000000ff09087290 */ /* 0x000fc8000fffe1ff */
[----:B------:R-:W-:Y:S02]  /*05e0*/  UIMAD UR8, UR5, UR8, UR7 ;  /* 0x00000008050872a4 */ /* 0x000fe4000f8e0207 */
[----:B------:R-:W-:Y:S02]  /*05f0*/  USHF.R.S32.HI UR5, URZ, 0x1f, UR9 ;  /* 0x0000001fff057899 */ /* 0x000fe40008011409 */
[----:B------:R-:W-:Y:S02]  /*0600*/  UIMAD UR8, UR8, 0x30, URZ ;  /* 0x00000030080878a4 */ /* 0x000fe4000f8e02ff */
[----:B------:R-:W-:-:S04]  /*0610*/  UIMAD UR5, UR5, UR14, URZ ;  /* 0x0000000e050572a4 */ /* 0x000fc8000f8e02ff */
[----:B------:R-:W-:Y:S01]  /*0620*/  IADD3 R34, P1, PT, R34, UR8, RZ ;  /* 0x0000000822227c10 */ /* 0x000fe2000ff3e0ff */
[----:B------:R-:W-:Y:S01]  /*0630*/  UIMAD UR5, UR9, UR15, UR5 ;  /* 0x0000000f090572a4 */ /* 0x000fe2000f8e0205 */
[----:B------:R-:W-:-:S04]  /*0640*/  MOV R0, UR8 ;  /* 0x0000000800007c02 */ /* 0x000fc80008000f00 */
[----:B------:R-:W-:Y:S01]  /*0650*/  LEA.HI.X.SX32 R35, R0, RZ, 0x1, P1 ;  /* 0x000000ff00237211 */ /* 0x000fe200008f0eff */
[----:B0-----:R-:W-:Y:S01]  /*0660*/  @!P4 IMAD R0, R7, R2, RZ ;  /* 0x000000020700c224 */ /* 0x001fe200078e02ff */
[----:B------:R-:W-:Y:S01]  /*0670*/  ISETP.GE.U32.AND P1, PT, R12, UR10, PT ;  /* 0x0000000a0c007c0c */ /* 0x000fe2000bf26070 */
[----:B------:R-:W0:Y:S01]  /*0680*/  @!P5 LDC.64 R6, c[0x0][0x390] ;  /* 0x0000e400ff06db82 */ /* 0x000e220000000a00 */
[----:B------:R-:W-:Y:S02]  /*0690*/  IMAD.WIDE.U32 R34, R5, UR9, R34 ;  /* 0x0000000905227c25 */ /* 0x000fe4000f8e0022 */
[----:B------:R-:W-:Y:S02]  /*06a0*/  ISETP.GE.AND.EX P1, PT, R13, UR11, PT, P1 ;  /* 0x0000000b0d007c0c */ /* 0x000fe4000bf26310 */
[----:B------:R-:W-:Y:S01]  /*06b0*/  @!P4 IMAD.MOV.U32 R32, RZ, RZ, R34 ;  /* 0x000000ffff20c224 */ /* 0x000fe200078e0022 */
[----:B------:R-:W-:Y:S02]  /*06c0*/  IADD3 R33, PT, PT, R35, UR5, RZ ;  /* 0x0000000523217c10 */ /* 0x000fe4000fffe0ff */
[----:B------:R-:W3:Y:S01]  /*06d0*/  @!P3 LDC.64 R4, c[0x0][0x3e0] ;  /* 0x0000f800ff04bb82 */ /* 0x000ee20000000a00 */
[C---:B------:R-:W-:Y:S01]  /*06e0*/  @!P4 IMAD R3, R19.reuse, R3, R0 ;  /* 0x000000031303c224 */ /* 0x040fe200078e0200 */
[----:B------:R-:W-:Y:S01]  /*06f0*/  @!P5 MOV R14, R34 ;  /* 0x00000022000ed202 */ /* 0x000fe20000000f00 */
[----:B------:R-:W-:-:S05]  /*0700*/  @!P4 IMAD.WIDE.U32 R18, R19, R2, R32 ;  /* 0x000000021312c225 */ /* 0x000fca00078e0020 */
[----:B------:R-:W-:Y:S02]  /*0710*/  @!P4 IADD3 R0, PT, PT, R19, R3, RZ ;  /* 0x000000031300c210 */ /* 0x000fe40007ffe0ff */
[C---:B-1----:R-:W-:Y:S01]  /*0720*/  @!P4 LEA R20, P6, R18.reuse, R10, 0x1 ;  /* 0x0000000a1214c211 */ /* 0x042fe200078c08ff */
[----:B--2---:R-:W-:Y:S01]  /*0730*/  @!P5 IMAD R10, R21, R8, RZ ;  /* 0x00000008150ad224 */ /* 0x004fe200078e02ff */
[----:B------:R-:W1:Y:S02]  /*0740*/  @!P3 LDC.64 R2, c[0x0][0x390] ;  /* 0x0000e400ff02bb82 */ /* 0x000e640000000a00 */
[----:B------:R-:W-:Y:S01]  /*0750*/  @!P4 LEA.HI.X R21, R18, R11, R0, 0x1, P6 ;  /* 0x0000000b1215c211 */ /* 0x000fe200030f0c00 */
[----:B------:R-:W-:-:S04]  /*0760*/  @!P5 IMAD R19, R17, R9, R10 ;  /* 0x000000091113d224 */ /* 0x000fc800078e020a */
[----:B------:R2:W4:Y:S01]  /*0770*/  @!P4 LDG.E R16, desc[UR12][R20.64] ;  /* 0x0000000c1410c981 */ /* 0x000522000c1e1900 */
[----:B------:R-:W5:Y:S01]  /*0780*/  @!P1 LDC.64 R10, c[0x0][0x3e0] ;  /* 0x0000f800ff0a9b82 */ /* 0x000f620000000a00 */
[----:B---3--:R-:W-:Y:S01]  /*0790*/  @!P3 IMAD R0, R15, R4, RZ ;  /* 0x000000040f00b224 */ /* 0x008fe200078e02ff */
[----:B------:R-:W-:-:S03]  /*07a0*/  @!P5 MOV R15, R33 ;  /* 0x00000021000fd202 */ /* 0x000fc60000000f00 */
[----:B------:R-:W-:Y:S01]  /*07b0*/  @!P5 IMAD.WIDE.U32 R8, R17, R8, R14 ;  /* 0x000000081108d225 */ /* 0x000fe200078e000e */
[----:B--2---:R-:W-:Y:S02]  /*07c0*/  @!P3 MOV R20, R34 ;  /* 0x000000220014b202 */ /* 0x004fe40000000f00 */
[----:B------:R-:W-:Y:S02]  /*07d0*/  @!P3 MOV R21, R33 ;  /* 0x000000210015b202 */ /* 0x000fe40000000f00 */
[----:B------:R-:W-:Y:S02]  /*07e0*/  @!P5 IADD3 R19, PT, PT, R9, R19, RZ ;  /* 0x000000130913d210 */ /* 0x000fe40007ffe0ff */
[----:B0-----:R-:W-:Y:S01]  /*07f0*/  @!P5 LEA R18, P4, R8, R6, 0x1 ;  /* 0x000000060812d211 */ /* 0x001fe200078808ff */
[C---:B------:R-:W-:Y:S02]  /*0800*/  @!P3 IMAD R15, R36.reuse, R5, R0 ;  /* 0x00000005240fb224 */ /* 0x040fe400078e0200 */
[----:B------:R-:W-:Y:S01]  /*0810*/  @!P3 IMAD.WIDE.U32 R36, R36, R4, R20 ;  /* 0x000000042424b225 */ /* 0x000fe200078e0014 */
[----:B------:R-:W-:Y:S01]  /*0820*/  @!P5 LEA.HI.X R19, R8, R7, R19, 0x1, P4 ;  /* 0x000000070813d211 */ /* 0x000fe200020f0c13 */
[----:B------:R-:W0:Y:S01]  /*0830*/  @!P2 LDC.64 R4, c[0x0][0x3e0] ;  /* 0x0000f800ff04ab82 */ /* 0x000e220000000a00 */
[----:B------:R-:W-:-:S02]  /*0840*/  IADD3 R0, PT, PT, R31, 0x50, RZ ;  /* 0x000000501f007810 */ /* 0x000fc40007ffe0ff */
[----:B------:R-:W-:-:S05]  /*0850*/  @!P3 IADD3 R6, PT, PT, R37, R15, RZ ;  /* 0x0000000f2506b210 */ /* 0x000fca0007ffe0ff */
[----:B------:R-:W2:Y:S01]  /*0860*/  @!P1 LDC.64 R8, c[0x0][0x390] ;  /* 0x0000e400ff089b82 */ /* 0x000ea20000000a00 */
[----:B------:R-:W-:Y:S01]  /*0870*/  ISETP.GE.U32.AND P4, PT, R0, UR10, PT ;  /* 0x0000000a00007c0c */ /* 0x000fe2000bf86070 */
[----:B------:R-:W-:Y:S01]  /*0880*/  HFMA2 R14, -RZ, RZ, 0, 0 ;  /* 0x00000000ff0e7431 */ /* 0x000fe200000001ff */
[----:B------:R-:W-:Y:S02]  /*0890*/  SHF.R.S32.HI R15, RZ, 0x1f, R0 ;  /* 0x0000001fff0f7819 */ /* 0x000fe40000011400 */
[C---:B-1----:R-:W-:Y:S02]  /*08a0*/  @!P3 LEA R20, P6, R36.reuse, R2, 0x1 ;  /* 0x000000022414b211 */ /* 0x042fe400078c08ff */
[----:B------:R-:W-:Y:S01]  /*08b0*/  ISETP.GE.AND.EX P4, PT, R15, UR11, PT, P4 ;  /* 0x0000000b0f007c0c */ /* 0x000fe2000bf86340 */
[----:B------:R1:W3:Y:S01]  /*08c0*/  @!P5 LDG.E R14, desc[UR12][R18.64] ;  /* 0x0000000c120ed981 */ /* 0x0002e2000c1e1900 */
[----:B-----5:R-:W-:Y:S01]  /*08d0*/  @!P1 IMAD R13, R13, R10, RZ ;  /* 0x0000000a0d0d9224 */ /* 0x020fe200078e02ff */
[----:B------:R-:W-:-:S02]  /*08e0*/  @!P3 LEA.HI.X R21, R36, R3, R6, 0x1, P6 ;  /* 0x000000032415b211 */ /* 0x000fc400030f0c06 */
[----:B------:R-:W5:Y:S01]  /*08f0*/  @!P2 LDC.64 R2, c[0x0][0x390] ;  /* 0x0000e400ff02ab82 */ /* 0x000f620000000a00 */
[----:B------:R-:W-:Y:S01]  /*0900*/  MOV R6, RZ ;  /* 0x000000ff00067202 */ /* 0x000fe20000000f00 */
[----:B------:R-:W-:Y:S01]  /*0910*/  @!P1 IMAD R17, R12, R11, R13 ;  /* 0x0000000b0c119224 */ /* 0x000fe200078e020d */
[----:B-1----:R-:W-:-:S04]  /*0920*/  @!P1 MOV R18, R34 ;  /* 0x0000002200129202 */ /* 0x002fc80000000f00 */
[----:B------:R1:W3:Y:S01]  /*0930*/  @!P3 LDG.E R6, desc[UR12][R20.64] ;  /* 0x0000000c1406b981 */ /* 0x0002e2000c1e1900 */
[----:B------:R-:W-:Y:S02]  /*0940*/  @!P1 MOV R19, R33 ;  /* 0x0000002100139202 */ /* 0x000fe40000000f00 */
[----:B------:R-:W-:Y:S01]  /*0950*/  SHF.R.S32.HI R7, RZ, 0x1f, R30 ;  /* 0x0000001fff077819 */ /* 0x000fe2000001141e */
[----:B------:R-:W-:Y:S01]  /*0960*/  @!P1 IMAD.WIDE.U32 R10, R12, R10, R18 ;  /* 0x0000000a0c0a9225 */ /* 0x000fe200078e0012 */
[----:B------:R-:W-:Y:S01]  /*0970*/  ISETP.GE.U32.AND P5, PT, R30, UR10, PT ;  /* 0x0000000a1e007c0c */ /* 0x000fe2000bfa6070 */
[----:B------:R-:W5:Y:S03]  /*0980*/  @!P4 LDC.64 R12, c[0x0][0x3e0] ;  /* 0x0000f800ff0ccb82 */ /* 0x000f660000000a00 */
[----:B------:R-:W-:Y:S02]  /*0990*/  @!P1 IADD3 R11, PT, PT, R11, R17, RZ ;  /* 0x000000110b0b9210 */ /* 0x000fe40007ffe0ff */
[----:B--2---:R-:W-:-:S02]  /*09a0*/  @!P1 LEA R18, P3, R10, R8, 0x1 ;  /* 0x000000080a129211 */ /* 0x004fc400078608ff */
[----:B------:R-:W-:Y:S02]  /*09b0*/  ISETP.GE.AND.EX P5, PT, R7, UR11, PT, P5 ;  /* 0x0000000b07007c0c */ /* 0x000fe4000bfa6350 */
[----:B------:R-:W-:Y:S01]  /*09c0*/  @!P1 LEA.HI.X R19, R10, R9, R11, 0x1, P3 ;  /* 0x000000090a139211 */ /* 0x000fe200018f0c0b */
[----:B0-----:R-:W-:Y:S01]  /*09d0*/  @!P2 IMAD R36, R27, R4, RZ ;  /* 0x000000041b24a224 */ /* 0x001fe200078e02ff */
[----:B------:R-:W-:Y:S01]  /*09e0*/  ISETP.GE.U32.AND P3, PT, R29, UR10, PT ;  /* 0x0000000a1d007c0c */ /* 0x000fe2000bf66070 */
[----:B------:R-:W0:Y:S01]  /*09f0*/  @!P4 LDC.64 R10, c[0x0][0x390] ;  /* 0x0000e400ff0acb82 */ /* 0x000e220000000a00 */
[----:B-1----:R-:W-:Y:S02]  /*0a00*/  @!P2 MOV R20, R34 ;  /* 0x000000220014a202 */ /* 0x002fe40000000f00 */
[----:B------:R-:W-:Y:S01]  /*0a10*/  @!P2 MOV R21, R33 ;  /* 0x000000210015a202 */ /* 0x000fe20000000f00 */
[----:B------:R-:W-:Y:S01]  /*0a20*/  @!P2 IMAD R17, R31, R5, R36 ;  /* 0x000000051f11a224 */ /* 0x000fe200078e0224 */
[----:B------:R-:W-:Y:S01]  /*0a30*/  ISETP.GE.AND.EX P3, PT, R25, UR11, PT, P3 ;  /* 0x0000000b19007c0c */ /* 0x000fe2000bf66330 */
[----:B------:R-:W-:-:S02]  /*0a40*/  @!P2 IMAD.WIDE.U32 R4, R31, R4, R20 ;  /* 0x000000041f04a225 */ /* 0x000fc400078e0014 */
[----:B------:R-:W1:Y:S03]  /*0a50*/  @!P5 LDC.64 R8, c[0x0][0x3e0] ;  /* 0x0000f800ff08db82 */ /* 0x000e660000000a00 */
[----:B------:R-:W-:Y:S02]  /*0a60*/  @!P2 IADD3 R5, PT, PT, R5, R17, RZ ;  /* 0x000000110505a210 */ /* 0x000fe40007ffe0ff */
[C---:B-----5:R-:W-:Y:S01]  /*0a70*/  @!P2 LEA R36, P6, R4.reuse, R2, 0x1 ;  /* 0x000000020424a211 */ /* 0x060fe200078c08ff */
[----:B------:R-:W-:Y:S01]  /*0a80*/  IMAD.MOV.U32 R23, RZ, RZ, RZ ;  /* 0x000000ffff177224 */ /* 0x000fe200078e00ff */
[----:B------:R-:W-:Y:S02]  /*0a90*/  @!P4 MOV R20, R34 ;  /* 0x000000220014c202 */ /* 0x000fe40000000f00 */
[----:B------:R-:W-:Y:S01]  /*0aa0*/  @!P2 LEA.HI.X R37, R4, R3, R5, 0x1, P6 ;  /* 0x000000030425a211 */ /* 0x000fe200030f0c05 */
[----:B------:R-:W-:Y:S01]  /*0ab0*/  @!P4 IMAD R15, R15, R12, RZ ;  /* 0x0000000c0f0fc224 */ /* 0x000fe200078e02ff */
[----:B------:R-:W2:Y:S01]  /*0ac0*/  @!P3 LDC.64 R2, c[0x0][0x3e0] ;  /* 0x0000f800ff02bb82 */ /* 0x000ea20000000a00 */
[----:B------:R-:W-:-:S02]  /*0ad0*/  @!P4 MOV R21, R33 ;  /* 0x000000210015c202 */ /* 0x000fc40000000f00 */
[----:B------:R-:W5:Y:S01]  /*0ae0*/  @!P2 LDG.E R23, desc[UR12][R36.64] ;  /* 0x0000000c2417a981 */ /* 0x000f62000c1e1900 */
[----:B------:R-:W-:-:S04]  /*0af0*/  @!P4 IMAD R15, R0, R13, R15 ;  /* 0x0000000d000fc224 */ /* 0x000fc800078e020f */
[----:B------:R-:W2:Y:S01]  /*0b00*/  @!P5 LDC.64 R4, c[0x0][0x390] ;  /* 0x0000e400ff04db82 */ /* 0x000ea20000000a00 */
[----:B------:R-:W-:-:S04]  /*0b10*/  @!P4 IMAD.WIDE.U32 R20, R0, R12, R20 ;  /* 0x0000000c0014c225 */ /* 0x000fc800078e0014 */
[----:B------:R-:W-:-:S06]  /*0b20*/  HFMA2 R0, -RZ, RZ, 0, 0 ;  /* 0x00000000ff007431 */ /* 0x000fcc00000001ff */
[----:B------:R0:W5:Y:S01]  /*0b30*/  @!P1 LDG.E R0, desc[UR12][R18.64] ;  /* 0x0000000c12009981 */ /* 0x000162000c1e1900 */
[----:B------:R-:W2:Y:S01]  /*0b40*/  @!P3 LDC.64 R12, c[0x0][0x390] ;  /* 0x0000e400ff0cbb82 */ /* 0x000ea20000000a00 */
[----:B------:R-:W-:Y:S01]  /*0b50*/  @!P4 IADD3 R15, PT, PT, R21, R15, RZ ;  /* 0x0000000f150fc210 */ /* 0x000fe20007ffe0ff */
[----:B-1----:R-:W-:Y:S01]  /*0b60*/  @!P5 IMAD R7, R7, R8, RZ ;  /* 0x000000080707d224 */ /* 0x002fe200078e02ff */
[----:B0-----:R-:W-:Y:S02]  /*0b70*/  @!P4 LEA R10, P2, R20, R10, 0x1 ;  /* 0x0000000a140ac211 */ /* 0x001fe400078408ff */
[----:B------:R-:W-:Y:S02]  /*0b80*/  @!P5 MOV R18, R34 ;  /* 0x000000220012d202 */ /* 0x000fe40000000f00 */
[----:B------:R-:W-:Y:S01]  /*0b90*/  @!P5 MOV R19, R33 ;  /* 0x000000210013d202 */ /* 0x000fe20000000f00 */
[----:B------:R-:W-:Y:S01]  /*0ba0*/  @!P5 IMAD R9, R30, R9, R7 ;  /* 0x000000091e09d224 */ /* 0x000fe200078e0207 */
[----:B------:R-:W-:Y:S01]  /*0bb0*/  @!P4 LEA.HI.X R11, R20, R11, R15, 0x1, P2 ;  /* 0x0000000b140bc211 */ /* 0x000fe200010f0c0f */
[----:B------:R-:W-:-:S04]  /*0bc0*/  @!P5 IMAD.WIDE.U32 R36, R30, R8, R18 ;  /* 0x000000081e24d225 */ /* 0x000fc800078e0012 */
[----:B------:R-:W-:Y:S02]  /*0bd0*/  HFMA2 R8, -RZ, RZ, 0, 0 ;  /* 0x00000000ff087431 */ /* 0x000fe400000001ff */
[----:B--2---:R-:W-:Y:S01]  /*0be0*/  @!P3 IMAD R20, R25, R2, RZ ;  /* 0x000000021914b224 */ /* 0x004fe200078e02ff */
[----:B------:R-:W-:-:S03]  /*0bf0*/  @!P5 IADD3 R9, PT, PT, R37, R9, RZ ;  /* 0x000000092509d210 */ /* 0x000fc60007ffe0ff */
[----:B------:R0:W2:Y:S01]  /*0c00*/  @!P4 LDG.E R8, desc[UR12][R10.64] ;  /* 0x0000000c0a08c981 */ /* 0x0000a2000c1e1900 */
[C---:B------:R-:W-:Y:S01]  /*0c10*/  @!P5 LEA R4, P2, R36.reuse, R4, 0x1 ;  /* 0x000000042404d211 */ /* 0x040fe200078408ff */
[----:B------:R-:W-:Y:S01]  /*0c20*/  @!P3 IMAD R7, R29, R3, R20 ;  /* 0x000000031d07b224 */ /* 0x000fe200078e0214 */
[----:B------:R-:W-:Y:S02]  /*0c30*/  MOV R3, RZ ;  /* 0x000000ff00037202 */ /* 0x000fe40000000f00 */
[----:B------:R-:W-:Y:S02]  /*0c40*/  @!P5 LEA.HI.X R5, R36, R5, R9, 0x1, P2 ;  /* 0x000000052405d211 */ /* 0x000fe400010f0c09 */
[----:B0-----:R-:W-:-:S03]  /*0c50*/  @!P3 MOV R10, R34 ;  /* 0x00000022000ab202 */ /* 0x001fc60000000f00 */
[----:B------:R0:W2:Y:S01]  /*0c60*/  @!P5 LDG.E R3, desc[UR12][R4.64] ;  /* 0x0000000c0403d981 */ /* 0x0000a2000c1e1900 */
[----:B------:R-:W-:-:S03]  /*0c70*/  @!P3 MOV R11, R33 ;  /* 0x00000021000bb202 */ /* 0x000fc60000000f00 */
[----:B------:R-:W-:-:S04]  /*0c80*/  @!P3 IMAD.WIDE.U32 R18, R29, R2, R10 ;  /* 0x000000021d12b225 */ /* 0x000fc800078e000a */
[----:B------:R-:W-:Y:S01]  /*0c90*/  HFMA2 R9, -RZ, RZ, 0, 0 ;  /* 0x00000000ff097431 */ /* 0x000fe200000001ff */
[----:B------:R-:W-:Y:S02]  /*0ca0*/  @!P3 IADD3 R2, PT, PT, R19, R7, RZ ;  /* 0x000000071302b210 */ /* 0x000fe40007ffe0ff */
[----:B------:R-:W-:-:S04]  /*0cb0*/  @!P3 LEA R12, P2, R18, R12, 0x1 ;  /* 0x0000000c120cb211 */ /* 0x000fc800078408ff */
[----:B------:R-:W-:-:S05]  /*0cc0*/  @!P3 LEA.HI.X R13, R18, R13, R2, 0x1, P2 ;  /* 0x0000000d120db211 */ /* 0x000fca00010f0c02 */
[----:B------:R1:W2:Y:S01]  /*0cd0*/  @!P3 LDG.E R9, desc[UR12][R12.64] ;  /* 0x0000000c0c09b981 */ /* 0x0002a2000c1e1900 */
[----:B------:R-:W-:Y:S01]  /*0ce0*/  ISETP.GT.AND P2, PT, R24, 0x1e, PT ;  /* 0x0000001e1800780c */ /* 0x000fe20003f44270 */
[--C-:B----4-:R-:W-:Y:S02]  /*0cf0*/  HADD2.F32 R19, -RZ, R16.reuse.H0_H0 ;  /* 0x20000010ff137230 */ /* 0x110fe40000004100 */
[----:B------:R-:W-:-:S05]  /*0d00*/  HADD2.F32 R16, -RZ, R16.H1_H1 ;  /* 0x30000010ff107230 */ /* 0x000fca0000004100 */
[----:B------:R-:W-:Y:S01]  /*0d10*/  FMUL.FTZ R10, R16, R16 ;  /* 0x00000010100a7220 */ /* 0x000fe20000410000 */
[----:B0-----:R-:W-:-:S03]  /*0d20*/  FADD.FTZ R5, R19, R16 ;  /* 0x0000001013057221 */ /* 0x001fc60000010000 */
[----:B------:R-:W-:Y:S01]  /*0d30*/  FFMA.FTZ R7, R19, R19, R10 ;  /* 0x0000001313077223 */ /* 0x000fe2000001000a */
[--C-:B---3--:R-:W-:Y:S02]  /*0d40*/  HADD2.F32 R17, -RZ, R14.reuse.H0_H0 ;  /* 0x2000000eff117230 */ /* 0x108fe40000004100 */
[----:B------:R-:W-:-:S05]  /*0d50*/  HADD2.F32 R14, -RZ, R14.H1_H1 ;  /* 0x3000000eff0e7230 */ /* 0x000fca0000004100 */
[----:B------:R-:W-:Y:S01]  /*0d60*/  FMUL.FTZ R10, R14, R14 ;  /* 0x0000000e0e0a7220 */ /* 0x000fe20000410000 */
[--C-:B-1----:R-:W-:Y:S02]  /*0d70*/  HADD2.F32 R13, -RZ, R6.reuse.H1_H1 ;  /* 0x30000006ff0d7230 */ /* 0x102fe40000004100 */
[----:B------:R-:W-:-:S03]  /*0d80*/  HADD2.F32 R6, -RZ, R6.H0_H0 ;  /* 0x20000006ff067230 */ /* 0x000fc60000004100 */
[----:B------:R-:W-:-:S04]  /*0d90*/  FMUL.FTZ R11, R13, R13 ;  /* 0x0000000d0d0b7220 */ /* 0x000fc80000410000 */
[----:B------:R-:W-:Y:S01]  /*0da0*/  FFMA.FTZ R11, R6, R6, R11 ;  /* 0x00000006060b7223 */ /* 0x000fe2000001000b */
[--C-:B-----5:R-:W-:Y:S02]  /*0db0*/  HADD2.F32 R18, -RZ, R23.reuse.H1_H1 ;  /* 0x30000017ff127230 */ /* 0x120fe40000004100 */
[----:B------:R-:W-:-:S03]  /*0dc0*/  HADD2.F32 R23, -RZ, R23.H0_H0 ;  /* 0x20000017ff177230 */ /* 0x000fc60000004100 */
[----:B------:R-:W-:Y:S02]  /*0dd0*/  FMUL.FTZ R4, R18, R18 ;  /* 0x0000001212047220 */ /* 0x000fe40000410000 */
[C---:B------:R-:W-:Y:S02]  /*0de0*/  FADD.FTZ R2, R23.reuse, R18 ;  /* 0x0000001217027221 */ /* 0x040fe40000010000 */
[----:B------:R-:W-:Y:S02]  /*0df0*/  FFMA.FTZ R4, R23, R23, R4 ;  /* 0x0000001717047223 */ /* 0x000fe40000010004 */
[----:B------:R-:W-:Y:S02]  /*0e00*/  FADD.FTZ R2, RZ, R2 ;  /* 0x00000002ff027221 */ /* 0x000fe40000010000 */
[----:B------:R-:W-:Y:S01]  /*0e10*/  FADD.FTZ R4, RZ, R4 ;  /* 0x00000004ff047221 */ /* 0x000fe20000010000 */
[--C-:B------:R-:W-:Y:S02]  /*0e20*/  HADD2.F32 R15, -RZ, R0.reuse.H1_H1 ;  /* 0x30000000ff0f7230 */ /* 0x100fe40000004100 */
[----:B------:R-:W-:Y:S01]  /*0e30*/  FADD.FTZ R2, R2, R5 ;  /* 0x0000000502027221 */ /* 0x000fe20000010000 */
[----:B------:R-:W-:Y:S01]  /*0e40*/  FFMA.FTZ R5, R17, R17, R10 ;  /* 0x0000001111057223 */ /* 0x000fe2000001000a */
[----:B------:R-:W-:Y:S01]  /*0e50*/  FADD.FTZ R4, R4, R7 ;  /* 0x0000000704047221 */ /* 0x000fe20000010000 */
[----:B------:R-:W-:-:S02]  /*0e60*/  HADD2.F32 R12, -RZ, R0.H0_H0 ;  /* 0x20000000ff0c7230 */ /* 0x000fc40000004100 */
[----:B------:R-:W-:Y:S01]  /*0e70*/  FMUL.FTZ R7, R15, R15 ;  /* 0x0000000f0f077220 */ /* 0x000fe20000410000 */
[----:B------:R-:W-:Y:S01]  /*0e80*/  FADD.FTZ R4, R4, R5 ;  /* 0x0000000504047221 */ /* 0x000fe20000010000 */
[----:B------:R-:W-:Y:S02]  /*0e90*/  FADD.FTZ R5, R17, R14 ;  /* 0x0000000e11057221 */ /* 0x000fe40000010000 */
[----:B------:R-:W-:Y:S02]  /*0ea0*/  FFMA.FTZ R7, R12, R12, R7 ;  /* 0x0000000c0c077223 */ /* 0x000fe40000010007 */
[----:B------:R-:W-:Y:S02]  /*0eb0*/  FADD.FTZ R2, R2, R5 ;  /* 0x0000000502027221 */ /* 0x000fe40000010000 */
[----:B------:R-:W-:Y:S01]  /*0ec0*/  FADD.FTZ R4, R4, R7 ;  /* 0x0000000704047221 */ /* 0x000fe20000010000 */
[----:B------:R-:W-:-:S03]  /*0ed0*/  FADD.FTZ R5, R12, R15 ;  /* 0x0000000f0c057221 */ /* 0x000fc60000010000 */
[----:B------:R-:W-:Y:S01]  /*0ee0*/  FADD.FTZ R0, R4, R11 ;  /* 0x0000000b04007221 */ /* 0x000fe20000010000 */
[----:B------:R-:W-:Y:S01]  /*0ef0*/  FADD.FTZ R2, R2, R5 ;  /* 0x0000000502027221 */ /* 0x000fe20000010000 */
[----:B------:R-:W-:Y:S01]  /*0f00*/  FADD.FTZ R11, R6, R13 ;  /* 0x0000000d060b7221 */ /* 0x000fe20000010000 */
[--C-:B--2---:R-:W-:Y:S02]  /*0f10*/  HADD2.F32 R7, -RZ, R8.reuse.H1_H1 ;  /* 0x30000008ff077230 */ /* 0x104fe40000004100 */
[----:B------:R-:W-:-:S03]  /*0f20*/  HADD2.F32 R4, -RZ, R8.H0_H0 ;  /* 0x20000008ff047230 */ /* 0x000fc60000004100 */
[----:B------:R-:W-:Y:S01]  /*0f30*/  FMUL.FTZ R21, R7, R7 ;  /* 0x0000000707157220 */ /* 0x000fe20000410000 */
[----:B------:R-:W-:Y:S01]  /*0f40*/  FADD.FTZ R11, R2, R11 ;  /* 0x0000000b020b7221 */ /* 0x000fe20000010000 */
[--C-:B------:R-:W-:Y:S02]  /*0f50*/  HADD2.F32 R5, -RZ, R3.reuse.H1_H1 ;  /* 0x30000003ff057230 */ /* 0x100fe40000004100 */
[----:B------:R-:W-:Y:S01]  /*0f60*/  FFMA.FTZ R21, R4, R4, R21 ;  /* 0x0000000404157223 */ /* 0x000fe20000010015 */
[----:B------:R-:W-:Y:S02]  /*0f70*/  HADD2.F32 R2, -RZ, R3.H0_H0 ;  /* 0x20000003ff027230 */ /* 0x000fe40000004100 */
[----:B------:R-:W-:Y:S01]  /*0f80*/  FMUL.FTZ R3, R5, R5 ;  /* 0x0000000505037220 */ /* 0x000fe20000410000 */
[----:B------:R-:W-:Y:S01]  /*0f90*/  FADD.FTZ R8, R0, R21 ;  /* 0x0000001500087221 */ /* 0x000fe20000010000 */
[----:B------:R-:W-:Y:S02]  /*0fa0*/  FADD.FTZ R0, R4, R7 ;  /* 0x0000000704007221 */ /* 0x000fe40000010000 */
[----:B------:R-:W-:-:S02]  /*0fb0*/  FFMA.FTZ R21, R2, R2, R3 ;  /* 0x0000000202157223 */ /* 0x000fc40000010003 */
[----:B------:R-:W-:Y:S01]  /*0fc0*/  FADD.FTZ R11, R11, R0 ;  /* 0x000000000b0b7221 */ /* 0x000fe20000010000 */
[----:B------:R-:W-:Y:S01]  /*0fd0*/  FADD.FTZ R10, R2, R5 ;  /* 0x00000005020a7221 */ /* 0x000fe20000010000 */
[----:B------:R-:W-:Y:S01]  /*0fe0*/  FADD.FTZ R8, R8, R21 ;  /* 0x0000001508087221 */ /* 0x000fe20000010000 */
[--C-:B------:R-:W-:Y:S02]  /*0ff0*/  HADD2.F32 R3, -RZ, R9.reuse.H1_H1 ;  /* 0x30000009ff037230 */ /* 0x100fe40000004100 */
[----:B------:R-:W-:-:S03]  /*1000*/  HADD2.F32 R0, -RZ, R9.H0_H0 ;  /* 0x20000009ff007230 */ /* 0x000fc60000004100 */
[----:B------:R-:W-:Y:S01]  /*1010*/  FMUL.FTZ R21, R3, R3 ;  /* 0x0000000303157220 */ /* 0x000fe20000410000 */
[----:B------:R-:W-:Y:S01]  /*1020*/  FADD.FTZ R10, R11, R10 ;  /* 0x0000000a0b0a7221 */ /* 0x000fe20000010000 */
[C---:B------:R-:W-:Y:S02]  /*1030*/  FADD.FTZ R9, R0.reuse, R3 ;  /* 0x0000000300097221 */ /* 0x040fe40000010000 */
[----:B------:R-:W-:Y:S02]  /*1040*/  FFMA.FTZ R21, R0, R0, R21 ;  /* 0x0000000000157223 */ /* 0x000fe40000010015 */
[----:B------:R-:W-:Y:S02]  /*1050*/  FADD.FTZ R9, R10, R9 ;  /* 0x000000090a097221 */ /* 0x000fe40000010000 */
[----:B------:R-:W-:-:S03]  /*1060*/  FADD.FTZ R8, R8, R21 ;  /* 0x0000001508087221 */ /* 0x000fc60000010000 */
        /* <DEDUP_REMOVED lines=36> */
.L_x_2770:
[----:B------:R-:W-:Y:S05]  /*12b0*/  BSYNC.RECONVERGENT B0 ;  /* 0x0000000000007941 */ /* 0x000fea0003800200 */
.L_x_2769:
        /* <DEDUP_REMOVED lines=36> */
.L_x_2772:
[----:B------:R-:W-:Y:S05]  /*1500*/  BSYNC.RECONVERGENT B0 ;  /* 0x0000000000007941 */ /* 0x000fea0003800200 */
.L_x_2771:
        /* <DEDUP_REMOVED lines=31> */
.L_x_2775:
[----:B---3--:R-:W2:Y:S04]  /*1700*/  LDG.E.STRONG.GPU R8, desc[UR12][R20.64] ;  /* 0x0000000c14087981 */ /* 0x008ea8000c1ef900 */
[----:B--2---:R-:W-:Y:S01]  /*1710*/  CCTL.IVALL ;  /* 0x00000000ff00798f */ /* 0x004fe20002000000 */
[----:B------:R-:W-:Y:S05]  /*1720*/  YIELD ;  /* 0x0000000000007946 */ /* 0x000fea0003800000 */
[----:B------:R-:W-:-:S13]  /*1730*/  ISETP.NE.AND P2, PT, R8, R37, PT ;  /* 0x000000250800720c */ /* 0x000fda0003f45270 */
[----:B------:R-:W-:Y:S05]  /*1740*/  @P2 BRA `(.L_x_2775) ;  /* 0xfffffffc00ec2947 */ /* 0x000fea000383ffff */
.L_x_2774:
        /* <DEDUP_REMOVED lines=15> */
.L_x_2777:
        /* <DEDUP_REMOVED lines=51> */
[----:B------:R-:W-:Y:S01]  /*1b70*/  MOV R8, UR24 ;  /* 0x0000001800087c02 */ /* 0x000fe20008000f00 */
[----:B------:R-:W-:-:S06]  /*1b80*/  IMAD.U32 R9, RZ, RZ, UR25 ;  /* 0x00000019ff097e24 */ /* 0x000fcc000f8e00ff */
        /* <DEDUP_REMOVED lines=38> */
.L_x_2776:
        /* <DEDUP_REMOVED lines=42> */
[----:B------:R-:W-:Y:S01]  /*2090*/  IMAD.U32 R8, RZ, RZ, UR10 ;  /* 0x0000000aff087e24 */ /* 0x000fe2000f8e00ff */
        /* <DEDUP_REMOVED lines=9> */
.L_x_2778:
        /* <DEDUP_REMOVED lines=28> */
.L_x_2779:
[----:B------:R-:W-:Y:S01]  /*22f0*/  MOV R8, UR5 ;  /* 0x0000000500087c02 */ /* 0x000fe20008000f00 */
[----:B------:R-:W-:Y:S03]  /*2300*/  BSSY.RECONVERGENT B0, `(.L_x_2773) ;  /* 0x000000c000007945 */ /* 0x000fe60003800200 */
[----:B------:R-:W-:Y:S02]  /*2310*/  ISETP.EQ.OR P2, PT, R8, UR16, P3 ;  /* 0x0000001008007c0c */ /* 0x000fe40009f42670 */
[----:B------:R-:W-:-:S04]  /*2320*/  LOP3.LUT R8, R22, 0x1, RZ, 0xc0, !PT ;  /* 0x0000000116087812 */ /* 0x000fc800078ec0ff */
[----:B------:R-:W-:-:S13]  /*2330*/  ISETP.NE.U32.OR P2, PT, R8, 0x1, P2 ;  /* 0x000000010800780c */ /* 0x000fda0001745470 */
[----:B------:R-:W-:Y:S05]  /*2340*/  @P2 BRA `(.L_x_2780) ;  /* 0x00000000001c2947 */ /* 0x000fea0003800000 */
[----:B------:R-:W-:Y:S01]  /*2350*/  UIMAD UR9, UR17, UR5, UR6 ;  /* 0x00000005110972a4 */ /* 0x000fe2000f8e0206 */
[----:B------:R-:W-:-:S05]  /*2360*/  HFMA2 R9, -RZ, RZ, 0, 4.76837158203125e-07 ;  /* 0x00000008ff097431 */ /* 0x000fca00000001ff */
[----:B------:R-:W-:-:S05]  /*2370*/  MOV R8, UR9 ;  /* 0x0000000900087c02 */ /* 0x000fca0008000f00 */
[----:B------:R-:W-:-:S06]  /*2380*/  IMAD.WIDE.U32 R8, R8, R9, UR14 ;  /* 0x0000000e08087e25 */ /* 0x000fcc000f8e0009 */
[----:B------:R-:W0:Y:S02]  /*2390*/  LDG.E.64 R8, desc[UR12][R8.64] ;  /* 0x0000000c08087981 */ /* 0x000e24000c1e1b00 */
[----:B0-----:R-:W-:Y:S01]  /*23a0*/  FADD.FTZ R10, R10, R8 ;  /* 0x000000080a0a7221 */ /* 0x001fe20000010000 */
[----:B------:R-:W-:-:S07]  /*23b0*/  FADD.FTZ R11, R11, R9 ;  /* 0x000000090b0b7221 */ /* 0x000fce0000010000 */
.L_x_2780:
[----:B------:R-:W-:Y:S05]  /*23c0*/  BSYNC.RECONVERGENT B0 ;  /* 0x0000000000007941 */ /* 0x000fea0003800200 */
.L_x_2773:
        /* <DEDUP_REMOVED lines=51> */
[----:B------:R-:W-:Y:S02]  /*2700*/  IMAD.MOV.U32 R21, RZ, RZ, R33 ;  /* 0x000000ffff157224 */ /* 0x000fe400078e0021 */
[----:B-----5:R-:W-:Y:S01]  /*2710*/  FFMA.FTZ R23, R8, R23, R10 ;  /* 0x0000001708177223 */ /* 0x020fe2000001000a */
[----:B------:R-:W-:-:S05]  /*2720*/  FFMA.FTZ R18, R9, R18, R11 ;  /* 0x0000001209127223 */ /* 0x000fca000001000b */
[----:B------:R-:W-:Y:S01]  /*2730*/  F2FP.F16.F32.PACK_AB R23, R18, R23 ;  /* 0x000000171217723e */ /* 0x000fe200000000ff */
[----:B0-----:R-:W-:Y:S02]  /*2740*/  IMAD R18, R27, UR18, RZ ;  /* 0x000000121b127c24 */ /* 0x001fe4000f8e02ff */
[----:B------:R-:W-:-:S04]  /*2750*/  IMAD.WIDE.U32 R20, R31, UR18, R20 ;  /* 0x000000121f147c25 */ /* 0x000fc8000f8e0014 */
[----:B------:R-:W-:Y:S01]  /*2760*/  IMAD R37, R31, UR19, R18 ;  /* 0x000000131f257c24 */ /* 0x000fe2000f8e0212 */
[----:B-1----:R-:W-:-:S04]  /*2770*/  LEA R36, P1, R20, UR10, 0x1 ;  /* 0x0000000a14247c11 */ /* 0x002fc8000f8208ff */
[----:B------:R-:W-:-:S04]  /*2780*/  IADD3 R37, PT, PT, R21, R37, RZ ;  /* 0x0000002515257210 */ /* 0x000fc80007ffe0ff */
[----:B------:R-:W-:-:S05]  /*2790*/  LEA.HI.X R37, R20, UR11, R37, 0x1, P1 ;  /* 0x0000000b14257c11 */ /* 0x000fca00088f0c25 */
[----:B------:R0:W-:Y:S02]  /*27a0*/  STG.E desc[UR12][R36.64], R23 ;  /* 0x0000001724007986 */ /* 0x0001e4000c10190c */
.L_x_2784:
[----:B------:R-:W-:Y:S05]  /*27b0*/  BSYNC.RECONVERGENT B1 ;  /* 0x0000000000017941 */ /* 0x000fea0003800200 */
.L_x_2783:
        /* <DEDUP_REMOVED lines=17> */
[----:B------:R-:W-:Y:S01]  /*28d0*/  F2FP.F16.F32.PACK_AB R19, R16, R19 ;  /* 0x000000131013723e */ /* 0x000fe200000000ff */
[----:B------:R-:W-:-:S04]  /*28e0*/  IMAD.WIDE.U32 R20, R37, UR10, R20 ;  /* 0x0000000a25147c25 */ /* 0x000fc8000f8e0014 */
[----:B------:R-:W-:Y:S01]  /*28f0*/  IMAD R23, R37, UR11, R18 ;  /* 0x0000000b25177c24 */ /* 0x000fe2000f8e0212 */
[----:B-1----:R-:W-:-:S04]  /*2900*/  LEA R36, P1, R20, UR18, 0x1 ;  /* 0x0000001214247c11 */ /* 0x002fc8000f8208ff */
[----:B------:R-:W-:-:S04]  /*2910*/  IADD3 R23, PT, PT, R21, R23, RZ ;  /* 0x0000001715177210 */ /* 0x000fc80007ffe0ff */
[----:B------:R-:W-:-:S05]  /*2920*/  LEA.HI.X R37, R20, UR19, R23, 0x1, P1 ;  /* 0x0000001314257c11 */ /* 0x000fca00088f0c17 */
[----:B------:R0:W-:Y:S02]  /*2930*/  STG.E desc[UR12][R36.64], R19 ;  /* 0x0000001324007986 */ /* 0x0001e4000c10190c */
.L_x_2786:
[----:B------:R-:W-:Y:S05]  /*2940*/  BSYNC.RECONVERGENT B1 ;  /* 0x0000000000017941 */ /* 0x000fea0003800200 */
.L_x_2785:
        /* <DEDUP_REMOVED lines=11> */
[----:B------:R-:W1:Y:S03]  /*2a00*/  LDCU.64 UR18, c[0x0][0x380] ;  /* 0x00007000ff1277ac */ /* 0x000e660008000a00 */
[----:B------:R-:W-:-:S04]  /*2a10*/  FMUL.FTZ R14, R14, UR8 ;  /* 0x000000080e0e7c20 */ /* 0x000fc80008410000 */
[----:B-----5:R-:W-:Y:S01]  /*2a20*/  FFMA.FTZ R14, R9, R14, R11 ;  /* 0x0000000e090e7223 */ /* 0x020fe2000001000b */
[----:B0-----:R-:W-:-:S04]  /*2a30*/  IMAD R16, R16, UR10, RZ ;  /* 0x0000000a10107c24 */ /* 0x001fc8000f8e02ff */
[----:B------:R-:W-:Y:S01]  /*2a40*/  IMAD R21, R23, UR11, R16 ;  /* 0x0000000b17157c24 */ /* 0x000fe2000f8e0210 */
[----:B------:R-:W-:-:S05]  /*2a50*/  MOV R16, R34 ;  /* 0x0000002200107202 */ /* 0x000fca0000000f00 */
[----:B------:R-:W-:-:S04]  /*2a60*/  IMAD.WIDE.U32 R16, R23, UR10, R16 ;  /* 0x0000000a17107c25 */ /* 0x000fc8000f8e0010 */
[----:B------:R-:W-:-:S04]  /*2a70*/  FMUL.FTZ R23, R18, UR8 ;  /* 0x0000000812177c20 */ /* 0x000fc80008410000 */
[----:B------:R-:W-:Y:S01]  /*2a80*/  FFMA.FTZ R23, R8, R23, R10 ;  /* 0x0000001708177223 */ /* 0x000fe2000001000a */
[----:B------:R-:W-:Y:S02]  /*2a90*/  IADD3 R21, PT, PT, R17, R21, RZ ;  /* 0x0000001511157210 */ /* 0x000fe40007ffe0ff */
[----:B-1----:R-:W-:Y:S02]  /*2aa0*/  LEA R20, P1, R16, UR18, 0x1 ;  /* 0x0000001210147c11 */ /* 0x002fe4000f8208ff */
[----:B------:R-:W-:Y:S02]  /*2ab0*/  F2FP.F16.F32.PACK_AB R17, R14, R23 ;  /* 0x000000170e11723e */ /* 0x000fe400000000ff */
[----:B------:R-:W-:-:S05]  /*2ac0*/  LEA.HI.X R21, R16, UR19, R21, 0x1, P1 ;  /* 0x0000001310157c11 */ /* 0x000fca00088f0c15 */
[----:B------:R0:W-:Y:S04]  /*2ad0*/  STG.E desc[UR12][R20.64], R17 ;  /* 0x0000001114007986 */ /* 0x0001e8000c10190c */
.L_x_2788:
[----:B------:R-:W-:Y:S05]  /*2ae0*/  BSYNC.RECONVERGENT B1 ;  /* 0x0000000000017941 */ /* 0x000fea0003800200 */
.L_x_2787:
        /* <DEDUP_REMOVED lines=25> */
[----:B------:R-:W-:-:S05]  /*2c80*/  IMAD R36, R19, UR11, R36 ;  /* 0x0000000b13247c24 */ /* 0x000fca000f8e0224 */
[----:B------:R-:W-:Y:S02]  /*2c90*/  IADD3 R17, PT, PT, R17, R36, RZ ;  /* 0x0000002411117210 */ /* 0x000fe40007ffe0ff */
[----:B-1----:R-:W-:-:S04]  /*2ca0*/  LEA R36, P3, R16, UR18, 0x1 ;  /* 0x0000001210247c11 */ /* 0x002fc8000f8608ff */
[----:B------:R-:W-:Y:S01]  /*2cb0*/  LEA.HI.X R37, R16, UR19, R17, 0x1, P3 ;  /* 0x0000001310257c11 */ /* 0x000fe200098f0c11 */
[----:B------:R-:W-:Y:S01]  /*2cc0*/  FADD.FTZ R16, R15, -UR5 ;  /* 0x800000050f107e21 */ /* 0x000fe20008010000 */
[----:B------:R-:W-:-:S03]  /*2cd0*/  FMUL.FTZ R15, R12, UR8 ;  /* 0x000000080c0f7c20 */ /* 0x000fc60008410000 */
[----:B------:R-:W-:Y:S01]  /*2ce0*/  FMUL.FTZ R16, R16, UR8 ;  /* 0x0000000810107c20 */ /* 0x000fe20008410000 */
[----:B-----5:R-:W-:-:S03]  /*2cf0*/  FFMA.FTZ R15, R8, R15, R10 ;  /* 0x0000000f080f7223 */ /* 0x020fc6000001000a */
[----:B------:R-:W-:-:S05]  /*2d00*/  FFMA.FTZ R16, R9, R16, R11 ;  /* 0x0000001009107223 */ /* 0x000fca000001000b */
[----:B------:R-:W-:-:S05]  /*2d10*/  F2FP.F16.F32.PACK_AB R15, R16, R15 ;  /* 0x0000000f100f723e */ /* 0x000fca00000000ff */
[----:B------:R0:W-:Y:S02]  /*2d20*/  STG.E desc[UR12][R36.64], R15 ;  /* 0x0000000f24007986 */ /* 0x0001e4000c10190c */
.L_x_2790:
[----:B------:R-:W-:Y:S05]  /*2d30*/  BSYNC.RECONVERGENT B1 ;  /* 0x0000000000017941 */ /* 0x000fea0003800200 */
.L_x_2789:
        /* <DEDUP_REMOVED lines=17> */
[----:B------:R-:W-:Y:S02]  /*2e50*/  F2FP.F16.F32.PACK_AB R13, R17, R6 ;  /* 0x00000006110d723e */ /* 0x000fe400000000ff */
[----:B------:R-:W-:-:S05]  /*2e60*/  LEA.HI.X R15, R12, UR19, R19, 0x1, P1 ;  /* 0x000000130c0f7c11 */ /* 0x000fca00088f0c13 */
[----:B------:R1:W-:Y:S02]  /*2e70*/  STG.E desc[UR12][R14.64], R13 ;  /* 0x0000000d0e007986 */ /* 0x0003e4000c10190c */
.L_x_2792:
[----:B------:R-:W-:Y:S05]  /*2e80*/  BSYNC.RECONVERGENT B1 ;  /* 0x0000000000017941 */ /* 0x000fea0003800200 */
.L_x_2791:
[----:B------:R-:W-:Y:S04]  /*2e90*/  BSSY.RECONVERGENT B1, `(.L_x_2793) ;  /* 0x0000014000017945 */ /* 0x000fe80003800200 */
[----:B------:R-:W-:Y:S05]  /*2ea0*/  @P4 BRA `(.L_x_2794) ;  /* 0x0000000000484947 */ /* 0x000fea0003800000 */
[----:B------:R-:W2:Y:S01]  /*2eb0*/  LDCU.64 UR10, c[0x0][0x3e0] ;  /* 0x00007c00ff0a77ac */ /* 0x000ea20008000a00 */
[----:B------:R-:W-:Y:S01]  /*2ec0*/  FADD.FTZ R12, R7, -UR5 ;  /* 0x80000005070c7e21 */ /* 0x000fe20008010000 */
[----:B------:R-:W-:Y:S01]  /*2ed0*/  MOV R7, R33 ;  /* 0x0000002100077202 */ /* 0x000fe20000000f00 */
[----:B------:R-:W-:Y:S01]  /*2ee0*/  FADD.FTZ R4, R4, -UR5 ;  /* 0x8000000504047e21 */ /* 0x000fe20008010000 */
[----:B------:R-:W3:Y:S01]  /*2ef0*/  LDCU.64 UR18, c[0x0][0x380] ;  /* 0x00007000ff1277ac */ /* 0x000ee20008000a00 */
[----:B------:R-:W-:Y:S02]  /*2f00*/  IMAD.MOV.U32 R6, RZ, RZ, R34 ;  /* 0x000000ffff067224 */ /* 0x000fe400078e0022 */
        /* <DEDUP_REMOVED lines=12> */
.L_x_2794:
[----:B------:R-:W-:Y:S05]  /*2fd0*/  BSYNC.RECONVERGENT B1 ;  /* 0x0000000000017941 */ /* 0x000fea0003800200 */
.L_x_2793:
        /* <DEDUP_REMOVED lines=17> */
[----:B------:R-:W-:Y:S02]  /*30f0*/  F2FP.F16.F32.PACK_AB R5, R13, R2 ;  /* 0x000000020d05723e */ /* 0x000fe400000000ff */
[----:B------:R-:W-:-:S05]  /*3100*/  LEA.HI.X R7, R4, UR19, R23, 0x1, P1 ;  /* 0x0000001304077c11 */ /* 0x000fca00088f0c17 */
[----:B------:R3:W-:Y:S02]  /*3110*/  STG.E desc[UR12][R6.64], R5 ;  /* 0x0000000506007986 */ /* 0x0007e4000c10190c */
.L_x_2796:
[----:B------:R-:W-:Y:S05]  /*3120*/  BSYNC.RECONVERGENT B1 ;  /* 0x0000000000017941 */ /* 0x000fea0003800200 */
.L_x_2795:
        /* <DEDUP_REMOVED lines=16> */
[----:B------:R-:W-:Y:S02]  /*3230*/  F2FP.F16.F32.PACK_AB R3, R9, R8 ;  /* 0x000000080903723e */ /* 0x000fe400000000ff */
[----:B------:R-:W-:-:S05]  /*3240*/  LEA.HI.X R5, R2, UR15, R7, 0x1, P1 ;  /* 0x0000000f02057c11 */ /* 0x000fca00088f0c07 */
[----:B------:R4:W-:Y:S01]  /*3250*/  STG.E desc[UR12][R4.64], R3 ;  /* 0x0000000304007986 */ /* 0x0009e2000c10190c */
[----:B------:R-:W-:Y:S05]  /*3260*/  BRA `(.L_x_2797) ;  /* 0x0000001000407947 */ /* 0x000fea0003800000 */
.L_x_2782:
        /* <DEDUP_REMOVED lines=23> */
[----:B------:R-:W-:-:S03]  /*33e0*/  MOV R37, R33 ;  /* 0x0000002100257202 */ /* 0x000fc60000000f00 */
[----:B0-----:R-:W-:-:S04]  /*33f0*/  IMAD.WIDE.U32 R36, R31, UR14, R36 ;  /* 0x0000000e1f247c25 */ /* 0x001fc8000f8e0024 */
[----:B---3--:R-:W-:Y:S01]  /*3400*/  FMUL.FTZ R23, R20, R23 ;  /* 0x0000001714177220 */ /* 0x008fe20000410000 */
[----:B-1----:R-:W-:-:S04]  /*3410*/  LEA R20, P2, R36, UR18, 0x1 ;  /* 0x0000001224147c11 */ /* 0x002fc8000f8408ff */
[----:B------:R-:W-:Y:S01]  /*3420*/  F2FP.F16.F32.PACK_AB R23, R18, R23 ;  /* 0x000000171217723e */ /* 0x000fe200000000ff */
[----:B------:R-:W-:-:S04]  /*3430*/  IMAD R18, R27, UR14, RZ ;  /* 0x0000000e1b127c24 */ /* 0x000fc8000f8e02ff */
[----:B------:R-:W-:-:S05]  /*3440*/  IMAD R21, R31, UR15, R18 ;  /* 0x0000000f1f157c24 */ /* 0x000fca000f8e0212 */
[----:B------:R-:W-:-:S04]  /*3450*/  IADD3 R21, PT, PT, R37, R21, RZ ;  /* 0x0000001525157210 */ /* 0x000fc80007ffe0ff */
[----:B------:R-:W-:-:S05]  /*3460*/  LEA.HI.X R21, R36, UR19, R21, 0x1, P2 ;  /* 0x0000001324157c11 */ /* 0x000fca00090f0c15 */
[----:B------:R0:W-:Y:S02]  /*3470*/  STG.E desc[UR12][R20.64], R23 ;  /* 0x0000001714007986 */ /* 0x0001e4000c10190c */
.L_x_2799:
[----:B------:R-:W-:Y:S05]  /*3480*/  BSYNC.RECONVERGENT B1 ;  /* 0x0000000000017941 */ /* 0x000fea0003800200 */
.L_x_2798:
        /* <DEDUP_REMOVED lines=28> */
[----:B------:R-:W-:Y:S01]  /*3650*/  F2FP.F16.F32.PACK_AB R23, R23, R16 ;  /* 0x000000101717723e */ /* 0x000fe200000000ff */
[----:B------:R-:W-:-:S05]  /*3660*/  IMAD.WIDE.U32 R18, R21, UR14, R18 ;  /* 0x0000000e15127c25 */ /* 0x000fca000f8e0012 */
[----:B------:R-:W-:Y:S02]  /*3670*/  IADD3 R19, PT, PT, R19, R20, RZ ;  /* 0x0000001413137210 */ /* 0x000fe40007ffe0ff */
[----:B-1----:R-:W-:-:S04]  /*3680*/  LEA R20, P2, R18, UR18, 0x1 ;  /* 0x0000001212147c11 */ /* 0x002fc8000f8408ff */
[----:B------:R-:W-:-:S05]  /*3690*/  LEA.HI.X R21, R18, UR19, R19, 0x1, P2 ;  /* 0x0000001312157c11 */ /* 0x000fca00090f0c13 */
[----:B------:R0:W-:Y:S04]  /*36a0*/  STG.E desc[UR12][R20.64], R23 ;  /* 0x0000001714007986 */ /* 0x0001e8000c10190c */
.L_x_2801:
[----:B------:R-:W-:Y:S05]  /*36b0*/  BSYNC.RECONVERGENT B1 ;  /* 0x0000000000017941 */ /* 0x000fea0003800200 */
.L_x_2800:
[C---:B------:R-:W-:Y:S01]  /*36c0*/  IADD3 R19, PT, PT, R31.reuse, 0x20, RZ ;  /* 0x000000201f137810 */ /* 0x040fe20007ffe0ff */
        /* <DEDUP_REMOVED lines=8> */
[----:B------:R-:W1:Y:S02]  /*3750*/  LDCU.64 UR14, c[0x0][0x3e0] ;  /* 0x00007c00ff0e77ac */ /* 0x000e640008000a00 */
[----:B------:R-:W-:Y:S01]  /*3760*/  FMUL.FTZ R14, R14, UR8 ;  /* 0x000000080e0e7c20 */ /* 0x000fe20008410000 */
[----:B------:R-:W-:Y:S01]  /*3770*/  FMUL.FTZ R17, R17, UR8 ;  /* 0x0000000811117c20 */ /* 0x000fe20008410000 */
[----:B------:R-:W2:Y:S02]  /*3780*/  LDCU.64 UR18, c[0x0][0x380] ;  /* 0x00007000ff1277ac */ /* 0x000ea40008000a00 */
[----:B0----5:R-:W-:Y:S01]  /*3790*/  FFMA.FTZ R21, R9, R14, R11 ;  /* 0x0000000e09157223 */ /* 0x021fe2000001000b */
[----:B------:R-:W-:-:S03]  /*37a0*/  FFMA.FTZ R23, R8, R17, R10 ;  /* 0x0000001108177223 */ /* 0x000fc6000001000a */
[----:B------:R-:W-:Y:S01]  /*37b0*/  FMUL.FTZ R14, R21, -1.4426950216293334961 ;  /* 0xbfb8aa3b150e7820 */ /* 0x000fe20000410000 */
[----:B------:R-:W-:-:S05]  /*37c0*/  FMUL.FTZ R17, R23, -1.4426950216293334961 ;  /* 0xbfb8aa3b17117820 */ /* 0x000fca0000410000 */
[----:B------:R-:W0:Y:S01]  /*37d0*/  MUFU.EX2 R14, R14 ;  /* 0x0000000e000e7308 */ /* 0x000e220000000800 */
[----:B-1----:R-:W-:Y:S01]  /*37e0*/  IMAD R20, R16, UR14, RZ ;  /* 0x0000000e10147c24 */ /* 0x002fe2000f8e02ff */
[----:B------:R-:W-:Y:S02]  /*37f0*/  MOV R16, R34 ;  /* 0x0000002200107202 */ /* 0x000fe40000000f00 */
[----:B------:R-:W1:Y:S01]  /*3800*/  MUFU.EX2 R17, R17 ;  /* 0x0000001100117308 */ /* 0x000e620000000800 */
[----:B------:R-:W-:Y:S02]  /*3810*/  IMAD R20, R19, UR15, R20 ;  /* 0x0000000f13147c24 */ /* 0x000fe4000f8e0214 */
[----:B0-----:R-:W-:Y:S01]  /*3820*/  FADD.FTZ R14, R14, 1 ;  /* 0x3f8000000e0e7421 */ /* 0x001fe20000010000 */
[----:B-1----:R-:W-:Y:S01]  /*3830*/  FADD.FTZ R37, R17, 1 ;  /* 0x3f80000011257421 */ /* 0x002fe20000010000 */
[----:B------:R-:W-:-:S04]  /*3840*/  IMAD.MOV.U32 R17, RZ, RZ, R33 ;  /* 0x000000ffff117224 */ /* 0x000fc800078e0021 */
[----:B------:R-:W0:Y:S01]  /*3850*/  MUFU.RCP R14, R14 ;  /* 0x0000000e000e7308 */ /* 0x000e220000001000 */
[----:B------:R-:W-:-:S07]  /*3860*/  IMAD.WIDE.U32 R16, R19, UR14, R16 ;  /* 0x0000000e13107c25 */ /* 0x000fce000f8e0010 */
[----:B------:R-:W1:Y:S01]  /*3870*/  MUFU.RCP R36, R37 ;  /* 0x0000002500247308 */ /* 0x000e620000001000 */
[----:B------:R-:W-:Y:S02]  /*3880*/  IADD3 R17, PT, PT, R17, R20, RZ ;  /* 0x0000001411117210 */ /* 0x000fe40007ffe0ff */
[----:B--2---:R-:W-:Y:S01]  /*3890*/  LEA R20, P2, R16, UR18, 0x1 ;  /* 0x0000001210147c11 */ /* 0x004fe2000f8408ff */
[----:B0-----:R-:W-:-:S03]  /*38a0*/  FMUL.FTZ R19, R21, R14 ;  /* 0x0000000e15137220 */ /* 0x001fc60000410000 */
[----:B------:R-:W-:Y:S01]  /*38b0*/  LEA.HI.X R21, R16, UR19, R17, 0x1, P2 ;  /* 0x0000001310157c11 */ /* 0x000fe200090f0c11 */
[----:B-1----:R-:W-:-:S05]  /*38c0*/  FMUL.FTZ R36, R23, R36 ;  /* 0x0000002417247220 */ /* 0x002fca0000410000 */
[----:B------:R-:W-:-:S05]  /*38d0*/  F2FP.F16.F32.PACK_AB R19, R19, R36 ;  /* 0x000000241313723e */ /* 0x000fca00000000ff */
[----:B------:R1:W-:Y:S02]  /*38e0*/  STG.E desc[UR12][R20.64], R19 ;  /* 0x0000001314007986 */ /* 0x0003e4000c10190c */
.L_x_2803:
[----:B------:R-:W-:Y:S05]  /*38f0*/  BSYNC.RECONVERGENT B1 ;  /* 0x0000000000017941 */ /* 0x000fea0003800200 */
.L_x_2802:
        /* <DEDUP_REMOVED lines=38> */
[----:B------:R-:W-:Y:S01]  /*3b60*/  F2FP.F16.F32.PACK_AB R37, R37, R12 ;  /* 0x0000000c2525723e */ /* 0x000fe200000000ff */
[----:B------:R-:W-:-:S05]  /*3b70*/  IMAD.WIDE.U32 R16, R14, UR14, R16 ;  /* 0x0000000e0e107c25 */ /* 0x000fca000f8e0010 */
[----:B------:R-:W-:Y:S02]  /*3b80*/  IADD3 R15, PT, PT, R17, R15, RZ ;  /* 0x0000000f110f7210 */ /* 0x000fe40007ffe0ff */
[----:B-1----:R-:W-:-:S04]  /*3b90*/  LEA R14, P1, R16, UR18, 0x1 ;  /* 0x00000012100e7c11 */ /* 0x002fc8000f8208ff */
[----:B------:R-:W-:-:S05]  /*3ba0*/  LEA.HI.X R15, R16, UR19, R15, 0x1, P1 ;  /* 0x00000013100f7c11 */ /* 0x000fca00088f0c0f */
[----:B------:R0:W-:Y:S04]  /*3bb0*/  STG.E desc[UR12][R14.64], R37 ;  /* 0x000000250e007986 */ /* 0x0001e8000c10190c */
.L_x_2805:
[----:B------:R-:W-:Y:S05]  /*3bc0*/  BSYNC.RECONVERGENT B1 ;  /* 0x0000000000017941 */ /* 0x000fea0003800200 */
.L_x_2804:
        /* <DEDUP_REMOVED lines=30> */
.L_x_2807:
[----:B------:R-:W-:Y:S05]  /*3db0*/  BSYNC.RECONVERGENT B1 ;  /* 0x0000000000017941 */ /* 0x000fea0003800200 */
.L_x_2806:
        /* <DEDUP_REMOVED lines=22> */
[----:B------:R-:W1:Y:S02]  /*3f20*/  MUFU.RCP R15, R15 ;  /* 0x0000000f000f7308 */ /* 0x000e640000001000 */
[----:B------:R-:W-:Y:S01]  /*3f30*/  IADD3 R19, PT, PT, R7, R19, RZ ;  /* 0x0000001307137210 */ /* 0x000fe20007ffe0ff */
[----:B0-----:R-:W-:Y:S01]  /*3f40*/  FMUL.FTZ R14, R12, R13 ;  /* 0x0000000d0c0e7220 */ /* 0x001fe20000410000 */
[----:B---3--:R-:W-:-:S04]  /*3f50*/  LEA R12, P1, R6, UR18, 0x1 ;  /* 0x00000012060c7c11 */ /* 0x008fc8000f8208ff */
[----:B------:R-:W-:Y:S01]  /*3f60*/  LEA.HI.X R13, R6, UR19, R19, 0x1, P1 ;  /* 0x00000013060d7c11 */ /* 0x000fe200088f0c13 */
[----:B-1----:R-:W-:-:S05]  /*3f70*/  FMUL.FTZ R17, R4, R15 ;  /* 0x0000000f04117220 */ /* 0x002fca0000410000 */
[----:B------:R-:W-:-:S05]  /*3f80*/  F2FP.F16.F32.PACK_AB R17, R17, R14 ;  /* 0x0000000e1111723e */ /* 0x000fca00000000ff */
[----:B------:R2:W-:Y:S02]  /*3f90*/  STG.E desc[UR12][R12.64], R17 ;  /* 0x000000110c007986 */ /* 0x0005e4000c10190c */
.L_x_2809:
[----:B------:R-:W-:Y:S05]  /*3fa0*/  BSYNC.RECONVERGENT B1 ;  /* 0x0000000000017941 */ /* 0x000fea0003800200 */
.L_x_2808:
        /* <DEDUP_REMOVED lines=28> */
[----:B------:R-:W-:-:S05]  /*4170*/  F2FP.F16.F32.PACK_AB R15, R15, R2 ;  /* 0x000000020f0f723e */ /* 0x000fca00000000ff */
[----:B------:R3:W-:Y:S02]  /*4180*/  STG.E desc[UR12][R6.64], R15 ;  /* 0x0000000f06007986 */ /* 0x0007e4000c10190c */
.L_x_2811:
[----:B------:R-:W-:Y:S05]  /*4190*/  BSYNC.RECONVERGENT B1 ;  /* 0x0000000000017941 */ /* 0x000fea0003800200 */
.L_x_2810:
        /* <DEDUP_REMOVED lines=27> */
[----:B------:R-:W-:-:S05]  /*4350*/  F2FP.F16.F32.PACK_AB R7, R7, R0 ;  /* 0x000000000707723e */ /* 0x000fca00000000ff */
[----:B------:R0:W-:Y:S02]  /*4360*/  STG.E desc[UR12][R4.64], R7 ;  /* 0x0000000704007986 */ /* 0x0001e4000c10190c */
.L_x_2797:
[----:B------:R-:W-:Y:S05]  /*4370*/  BSYNC.RECONVERGENT B0 ;  /* 0x0000000000007941 */ /* 0x000fea0003800200 */
.L_x_2781:
        /* <DEDUP_REMOVED lines=8> */
.L_x_2813:
        /* <DEDUP_REMOVED lines=16> */
.L_x_4542:


//--------------------- .text._Z35group_norm_nhwc_fwd_one_pass_kernelI11Fp16IOFp32WLi256ELi48ELi384EEv26Group_norm_nhwc_fwd_params --------------------------
	.section	.text._Z35group_norm_nhwc_fwd_one_pass_kernelI11Fp16IOFp32WLi256ELi48ELi384EEv26Group_norm_nhwc_fwd_params,"ax",@progbits
	.align	128
        .global         _Z35group_norm_nhwc_fwd_one_pass_kernelI11Fp16IOFp32WLi256ELi48ELi384EEv26Group_norm_nhwc_fwd_params
        .type           _Z35group_norm_nhwc_fwd_one_pass_kernelI11Fp16IOFp32WLi256ELi48ELi384EEv26Group_norm_nhwc_fwd_params,@function
        .size           _Z35group_norm_nhwc_fwd_one_pass_kernelI11Fp16IOFp32WLi256ELi48ELi384EEv26Group_norm_nhwc_fwd_params,(.L_x_4543 - _Z35group_norm_nhwc_fwd_one_pass_kernelI11Fp16IOFp32WLi256ELi48ELi384EEv26Group_norm_nhwc_fwd_params)
        .other          _Z35group_norm_nhwc_fwd_one_pass_kernelI11Fp16IOFp32WLi256ELi48ELi384EEv26Group_norm_nhwc_fwd_params,@"STO_CUDA_ENTRY STV_DEFAULT"
_Z35group_norm_nhwc_fwd_one_pass_kernelI11Fp16IOFp32WLi256ELi48ELi384EEv26Group_norm_nhwc_fwd_params:
.text._Z35group_norm_nhwc_fwd_one_pass_kernelI11Fp16IOFp32WLi256ELi48ELi384EEv26Group_norm_nhwc_fwd_params:
        /* <DEDUP_REMOVED lines=41> */
.L_x_2889:
        /* <DEDUP_REMOVED lines=9> */
[C---:B------:R-:W-:Y:S02]  /*0320*/  IADD3 R24, PT, PT, R69.reuse, 0x80, RZ ;  /* 0x0000008045187810 */ /* 0x040fe40007ffe0ff */
[----:B------:R-:W-:Y:S02]  /*0330*/  IADD3 R22, PT, PT, R69, 0x90, RZ ;  /* 0x0000009045167810 */ /* 0x000fe40007ffe0ff */
[----:B------:R-:W-:Y:S02]  /*0340*/  MOV R32, RZ ;  /* 0x000000ff00207202 */ /* 0x000fe40000000f00 */
[----:B-1----:R-:W-:Y:S02]  /*0350*/  ISETP.GE.U32.AND P5, PT, R23, UR6, PT ;  /* 0x0000000617007c0c */ /* 0x002fe4000bfa6070 */
[----:B------:R-:W-:Y:S02]  /*0360*/  ISETP.GE.U32.AND P6, PT, R24, UR6, PT ;  /* 0x0000000618007c0c */ /* 0x000fe4000bfc6070 */
[----:B0--34-:R-:W-:-:S02]  /*0370*/  IABS R8, R10 ;  /* 0x0000000a00087213 */ /* 0x019fc40000000000 */
[----:B------:R-:W-:Y:S02]  /*0380*/  ISETP.GE.AND.EX P5, PT, R25, UR7, PT, P5 ;  /* 0x0000000719007c0c */ /* 0x000fe4000bfa6350 */
[----:B------:R-:W0:Y:S11]  /*0390*/  I2F.RP R5, R8 ;  /* 0x0000000800057306 */ /* 0x000e360000209400 */
[----:B------:R-:W1:Y:S01]  /*03a0*/  @!P5 LDC.64 R14, c[0x0][0x3e0] ;  /* 0x0000f800ff0edb82 */ /* 0x000e620000000a00 */
[----:B0-----:R-:W0:Y:S07]  /*03b0*/  MUFU.RCP R5, R5 ;  /* 0x0000000500057308 */ /* 0x001e2e0000001000 */
[----:B-----5:R-:W3:Y:S01]  /*03c0*/  @!P5 LDC.64 R16, c[0x0][0x390] ;  /* 0x0000e400ff10db82 */ /* 0x020ee20000000a00 */
[----:B0-----:R-:W-:-:S04]  /*03d0*/  IADD3 R6, PT, PT, R5, 0xffffffe, RZ ;  /* 0x0ffffffe05067810 */ /* 0x001fc80007ffe0ff */
[----:B------:R0:W4:Y:S02]  /*03e0*/  F2I.FTZ.U32.TRUNC.NTZ R7, R6 ;  /* 0x0000000600077305 */ /* 0x000124000021f000 */
[----:B0-----:R-:W-:Y:S02]  /*03f0*/  MOV R6, RZ ;  /* 0x000000ff00067202 */ /* 0x001fe40000000f00 */
[----:B----4-:R-:W-:-:S05]  /*0400*/  IADD3 R9, PT, PT, RZ, -R7, RZ ;  /* 0x80000007ff097210 */ /* 0x010fca0007ffe0ff */
[----:B------:R-:W-:-:S04]  /*0410*/  IMAD R9, R9, R8, RZ ;  /* 0x0000000809097224 */ /* 0x000fc800078e02ff */
[----:B------:R-:W-:Y:S01]  /*0420*/  IMAD.HI.U32 R7, R7, R9, R6 ;  /* 0x0000000907077227 */ /* 0x000fe200078e0006 */
[----:B------:R-:W-:-:S05]  /*0430*/  MOV R9, R11 ;  /* 0x0000000b00097202 */ /* 0x000fca0000000f00 */
[----:B------:R-:W-:-:S05]  /*0440*/  IMAD.HI.U32 R7, R7, R9, RZ ;  /* 0x0000000907077227 */ /* 0x000fca00078e00ff */
[----:B------:R-:W-:-:S05]  /*0450*/  IADD3 R5, PT, PT, -R7, RZ, RZ ;  /* 0x000000ff07057210 */ /* 0x000fca0007ffe1ff */
[----:B------:R-:W-:Y:S01]  /*0460*/  IMAD R5, R8, R5, R9 ;  /* 0x0000000508057224 */ /* 0x000fe200078e0209 */
[----:B------:R-:W-:-:S04]  /*0470*/  IADD3 R9, PT, PT, R69, 0x50, RZ ;  /* 0x0000005045097810 */ /* 0x000fc80007ffe0ff */
[----:B------:R-:W-:Y:S02]  /*0480*/  ISETP.GT.U32.AND P2, PT, R8, R5, PT ;  /* 0x000000050800720c */ /* 0x000fe40003f44070 */
[----:B------:R-:W-:Y:S02]  /*0490*/  ISETP.GE.U32.AND P3, PT, R9, UR6, PT ;  /* 0x0000000609007c0c */ /* 0x000fe4000bf66070 */
[----:B------:R-:W-:-:S04]  /*04a0*/  SHF.R.S32.HI R21, RZ, 0x1f, R9 ;  /* 0x0000001fff157819 */ /* 0x000fc80000011409 */
[----:B------:R-:W-:-:S05]  /*04b0*/  ISETP.GE.AND.EX P3, PT, R21, UR7, PT, P3 ;  /* 0x0000000715007c0c */ /* 0x000fca000bf66330 */
[-C--:B------:R-:W-:Y:S02]  /*04c0*/  @!P2 IADD3 R5, PT, PT, R5, -R8.reuse, RZ ;  /* 0x800000080505a210 */ /* 0x080fe40007ffe0ff */
[----:B------:R-:W-:Y:S02]  /*04d0*/  @!P2 IADD3 R7, PT, PT, R7, 0x1, RZ ;  /* 0x000000010707a810 */ /* 0x000fe40007ffe0ff */
[----:B------:R-:W-:Y:S02]  /*04e0*/  ISETP.GE.U32.AND P1, PT, R5, R8, PT ;  /* 0x000000080500720c */ /* 0x000fe40003f26070 */
[----:B------:R-:W-:Y:S02]  /*04f0*/  LOP3.LUT R5, R61, R10, RZ, 0x3c, !PT ;  /* 0x0000000a3d057212 */ /* 0x000fe400078e3cff */
[----:B------:R-:W-:Y:S01]  /*0500*/  ISETP.NE.AND P2, PT, R10, RZ, PT ;  /* 0x000000ff0a00720c */ /* 0x000fe20003f45270 */
[----:B------:R-:W0:Y:S01]  /*0510*/  @!P3 LDC.64 R18, c[0x0][0x3e0] ;  /* 0x0000f800ff12bb82 */ /* 0x000e220000000a00 */
[----:B------:R-:W-:-:S07]  /*0520*/  ISETP.GE.AND P4, PT, R5, RZ, PT ;  /* 0x000000ff0500720c */ /* 0x000fce0003f86270 */
[----:B------:R-:W-:Y:S01]  /*0530*/  @P1 IADD3 R7, PT, PT, R7, 0x1, RZ ;  /* 0x0000000107071810 */ /* 0x000fe20007ffe0ff */
[----:B------:R-:W4:Y:S05]  /*0540*/  @!P3 LDC.64 R12, c[0x0][0x390] ;  /* 0x0000e400ff0cbb82 */ /* 0x000f2a0000000a00 */
[----:B------:R-:W-:Y:S02]  /*0550*/  @!P4 IADD3 R7, PT, PT, -R7, RZ, RZ ;  /* 0x000000ff0707c210 */ /* 0x000fe40007ffe1ff */
[----:B------:R-:W-:Y:S02]  /*0560*/  @!P2 LOP3.LUT R7, RZ, R10, RZ, 0x33, !PT ;  /* 0x0000000aff07a212 */ /* 0x000fe400078e33ff */
[----:B------:R-:W-:-:S02]  /*0570*/  ISETP.GE.U32.AND P2, PT, R26, UR6, PT ;  /* 0x000000061a007c0c */ /* 0x000fc4000bf46070 */
[----:B------:R-:W-:Y:S02]  /*0580*/  IADD3 R70, PT, PT, -R7, RZ, RZ ;  /* 0x000000ff07467210 */ /* 0x000fe40007ffe1ff */
[----:B------:R-:W-:Y:S02]  /*0590*/  ISETP.GE.AND.EX P2, PT, R27, UR7, PT, P2 ;  /* 0x000000071b007c0c */ /* 0x000fe4000bf46320 */
[----:B------:R-:W-:Y:S01]  /*05a0*/  SHF.R.S32.HI R5, RZ, 0x1f, R7 ;  /* 0x0000001fff057819 */ /* 0x000fe20000011407 */
[----:B------:R-:W-:-:S04]  /*05b0*/  IMAD R70, R10, R70, R61 ;  /* 0x000000460a467224 */ /* 0x000fc800078e023d */
[----:B------:R-:W-:Y:S02]  /*05c0*/  IMAD R70, R70, 0x30, RZ ;  /* 0x0000003046467824 */ /* 0x000fe400078e02ff */
[----:B--2---:R-:W-:Y:S01]  /*05d0*/  IMAD R6, R5, UR10, RZ ;  /* 0x0000000a05067c24 */ /* 0x004fe2000f8e02ff */
[----:B------:R-:W-:Y:S02]  /*05e0*/  SHF.R.S32.HI R5, RZ, 0x1f, R24 ;  /* 0x0000001fff057819 */ /* 0x000fe40000011418 */
[C---:B------:R-:W-:Y:S01]  /*05f0*/  IADD3 R74, P1, PT, R70.reuse, R75, RZ ;  /* 0x0000004b464a7210 */ /* 0x040fe20007f3e0ff */
[----:B------:R-:W-:Y:S01]  /*0600*/  IMAD R73, R7, UR11, R6 ;  /* 0x0000000b07497c24 */ /* 0x000fe2000f8e0206 */
[----:B------:R-:W2:Y:S01]  /*0610*/  @!P2 LDC.64 R10, c[0x0][0x3e0] ;  /* 0x0000f800ff0aab82 */ /* 0x000ea20000000a00 */
[----:B0-----:R-:W-:Y:S01]  /*0620*/  @!P3 IMAD R6, R21, R18, RZ ;  /* 0x000000121506b224 */ /* 0x001fe200078e02ff */
[----:B------:R-:W-:Y:S02]  /*0630*/  LEA.HI.X.SX32 R75, R70, RZ, 0x1, P1 ;  /* 0x000000ff464b7211 */ /* 0x000fe400008f0eff */
[----:B------:R-:W-:Y:S01]  /*0640*/  ISETP.GE.AND.EX P6, PT, R5, UR7, PT, P6 ;  /* 0x0000000705007c0c */ /* 0x000fe2000bfc6360 */
[----:B------:R-:W-:Y:S01]  /*0650*/  @!P3 IMAD R21, R9, R19, R6 ;  /* 0x000000130915b224 */ /* 0x000fe200078e0206 */
[----:B------:R-:W-:Y:S01]  /*0660*/  ISETP.GE.U32.AND P1, PT, R22, UR6, PT ;  /* 0x0000000616007c0c */ /* 0x000fe2000bf26070 */
[----:B------:R-:W-:-:S04]  /*0670*/  IMAD.WIDE.U32 R74, R7, UR10, R74 ;  /* 0x0000000a074a7c25 */ /* 0x000fc8000f8e004a */
[----:B-1----:R-:W-:Y:S01]  /*0680*/  @!P5 IMAD R6, R25, R14, RZ ;  /* 0x0000000e1906d224 */ /* 0x002fe200078e02ff */
[----:B------:R-:W-:Y:S02]  /*0690*/  IADD3 R73, PT, PT, R75, R73, RZ ;  /* 0x000000494b497210 */ /* 0x000fe40007ffe0ff */
[-C--:B------:R-:W-:Y:S01]  /*06a0*/  @!P3 MOV R72, R74.reuse ;  /* 0x0000004a0048b202 */ /* 0x080fe20000000f00 */
[----:B------:R-:W-:Y:S01]  /*06b0*/  @!P5 IMAD R25, R23, R15, R6 ;  /* 0x0000000f1719d224 */ /* 0x000fe200078e0206 */
[----:B------:R-:W-:Y:S02]  /*06c0*/  @!P5 MOV R6, R74 ;  /* 0x0000004a0006d202 */ /* 0x000fe40000000f00 */
[----:B------:R-:W-:Y:S01]  /*06d0*/  @!P5 MOV R7, R73 ;  /* 0x000000490007d202 */ /* 0x000fe20000000f00 */
[----:B------:R-:W-:Y:S02]  /*06e0*/  @!P3 IMAD.WIDE.U32 R18, R9, R18, R72 ;  /* 0x000000120912b225 */ /* 0x000fe400078e0048 */
[----:B------:R-:W0:Y:S02]  /*06f0*/  @!P2 LDC.64 R8, c[0x0][0x390] ;  /* 0x0000e400ff08ab82 */ /* 0x000e240000000a00 */
[----:B------:R-:W-:Y:S01]  /*0700*/  @!P5 IMAD.WIDE.U32 R14, R23, R14, R6 ;  /* 0x0000000e170ed225 */ /* 0x000fe200078e0006 */
[----:B------:R-:W-:-:S02]  /*0710*/  SHF.R.S32.HI R23, RZ, 0x1f, R22 ;  /* 0x0000001fff177819 */ /* 0x000fc40000011416 */
[----:B------:R-:W-:Y:S02]  /*0720*/  @!P3 IADD3 R19, PT, PT, R19, R21, RZ ;  /* 0x000000151313b210 */ /* 0x000fe40007ffe0ff */
[C---:B----4-:R-:W-:Y:S01]  /*0730*/  @!P3 LEA R20, P4, R18.reuse, R12, 0x1 ;  /* 0x0000000c1214b211 */ /* 0x050fe200078808ff */
[----:B------:R-:W1:Y:S01]  /*0740*/  @!P6 LDC.64 R6, c[0x0][0x3e0] ;  /* 0x0000f800ff06eb82 */ /* 0x000e620000000a00 */
[----:B------:R-:W-:Y:S02]  /*0750*/  ISETP.GE.AND.EX P1, PT, R23, UR7, PT, P1 ;  /* 0x0000000717007c0c */ /* 0x000fe4000bf26310 */
[----:B------:R-:W-:Y:S01]  /*0760*/  @!P3 LEA.HI.X R21, R18, R13, R19, 0x1, P4 ;  /* 0x0000000d1215b211 */ /* 0x000fe200020f0c13 */
[----:B--2---:R-:W-:Y:S01]  /*0770*/  @!P2 IMAD R13, R27, R10, RZ ;  /* 0x0000000a1b0da224 */ /* 0x004fe200078e02ff */
[----:B------:R-:W-:Y:S02]  /*0780*/  @!P5 IADD3 R12, PT, PT, R15, R25, RZ ;  /* 0x000000190f0cd210 */ /* 0x000fe40007ffe0ff */
[----:B---3--:R-:W-:Y:S01]  /*0790*/  @!P5 LEA R16, P4, R14, R16, 0x1 ;  /* 0x000000100e10d211 */ /* 0x008fe200078808ff */
[----:B------:R2:W3:Y:S01]  /*07a0*/  @!P3 LDG.E R32, desc[UR8][R20.64] ;  /* 0x000000081420b981 */ /* 0x0004e2000c1e1900 */
[----:B------:R-:W-:Y:S01]  /*07b0*/  IADD3 R25, PT, PT, R69, 0xa0, RZ ;  /* 0x000000a045197810 */ /* 0x000fe20007ffe0ff */
[----:B------:R-:W-:Y:S01]  /*07c0*/  @!P2 IMAD R15, R26, R11, R13 ;  /* 0x0000000b1a0fa224 */ /* 0x000fe200078e020d */
[----:B------:R-:W-:-:S02]  /*07d0*/  @!P2 MOV R18, R74 ;  /* 0x0000004a0012a202 */ /* 0x000fc40000000f00 */
[----:B------:R-:W-:Y:S02]  /*07e0*/  @!P2 MOV R19, R73 ;  /* 0x000000490013a202 */ /* 0x000fe40000000f00 */
[----:B------:R-:W-:Y:S02]  /*07f0*/  @!P5 LEA.HI.X R17, R14, R17, R12, 0x1, P4 ;  /* 0x000000110e11d211 */ /* 0x000fe400020f0c0c */
[----:B------:R-:W-:Y:S01]  /*0800*/  ISETP.GE.U32.AND P4, PT, R25, UR6, PT ;  /* 0x0000000619007c0c */ /* 0x000fe2000bf86070 */
[----:B------:R-:W-:Y:S01]  /*0810*/  @!P2 IMAD.WIDE.U32 R18, R26, R10, R18 ;  /* 0x0000000a1a12a225 */ /* 0x000fe200078e0012 */
[----:B------:R-:W-:Y:S01]  /*0820*/  SHF.R.S32.HI R29, RZ, 0x1f, R25 ;  /* 0x0000001fff1d7819 */ /* 0x000fe20000011419 */
[----:B------:R-:W4:Y:S01]  /*0830*/  @!P1 LDC.64 R12, c[0x0][0x3e0] ;  /* 0x0000f800ff0c9b82 */ /* 0x000f220000000a00 */
[----:B------:R-:W-:Y:S02]  /*0840*/  MOV R34, RZ ;  /* 0x000000ff00227202 */ /* 0x000fe40000000f00 */
[----:B------:R-:W-:Y:S01]  /*0850*/  ISETP.GE.AND.EX P4, PT, R29, UR7, PT, P4 ;  /* 0x000000071d007c0c */ /* 0x000fe2000bf86340 */
[----:B-1----:R-:W-:Y:S01]  /*0860*/  @!P6 IMAD R5, R5, R6, RZ ;  /* 0x000000060505e224 */ /* 0x002fe200078e02ff */
[----:B------:R-:W-:-:S02]  /*0870*/  @!P2 IADD3 R15, PT, PT, R19, R15, RZ ;  /* 0x0000000f130fa210 */ /* 0x000fc40007ffe0ff */
[C---:B0-----:R-:W-:Y:S01]  /*0880*/  @!P2 LEA R14, P3, R18.reuse, R8, 0x1 ;  /* 0x00000008120ea211 */ /* 0x041fe200078608ff */
[----:B------:R-:W0:Y:S01]  /*0890*/  @!P6 LDC.64 R10, c[0x0][0x390] ;  /* 0x0000e400ff0aeb82 */ /* 0x000e220000000a00 */
[----:B------:R-:W-:Y:S01]  /*08a0*/  @!P6 MOV R19, R73 ;  /* 0x000000490013e202 */ /* 0x000fe20000000f00 */
[----:B------:R1:W5:Y:S01]  /*08b0*/  @!P5 LDG.E R34, desc[UR8][R16.64] ;  /* 0x000000081022d981 */ /* 0x000362000c1e1900 */
[----:B------:R-:W-:Y:S01]  /*08c0*/  @!P2 LEA.HI.X R15, R18, R9, R15, 0x1, P3 ;  /* 0x00000009120fa211 */ /* 0x000fe200018f0c0f */
[----:B--2---:R-:W-:Y:S01]  /*08d0*/  @!P6 IMAD R21, R24, R7, R5 ;  /* 0x000000071815e224 */ /* 0x004fe200078e0205 */
[----:B------:R-:W-:Y:S02]  /*08e0*/  @!P6 MOV R18, R74 ;  /* 0x0000004a0012e202 */ /* 0x000fe40000000f00 */
[----:B------:R-:W-:Y:S01]  /*08f0*/  ISETP.GE.U32.AND P3, PT, R68, UR6, PT ;  /* 0x0000000644007c0c */ /* 0x000fe2000bf66070 */
[----:B------:R-:W2:Y:S01]  /*0900*/  @!P1 LDC.64 R8, c[0x0][0x390] ;  /* 0x0000e400ff089b82 */ /* 0x000ea20000000a00 */
[----:B------:R-:W-:Y:S01]  /*0910*/  IADD3 R5, PT, PT, R69, 0xb0, RZ ;  /* 0x000000b045057810 */ /* 0x000fe20007ffe0ff */
[----:B------:R-:W-:Y:S01]  /*0920*/  @!P6 IMAD.WIDE.U32 R18, R24, R6, R18 ;  /* 0x000000061812e225 */ /* 0x000fe200078e0012 */
[----:B------:R-:W-:-:S02]  /*0930*/  MOV R36, RZ ;  /* 0x000000ff00247202 */ /* 0x000fc40000000f00 */
[----:B------:R-:W-:Y:S02]  /*0940*/  ISETP.GE.AND.EX P3, PT, R53, UR7, PT, P3 ;  /* 0x0000000735007c0c */ /* 0x000fe4000bf66330 */
[----:B------:R-:W-:Y:S01]  /*0950*/  ISETP.GE.U32.AND P5, PT, R5, UR6, PT ;  /* 0x0000000605007c0c */ /* 0x000fe2000bfa6070 */
[----:B------:R-:W2:Y:S01]  /*0960*/  @!P4 LDC.64 R6, c[0x0][0x3e0] ;  /* 0x0000f800ff06cb82 */ /* 0x000ea20000000a00 */
[----:B------:R-:W-:Y:S01]  /*0970*/  SHF.R.S32.HI R27, RZ, 0x1f, R5 ;  /* 0x0000001fff1b7819 */ /* 0x000fe20000011405 */
[----:B------:R0:W3:Y:S01]  /*0980*/  @!P2 LDG.E R36, desc[UR8][R14.64] ;  /* 0x000000080e24a981 */ /* 0x0000e2000c1e1900 */
[----:B----4-:R-:W-:Y:S01]  /*0990*/  @!P1 IMAD R23, R23, R12, RZ ;  /* 0x0000000c17179224 */ /* 0x010fe200078e02ff */
[----:B-1----:R-:W-:Y:S02]  /*09a0*/  @!P6 IADD3 R16, PT, PT, R19, R21, RZ ;  /* 0x000000151310e210 */ /* 0x002fe40007ffe0ff */
[----:B------:R-:W-:Y:S01]  /*09b0*/  ISETP.GE.AND.EX P2, PT, R27, UR7, PT, P5 ;  /* 0x000000071b007c0c */ /* 0x000fe2000bf46350 */
[----:B------:R-:W-:Y:S01]  /*09c0*/  @!P1 IMAD R17, R22, R13, R23 ;  /* 0x0000000d16119224 */ /* 0x000fe200078e0217 */
[----:B0-----:R-:W-:Y:S01]  /*09d0*/  @!P6 LEA R10, P5, R18, R10, 0x1 ;  /* 0x0000000a120ae211 */ /* 0x001fe200078a08ff */
[----:B------:R-:W0:Y:S01]  /*09e0*/  @!P4 LDC.64 R20, c[0x0][0x390] ;  /* 0x0000e400ff14cb82 */ /* 0x000e220000000a00 */
[----:B------:R-:W-:-:S02]  /*09f0*/  MOV R38, RZ ;  /* 0x000000ff00267202 */ /* 0x000fc40000000f00 */
[----:B------:R-:W-:Y:S02]  /*0a00*/  @!P1 MOV R14, R74 ;  /* 0x0000004a000e9202 */ /* 0x000fe40000000f00 */
[----:B------:R-:W-:Y:S02]  /*0a10*/  @!P1 MOV R15, R73 ;  /* 0x00000049000f9202 */ /* 0x000fe40000000f00 */
[----:B------:R-:W-:Y:S02]  /*0a20*/  @!P6 LEA.HI.X R11, R18, R11, R16, 0x1, P5 ;  /* 0x0000000b120be211 */ /* 0x000fe400028f0c10 */
[----:B------:R-:W1:Y:S01]  /*0a30*/  @!P3 LDC.64 R18, c[0x0][0x3e0] ;  /* 0x0000f800ff12bb82 */ /* 0x000e620000000a00 */
[----:B------:R-:W-:Y:S01]  /*0a40*/  @!P1 IMAD.WIDE.U32 R22, R22, R12, R14 ;  /* 0x0000000c16169225 */ /* 0x000fe200078e000e */
[----:B------:R-:W-:Y:S01]  /*0a50*/  ISETP.GE.U32.AND P5, PT, R67, UR6, PT ;  /* 0x0000000643007c0c */ /* 0x000fe2000bfa6070 */
[----:B------:R4:W3:Y:S03]  /*0a60*/  @!P6 LDG.E R38, desc[UR8][R10.64] ;  /* 0x000000080a26e981 */ /* 0x0008e6000c1e1900 */
[----:B------:R-:W-:-:S02]  /*0a70*/  @!P1 IADD3 R14, PT, PT, R23, R17, RZ ;  /* 0x00000011170e9210 */ /* 0x000fc40007ffe0ff */
[C---:B--2---:R-:W-:Y:S01]  /*0a80*/  @!P1 LEA R16, P6, R22.reuse, R8, 0x1 ;  /* 0x0000000816109211 */ /* 0x044fe200078c08ff */
[----:B------:R-:W-:Y:S01]  /*0a90*/  @!P4 IMAD R8, R29, R6, RZ ;  /* 0x000000061d08c224 */ /* 0x000fe200078e02ff */
[----:B------:R-:W2:Y:S02]  /*0aa0*/  @!P2 LDC.64 R12, c[0x0][0x3e0] ;  /* 0x0000f800ff0cab82 */ /* 0x000ea40000000a00 */
[----:B------:R-:W-:Y:S01]  /*0ab0*/  @!P1 LEA.HI.X R17, R22, R9, R14, 0x1, P6 ;  /* 0x0000000916119211 */ /* 0x000fe200030f0c0e */
[----:B------:R-:W-:Y:S01]  /*0ac0*/  @!P4 IMAD R23, R25, R7, R8 ;  /* 0x000000071917c224 */ /* 0x000fe200078e0208 */
[----:B------:R-:W-:Y:S02]  /*0ad0*/  ISETP.GE.U32.AND P6, PT, R69, UR6, PT ;  /* 0x0000000645007c0c */ /* 0x000fe4000bfc6070 */
[----:B------:R-:W-:Y:S02]  /*0ae0*/  ISETP.GE.AND.EX P5, PT, R0, UR7, PT, P5 ;  /* 0x0000000700007c0c */ /* 0x000fe4000bfa6350 */
[----:B------:R-:W2:Y:S01]  /*0af0*/  @!P3 LDC.64 R14, c[0x0][0x390] ;  /* 0x0000e400ff0ebb82 */ /* 0x000ea20000000a00 */
[----:B------:R-:W-:-:S02]  /*0b00*/  @!P4 MOV R8, R74 ;  /* 0x0000004a0008c202 */ /* 0x000fc40000000f00 */
[----:B------:R-:W-:Y:S02]  /*0b10*/  @!P4 MOV R9, R73 ;  /* 0x000000490009c202 */ /* 0x000fe40000000f00 */
[----:B------:R-:W-:Y:S02]  /*0b20*/  ISETP.GE.AND.EX P6, PT, R54, UR7, PT, P6 ;  /* 0x0000000736007c0c */ /* 0x000fe4000bfc6360 */
[----:B------:R-:W-:Y:S01]  /*0b30*/  MOV R40, RZ ;  /* 0x000000ff00287202 */ /* 0x000fe20000000f00 */
[----:B------:R-:W-:Y:S02]  /*0b40*/  @!P4 IMAD.WIDE.U32 R6, R25, R6, R8 ;  /* 0x000000061906c225 */ /* 0x000fe400078e0008 */
[----:B------:R-:W2:Y:S03]  /*0b50*/  @!P2 LDC.64 R8, c[0x0][0x390] ;  /* 0x0000e400ff08ab82 */ /* 0x000ea60000000a00 */
[----:B------:R4:W3:Y:S01]  /*0b60*/  @!P1 LDG.E R40, desc[UR8][R16.64] ;  /* 0x0000000810289981 */ /* 0x0008e2000c1e1900 */
[----:B------:R-:W-:-:S02]  /*0b70*/  @!P4 IADD3 R7, PT, PT, R7, R23, RZ ;  /* 0x000000170707c210 */ /* 0x000fc40007ffe0ff */
[C---:B0-----:R-:W-:Y:S01]  /*0b80*/  @!P4 LEA R20, P1, R6.reuse, R20, 0x1 ;  /* 0x000000140614c211 */ /* 0x041fe200078208ff */
[----:B-1----:R-:W-:Y:S01]  /*0b90*/  @!P3 IMAD R22, R53, R18, RZ ;  /* 0x000000123516b224 */ /* 0x002fe200078e02ff */
[----:B----4-:R-:W0:Y:S02]  /*0ba0*/  @!P5 LDC.64 R10, c[0x0][0x3e0] ;  /* 0x0000f800ff0adb82 */ /* 0x010e240000000a00 */
[----:B------:R-:W-:Y:S02]  /*0bb0*/  @!P4 LEA.HI.X R21, R6, R21, R7, 0x1, P1 ;  /* 0x000000150615c211 */ /* 0x000fe400008f0c07 */
[----:B------:R-:W-:Y:S02]  /*0bc0*/  @!P3 MOV R16, R74 ;  /* 0x0000004a0010b202 */ /* 0x000fe40000000f00 */
[----:B------:R-:W-:Y:S02]  /*0bd0*/  @!P3 MOV R17, R73 ;  /* 0x000000490011b202 */ /* 0x000fe40000000f00 */
[----:B------:R-:W1:Y:S01]  /*0be0*/  @!P6 LDC.64 R6, c[0x0][0x3e0] ;  /* 0x0000f800ff06eb82 */ /* 0x000e620000000a00 */
[----:B------:R-:W-:-:S02]  /*0bf0*/  @!P3 IMAD R23, R68, R19, R22 ;  /* 0x000000134417b224 */ /* 0x000fc400078e0216 */
[----:B------:R-:W-:Y:S01]  /*0c00*/  @!P3 IMAD.WIDE.U32 R18, R68, R18, R16 ;  /* 0x000000124412b225 */ /* 0x000fe200078e0010 */
[----:B------:R-:W-:Y:S02]  /*0c10*/  @!P2 MOV R16, R74 ;  /* 0x0000004a0010a202 */ /* 0x000fe40000000f00 */
[----:B------:R-:W-:Y:S01]  /*0c20*/  @!P2 MOV R17, R73 ;  /* 0x000000490011a202 */ /* 0x000fe20000000f00 */
[----:B--2---:R-:W-:Y:S01]  /*0c30*/  @!P2 IMAD R24, R27, R12, RZ ;  /* 0x0000000c1b18a224 */ /* 0x004fe200078e02ff */
[----:B------:R-:W-:Y:S02]  /*0c40*/  @!P3 IADD3 R19, PT, PT, R19, R23, RZ ;  /* 0x000000171313b210 */ /* 0x000fe40007ffe0ff */
[C---:B------:R-:W-:Y:S01]  /*0c50*/  @!P3 LEA R14, P1, R18.reuse, R14, 0x1 ;  /* 0x0000000e120eb211 */ /* 0x040fe200078208ff */
[C---:B------:R-:W-:Y:S01]  /*0c60*/  @!P2 IMAD R25, R5.reuse, R13, R24 ;  /* 0x0000000d0519a224 */ /* 0x040fe200078e0218 */
[----:B------:R-:W-:Y:S01]  /*0c70*/  MOV R42, RZ ;  /* 0x000000ff002a7202 */ /* 0x000fe20000000f00 */
[----:B------:R-:W-:Y:S01]  /*0c80*/  @!P2 IMAD.WIDE.U32 R12, R5, R12, R16 ;  /* 0x0000000c050ca225 */ /* 0x000fe200078e0010 */
[----:B------:R-:W-:Y:S01]  /*0c90*/  MOV R23, RZ ;  /* 0x000000ff00177202 */ /* 0x000fe20000000f00 */
[----:B------:R-:W2:Y:S01]  /*0ca0*/  @!P5 LDC.64 R16, c[0x0][0x390] ;  /* 0x0000e400ff10db82 */ /* 0x000ea20000000a00 */
[----:B------:R-:W-:-:S02]  /*0cb0*/  @!P3 LEA.HI.X R15, R18, R15, R19, 0x1, P1 ;  /* 0x0000000f120fb211 */ /* 0x000fc400008f0c13 */
[----:B------:R-:W-:Y:S01]  /*0cc0*/  ISETP.GE.U32.AND P1, PT, R66, UR6, PT ;  /* 0x0000000642007c0c */ /* 0x000fe2000bf26070 */
[----:B------:R4:W3:Y:S01]  /*0cd0*/  @!P4 LDG.E R42, desc[UR8][R20.64] ;  /* 0x00000008142ac981 */ /* 0x0008e2000c1e1900 */
[----:B------:R-:W-:Y:S02]  /*0ce0*/  @!P2 IADD3 R5, PT, PT, R13, R25, RZ ;  /* 0x000000190d05a210 */ /* 0x000fe40007ffe0ff */
[----:B------:R-:W-:Y:S01]  /*0cf0*/  @!P2 LEA R8, P4, R12, R8, 0x1 ;  /* 0x000000080c08a211 */ /* 0x000fe200078808ff */
[----:B------:R1:W3:Y:S01]  /*0d00*/  @!P3 LDG.E R23, desc[UR8][R14.64] ;  /* 0x000000080e17b981 */ /* 0x0002e2000c1e1900 */
[----:B------:R-:W-:Y:S02]  /*0d10*/  ISETP.GE.AND.EX P3, PT, R2, UR7, PT, P1 ;  /* 0x0000000702007c0c */ /* 0x000fe4000bf66310 */
[----:B------:R-:W-:Y:S01]  /*0d20*/  @!P2 LEA.HI.X R9, R12, R9, R5, 0x1, P4 ;  /* 0x000000090c09a211 */ /* 0x000fe200020f0c05 */
[----:B----4-:R-:W4:Y:S01]  /*0d30*/  @!P6 LDC.64 R20, c[0x0][0x390] ;  /* 0x0000e400ff14eb82 */ /* 0x010f220000000a00 */
[----:B------:R-:W-:Y:S01]  /*0d40*/  ISETP.GE.U32.AND P4, PT, R65, UR6, PT ;  /* 0x0000000641007c0c */ /* 0x000fe2000bf86070 */
[----:B0-----:R-:W-:-:S02]  /*0d50*/  @!P5 IMAD R12, R0, R10, RZ ;  /* 0x0000000a000cd224 */ /* 0x001fc400078e02ff */
[----:B-1----:R-:W-:Y:S01]  /*0d60*/  @!P6 IMAD R18, R54, R6, RZ ;  /* 0x000000063612e224 */ /* 0x002fe200078e02ff */
[----:B------:R-:W-:Y:S01]  /*0d70*/  ISETP.GE.AND.EX P4, PT, R3, UR7, PT, P4 ;  /* 0x0000000703007c0c */ /* 0x000fe2000bf86340 */
[----:B------:R-:W-:Y:S01]  /*0d80*/  @!P5 IMAD R5, R67, R11, R12 ;  /* 0x0000000b4305d224 */ /* 0x000fe200078e020c */
[----:B------:R-:W-:Y:S02]  /*0d90*/  @!P5 MOV R12, R74 ;  /* 0x0000004a000cd202 */ /* 0x000fe40000000f00 */
[----:B------:R-:W-:Y:S01]  /*0da0*/  @!P5 MOV R13, R73 ;  /* 0x00000049000dd202 */ /* 0x000fe20000000f00 */
[----:B------:R-:W-:Y:S02]  /*0db0*/  @!P6 IMAD R25, R69, R7, R18 ;  /* 0x000000074519e224 */ /* 0x000fe400078e0212 */
[----:B------:R-:W0:Y:S01]  /*0dc0*/  @!P3 LDC.64 R18, c[0x0][0x3e0] ;  /* 0x0000f800ff12bb82 */ /* 0x000e220000000a00 */
[----:B------:R-:W-:Y:S01]  /*0dd0*/  @!P5 IMAD.WIDE.U32 R10, R67, R10, R12 ;  /* 0x0000000a430ad225 */ /* 0x000fe200078e000c */
[----:B------:R-:W-:-:S02]  /*0de0*/  @!P6 MOV R12, R74 ;  /* 0x0000004a000ce202 */ /* 0x000fc40000000f00 */
[----:B------:R-:W-:Y:S02]  /*0df0*/  @!P6 MOV R13, R73 ;  /* 0x00000049000de202 */ /* 0x000fe40000000f00 */
[----:B------:R-:W-:Y:S02]  /*0e00*/  @!P5 IADD3 R5, PT, PT, R11, R5, RZ ;  /* 0x000000050b05d210 */ /* 0x000fe40007ffe0ff */
[----:B------:R-:W1:Y:S01]  /*0e10*/  @!P4 LDC.64 R14, c[0x0][0x3e0] ;  /* 0x0000f800ff0ecb82 */ /* 0x000e620000000a00 */
[----:B--2---:R-:W-:Y:S01]  /*0e20*/  @!P5 LEA R16, P1, R10, R16, 0x1 ;  /* 0x000000100a10d211 */ /* 0x004fe200078208ff */
[----:B------:R-:W-:-:S03]  /*0e30*/  @!P6 IMAD.WIDE.U32 R6, R69, R6, R12 ;  /* 0x000000064506e225 */ /* 0x000fc600078e000c */
[----:B------:R-:W-:Y:S02]  /*0e40*/  @!P5 LEA.HI.X R17, R10, R17, R5, 0x1, P1 ;  /* 0x000000110a11d211 */ /* 0x000fe400008f0c05 */
[----:B------:R-:W-:Y:S01]  /*0e50*/  @!P6 IADD3 R7, PT, PT, R7, R25, RZ ;  /* 0x000000190707e210 */ /* 0x000fe20007ffe0ff */
[----:B------:R-:W2:Y:S01]  /*0e60*/  @!P3 LDC.64 R12, c[0x0][0x390] ;  /* 0x0000e400ff0cbb82 */ /* 0x000ea20000000a00 */
[C---:B----4-:R-:W-:Y:S02]  /*0e70*/  @!P6 LEA R20, P1, R6.reuse, R20, 0x1 ;  /* 0x000000140614e211 */ /* 0x050fe400078208ff */
[----:B------:R-:W-:Y:S02]  /*0e80*/  IADD3 R5, PT, PT, R69, 0xc0, RZ ;  /* 0x000000c045057810 */ /* 0x000fe40007ffe0ff */
[----:B------:R-:W-:Y:S02]  /*0e90*/  @!P6 LEA.HI.X R21, R6, R21, R7, 0x1, P1 ;  /* 0x000000150615e211 */ /* 0x000fe400008f0c07 */
[----:B------:R-:W-:Y:S01]  /*0ea0*/  ISETP.GE.U32.AND P1, PT, R5, UR6, PT ;  /* 0x0000000605007c0c */ /* 0x000fe2000bf26070 */
[----:B------:R-:W4:Y:S01]  /*0eb0*/  @!P4 LDC.64 R10, c[0x0][0x390] ;  /* 0x0000e400ff0acb82 */ /* 0x000f220000000a00 */
[----:B------:R-:W-:Y:S01]  /*0ec0*/  SHF.R.S32.HI R29, RZ, 0x1f, R5 ;  /* 0x0000001fff1d7819 */ /* 0x000fe20000011405 */
[----:B0-----:R-:W-:-:S03]  /*0ed0*/  @!P3 IMAD R22, R2, R18, RZ ;  /* 0x000000120216b224 */ /* 0x001fc600078e02ff */
[----:B------:R-:W-:Y:S02]  /*0ee0*/  ISETP.GE.AND.EX P1, PT, R29, UR7, PT, P1 ;  /* 0x000000071d007c0c */ /* 0x000fe4000bf26310 */
[----:B------:R-:W-:Y:S02]  /*0ef0*/  MOV R24, RZ ;  /* 0x000000ff00187202 */ /* 0x000fe40000000f00 */
[----:B------:R-:W-:Y:S02]  /*0f00*/  @!P3 MOV R26, R74 ;  /* 0x0000004a001ab202 */ /* 0x000fe40000000f00 */
[----:B------:R-:W-:Y:S01]  /*0f10*/  @!P3 MOV R27, R73 ;  /* 0x00000049001bb202 */ /* 0x000fe20000000f00 */
[C---:B------:R-:W-:Y:S01]  /*0f20*/  @!P3 IMAD R25, R66.reuse, R19, R22 ;  /* 0x000000134219b224 */ /* 0x040fe200078e0216 */
[----:B------:R-:W-:Y:S01]  /*0f30*/  MOV R22, RZ ;  /* 0x000000ff00167202 */ /* 0x000fe20000000f00 */
[----:B------:R0:W3:Y:S01]  /*0f40*/  @!P6 LDG.E R24, desc[UR8][R20.64] ;  /* 0x000000081418e981 */ /* 0x0000e2000c1e1900 */
[----:B------:R-:W-:-:S03]  /*0f50*/  @!P3 IMAD.WIDE.U32 R18, R66, R18, R26 ;  /* 0x000000124212b225 */ /* 0x000fc600078e001a */
[----:B------:R-:W5:Y:S01]  /*0f60*/  @!P1 LDC.64 R6, c[0x0][0x3e0] ;  /* 0x0000f800ff069b82 */ /* 0x000f620000000a00 */
[----:B------:R2:W3:Y:S01]  /*0f70*/  @!P5 LDG.E R22, desc[UR8][R16.64] ;  /* 0x000000081016d981 */ /* 0x0004e2000c1e1900 */
[----:B-1----:R-:W-:Y:S01]  /*0f80*/  @!P4 IMAD R26, R3, R14, RZ ;  /* 0x0000000e031ac224 */ /* 0x002fe200078e02ff */
[----:B0-----:R-:W-:Y:S02]  /*0f90*/  @!P4 MOV R20, R74 ;  /* 0x0000004a0014c202 */ /* 0x001fe40000000f00 */
[----:B------:R-:W-:Y:S01]  /*0fa0*/  @!P4 MOV R21, R73 ;  /* 0x000000490015c202 */ /* 0x000fe20000000f00 */
[----:B------:R-:W-:Y:S01]  /*0fb0*/  @!P4 IMAD R27, R65, R15, R26 ;  /* 0x0000000f411bc224 */ /* 0x000fe200078e021a */
[----:B------:R-:W-:Y:S02]  /*0fc0*/  @!P3 IADD3 R19, PT, PT, R19, R25, RZ ;  /* 0x000000191313b210 */ /* 0x000fe40007ffe0ff */
[----:B--2---:R-:W-:Y:S01]  /*0fd0*/  @!P3 LEA R16, P5, R18, R12, 0x1 ;  /* 0x0000000c1210b211 */ /* 0x004fe200078a08ff */
[----:B------:R-:W-:Y:S01]  /*0fe0*/  @!P4 IMAD.WIDE.U32 R14, R65, R14, R20 ;  /* 0x0000000e410ec225 */ /* 0x000fe200078e0014 */
[----:B------:R-:W-:-:S02]  /*0ff0*/  CS2R R20, SRZ ;  /* 0x0000000000147805 */ /* 0x000fc4000001ff00 */
[----:B------:R-:W-:Y:S02]  /*1000*/  @!P3 LEA.HI.X R17, R18, R13, R19, 0x1, P5 ;  /* 0x0000000d1211b211 */ /* 0x000fe400028f0c13 */
[----:B------:R-:W-:Y:S01]  /*1010*/  @!P4 IADD3 R15, PT, PT, R15, R27, RZ ;  /* 0x0000001b0f0fc210 */ /* 0x000fe20007ffe0ff */
[----:B------:R-:W0:Y:S01]  /*1020*/  @!P1 LDC.64 R12, c[0x0][0x390] ;  /* 0x0000e400ff0c9b82 */ /* 0x000e220000000a00 */
[----:B------:R-:W-:Y:S01]  /*1030*/  IADD3 R27, PT, PT, R69, 0xd0, RZ ;  /* 0x000000d0451b7810 */ /* 0x000fe20007ffe0ff */
[----:B------:R-:W2:Y:S01]  /*1040*/  @!P3 LDG.E R21, desc[UR8][R16.64] ;  /* 0x000000081015b981 */ /* 0x000ea2000c1e1900 */
[----:B----4-:R-:W-:Y:S02]  /*1050*/  @!P4 LEA R10, P5, R14, R10, 0x1 ;  /* 0x0000000a0e0ac211 */ /* 0x010fe400078a08ff */
[----:B------:R-:W-:Y:S02]  /*1060*/  ISETP.GE.U32.AND P3, PT, R27, UR6, PT ;  /* 0x000000061b007c0c */ /* 0x000fe4000bf66070 */
[----:B------:R-:W-:-:S02]  /*1070*/  SHF.R.S32.HI R19, RZ, 0x1f, R27 ;  /* 0x0000001fff137819 */ /* 0x000fc4000001141b */
[----:B------:R-:W-:Y:S02]  /*1080*/  @!P4 LEA.HI.X R11, R14, R11, R15, 0x1, P5 ;  /* 0x0000000b0e0bc211 */ /* 0x000fe400028f0c0f */
[----:B------:R-:W-:Y:S01]  /*1090*/  ISETP.GE.AND.EX P3, PT, R19, UR7, PT, P3 ;  /* 0x0000000713007c0c */ /* 0x000fe2000bf66330 */
[----:B-----5:R-:W-:Y:S02]  /*10a0*/  @!P1 IMAD R18, R29, R6, RZ ;  /* 0x000000061d129224 */ /* 0x020fe400078e02ff */
[----:B------:R1:W4:Y:S01]  /*10b0*/  @!P4 LDG.E R20, desc[UR8][R10.64] ;  /* 0x000000080a14c981 */ /* 0x000322000c1e1900 */
[----:B------:R-:W-:Y:S01]  /*10c0*/  MOV R44, RZ ;  /* 0x000000ff002c7202 */ /* 0x000fe20000000f00 */
[----:B------:R-:W-:Y:S01]  /*10d0*/  @!P1 IMAD R7, R5, R7, R18 ;  /* 0x0000000705079224 */ /* 0x000fe200078e0212 */
[----:B------:R-:W-:-:S04]  /*10e0*/  IADD3 R25, PT, PT, R69, 0xe0, RZ ;  /* 0x000000e045197810 */ /* 0x000fc80007ffe0ff */
[----:B------:R5:W4:Y:S01]  /*10f0*/  @!P2 LDG.E R44, desc[UR8][R8.64] ;  /* 0x00000008082ca981 */ /* 0x000b22000c1e1900 */
[----:B-1----:R-:W-:Y:S02]  /*1100*/  @!P1 MOV R10, R74 ;  /* 0x0000004a000a9202 */ /* 0x002fe40000000f00 */
[----:B------:R-:W1:Y:S01]  /*1110*/  @!P3 LDC.64 R16, c[0x0][0x3e0] ;  /* 0x0000f800ff10bb82 */ /* 0x000e620000000a00 */
[----:B------:R-:W-:-:S03]  /*1120*/  @!P1 MOV R11, R73 ;  /* 0x00000049000b9202 */ /* 0x000fc60000000f00 */
[----:B------:R-:W-:Y:S01]  /*1130*/  @!P1 IMAD.WIDE.U32 R10, R5, R6, R10 ;  /* 0x00000006050a9225 */ /* 0x000fe200078e000a */
[----:B------:R-:W-:-:S03]  /*1140*/  ISETP.GE.U32.AND P2, PT, R25, UR6, PT ;  /* 0x0000000619007c0c */ /* 0x000fc6000bf46070 */
[----:B------:R-:W5:Y:S01]  /*1150*/  @!P3 LDC.64 R14, c[0x0][0x390] ;  /* 0x0000e400ff0ebb82 */ /* 0x000f620000000a00 */
[----:B------:R-:W-:Y:S02]  /*1160*/  SHF.R.S32.HI R29, RZ, 0x1f, R25 ;  /* 0x0000001fff1d7819 */ /* 0x000fe40000011419 */
[----:B------:R-:W-:Y:S02]  /*1170*/  @!P1 IADD3 R5, PT, PT, R11, R7, RZ ;  /* 0x000000070b059210 */ /* 0x000fe40007ffe0ff */
[C---:B0-----:R-:W-:Y:S02]  /*1180*/  @!P1 LEA R12, P4, R10.reuse, R12, 0x1 ;  /* 0x0000000c0a0c9211 */ /* 0x041fe400078808ff */
[----:B------:R-:W-:Y:S02]  /*1190*/  ISETP.GE.AND.EX P2, PT, R29, UR7, PT, P2 ;  /* 0x000000071d007c0c */ /* 0x000fe4000bf46320 */
[----:B------:R-:W-:Y:S02]  /*11a0*/  @!P1 LEA.HI.X R13, R10, R13, R5, 0x1, P4 ;  /* 0x0000000d0a0d9211 */ /* 0x000fe400020f0c05 */
[----:B------:R-:W-:-:S04]  /*11b0*/  ISETP.GE.U32.AND P4, PT, R64, UR6, PT ;  /* 0x0000000640007c0c */ /* 0x000fc8000bf86070 */
[----:B------:R-:W-:Y:S01]  /*11c0*/  ISETP.GE.AND.EX P4, PT, R4, UR7, PT, P4 ;  /* 0x0000000704007c0c */ /* 0x000fe2000bf86340 */
[----:B-1----:R-:W-:-:S04]  /*11d0*/  @!P3 IMAD R18, R19, R16, RZ ;  /* 0x000000101312b224 */ /* 0x002fc800078e02ff */
[----:B------:R-:W0:Y:S01]  /*11e0*/  @!P2 LDC.64 R10, c[0x0][0x3e0] ;  /* 0x0000f800ff0aab82 */ /* 0x000e220000000a00 */
[----:B------:R-:W-:Y:S01]  /*11f0*/  @!P3 IMAD R5, R27, R17, R18 ;  /* 0x000000111b05b224 */ /* 0x000fe200078e0212 */
[----:B------:R-:W-:Y:S02]  /*1200*/  MOV R46, RZ ;  /* 0x000000ff002e7202 */ /* 0x000fe40000000f00 */
[----:B------:R-:W-:-:S04]  /*1210*/  @!P3 MOV R18, R74 ;  /* 0x0000004a0012b202 */ /* 0x000fc80000000f00 */
[----:B-----5:R-:W1:Y:S01]  /*1220*/  @!P4 LDC.64 R8, c[0x0][0x3e0] ;  /* 0x0000f800ff08cb82 */ /* 0x020e620000000a00 */
[----:B------:R-:W-:Y:S01]  /*1230*/  @!P3 MOV R19, R73 ;  /* 0x000000490013b202 */ /* 0x000fe20000000f00 */
[----:B------:R5:W4:Y:S06]  /*1240*/  @!P1 LDG.E R46, desc[UR8][R12.64] ;  /* 0x000000080c2e9981 */ /* 0x000b2c000c1e1900 */
[----:B------:R-:W1:Y:S01]  /*1250*/  @!P2 LDC.64 R6, c[0x0][0x390] ;  /* 0x0000e400ff06ab82 */ /* 0x000e620000000a00 */
[----:B------:R-:W-:-:S07]  /*1260*/  @!P3 IMAD.WIDE.U32 R16, R27, R16, R18 ;  /* 0x000000101b10b225 */ /* 0x000fce00078e0012 */
[----:B-----5:R-:W5:Y:S01]  /*1270*/  @!P4 LDC.64 R12, c[0x0][0x390] ;  /* 0x0000e400ff0ccb82 */ /* 0x020f620000000a00 */
[----:B------:R-:W-:Y:S02]  /*1280*/  @!P3 IADD3 R5, PT, PT, R17, R5, RZ ;  /* 0x000000051105b210 */ /* 0x000fe40007ffe0ff */
[C---:B------:R-:W-:Y:S01]  /*1290*/  @!P3 LEA R14, P1, R16.reuse, R14, 0x1 ;  /* 0x0000000e100eb211 */ /* 0x040fe200078208ff */
[----:B0-----:R-:W-:Y:S01]  /*12a0*/  @!P2 IMAD R18, R29, R10, RZ ;  /* 0x0000000a1d12a224 */ /* 0x001fe200078e02ff */
[----:B------:R-:W-:Y:S02]  /*12b0*/  @!P2 MOV R17, R73 ;  /* 0x000000490011a202 */ /* 0x000fe40000000f00 */
[----:B------:R-:W-:Y:S02]  /*12c0*/  @!P3 LEA.HI.X R15, R16, R15, R5, 0x1, P1 ;  /* 0x0000000f100fb211 */ /* 0x000fe400008f0c05 */
[----:B------:R-:W-:Y:S01]  /*12d0*/  @!P2 MOV R16, R74 ;  /* 0x0000004a0010a202 */ /* 0x000fe20000000f00 */
[----:B------:R-:W-:Y:S01]  /*12e0*/  @!P2 IMAD R19, R25, R11, R18 ;  /* 0x0000000b1913a224 */ /* 0x000fe200078e0212 */
[----:B------:R-:W-:Y:S01]  /*12f0*/  @!P4 MOV R11, R73 ;  /* 0x00000049000bc202 */ /* 0x000fe20000000f00 */
[----:B-1----:R-:W-:-:S02]  /*1300*/  @!P4 IMAD R5, R4, R8, RZ ;  /* 0x000000080405c224 */ /* 0x002fc400078e02ff */
[----:B------:R-:W-:Y:S01]  /*1310*/  @!P2 IMAD.WIDE.U32 R16, R25, R10, R16 ;  /* 0x0000000a1910a225 */ /* 0x000fe200078e0010 */
[----:B------:R-:W-:Y:S02]  /*1320*/  @!P4 MOV R10, R74 ;  /* 0x0000004a000ac202 */ /* 0x000fe40000000f00 */
[----:B------:R-:W-:Y:S01]  /*1330*/  MOV R48, RZ ;  /* 0x000000ff00307202 */ /* 0x000fe20000000f00 */
[C---:B------:R-:W-:Y:S01]  /*1340*/  @!P4 IMAD R9, R64.reuse, R9, R5 ;  /* 0x000000094009c224 */ /* 0x040fe200078e0205 */
[----:B------:R-:W-:Y:S01]  /*1350*/  @!P2 IADD3 R5, PT, PT, R17, R19, RZ ;  /* 0x000000131105a210 */ /* 0x000fe20007ffe0ff */
[----:B------:R-:W-:Y:S01]  /*1360*/  @!P4 IMAD.WIDE.U32 R10, R64, R8, R10 ;  /* 0x00000008400ac225 */ /* 0x000fe200078e000a */
[C---:B------:R-:W-:Y:S02]  /*1370*/  @!P2 LEA R6, P1, R16.reuse, R6, 0x1 ;  /* 0x000000061006a211 */ /* 0x040fe400078208ff */
[----:B------:R-:W-:Y:S01]  /*1380*/  MOV R50, RZ ;  /* 0x000000ff00327202 */ /* 0x000fe20000000f00 */
[----:B------:R-:W4:Y:S01]  /*1390*/  @!P3 LDG.E R48, desc[UR8][R14.64] ;  /* 0x000000080e30b981 */ /* 0x000f22000c1e1900 */
[----:B------:R-:W-:-:S02]  /*13a0*/  @!P2 LEA.HI.X R7, R16, R7, R5, 0x1, P1 ;  /* 0x000000071007a211 */ /* 0x000fc400008f0c05 */
[----:B------:R-:W-:Y:S02]  /*13b0*/  @!P4 IADD3 R5, PT, PT, R11, R9, RZ ;  /* 0x000000090b05c210 */ /* 0x000fe40007ffe0ff */
[C---:B-----5:R-:W-:Y:S01]  /*13c0*/  @!P4 LEA R12, P1, R10.reuse, R12, 0x1 ;  /* 0x0000000c0a0cc211 */ /* 0x060fe200078208ff */
[----:B------:R0:W5:Y:S01]  /*13d0*/  @!P2 LDG.E R50, desc[UR8][R6.64] ;  /* 0x000000080632a981 */ /* 0x000162000c1e1900 */
[----:B------:R-:W-:Y:S02]  /*13e0*/  MOV R52, RZ ;  /* 0x000000ff00347202 */ /* 0x000fe40000000f00 */
[----:B------:R-:W-:-:S05]  /*13f0*/  @!P4 LEA.HI.X R13, R10, R13, R5, 0x1, P1 ;  /* 0x0000000d0a0dc211 */ /* 0x000fca00008f0c05 */
[----:B------:R1:W5:Y:S01]  /*1400*/  @!P4 LDG.E R52, desc[UR8][R12.64] ;  /* 0x000000080c34c981 */ /* 0x000362000c1e1900 */
[--C-:B------:R-:W-:Y:S02]  /*1410*/  HADD2.F32 R33, -RZ, R34.reuse.H0_H0 ;  /* 0x20000022ff217230 */ /* 0x100fe40000004100 */
[----:B------:R-:W-:Y:S02]  /*1420*/  HADD2.F32 R34, -RZ, R34.H1_H1 ;  /* 0x30000022ff227230 */ /* 0x000fe40000004100 */
[--C-:B---3--:R-:W-:Y:S02]  /*1430*/  HADD2.F32 R35, -RZ, R36.reuse.H0_H0 ;  /* 0x20000024ff237230 */ /* 0x108fe40000004100 */
[----:B------:R-:W-:Y:S02]  /*1440*/  HADD2.F32 R36, -RZ, R36.H1_H1 ;  /* 0x30000024ff247230 */ /* 0x000fe40000004100 */
[--C-:B------:R-:W-:Y:S02]  /*1450*/  HADD2.F32 R37, -RZ, R38.reuse.H0_H0 ;  /* 0x20000026ff257230 */ /* 0x100fe40000004100 */
[----:B------:R-:W-:-:S02]  /*1460*/  HADD2.F32 R38, -RZ, R38.H1_H1 ;  /* 0x30000026ff267230 */ /* 0x000fc40000004100 */
[----:B------:R-:W-:Y:S02]  /*1470*/  HADD2.F32 R39, -RZ, R40.H0_H0 ;  /* 0x20000028ff277230 */ /* 0x000fe40000004100 */
[--C-:B0-----:R-:W-:Y:S02]  /*1480*/  HADD2.F32 R7, -RZ, R23.reuse.H0_H0 ;  /* 0x20000017ff077230 */ /* 0x101fe40000004100 */
[----:B------:R-:W-:-:S05]  /*1490*/  HADD2.F32 R8, -RZ, R23.H1_H1 ;  /* 0x30000017ff087230 */ /* 0x000fca0000004100 */
[----:B------:R-:W-:Y:S01]  /*14a0*/  FADD.FTZ R16, R7, R8 ;  /* 0x0000000807107221 */ /* 0x000fe20000010000 */
[----:B-1----:R-:W-:-:S04]  /*14b0*/  FMUL.FTZ R12, R8, R8 ;  /* 0x00000008080c7220 */ /* 0x002fc80000410000 */
[----:B------:R-:W-:Y:S01]  /*14c0*/  FFMA.FTZ R13, R7, R7, R12 ;  /* 0x00000007070d7223 */ /* 0x000fe2000001000c */
[----:B------:R-:W-:Y:S02]  /*14d0*/  HADD2.F32 R40, -RZ, R40.H1_H1 ;  /* 0x30000028ff287230 */ /* 0x000fe40000004100 */
[--C-:B------:R-:W-:Y:S02]  /*14e0*/  HADD2.F32 R5, -RZ, R24.reuse.H0_H0 ;  /* 0x20000018ff057230 */ /* 0x100fe40000004100 */
[----:B------:R-:W-:-:S05]  /*14f0*/  HADD2.F32 R6, -RZ, R24.H1_H1 ;  /* 0x30000018ff067230 */ /* 0x000fca0000004100 */
[C---:B------:R-:W-:Y:S01]  /*1500*/  FADD.FTZ R10, R5.reuse, R6 ;  /* 0x00000006050a7221 */ /* 0x040fe20000010000 */
[----:B------:R-:W-:Y:S01]  /*1510*/  FMUL.FTZ R14, R6, R6 ;  /* 0x00000006060e7220 */ /* 0x000fe20000410000 */
[--C-:B------:R-:W-:Y:S02]  /*1520*/  HADD2.F32 R9, -RZ, R22.reuse.H0_H0 ;  /* 0x20000016ff097230 */ /* 0x100fe40000004100 */
[----:B------:R-:W-:Y:S01]  /*1530*/  FADD.FTZ R11, RZ, R10 ;  /* 0x0000000aff0b7221 */ /* 0x000fe20000010000 */
[----:B------:R-:W-:Y:S02]  /*1540*/  HADD2.F32 R10, -RZ, R22.H1_H1 ;  /* 0x30000016ff0a7230 */ /* 0x000fe40000004100 */
[----:B------:R-:W-:Y:S01]  /*1550*/  FFMA.FTZ R14, R5, R5, R14 ;  /* 0x00000005050e7223 */ /* 0x000fe2000001000e */
[----:B------:R-:W-:-:S03]  /*1560*/  FADD.FTZ R16, R11, R16 ;  /* 0x000000100b107221 */ /* 0x000fc60000010000 */
[----:B------:R-:W-:Y:S01]  /*1570*/  FADD.FTZ R14, RZ, R14 ;  /* 0x0000000eff0e7221 */ /* 0x000fe20000010000 */
[C---:B------:R-:W-:Y:S01]  /*1580*/  FADD.FTZ R17, R9.reuse, R10 ;  /* 0x0000000a09117221 */ /* 0x040fe20000010000 */
[----:B------:R-:W-:Y:S02]  /*1590*/  FMUL.FTZ R18, R10, R10 ;  /* 0x0000000a0a127220 */ /* 0x000fe40000410000 */
[----:B------:R-:W-:Y:S01]  /*15a0*/  FADD.FTZ R15, R14, R13 ;  /* 0x0000000d0e0f7221 */ /* 0x000fe20000010000 */
[--C-:B--2---:R-:W-:Y:S02]  /*15b0*/  HADD2.F32 R11, -RZ, R21.reuse.H0_H0 ;  /* 0x20000015ff0b7230 */ /* 0x104fe40000004100 */
[----:B------:R-:W-:Y:S02]  /*15c0*/  HADD2.F32 R12, -RZ, R21.H1_H1 ;  /* 0x30000015ff0c7230 */ /* 0x000fe40000004100 */
[----:B------:R-:W-:Y:S01]  /*15d0*/  FADD.FTZ R16, R16, R17 ;  /* 0x0000001110107221 */ /* 0x000fe20000010000 */
[----:B------:R-:W-:-:S02]  /*15e0*/  FFMA.FTZ R18, R9, R9, R18 ;  /* 0x0000000909127223 */ /* 0x000fc40000010012 */
[----:B------:R-:W-:Y:S02]  /*15f0*/  FADD.FTZ R17, R11, R12 ;  /* 0x0000000c0b117221 */ /* 0x000fe40000010000 */
[----:B------:R-:W-:Y:S01]  /*1600*/  FADD.FTZ R18, R15, R18 ;  /* 0x000000120f127221 */ /* 0x000fe20000010000 */
[--C-:B----4-:R-:W-:Y:S02]  /*1610*/  HADD2.F32 R13, -RZ, R20.reuse.H0_H0 ;  /* 0x20000014ff0d7230 */ /* 0x110fe40000004100 */
[----:B------:R-:W-:Y:S02]  /*1620*/  HADD2.F32 R14, -RZ, R20.H1_H1 ;  /* 0x30000014ff0e7230 */ /* 0x000fe40000004100 */
[----:B------:R-:W-:Y:S01]  /*1630*/  FMUL.FTZ R20, R12, R12 ;  /* 0x0000000c0c147220 */ /* 0x000fe20000410000 */
[----:B------:R-:W-:Y:S01]  /*1640*/  FADD.FTZ R16, R16, R17 ;  /* 0x0000001110107221 */ /* 0x000fe20000010000 */
[--C-:B------:R-:W-:Y:S02]  /*1650*/  HADD2.F32 R15, -RZ, R32.reuse.H0_H0 ;  /* 0x20000020ff0f7230 */ /* 0x100fe40000004100 */
[----:B------:R-:W-:Y:S01]  /*1660*/  FFMA.FTZ R17, R11, R11, R20 ;  /* 0x0000000b0b117223 */ /* 0x000fe20000010014 */
[----:B------:R-:W-:-:S02]  /*1670*/  HADD2.F32 R32, -RZ, R32.H1_H1 ;  /* 0x30000020ff207230 */ /* 0x000fc40000004100 */
[----:B------:R-:W-:Y:S01]  /*1680*/  FMUL.FTZ R20, R14, R14 ;  /* 0x0000000e0e147220 */ /* 0x000fe20000410000 */
[C---:B------:R-:W-:Y:S01]  /*1690*/  FADD.FTZ R19, R13.reuse, R14 ;  /* 0x0000000e0d137221 */ /* 0x040fe20000010000 */
[----:B------:R-:W-:Y:S02]  /*16a0*/  FADD.FTZ R17, R18, R17 ;  /* 0x0000001112117221 */ /* 0x000fe40000010000 */
        /* <DEDUP_REMOVED lines=21> */
[----:B------:R-:W-:-:S02]  /*1800*/  HADD2.F32 R41, -RZ, R42.H1_H1 ;  /* 0x3000002aff297230 */ /* 0x000fc40000004100 */
[----:B------:R-:W-:Y:S01]  /*1810*/  FMUL.FTZ R18, R40, R40 ;  /* 0x0000002828127220 */ /* 0x000fe20000410000 */
[----:B------:R-:W-:Y:S01]  /*1820*/  FADD.FTZ R16, R16, R19 ;  /* 0x0000001310107221 */ /* 0x000fe20000010000 */
[----:B------:R-:W-:Y:S01]  /*1830*/  FADD.FTZ R19, R39, R40 ;  /* 0x0000002827137221 */ /* 0x000fe20000010000 */
[----:B------:R-:W-:Y:S01]  /*1840*/  FADD.FTZ R17, R17, R20 ;  /* 0x0000001411117221 */ /* 0x000fe20000010000 */
[----:B------:R-:W-:Y:S02]  /*1850*/  HADD2.F32 R42, -RZ, R42.H0_H0 ;  /* 0x2000002aff2a7230 */ /* 0x000fe40000004100 */
[----:B------:R-:W-:Y:S01]  /*1860*/  FFMA.FTZ R18, R39, R39, R18 ;  /* 0x0000002727127223 */ /* 0x000fe20000010012 */
[----:B------:R-:W-:Y:S01]  /*1870*/  FMUL.FTZ R21, R41, R41 ;  /* 0x0000002929157220 */ /* 0x000fe20000410000 */
[--C-:B------:R-:W-:Y:S02]  /*1880*/  HADD2.F32 R43, -RZ, R44.reuse.H1_H1 ;  /* 0x3000002cff2b7230 */ /* 0x100fe40000004100 */
[----:B------:R-:W-:Y:S01]  /*1890*/  FADD.FTZ R16, R16, R19 ;  /* 0x0000001310107221 */ /* 0x000fe20000010000 */
[----:B------:R-:W-:Y:S01]  /*18a0*/  FADD.FTZ R17, R17, R18 ;  /* 0x0000001211117221 */ /* 0x000fe20000010000 */
[C---:B------:R-:W-:Y:S01]  /*18b0*/  FADD.FTZ R19, R42.reuse, R41 ;  /* 0x000000292a137221 */ /* 0x040fe20000010000 */
[----:B------:R-:W-:Y:S01]  /*18c0*/  FFMA.FTZ R18, R42, R42, R21 ;  /* 0x0000002a2a127223 */ /* 0x000fe20000010015 */
[----:B------:R-:W-:-:S02]  /*18d0*/  HADD2.F32 R44, -RZ, R44.H0_H0 ;  /* 0x2000002cff2c7230 */ /* 0x000fc40000004100 */
[----:B------:R-:W-:Y:S01]  /*18e0*/  FMUL.FTZ R21, R43, R43 ;  /* 0x0000002b2b157220 */ /* 0x000fe20000410000 */
[--C-:B------:R-:W-:Y:S02]  /*18f0*/  HADD2.F32 R45, -RZ, R46.reuse.H1_H1 ;  /* 0x3000002eff2d7230 */ /* 0x100fe40000004100 */
[----:B------:R-:W-:Y:S01]  /*1900*/  FADD.FTZ R16, R16, R19 ;  /* 0x0000001310107221 */ /* 0x000fe20000010000 */
[----:B------:R-:W-:Y:S01]  /*1910*/  FADD.FTZ R17, R17, R18 ;  /* 0x0000001211117221 */ /* 0x000fe20000010000 */
[C---:B------:R-:W-:Y:S01]  /*1920*/  FADD.FTZ R19, R44.reuse, R43 ;  /* 0x0000002b2c137221 */ /* 0x040fe20000010000 */
[----:B------:R-:W-:Y:S01]  /*1930*/  FFMA.FTZ R18, R44, R44, R21 ;  /* 0x0000002c2c127223 */ /* 0x000fe20000010015 */
[----:B------:R-:W-:Y:S02]  /*1940*/  HADD2.F32 R46, -RZ, R46.H0_H0 ;  /* 0x2000002eff2e7230 */ /* 0x000fe40000004100 */
[----:B------:R-:W-:Y:S01]  /*1950*/  FMUL.FTZ R21, R45, R45 ;  /* 0x0000002d2d157220 */ /* 0x000fe20000410000 */
[----:B------:R-:W-:Y:S01]  /*1960*/  FADD.FTZ R16, R16, R19 ;  /* 0x0000001310107221 */ /* 0x000fe20000010000 */
[----:B------:R-:W-:Y:S01]  /*1970*/  FADD.FTZ R17, R17, R18 ;  /* 0x0000001211117221 */ /* 0x000fe20000010000 */
[C---:B------:R-:W-:Y:S01]  /*1980*/  FADD.FTZ R19, R46.reuse, R45 ;  /* 0x0000002d2e137221 */ /* 0x040fe20000010000 */
[----:B------:R-:W-:-:S03]  /*1990*/  FFMA.FTZ R18, R46, R46, R21 ;  /* 0x0000002e2e127223 */ /* 0x000fc60000010015 */
[----:B------:R-:W-:Y:S01]  /*19a0*/  FADD.FTZ R16, R16, R19 ;  /* 0x0000001310107221 */ /* 0x000fe20000010000 */
[----:B------:R-:W-:Y:S01]  /*19b0*/  FADD.FTZ R17, R17, R18 ;  /* 0x0000001211117221 */ /* 0x000fe20000010000 */
[--C-:B------:R-:W-:Y:S02]  /*19c0*/  HADD2.F32 R47, -RZ, R48.reuse.H1_H1 ;  /* 0x30000030ff2f7230 */ /* 0x100fe40000004100 */
[----:B------:R-:W-:-:S03]  /*19d0*/  HADD2.F32 R48, -RZ, R48.H0_H0 ;  /* 0x20000030ff307230 */ /* 0x000fc60000004100 */
[----:B------:R-:W-:Y:S01]  /*19e0*/  FMUL.FTZ R21, R47, R47 ;  /* 0x0000002f2f157220 */ /* 0x000fe20000410000 */
[--C-:B-----5:R-:W-:Y:S02]  /*19f0*/  HADD2.F32 R49, -RZ, R50.reuse.H1_H1 ;  /* 0x30000032ff317230 */ /* 0x120fe40000004100 */
[C---:B------:R-:W-:Y:S01]  /*1a00*/  FADD.FTZ R19, R48.reuse, R47 ;  /* 0x0000002f30137221 */ /* 0x040fe20000010000 */
[----:B------:R-:W-:Y:S02]  /*1a10*/  HADD2.F32 R50, -RZ, R50.H0_H0 ;  /* 0x20000032ff327230 */ /* 0x000fe40000004100 */
[----:B------:R-:W-:Y:S01]  /*1a20*/  FFMA.FTZ R18, R48, R48, R21 ;  /* 0x0000003030127223 */ /* 0x000fe20000010015 */
[----:B------:R-:W-:Y:S01]  /*1a30*/  FMUL.FTZ R21, R49, R49 ;  /* 0x0000003131157220 */ /* 0x000fe20000410000 */
[--C-:B------:R-:W-:Y:S02]  /*1a40*/  HADD2.F32 R51, -RZ, R52.reuse.H1_H1 ;  /* 0x30000034ff337230 */ /* 0x100fe40000004100 */
[----:B------:R-:W-:Y:S01]  /*1a50*/  FADD.FTZ R16, R16, R19 ;  /* 0x0000001310107221 */ /* 0x000fe20000010000 */
[----:B------:R-:W-:Y:S01]  /*1a60*/  FADD.FTZ R17, R17, R18 ;  /* 0x0000001211117221 */ /* 0x000fe20000010000 */
[----:B------:R-:W-:-:S02]  /*1a70*/  HADD2.F32 R52, -RZ, R52.H0_H0 ;  /* 0x20000034ff347230 */ /* 0x000fc40000004100 */
        /* <DEDUP_REMOVED lines=46> */
.L_x_2815:
[----:B------:R-:W-:Y:S05]  /*1d60*/  BSYNC.RECONVERGENT B0 ;  /* 0x0000000000007941 */ /* 0x000fea0003800200 */
.L_x_2814:
        /* <DEDUP_REMOVED lines=8> */
[----:B--2---:R-:W2:Y:S04]  /*1df0*/  LDS.64 R20, [UR4+0x18] ;  /* 0x00001804ff147984 */ /* 0x004ea80008000a00 */
[----:B------:R-:W4:Y:S04]  /*1e00*/  LDS.128 R24, [UR4+0x20] ;  /* 0x00002004ff187984 */ /* 0x000f280008000c00 */
[----:B---3--:R-:W3:Y:S01]  /*1e10*/  LDS.128 R16, [UR4+0x30] ;  /* 0x00003004ff107984 */ /* 0x008ee20008000c00 */
[----:B--2---:R-:W-:Y:S01]  /*1e20*/  FADD.FTZ R23, R30, R20 ;  /* 0x000000141e177221 */ /* 0x004fe20000010000 */
[----:B------:R-:W-:-:S03]  /*1e30*/  FADD.FTZ R20, R31, R21 ;  /* 0x000000151f147221 */ /* 0x000fc60000010000 */
[----:B----4-:R-:W-:Y:S01]  /*1e40*/  FADD.FTZ R29, R23, R24 ;  /* 0x00000018171d7221 */ /* 0x010fe20000010000 */
[----:B------:R-:W-:Y:S02]  /*1e50*/  FADD.FTZ R24, R20, R25 ;  /* 0x0000001914187221 */ /* 0x000fe40000010000 */
[----:B-1----:R-:W1:Y:S01]  /*1e60*/  LDS.128 R20, [UR4+0x40] ;  /* 0x00004004ff147984 */ /* 0x002e620008000c00 */
        /* <DEDUP_REMOVED lines=20> */
.L_x_2817:
[----:B------:R-:W-:Y:S05]  /*1fb0*/  BSYNC.RECONVERGENT B0 ;  /* 0x0000000000007941 */ /* 0x000fea0003800200 */
.L_x_2816:
        /* <DEDUP_REMOVED lines=12> */
[----:B--2---:R-:W-:Y:S02]  /*2080*/  IADD3 R21, PT, PT, R18, R58, RZ ;  /* 0x0000003a12157210 */ /* 0x004fe40007ffe0ff */
        /* <DEDUP_REMOVED lines=12> */
.L_x_2820:
[----:B----4-:R-:W2:Y:S04]  /*2150*/  LDG.E.STRONG.GPU R18, desc[UR8][R16.64] ;  /* 0x0000000810127981 */ /* 0x010ea8000c1ef900 */
[----:B--2---:R-:W-:Y:S01]  /*2160*/  CCTL.IVALL ;  /* 0x00000000ff00798f */ /* 0x004fe20002000000 */
[----:B------:R-:W-:Y:S05]  /*2170*/  YIELD ;  /* 0x0000000000007946 */ /* 0x000fea0003800000 */
[----:B------:R-:W-:-:S13]  /*2180*/  ISETP.NE.AND P3, PT, R18, R23, PT ;  /* 0x000000171200720c */ /* 0x000fda0003f65270 */
[----:B------:R-:W-:Y:S05]  /*2190*/  @P3 BRA `(.L_x_2820) ;  /* 0xfffffffc00ec3947 */ /* 0x000fea000383ffff */
.L_x_2819:
[----:B------:R-:W-:Y:S05]  /*21a0*/  WARPSYNC.ALL ;  /* 0x0000000000007948 */ /* 0x000fea0003800000 */
[----:B------:R-:W-:Y:S01]  /*21b0*/  BAR.SYNC.DEFER_BLOCKING 0x0 ;  /* 0x0000000000007b1d */ /* 0x000fe20000010000 */
[----:B-1----:R-:W-:-:S05]  /*21c0*/  HFMA2 R22, -RZ, RZ, 0, 0 ;  /* 0x00000000ff167431 */ /* 0x002fca00000001ff */
[----:B------:R-:W-:Y:S05]  /*21d0*/  @!P1 BRA `(.L_x_2821) ;  /* 0x00000004001c9947 */ /* 0x000fea0003800000 */
[C-C-:B------:R-:W-:Y:S01]  /*21e0*/  IMAD R27, R57.reuse, 0x6, R58.reuse ;  /* 0x00000006391b7824 */ /* 0x140fe200078e023a */
[CC--:B------:R-:W-:Y:S01]  /*21f0*/  LEA R24, R57.reuse, R58.reuse, 0x2 ;  /* 0x0000003a39187211 */ /* 0x0c0fe200078e10ff */
[C-C-:B------:R-:W-:Y:S01]  /*2200*/  IMAD R26, R57.reuse, 0x7, R58.reuse ;  /* 0x00000007391a7824 */ /* 0x140fe200078e023a */
[CC--:B------:R-:W-:Y:S01]  /*2210*/  LEA R22, R57.reuse, R58.reuse, 0x1 ;  /* 0x0000003a39167211 */ /* 0x0c0fe200078e08ff */
[C-C-:B------:R-:W-:Y:S01]  /*2220*/  IMAD R25, R57.reuse, 0x5, R58.reuse ;  /* 0x0000000539197824 */ /* 0x140fe200078e023a */
[----:B--2-4-:R-:W-:Y:S01]  /*2230*/  IADD3 R21, PT, PT, R58, R57, RZ ;  /* 0x000000393a157210 */ /* 0x014fe20007ffe0ff */
[----:B------:R-:W-:Y:S01]  /*2240*/  IMAD R23, R57, 0x3, R58 ;  /* 0x0000000339177824 */ /* 0x000fe200078e023a */
[----:B------:R-:W-:Y:S01]  /*2250*/  IADD3 R20, PT, PT, -R60, RZ, RZ ;  /* 0x000000ff3c147210 */ /* 0x000fe20007ffe1ff */
[----:B------:R-:W-:Y:S01]  /*2260*/  UMOV UR4, URZ ;  /* 0x000000ff00047c82 */ /* 0x000fe20008000000 */
[----:B------:R-:W-:Y:S02]  /*2270*/  MOV R19, R58 ;  /* 0x0000003a00137202 */ /* 0x000fe40000000f00 */
[----:B------:R-:W-:-:S07]  /*2280*/  LOP3.LUT R18, R55, 0x7ffffff8, RZ, 0xc0, !PT ;  /* 0x7ffffff837127812 */ /* 0x000fce00078ec0ff */
.L_x_2822:
        /* <DEDUP_REMOVED lines=60> */
.L_x_2821:
        /* <DEDUP_REMOVED lines=12> */
[C---:B--2---:R-:W-:Y:S02]  /*2710*/  IADD3 R21, PT, PT, R22.reuse, 0x2, RZ ;  /* 0x0000000216157810 */ /* 0x044fe40007ffe0ff */
        /* <DEDUP_REMOVED lines=22> */
.L_x_2823:
        /* <DEDUP_REMOVED lines=18> */
.L_x_2824:
        /* <DEDUP_REMOVED lines=9> */
.L_x_2825:
[----:B------:R-:W-:Y:S05]  /*2a30*/  BSYNC.RECONVERGENT B0 ;  /* 0x0000000000007941 */ /* 0x000fea0003800200 */
.L_x_2818:
[----:B------:R-:W0:Y:S01]  /*2a40*/  S2UR UR6, SR_CgaCtaId ;  /* 0x00000000000679c3 */ /* 0x000e220000008800 */
[----:B------:R-:W3:Y:S01]  /*2a50*/  LDCU UR7, c[0x0][0x414] ;  /* 0x00008280ff0777ac */ /* 0x000ee20008000800 */
[----:B------:R-:W-:Y:S01]  /*2a60*/  LOP3.LUT R25, R63, 0xffff, RZ, 0xc0, !PT ;  /* 0x0000ffff3f197812 */ /* 0x000fe200078ec0ff */
[----:B------:R-:W-:-:S03]  /*2a70*/  UMOV UR4, 0x400 ;  /* 0x0000040000047882 */ /* 0x000fc60000000000 */
[----:B------:R-:W-:Y:S02]  /*2a80*/  IADD3 R25, PT, PT, R70, R25, RZ ;  /* 0x0000001946197210 */ /* 0x000fe40007ffe0ff */
[----:B-1----:R-:W1:Y:S08]  /*2a90*/  @P0 LDC.64 R22, c[0x0][0x388] ;  /* 0x0000e200ff160b82 */ /* 0x002e700000000a00 */
[----:B----4-:R-:W4:Y:S01]  /*2aa0*/  LDC.64 R18, c[0x0][0x3a0] ;  /* 0x0000e800ff127b82 */ /* 0x010f220000000a00 */
[----:B---3--:R-:W-:Y:S01]  /*2ab0*/  @P0 FMUL.FTZ R16, R30, UR7 ;  /* 0x000000071e100c20 */ /* 0x008fe20008410000 */
[----:B------:R-:W-:Y:S01]  /*2ac0*/  @P0 FMUL.FTZ R17, R31, UR7 ;  /* 0x000000071f110c20 */ /* 0x000fe20008410000 */
[----:B0-----:R-:W-:-:S05]  /*2ad0*/  ULEA UR4, UR6, UR4, 0x18 ;  /* 0x0000000406047291 */ /* 0x001fca000f8ec0ff */
[----:B--2---:R-:W0:Y:S01]  /*2ae0*/  LDC.64 R20, c[0x0][0x398] ;  /* 0x0000e600ff147b82 */ /* 0x004e220000000a00 */
[----:B-1----:R-:W-:-:S03]  /*2af0*/  @P0 IMAD.WIDE R22, R61, 0x8, R22 ;  /* 0x000000083d160825 */ /* 0x002fc600078e0216 */
        /* <DEDUP_REMOVED lines=43> */
[----:B0-----:R-:W-:-:S04]  /*2db0*/  IMAD R28, R54, UR12, RZ ;  /* 0x0000000c361c7c24 */ /* 0x001fc8000f8e02ff */
[----:B------:R-:W-:Y:S01]  /*2dc0*/  F2FP.F16.F32.PACK_AB R5, R6, R5 ;  /* 0x000000050605723e */ /* 0x000fe200000000ff */
[----:B------:R-:W-:-:S04]  /*2dd0*/  IMAD.WIDE.U32 R20, R69, UR12, R20 ;  /* 0x0000000c45147c25 */ /* 0x000fc8000f8e0014 */
[----:B------:R-:W-:Y:S01]  /*2de0*/  IMAD R23, R69, UR13, R28 ;  /* 0x0000000d45177c24 */ /* 0x000fe2000f8e021c */
[----:B--2---:R-:W-:-:S04]  /*2df0*/  LEA R22, P2, R20, UR6, 0x1 ;  /* 0x0000000614167c11 */ /* 0x004fc8000f8408ff */
[----:B------:R-:W-:-:S04]  /*2e00*/  IADD3 R23, PT, PT, R21, R23, RZ ;  /* 0x0000001715177210 */ /* 0x000fc80007ffe0ff */
[----:B------:R-:W-:-:S05]  /*2e10*/  LEA.HI.X R23, R20, UR7, R23, 0x1, P2 ;  /* 0x0000000714177c11 */ /* 0x000fca00090f0c17 */
[----:B------:R0:W-:Y:S02]  /*2e20*/  STG.E desc[UR8][R22.64], R5 ;  /* 0x0000000516007986 */ /* 0x0001e4000c101908 */
.L_x_2829:
[----:B------:R-:W-:Y:S05]  /*2e30*/  BSYNC.RECONVERGENT B1 ;  /* 0x0000000000017941 */ /* 0x000fea0003800200 */
.L_x_2828:
[----:B------:R-:W-:Y:S04]  /*2e40*/  BSSY.RECONVERGENT B1, `(.L_x_2830) ;  /* 0x0000014000017945 */ /* 0x000fe80003800200 */
[----:B------:R-:W-:Y:S05]  /*2e50*/  @P3 BRA `(.L_x_2831) ;  /* 0x0000000000483947 */ /* 0x000fea0003800000 */
[----:B------:R-:W2:Y:S01]  /*2e60*/  LDCU.64 UR6, c[0x0][0x3e0] ;  /* 0x00007c00ff0677ac */ /* 0x000ea20008000a00 */
[--C-:B------:R-:W-:Y:S01]  /*2e70*/  FADD.FTZ R20, R7, -R24.reuse ;  /* 0x8000001807147221 */ /* 0x100fe20000010000 */
[----:B------:R-:W-:Y:S01]  /*2e80*/  MOV R6, R74 ;  /* 0x0000004a00067202 */ /* 0x000fe20000000f00 */
[----:B------:R-:W-:Y:S01]  /*2e90*/  FADD.FTZ R8, R8, -R24 ;  /* 0x8000001808087221 */ /* 0x000fe20000010000 */
[----:B------:R-:W3:Y:S01]  /*2ea0*/  LDCU.64 UR12, c[0x0][0x380] ;  /* 0x00007000ff0c77ac */ /* 0x000ee20008000a00 */
[----:B------:R-:W-:Y:S01]  /*2eb0*/  MOV R7, R73 ;  /* 0x0000004900077202 */ /* 0x000fe20000000f00 */
[-C--:B01----:R-:W-:Y:S01]  /*2ec0*/  FMUL.FTZ R5, R20, R25.reuse ;  /* 0x0000001914057220 */ /* 0x083fe20000410000 */
[----:B------:R-:W-:-:S03]  /*2ed0*/  FMUL.FTZ R8, R8, R25 ;  /* 0x0000001908087220 */ /* 0x000fc60000410000 */
[----:B-----5:R-:W-:Y:S01]  /*2ee0*/  FFMA.FTZ R5, R16, R5, R18 ;  /* 0x0000000510057223 */ /* 0x020fe20000010012 */
[----:B------:R-:W-:-:S05]  /*2ef0*/  FFMA.FTZ R8, R17, R8, R19 ;  /* 0x0000000811087223 */ /* 0x000fca0000010013 */
[----:B------:R-:W-:Y:S01]  /*2f00*/  F2FP.F16.F32.PACK_AB R5, R8, R5 ;  /* 0x000000050805723e */ /* 0x000fe200000000ff */
[----:B--2---:R-:W-:Y:S02]  /*2f10*/  IMAD R21, R53, UR6, RZ ;  /* 0x0000000635157c24 */ /* 0x004fe4000f8e02ff */
[----:B------:R-:W-:-:S04]  /*2f20*/  IMAD.WIDE.U32 R6, R68, UR6, R6 ;  /* 0x0000000644067c25 */ /* 0x000fc8000f8e0006 */
[----:B------:R-:W-:Y:S01]  /*2f30*/  IMAD R21, R68, UR7, R21 ;  /* 0x0000000744157c24 */ /* 0x000fe2000f8e0215 */
[----:B---3--:R-:W-:-:S04]  /*2f40*/  LEA R20, P2, R6, UR12, 0x1 ;  /* 0x0000000c06147c11 */ /* 0x008fc8000f8408ff */
[----:B------:R-:W-:-:S04]  /*2f50*/  IADD3 R21, PT, PT, R7, R21, RZ ;  /* 0x0000001507157210 */ /* 0x000fc80007ffe0ff */
[----:B------:R-:W-:-:S05]  /*2f60*/  LEA.HI.X R21, R6, UR13, R21, 0x1, P2 ;  /* 0x0000000d06157c11 */ /* 0x000fca00090f0c15 */
[----:B------:R2:W-:Y:S02]  /*2f70*/  STG.E desc[UR8][R20.64], R5 ;  /* 0x0000000514007986 */ /* 0x0005e4000c101908 */
.L_x_2831:
[----:B------:R-:W-:Y:S05]  /*2f80*/  BSYNC.RECONVERGENT B1 ;  /* 0x0000000000017941 */ /* 0x000fea0003800200 */
.L_x_2830:
        /* <DEDUP_REMOVED lines=8> */
[----:B012---:R-:W-:-:S03]  /*3010*/  FMUL.FTZ R5, R8, R25 ;  /* 0x0000001908057220 */ /* 0x007fc60000410000 */
[----:B------:R-:W-:Y:S01]  /*3020*/  FMUL.FTZ R10, R10, R25 ;  /* 0x000000190a0a7220 */ /* 0x000fe20000410000 */
[----:B-----5:R-:W-:-:S03]  /*3030*/  FFMA.FTZ R5, R16, R5, R18 ;  /* 0x0000000510057223 */ /* 0x020fc60000010012 */
[----:B------:R-:W-:Y:S01]  /*3040*/  FFMA.FTZ R10, R17, R10, R19 ;  /* 0x0000000a110a7223 */ /* 0x000fe20000010013 */
[----:B---3--:R-:W-:-:S04]  /*3050*/  IMAD R20, R0, UR6, RZ ;  /* 0x0000000600147c24 */ /* 0x008fc8000f8e02ff */
[----:B------:R-:W-:Y:S01]  /*3060*/  F2FP.F16.F32.PACK_AB R5, R10, R5 ;  /* 0x000000050a05723e */ /* 0x000fe200000000ff */
[----:B------:R-:W-:-:S04]  /*3070*/  IMAD.WIDE.U32 R6, R67, UR6, R6 ;  /* 0x0000000643067c25 */ /* 0x000fc8000f8e0006 */
[----:B------:R-:W-:Y:S01]  /*3080*/  IMAD R9, R67, UR7, R20 ;  /* 0x0000000743097c24 */ /* 0x000fe2000f8e0214 */
[----:B----4-:R-:W-:-:S04]  /*3090*/  LEA R8, P2, R6, UR12, 0x1 ;  /* 0x0000000c06087c11 */ /* 0x010fc8000f8408ff */
[----:B------:R-:W-:-:S04]  /*30a0*/  IADD3 R9, PT, PT, R7, R9, RZ ;  /* 0x0000000907097210 */ /* 0x000fc80007ffe0ff */
[----:B------:R-:W-:-:S05]  /*30b0*/  LEA.HI.X R9, R6, UR13, R9, 0x1, P2 ;  /* 0x0000000d06097c11 */ /* 0x000fca00090f0c09 */
[----:B------:R3:W-:Y:S02]  /*30c0*/  STG.E desc[UR8][R8.64], R5 ;  /* 0x0000000508007986 */ /* 0x0007e4000c101908 */
.L_x_2833:
[----:B------:R-:W-:Y:S05]  /*30d0*/  BSYNC.RECONVERGENT B1 ;  /* 0x0000000000017941 */ /* 0x000fea0003800200 */
.L_x_2832:
[----:B------:R-:W-:Y:S04]  /*30e0*/  BSSY.RECONVERGENT B1, `(.L_x_2834) ;  /* 0x0000014000017945 */ /* 0x000fe80003800200 */
[----:B------:R-:W-:Y:S05]  /*30f0*/  @P1 BRA `(.L_x_2835) ;  /* 0x0000000000481947 */ /* 0x000fea0003800000 */
[----:B------:R-:W4:Y:S01]  /*3100*/  LDCU.64 UR6, c[0x0][0x3e0] ;  /* 0x00007c00ff0677ac */ /* 0x000f220008000a00 */
[----:B------:R-:W-:Y:S01]  /*3110*/  MOV R6, R74 ;  /* 0x0000004a00067202 */ /* 0x000fe20000000f00 */
[--C-:B---3--:R-:W-:Y:S01]  /*3120*/  FADD.FTZ R8, R11, -R24.reuse ;  /* 0x800000180b087221 */ /* 0x108fe20000010000 */
[----:B------:R-:W-:Y:S01]  /*3130*/  MOV R7, R73 ;  /* 0x0000004900077202 */ /* 0x000fe20000000f00 */
[----:B------:R-:W3:Y:S01]  /*3140*/  LDCU.64 UR12, c[0x0][0x380] ;  /* 0x00007000ff0c77ac */ /* 0x000ee20008000a00 */
[----:B------:R-:W-:Y:S01]  /*3150*/  FADD.FTZ R12, R12, -R24 ;  /* 0x800000180c0c7221 */ /* 0x000fe20000010000 */
[----:B012---:R-:W-:-:S03]  /*3160*/  FMUL.FTZ R5, R8, R25 ;  /* 0x0000001908057220 */ /* 0x007fc60000410000 */
[----:B------:R-:W-:Y:S01]  /*3170*/  FMUL.FTZ R12, R12, R25 ;  /* 0x000000190c0c7220 */ /* 0x000fe20000410000 */
[----:B-----5:R-:W-:-:S03]  /*3180*/  FFMA.FTZ R5, R16, R5, R18 ;  /* 0x0000000510057223 */ /* 0x020fc60000010012 */
[----:B------:R-:W-:Y:S01]  /*3190*/  FFMA.FTZ R12, R17, R12, R19 ;  /* 0x0000000c110c7223 */ /* 0x000fe20000010013 */
[----:B----4-:R-:W-:-:S04]  /*31a0*/  IMAD R9, R2, UR6, RZ ;  /* 0x0000000602097c24 */ /* 0x010fc8000f8e02ff */
[----:B------:R-:W-:Y:S01]  /*31b0*/  F2FP.F16.F32.PACK_AB R5, R12, R5 ;  /* 0x000000050c05723e */ /* 0x000fe200000000ff */
[----:B------:R-:W-:-:S04]  /*31c0*/  IMAD.WIDE.U32 R6, R66, UR6, R6 ;  /* 0x0000000642067c25 */ /* 0x000fc8000f8e0006 */
[----:B------:R-:W-:Y:S01]  /*31d0*/  IMAD R9, R66, UR7, R9 ;  /* 0x0000000742097c24 */ /* 0x000fe2000f8e0209 */
[----:B---3--:R-:W-:-:S04]  /*31e0*/  LEA R8, P1, R6, UR12, 0x1 ;  /* 0x0000000c06087c11 */ /* 0x008fc8000f8208ff */
[----:B------:R-:W-:-:S04]  /*31f0*/  IADD3 R9, PT, PT, R7, R9, RZ ;  /* 0x0000000907097210 */ /* 0x000fc80007ffe0ff */
[----:B------:R-:W-:-:S05]  /*3200*/  LEA.HI.X R9, R6, UR13, R9, 0x1, P1 ;  /* 0x0000000d06097c11 */ /* 0x000fca00088f0c09 */
[----:B------:R4:W-:Y:S02]  /*3210*/  STG.E desc[UR8][R8.64], R5 ;  /* 0x0000000508007986 */ /* 0x0009e4000c101908 */
.L_x_2835:
[----:B------:R-:W-:Y:S05]  /*3220*/  BSYNC.RECONVERGENT B1 ;  /* 0x0000000000017941 */ /* 0x000fea0003800200 */
.L_x_2834:
[----:B------:R-:W-:Y:S01]  /*3230*/  ISETP.GE.U32.AND P5, PT, R65, UR10, PT ;  /* 0x0000000a41007c0c */ /* 0x000fe2000bfa6070 */
[----:B------:R-:W-:Y:S01]  /*3240*/  BSSY.RECONVERGENT B1, `(.L_x_2836) ;  /* 0x0000029000017945 */ /* 0x000fe20003800200 */
[----:B0-234-:R-:W-:Y:S02]  /*3250*/  IADD3 R5, PT, PT, R69, 0x70, RZ ;  /* 0x0000007045057810 */ /* 0x01dfe40007ffe0ff */
        /* <DEDUP_REMOVED lines=39> */
.L_x_2837:
[----:B------:R-:W-:Y:S05]  /*34d0*/  BSYNC.RECONVERGENT B1 ;  /* 0x0000000000017941 */ /* 0x000fea0003800200 */
.L_x_2836:
        /* <DEDUP_REMOVED lines=17> */
[----:B------:R-:W-:Y:S02]  /*35f0*/  F2FP.F16.F32.PACK_AB R7, R32, R13 ;  /* 0x0000000d2007723e */ /* 0x000fe400000000ff */
[----:B------:R-:W-:-:S05]  /*3600*/  LEA.HI.X R9, R6, UR13, R27, 0x1, P2 ;  /* 0x0000000d06097c11 */ /* 0x000fca00090f0c1b */
[----:B------:R2:W-:Y:S02]  /*3610*/  STG.E desc[UR8][R8.64], R7 ;  /* 0x0000000708007986 */ /* 0x0005e4000c101908 */
.L_x_2839:
[----:B------:R-:W-:Y:S05]  /*3620*/  BSYNC.RECONVERGENT B1 ;  /* 0x0000000000017941 */ /* 0x000fea0003800200 */
.L_x_2838:
        /* <DEDUP_REMOVED lines=17> */
[----:B------:R-:W-:Y:S02]  /*3740*/  F2FP.F16.F32.PACK_AB R7, R13, R12 ;  /* 0x0000000c0d07723e */ /* 0x000fe400000000ff */
[----:B------:R-:W-:-:S05]  /*3750*/  LEA.HI.X R9, R6, UR13, R15, 0x1, P1 ;  /* 0x0000000d06097c11 */ /* 0x000fca00088f0c0f */
[----:B------:R3:W-:Y:S02]  /*3760*/  STG.E desc[UR8][R8.64], R7 ;  /* 0x0000000708007986 */ /* 0x0007e4000c101908 */
.L_x_2841:
[----:B------:R-:W-:Y:S05]  /*3770*/  BSYNC.RECONVERGENT B1 ;  /* 0x0000000000017941 */ /* 0x000fea0003800200 */
.L_x_2840:
        /* <DEDUP_REMOVED lines=17> */
[----:B------:R-:W-:Y:S02]  /*3890*/  F2FP.F16.F32.PACK_AB R5, R36, R5 ;  /* 0x000000052405723e */ /* 0x000fe400000000ff */
[----:B------:R-:W-:-:S05]  /*38a0*/  LEA.HI.X R9, R6, UR13, R13, 0x1, P1 ;  /* 0x0000000d06097c11 */ /* 0x000fca00088f0c0d */
[----:B------:R4:W-:Y:S02]  /*38b0*/  STG.E desc[UR8][R8.64], R5 ;  /* 0x0000000508007986 */ /* 0x0009e4000c101908 */
.L_x_2843:
[----:B------:R-:W-:Y:S05]  /*38c0*/  BSYNC.RECONVERGENT B1 ;  /* 0x0000000000017941 */ /* 0x000fea0003800200 */
.L_x_2842:
        /* <DEDUP_REMOVED lines=13> */
[----:B------:R-:W-:Y:S01]  /*39a0*/  F2FP.F16.F32.PACK_AB R5, R38, R5 ;  /* 0x000000052605723e */ /* 0x000fe200000000ff */
[----:B------:R-:W-:-:S04]  /*39b0*/  IMAD.WIDE.U32 R6, R10, UR6, R6 ;  /* 0x000000060a067c25 */ /* 0x000fc8000f8e0006 */
[----:B------:R-:W-:Y:S01]  /*39c0*/  IMAD R21, R10, UR7, R21 ;  /* 0x000000070a157c24 */ /* 0x000fe2000f8e0215 */
[----:B0-----:R-:W-:-:S04]  /*39d0*/  LEA R8, P1, R6, UR12, 0x1 ;  /* 0x0000000c06087c11 */ /* 0x001fc8000f8208ff */
[----:B------:R-:W-:-:S04]  /*39e0*/  IADD3 R21, PT, PT, R7, R21, RZ ;  /* 0x0000001507157210 */ /* 0x000fc80007ffe0ff */
[----:B------:R-:W-:-:S05]  /*39f0*/  LEA.HI.X R9, R6, UR13, R21, 0x1, P1 ;  /* 0x0000000d06097c11 */ /* 0x000fca00088f0c15 */
[----:B------:R0:W-:Y:S02]  /*3a00*/  STG.E desc[UR8][R8.64], R5 ;  /* 0x0000000508007986 */ /* 0x0001e4000c101908 */
.L_x_2845:
[----:B------:R-:W-:Y:S05]  /*3a10*/  BSYNC.RECONVERGENT B1 ;  /* 0x0000000000017941 */ /* 0x000fea0003800200 */
.L_x_2844:
        /* <DEDUP_REMOVED lines=20> */
.L_x_2847:
[----:B------:R-:W-:Y:S05]  /*3b60*/  BSYNC.RECONVERGENT B1 ;  /* 0x0000000000017941 */ /* 0x000fea0003800200 */
.L_x_2846:
        /* <DEDUP_REMOVED lines=37> */
[----:B------:R-:W-:Y:S02]  /*3dc0*/  F2FP.F16.F32.PACK_AB R7, R20, R15 ;  /* 0x0000000f1407723e */ /* 0x000fe400000000ff */
[----:B------:R-:W-:-:S05]  /*3dd0*/  LEA.HI.X R9, R6, UR13, R23, 0x1, P5 ;  /* 0x0000000d06097c11 */ /* 0x000fca000a8f0c17 */
[----:B------:R0:W-:Y:S02]  /*3de0*/  STG.E desc[UR8][R8.64], R7 ;  /* 0x0000000708007986 */ /* 0x0001e4000c101908 */
.L_x_2849:
[----:B------:R-:W-:Y:S05]  /*3df0*/  BSYNC.RECONVERGENT B1 ;  /* 0x0000000000017941 */ /* 0x000fea0003800200 */
.L_x_2848:
        /* <DEDUP_REMOVED lines=20> */
.L_x_2851:
[----:B------:R-:W-:Y:S05]  /*3f40*/  BSYNC.RECONVERGENT B1 ;  /* 0x0000000000017941 */ /* 0x000fea0003800200 */
.L_x_2850:
        /* <DEDUP_REMOVED lines=17> */
[----:B------:R-:W-:Y:S02]  /*4060*/  F2FP.F16.F32.PACK_AB R7, R14, R13 ;  /* 0x0000000d0e07723e */ /* 0x000fe400000000ff */
[----:B------:R-:W-:-:S05]  /*4070*/  LEA.HI.X R9, R6, UR13, R15, 0x1, P1 ;  /* 0x0000000d06097c11 */ /* 0x000fca00088f0c0f */
[----:B------:R0:W-:Y:S02]  /*4080*/  STG.E desc[UR8][R8.64], R7 ;  /* 0x0000000708007986 */ /* 0x0001e4000c101908 */
.L_x_2853:
[----:B------:R-:W-:Y:S05]  /*4090*/  BSYNC.RECONVERGENT B1 ;  /* 0x0000000000017941 */ /* 0x000fea0003800200 */
.L_x_2852:
        /* <DEDUP_REMOVED lines=20> */
.L_x_2855:
[----:B------:R-:W-:Y:S05]  /*41e0*/  BSYNC.RECONVERGENT B1 ;  /* 0x0000000000017941 */ /* 0x000fea0003800200 */
.L_x_2854:
        /* <DEDUP_REMOVED lines=20> */
.L_x_2857:
[----:B------:R-:W-:Y:S05]  /*4330*/  BSYNC.RECONVERGENT B1 ;  /* 0x0000000000017941 */ /* 0x000fea0003800200 */
.L_x_2856:
        /* <DEDUP_REMOVED lines=10> */
[----:B------:R-:W-:Y:S01]  /*43e0*/  F2FP.F16.F32.PACK_AB R5, R24, R5 ;  /* 0x000000051805723e */ /* 0x000fe200000000ff */
        /* <DEDUP_REMOVED lines=8> */
.L_x_2827:
        /* <DEDUP_REMOVED lines=20> */
[----:B------:R-:W-:Y:S01]  /*45b0*/  FFMA.FTZ R5, R17, R22, R19 ;  /* 0x0000001611057223 */ /* 0x000fe20000010013 */
[----:B------:R-:W-:-:S03]  /*45c0*/  MOV R22, R74 ;  /* 0x0000004a00167202 */ /* 0x000fc60000000f00 */
[----:B------:R-:W-:Y:S01]  /*45d0*/  FMUL.FTZ R28, R5, -1.4426950216293334961 ;  /* 0xbfb8aa3b051c7820 */ /* 0x000fe20000410000 */
[----:B------:R-:W2:Y:S01]  /*45e0*/  MUFU.EX2 R20, R20 ;  /* 0x0000001400147308 */ /* 0x000ea20000000800 */
[----:B0-----:R-:W-:Y:S02]  /*45f0*/  IMAD R70, R54, UR6, RZ ;  /* 0x0000000636467c24 */ /* 0x001fe4000f8e02ff */
[C---:B------:R-:W-:Y:S02]  /*4600*/  IMAD.WIDE.U32 R22, R69.reuse, UR6, R22 ;  /* 0x0000000645167c25 */ /* 0x040fe4000f8e0016 */
[----:B------:R-:W0:Y:S02]  /*4610*/  MUFU.EX2 R28, R28 ;  /* 0x0000001c001c7308 */ /* 0x000e240000000800 */
[----:B------:R-:W-:-:S05]  /*4620*/  IMAD R31, R69, UR7, R70 ;  /* 0x00000007451f7c24 */ /* 0x000fca000f8e0246 */
[----:B------:R-:W-:Y:S01]  /*4630*/  IADD3 R31, PT, PT, R23, R31, RZ ;  /* 0x0000001f171f7210 */ /* 0x000fe20007ffe0ff */
[----:B--2---:R-:W-:Y:S01]  /*4640*/  FADD.FTZ R21, R20, 1 ;  /* 0x3f80000014157421 */ /* 0x004fe20000010000 */
[----:B-1----:R-:W-:Y:S01]  /*4650*/  LEA R20, P4, R22, UR10, 0x1 ;  /* 0x0000000a16147c11 */ /* 0x002fe2000f8808ff */
[----:B0-----:R-:W-:-:S04]  /*4660*/  FADD.FTZ R29, R28, 1 ;  /* 0x3f8000001c1d7421 */ /* 0x001fc80000010000 */
[----:B------:R-:W0:Y:S08]  /*4670*/  MUFU.RCP R21, R21 ;  /* 0x0000001500157308 */ /* 0x000e300000001000 */
[----:B------:R-:W1:Y:S01]  /*4680*/  MUFU.RCP R30, R29 ;  /* 0x0000001d001e7308 */ /* 0x000e620000001000 */
[----:B0-----:R-:W-:Y:S01]  /*4690*/  FMUL.FTZ R6, R6, R21 ;  /* 0x0000001506067220 */ /* 0x001fe20000410000 */
[----:B------:R-:W-:Y:S01]  /*46a0*/  LEA.HI.X R21, R22, UR11, R31, 0x1, P4 ;  /* 0x0000000b16157c11 */ /* 0x000fe2000a0f0c1f */
[----:B-1----:R-:W-:-:S05]  /*46b0*/  FMUL.FTZ R5, R5, R30 ;  /* 0x0000001e05057220 */ /* 0x002fca0000410000 */
[----:B------:R-:W-:-:S05]  /*46c0*/  F2FP.F16.F32.PACK_AB R5, R5, R6 ;  /* 0x000000060505723e */ /* 0x000fca00000000ff */
[----:B------:R0:W-:Y:S02]  /*46d0*/  STG.E desc[UR8][R20.64], R5 ;  /* 0x0000000514007986 */ /* 0x0001e4000c101908 */
.L_x_2860:
[----:B------:R-:W-:Y:S05]  /*46e0*/  BSYNC.RECONVERGENT B1 ;  /* 0x0000000000017941 */ /* 0x000fea0003800200 */
.L_x_2859:
        /* <DEDUP_REMOVED lines=28> */
[----:B------:R-:W-:-:S05]  /*48b0*/  F2FP.F16.F32.PACK_AB R5, R22, R5 ;  /* 0x000000051605723e */ /* 0x000fca00000000ff */
[----:B------:R2:W-:Y:S02]  /*48c0*/  STG.E desc[UR8][R6.64], R5 ;  /* 0x0000000506007986 */ /* 0x0005e4000c101908 */
.L_x_2862:
[----:B------:R-:W-:Y:S05]  /*48d0*/  BSYNC.RECONVERGENT B1 ;  /* 0x0000000000017941 */ /* 0x000fea0003800200 */
.L_x_2861:
[----:B------:R-:W-:Y:S04]  /*48e0*/  BSSY.RECONVERGENT B1, `(.L_x_2863) ;  /* 0x000001e000017945 */ /* 0x000fe80003800200 */
[----:B------:R-:W-:Y:S05]  /*48f0*/  @P2 BRA `(.L_x_2864) ;  /* 0x0000000000702947 */ /* 0x000fea0003800000 */
[--C-:B--2---:R-:W-:Y:S01]  /*4900*/  FADD.FTZ R6, R9, -R24.reuse ;  /* 0x8000001809067221 */ /* 0x104fe20000010000 */
        /* <DEDUP_REMOVED lines=25> */
[----:B------:R-:W-:-:S05]  /*4aa0*/  F2FP.F16.F32.PACK_AB R5, R20, R5 ;  /* 0x000000051405723e */ /* 0x000fca00000000ff */
[----:B------:R3:W-:Y:S02]  /*4ab0*/  STG.E desc[UR8][R6.64], R5 ;  /* 0x0000000506007986 */ /* 0x0007e4000c101908 */
.L_x_2864:
[----:B------:R-:W-:Y:S05]  /*4ac0*/  BSYNC.RECONVERGENT B1 ;  /* 0x0000000000017941 */ /* 0x000fea0003800200 */
.L_x_2863:
[----:B------:R-:W-:Y:S04]  /*4ad0*/  BSSY.RECONVERGENT B1, `(.L_x_2865) ;  /* 0x000001e000017945 */ /* 0x000fe80003800200 */
[----:B------:R-:W-:Y:S05]  /*4ae0*/  @P3 BRA `(.L_x_2866) ;  /* 0x0000000000703947 */ /* 0x000fea0003800000 */
[--C-:B--23--:R-:W-:Y:S01]  /*4af0*/  FADD.FTZ R6, R11, -R24.reuse ;  /* 0x800000180b067221 */ /* 0x10cfe20000010000 */
        /* <DEDUP_REMOVED lines=27> */
.L_x_2866:
[----:B------:R-:W-:Y:S05]  /*4cb0*/  BSYNC.RECONVERGENT B1 ;  /* 0x0000000000017941 */ /* 0x000fea0003800200 */
.L_x_2865:
        /* <DEDUP_REMOVED lines=38> */
[C---:B------:R-:W-:Y:S02]  /*4f20*/  IMAD R77, R65.reuse, UR7, R70 ;  /* 0x00000007414d7c24 */ /* 0x040fe4000f8e0246 */
[----:B--2---:R-:W-:Y:S01]  /*4f30*/  FADD.FTZ R13, R8, 1 ;  /* 0x3f800000080d7421 */ /* 0x004fe20000010000 */
[----:B------:R-:W-:Y:S01]  /*4f40*/  MOV R8, R74 ;  /* 0x0000004a00087202 */ /* 0x000fe20000000f00 */
[----:B0-----:R-:W-:Y:S02]  /*4f50*/  FADD.FTZ R31, R30, 1 ;  /* 0x3f8000001e1f7421 */ /* 0x001fe40000010000 */
[----:B------:R-:W0:Y:S02]  /*4f60*/  MUFU.RCP R14, R13 ;  /* 0x0000000d000e7308 */ /* 0x000e240000001000 */
[----:B------:R-:W-:-:S05]  /*4f70*/  IMAD.WIDE.U32 R8, R65, UR6, R8 ;  /* 0x0000000641087c25 */ /* 0x000fca000f8e0008 */
[----:B------:R-:W-:Y:S01]  /*4f80*/  IADD3 R77, PT, PT, R9, R77, RZ ;  /* 0x0000004d094d7210 */ /* 0x000fe20007ffe0ff */
[----:B------:R-:W2:Y:S01]  /*4f90*/  MUFU.RCP R31, R31 ;  /* 0x0000001f001f7308 */ /* 0x000ea20000001000 */
[----:B0-----:R-:W-:Y:S01]  /*4fa0*/  FMUL.FTZ R14, R7, R14 ;  /* 0x0000000e070e7220 */ /* 0x001fe20000410000 */
[----:B--2---:R-:W-:Y:S01]  /*4fb0*/  FMUL.FTZ R71, R6, R31 ;  /* 0x0000001f06477220 */ /* 0x004fe20000410000 */
[----:B-1----:R-:W-:-:S04]  /*4fc0*/  LEA R6, P5, R8, UR10, 0x1 ;  /* 0x0000000a08067c11 */ /* 0x002fc8000f8a08ff */
[----:B------:R-:W-:Y:S02]  /*4fd0*/  LEA.HI.X R7, R8, UR11, R77, 0x1, P5 ;  /* 0x0000000b08077c11 */ /* 0x000fe4000a8f0c4d */
[----:B------:R-:W-:-:S05]  /*4fe0*/  F2FP.F16.F32.PACK_AB R71, R71, R14 ;  /* 0x0000000e4747723e */ /* 0x000fca00000000ff */
[----:B------:R0:W-:Y:S02]  /*4ff0*/  STG.E desc[UR8][R6.64], R71 ;  /* 0x0000004706007986 */ /* 0x0001e4000c101908 */
.L_x_2868:
[----:B------:R-:W-:Y:S05]  /*5000*/  BSYNC.RECONVERGENT B1 ;  /* 0x0000000000017941 */ /* 0x000fea0003800200 */
.L_x_2867:
        /* <DEDUP_REMOVED lines=28> */
[----:B------:R-:W-:-:S05]  /*51d0*/  F2FP.F16.F32.PACK_AB R31, R31, R14 ;  /* 0x0000000e1f1f723e */ /* 0x000fca00000000ff */
[----:B------:R2:W-:Y:S02]  /*51e0*/  STG.E desc[UR8][R8.64], R31 ;  /* 0x0000001f08007986 */ /* 0x0005e4000c101908 */
.L_x_2870:
[----:B------:R-:W-:Y:S05]  /*51f0*/  BSYNC.RECONVERGENT B1 ;  /* 0x0000000000017941 */ /* 0x000fea0003800200 */
.L_x_2869:
        /* <DEDUP_REMOVED lines=28> */
[----:B------:R-:W-:-:S05]  /*53c0*/  F2FP.F16.F32.PACK_AB R15, R15, R12 ;  /* 0x0000000c0f0f723e */ /* 0x000fca00000000ff */
[----:B------:R3:W-:Y:S02]  /*53d0*/  STG.E desc[UR8][R8.64], R15 ;  /* 0x0000000f08007986 */ /* 0x0007e4000c101908 */
.L_x_2872:
[----:B------:R-:W-:Y:S05]  /*53e0*/  BSYNC.RECONVERGENT B1 ;  /* 0x0000000000017941 */ /* 0x000fea0003800200 */
.L_x_2871:
        /* <DEDUP_REMOVED lines=30> */
.L_x_2874:
[----:B------:R-:W-:Y:S05]  /*55d0*/  BSYNC.RECONVERGENT B1 ;  /* 0x0000000000017941 */ /* 0x000fea0003800200 */
.L_x_2873:
        /* <DEDUP_REMOVED lines=30> */
.L_x_2876:
[----:B------:R-:W-:Y:S05]  /*57c0*/  BSYNC.RECONVERGENT B1 ;  /* 0x0000000000017941 */ /* 0x000fea0003800200 */
.L_x_2875:
        /* <DEDUP_REMOVED lines=30> */
.L_x_2878:
[----:B------:R-:W-:Y:S05]  /*59b0*/  BSYNC.RECONVERGENT B1 ;  /* 0x0000000000017941 */ /* 0x000fea0003800200 */
.L_x_2877:
        /* <DEDUP_REMOVED lines=50> */
.L_x_2880:
[----:B------:R-:W-:Y:S05]  /*5ce0*/  BSYNC.RECONVERGENT B1 ;  /* 0x0000000000017941 */ /* 0x000fea0003800200 */
.L_x_2879:
        /* <DEDUP_REMOVED lines=30> */
.L_x_2882:
[----:B------:R-:W-:Y:S05]  /*5ed0*/  BSYNC.RECONVERGENT B1 ;  /* 0x0000000000017941 */ /* 0x000fea0003800200 */
.L_x_2881:
[----:B------:R-:W-:Y:S04]  /*5ee0*/  BSSY.RECONVERGENT B1, `(.L_x_2883) ;  /* 0x000001e000017945 */ /* 0x000fe80003800200 */
[----:B------:R-:W-:Y:S05]  /*5ef0*/  @P1 BRA `(.L_x_2884) ;  /* 0x0000000000701947 */ /* 0x000fea0003800000 */
[--C-:B------:R-:W-:Y:S01]  /*5f00*/  FADD.FTZ R46, R46, -R24.reuse ;  /* 0x800000182e2e7221 */ /* 0x100fe20000010000 */
[----:B------:R-:W-:Y:S01]  /*5f10*/  FADD.FTZ R6, R45, -R24 ;  /* 0x800000182d067221 */ /* 0x000fe20000010000 */
[----:B------:R-:W4:Y:S02]  /*5f20*/  LDCU.64 UR6, c[0x0][0x3e0] ;  /* 0x00007c00ff0677ac */ /* 0x000f240008000a00 */
[-C--:B-1----:R-:W-:Y:S01]  /*5f30*/  FMUL.FTZ R7, R46, R25.reuse ;  /* 0x000000192e077220 */ /* 0x082fe20000410000 */
[----:B0-23--:R-:W-:Y:S01]  /*5f40*/  FMUL.FTZ R8, R6, R25 ;  /* 0x0000001906087220 */ /* 0x00dfe20000410000 */
[----:B------:R-:W0:Y:S02]  /*5f50*/  LDCU.64 UR10, c[0x0][0x380] ;  /* 0x00007000ff0a77ac */ /* 0x000e240008000a00 */
[----:B-----5:R-:W-:Y:S01]  /*5f60*/  FFMA.FTZ R21, R16, R7, R18 ;  /* 0x0000000710157223 */ /* 0x020fe20000010012 */
[----:B------:R-:W-:Y:S01]  /*5f70*/  FFMA.FTZ R20, R17, R8, R19 ;  /* 0x0000000811147223 */ /* 0x000fe20000010013 */
[----:B------:R-:W-:-:S02]  /*5f80*/  MOV R7, R73 ;  /* 0x0000004900077202 */ /* 0x000fc40000000f00 */
[----:B------:R-:W-:Y:S01]  /*5f90*/  FMUL.FTZ R6, R21, -1.4426950216293334961 ;  /* 0xbfb8aa3b15067820 */ /* 0x000fe20000410000 */
[----:B------:R-:W-:-:S05]  /*5fa0*/  FMUL.FTZ R9, R20, -1.4426950216293334961 ;  /* 0xbfb8aa3b14097820 */ /* 0x000fca0000410000 */
[----:B------:R-:W1:Y:S01]  /*5fb0*/  MUFU.EX2 R6, R6 ;  /* 0x0000000600067308 */ /* 0x000e620000000800 */
[----:B----4-:R-:W-:-:S03]  /*5fc0*/  IMAD R14, R14, UR6, RZ ;  /* 0x000000060e0e7c24 */ /* 0x010fc6000f8e02ff */
        /* <DEDUP_REMOVED lines=15> */
.L_x_2884:
[----:B------:R-:W-:Y:S05]  /*60c0*/  BSYNC.RECONVERGENT B1 ;  /* 0x0000000000017941 */ /* 0x000fea0003800200 */
.L_x_2883:
        /* <DEDUP_REMOVED lines=30> */
.L_x_2886:
[----:B------:R-:W-:Y:S05]  /*62b0*/  BSYNC.RECONVERGENT B1 ;  /* 0x0000000000017941 */ /* 0x000fea0003800200 */
.L_x_2885:
        /* <DEDUP_REMOVED lines=30> */
.L_x_2888:
[----:B------:R-:W-:Y:S05]  /*64a0*/  BSYNC.RECONVERGENT B1 ;  /* 0x0000000000017941 */ /* 0x000fea0003800200 */
.L_x_2887:
        /* <DEDUP_REMOVED lines=28> */
.L_x_2858:
[----:B------:R-:W-:Y:S05]  /*6670*/  BSYNC.RECONVERGENT B0 ;  /* 0x0000000000007941 */ /* 0x000fea0003800200 */
.L_x_2826:
[----:B------:R-:W-:Y:S02]  /*6680*/  IADD3 R61, PT, PT, R57, R61, RZ ;  /* 0x0000003d393d7210 */ /* 0x000fe40007ffe0ff */
[----:B------:R-:W-:Y:S02]  /*6690*/  IADD3 R62, PT, PT, R62, 0x1, RZ ;  /* 0x000000013e3e7810 */ /* 0x000fe40007ffe0ff */
[----:B------:R-:W-:-:S13]  /*66a0*/  ISETP.GE.AND P1, PT, R61, UR5, PT ;  /* 0x000000053d007c0c */ /* 0x000fda000bf26270 */
[----:B------:R-:W-:Y:S05]  /*66b0*/  @!P1 BRA `(.L_x_2889) ;  /* 0xffffff9800f49947 */ /* 0x000fea000383ffff */
[----:B------:R-:W-:Y:S05]  /*66c0*/  EXIT ;  /* 0x000000000000794d */ /* 0x000fea0003800000 */
.L_x_2890:
        /* <DEDUP_REMOVED lines=11> */
.L_x_4543:


//--------------------- .text._Z35group_norm_nhwc_fwd_one_pass_kernelI11Fp16IOFp32WLi512ELi48ELi384EEv26Group_norm_nhwc_fwd_params --------------------------
	.section	.text._Z35group_norm_nhwc_fwd_one_pass_kernelI11Fp16IOFp32WLi512ELi48ELi384EEv26Group_norm_nhwc_fwd_params,"ax",@progbits
	.align	128
        .global         _Z35group_norm_nhwc_fwd_one_pass_kernelI11Fp16IOFp32WLi512ELi48ELi384EEv26Group_norm_nhwc_fwd_params
        .type           _Z35group_norm_nhwc_fwd_one_pass_kernelI11Fp16IOFp32WLi512ELi48ELi384EEv26Group_norm_nhwc_fwd_params,@function
        .size           _Z35group_norm_nhwc_fwd_one_pass_kernelI11Fp16IOFp32WLi512ELi48ELi384EEv26Group_norm_nhwc_fwd_params,(.L_x_4544 - _Z35group_norm_nhwc_fwd_one_pass_kernelI11Fp16IOFp32WLi512ELi48ELi384EEv26Group_norm_nhwc_fwd_params)
        .other          _Z35group_norm_nhwc_fwd_one_pass_kernelI11Fp16IOFp32WLi512ELi48ELi384EEv26Group_norm_nhwc_fwd_params,@"STO_CUDA_ENTRY STV_DEFAULT"
_Z35group_norm_nhwc_fwd_one_pass_kernelI11Fp16IOFp32WLi512ELi48ELi384EEv26Group_norm_nhwc_fwd_params:
.text._Z35group_norm_nhwc_fwd_one_pass_kernelI11Fp16IOFp32WLi512ELi48ELi384EEv26Group_norm_nhwc_fwd_params:
        /* <DEDUP_REMOVED lines=75> */
.L_x_3030:
[----:B0-----:R-:W0:Y:S01]  /*04b0*/  LDC R65, c[0x0][0x3f8] ;  /* 0x0000fe00ff417b82 */ /* 0x001e220000000800 */
[----:B------:R-:W1:Y:S01]  /*04c0*/  LDCU UR8, c[0x0][0x404] ;  /* 0x00008080ff0877ac */ /* 0x000e620008000800 */
[----:B------:R-:W-:Y:S02]  /*04d0*/  LOP3.LUT R153, R16, 0xffff, RZ, 0xc0, !PT ;  /* 0x0000ffff10997812 */ /* 0x000fe400078ec0ff */
[----:B------:R-:W-:Y:S01]  /*04e0*/  MOV R83, RZ ;  /* 0x000000ff00537202 */ /* 0x000fe20000000f00 */
[----:B--2---:R-:W2:Y:S01]  /*04f0*/  LDCU.64 UR4, c[0x0][0x3e8] ;  /* 0x00007d00ff0477ac */ /* 0x004ea20008000a00 */
[----:B-1----:R-:W-:Y:S01]  /*0500*/  IMAD R73, R4, UR8, R151 ;  /* 0x0000000804497c24 */ /* 0x002fe2000f8e0297 */
[----:B------:R-:W1:Y:S01]  /*0510*/  LDCU.64 UR8, c[0x0][0x3f0] ;  /* 0x00007e00ff0877ac */ /* 0x000e620008000a00 */
[----:B0----5:R-:W-:Y:S02]  /*0520*/  IABS R59, R65 ;  /* 0x00000041003b7213 */ /* 0x021fe40000000000 */
[----:B------:R-:W-:-:S02]  /*0530*/  ISETP.NE.AND P3, PT, R65, RZ, PT ;  /* 0x000000ff4100720c */ /* 0x000fc40003f65270 */
[----:B------:R-:W0:Y:S01]  /*0540*/  I2F.RP R18, R59 ;  /* 0x0000003b00127306 */ /* 0x000e220000209400 */
[C---:B------:R-:W-:Y:S02]  /*0550*/  IADD3 R71, PT, PT, R73.reuse, 0x10, RZ ;  /* 0x0000001049477810 */ /* 0x040fe40007ffe0ff */
[C---:B---34-:R-:W-:Y:S02]  /*0560*/  IADD3 R75, PT, PT, R73.reuse, 0x50, RZ ;  /* 0x00000050494b7810 */ /* 0x058fe40007ffe0ff */
[----:B------:R-:W-:Y:S02]  /*0570*/  SHF.R.S32.HI R69, RZ, 0x1f, R71 ;  /* 0x0000001fff457819 */ /* 0x000fe40000011447 */
[----:B------:R-:W-:Y:S02]  /*0580*/  SHF.R.S32.HI R85, RZ, 0x1f, R75 ;  /* 0x0000001fff557819 */ /* 0x000fe4000001144b */
[C---:B------:R-:W-:Y:S02]  /*0590*/  IADD3 R87, PT, PT, R73.reuse, 0x60, RZ ;  /* 0x0000006049577810 */ /* 0x040fe40007ffe0ff */
[----:B------:R-:W-:-:S02]  /*05a0*/  IADD3 R89, PT, PT, R73, 0xa0, RZ ;  /* 0x000000a049597810 */ /* 0x000fc40007ffe0ff */
[----:B--2---:R-:W-:Y:S01]  /*05b0*/  ISETP.GE.U32.AND P5, PT, R87, UR4, PT ;  /* 0x0000000457007c0c */ /* 0x004fe2000bfa6070 */
[----:B0-----:R-:W0:Y:S01]  /*05c0*/  MUFU.RCP R18, R18 ;  /* 0x0000001200127308 */ /* 0x001e220000001000 */
[----:B------:R-:W-:Y:S02]  /*05d0*/  SHF.R.S32.HI R93, RZ, 0x1f, R87 ;  /* 0x0000001fff5d7819 */ /* 0x000fe40000011457 */
[----:B------:R-:W-:Y:S02]  /*05e0*/  SHF.R.S32.HI R95, RZ, 0x1f, R89 ;  /* 0x0000001fff5f7819 */ /* 0x000fe40000011459 */
[----:B------:R-:W-:Y:S02]  /*05f0*/  ISETP.GE.AND.EX P5, PT, R93, UR5, PT, P5 ;  /* 0x000000055d007c0c */ /* 0x000fe4000bfa6350 */
[----:B0-----:R-:W-:-:S04]  /*0600*/  IADD3 R56, PT, PT, R18, 0xffffffe, RZ ;  /* 0x0ffffffe12387810 */ /* 0x001fc80007ffe0ff */
        /* <DEDUP_REMOVED lines=16> */
[----:B------:R-:W-:-:S04]  /*0710*/  SHF.R.S32.HI R59, RZ, 0x1f, R73 ;  /* 0x0000001fff3b7819 */ /* 0x000fc80000011449 */
[----:B------:R-:W-:Y:S02]  /*0720*/  ISETP.GE.AND.EX P1, PT, R59, UR5, PT, P1 ;  /* 0x000000053b007c0c */ /* 0x000fe4000bf26310 */
[----:B------:R-:W-:-:S05]  /*0730*/  @P2 IADD3 R57, PT, PT, R57, 0x1, RZ ;  /* 0x0000000139392810 */ /* 0x000fca0007ffe0ff */
[----:B------:R-:W-:Y:S02]  /*0740*/  @!P4 IADD3 R57, PT, PT, -R57, RZ, RZ ;  /* 0x000000ff3939c210 */ /* 0x000fe40007ffe1ff */
[----:B------:R-:W-:Y:S02]  /*0750*/  @!P3 LOP3.LUT R57, RZ, R65, RZ, 0x33, !PT ;  /* 0x00000041ff39b212 */ /* 0x000fe400078e33ff */
[----:B------:R-:W-:Y:S02]  /*0760*/  ISETP.GE.U32.AND P3, PT, R71, UR4, PT ;  /* 0x0000000447007c0c */ /* 0x000fe4000bf66070 */
[----:B------:R-:W-:Y:S01]  /*0770*/  IADD3 R61, PT, PT, -R57, RZ, RZ ;  /* 0x000000ff393d7210 */ /* 0x000fe20007ffe1ff */
[----:B------:R-:W0:Y:S01]  /*0780*/  @!P1 LDC.64 R62, c[0x0][0x3e0] ;  /* 0x0000f800ff3e9b82 */ /* 0x000e220000000a00 */
[----:B------:R-:W-:Y:S02]  /*0790*/  ISETP.GE.AND.EX P3, PT, R69, UR5, PT, P3 ;  /* 0x0000000545007c0c */ /* 0x000fe4000bf66330 */
[----:B------:R-:W-:Y:S01]  /*07a0*/  SHF.R.S32.HI R18, RZ, 0x1f, R57 ;  /* 0x0000001fff127819 */ /* 0x000fe20000011439 */
[----:B------:R-:W-:Y:S01]  /*07b0*/  IMAD R136, R65, R61, R0 ;  /* 0x0000003d41887224 */ /* 0x000fe200078e0200 */
[----:B------:R-:W-:-:S03]  /*07c0*/  ISETP.GE.U32.AND P4, PT, R75, UR4, PT ;  /* 0x000000044b007c0c */ /* 0x000fc6000bf86070 */
[----:B------:R-:W-:Y:S01]  /*07d0*/  IMAD R136, R136, 0x30, RZ ;  /* 0x0000003088887824 */ /* 0x000fe200078e02ff */
[----:B------:R-:W2:Y:S01]  /*07e0*/  @!P1 LDC.64 R66, c[0x0][0x390] ;  /* 0x0000e400ff429b82 */ /* 0x000ea20000000a00 */
[----:B-1----:R-:W-:Y:S01]  /*07f0*/  IMAD R18, R18, UR8, RZ ;  /* 0x0000000812127c24 */ /* 0x002fe2000f8e02ff */
[----:B------:R-:W-:Y:S02]  /*0800*/  ISETP.GE.AND.EX P4, PT, R85, UR5, PT, P4 ;  /* 0x0000000555007c0c */ /* 0x000fe4000bf86340 */
[----:B------:R-:W-:Y:S01]  /*0810*/  IADD3 R152, P2, PT, R136, R153, RZ ;  /* 0x0000009988987210 */ /* 0x000fe20007f5e0ff */
[----:B------:R-:W-:-:S03]  /*0820*/  IMAD R155, R57, UR9, R18 ;  /* 0x00000009399b7c24 */ /* 0x000fc6000f8e0212 */
[----:B------:R-:W-:Y:S01]  /*0830*/  LEA.HI.X.SX32 R153, R136, RZ, 0x1, P2 ;  /* 0x000000ff88997211 */ /* 0x000fe200010f0eff */
[----:B------:R-:W1:Y:S02]  /*0840*/  @!P3 LDC.64 R64, c[0x0][0x3e0] ;  /* 0x0000f800ff40bb82 */ /* 0x000e640000000a00 */
[----:B------:R-:W-:-:S04]  /*0850*/  IMAD.WIDE.U32 R152, R57, UR8, R152 ;  /* 0x0000000839987c25 */ /* 0x000fc8000f8e0098 */
[----:B0-----:R-:W-:Y:S01]  /*0860*/  @!P1 IMAD R18, R59, R62, RZ ;  /* 0x0000003e3b129224 */ /* 0x001fe200078e02ff */
[----:B------:R-:W-:Y:S01]  /*0870*/  IADD3 R155, PT, PT, R153, R155, RZ ;  /* 0x0000009b999b7210 */ /* 0x000fe20007ffe0ff */
[----:B------:R-:W0:Y:S01]  /*0880*/  @!P4 LDC.64 R60, c[0x0][0x3e0] ;  /* 0x0000f800ff3ccb82 */ /* 0x000e220000000a00 */
[----:B------:R-:W-:Y:S01]  /*0890*/  @!P1 MOV R154, R152 ;  /* 0x00000098009a9202 */ /* 0x000fe20000000f00 */
[----:B------:R-:W-:-:S04]  /*08a0*/  @!P1 IMAD R59, R73, R63, R18 ;  /* 0x0000003f493b9224 */ /* 0x000fc800078e0212 */
[----:B------:R-:W-:Y:S02]  /*08b0*/  @!P1 IMAD.WIDE.U32 R56, R73, R62, R154 ;  /* 0x0000003e49389225 */ /* 0x000fe400078e009a */
[----:B------:R-:W3:Y:S03]  /*08c0*/  @!P3 LDC.64 R62, c[0x0][0x390] ;  /* 0x0000e400ff3ebb82 */ /* 0x000ee60000000a00 */
[----:B------:R-:W-:Y:S02]  /*08d0*/  @!P1 IADD3 R18, PT, PT, R57, R59, RZ ;  /* 0x0000003b39129210 */ /* 0x000fe40007ffe0ff */
[----:B--2---:R-:W-:-:S03]  /*08e0*/  @!P1 LEA R66, P2, R56, R66, 0x1 ;  /* 0x0000004238429211 */ /* 0x004fc600078408ff */
[----:B------:R-:W2:Y:S01]  /*08f0*/  @!P4 LDC.64 R58, c[0x0][0x390] ;  /* 0x0000e400ff3acb82 */ /* 0x000ea20000000a00 */
[----:B------:R-:W-:Y:S01]  /*0900*/  @!P1 LEA.HI.X R67, R56, R67, R18, 0x1, P2 ;  /* 0x0000004338439211 */ /* 0x000fe200010f0c12 */
[----:B-1----:R-:W-:Y:S01]  /*0910*/  @!P3 IMAD R18, R69, R64, RZ ;  /* 0x000000404512b224 */ /* 0x002fe200078e02ff */
[----:B------:R-:W-:-:S03]  /*0920*/  ISETP.GE.U32.AND P2, PT, R89, UR4, PT ;  /* 0x0000000459007c0c */ /* 0x000fc6000bf46070 */
[----:B------:R3:W4:Y:S02]  /*0930*/  @!P1 LDG.E R83, desc[UR6][R66.64] ;  /* 0x0000000642539981 */ /* 0x000724000c1e1900 */
[----:B------:R-:W1:Y:S01]  /*0940*/  @!P5 LDC.64 R56, c[0x0][0x3e0] ;  /* 0x0000f800ff38db82 */ /* 0x000e620000000a00 */
[----:B------:R-:W-:Y:S02]  /*0950*/  ISETP.GE.AND.EX P1, PT, R95, UR5, PT, P2 ;  /* 0x000000055f007c0c */ /* 0x000fe4000bf26320 */
[-C--:B------:R-:W-:Y:S02]  /*0960*/  @!P3 MOV R68, R152.reuse ;  /* 0x000000980044b202 */ /* 0x080fe40000000f00 */
[----:B------:R-:W-:Y:S01]  /*0970*/  @!P3 MOV R69, R155 ;  /* 0x0000009b0045b202 */ /* 0x000fe20000000f00 */
[----:B------:R-:W-:Y:S01]  /*0980*/  @!P3 IMAD R97, R71, R65, R18 ;  /* 0x000000414761b224 */ /* 0x000fe200078e0212 */
[----:B------:R-:W-:Y:S01]  /*0990*/  @!P4 MOV R70, R152 ;  /* 0x000000980046c202 */ /* 0x000fe20000000f00 */
[----:B0-----:R-:W-:-:S02]  /*09a0*/  @!P4 IMAD R18, R85, R60, RZ ;  /* 0x0000003c5512c224 */ /* 0x001fc400078e02ff */
[----:B------:R-:W-:Y:S01]  /*09b0*/  @!P3 IMAD.WIDE.U32 R68, R71, R64, R68 ;  /* 0x000000404744b225 */ /* 0x000fe200078e0044 */
[----:B------:R-:W-:Y:S01]  /*09c0*/  @!P4 MOV R71, R155 ;  /* 0x0000009b0047c202 */ /* 0x000fe20000000f00 */
[----:B------:R-:W0:Y:S01]  /*09d0*/  @!P5 LDC.64 R64, c[0x0][0x390] ;  /* 0x0000e400ff40db82 */ /* 0x000e220000000a00 */
[----:B------:R-:W-:Y:S01]  /*09e0*/  IADD3 R91, PT, PT, R73, 0xb0, RZ ;  /* 0x000000b0495b7810 */ /* 0x000fe20007ffe0ff */
[C---:B------:R-:W-:Y:S02]  /*09f0*/  @!P4 IMAD R99, R75.reuse, R61, R18 ;  /* 0x0000003d4b63c224 */ /* 0x040fe400078e0212 */
[----:B------:R-:W-:Y:S01]  /*0a00*/  @!P4 IMAD.WIDE.U32 R70, R75, R60, R70 ;  /* 0x0000003c4b46c225 */ /* 0x000fe200078e0046 */
[----:B------:R-:W-:Y:S02]  /*0a10*/  @!P3 IADD3 R18, PT, PT, R69, R97, RZ ;  /* 0x000000614512b210 */ /* 0x000fe40007ffe0ff */
[----:B---3--:R-:W-:Y:S01]  /*0a20*/  @!P3 LEA R66, P6, R68, R62, 0x1 ;  /* 0x0000003e4442b211 */ /* 0x008fe200078c08ff */
[----:B------:R-:W3:Y:S01]  /*0a30*/  @!P1 LDC.64 R60, c[0x0][0x3e0] ;  /* 0x0000f800ff3c9b82 */ /* 0x000ee20000000a00 */
[----:B------:R-:W-:-:S02]  /*0a40*/  ISETP.GE.U32.AND P2, PT, R91, UR4, PT ;  /* 0x000000045b007c0c */ /* 0x000fc4000bf46070 */
[----:B------:R-:W-:Y:S02]  /*0a50*/  SHF.R.S32.HI R97, RZ, 0x1f, R91 ;  /* 0x0000001fff617819 */ /* 0x000fe4000001145b */
[----:B------:R-:W-:Y:S02]  /*0a60*/  @!P3 LEA.HI.X R67, R68, R63, R18, 0x1, P6 ;  /* 0x0000003f4443b211 */ /* 0x000fe400030f0c12 */
[----:B------:R-:W-:Y:S02]  /*0a70*/  @!P4 IADD3 R18, PT, PT, R71, R99, RZ ;  /* 0x000000634712c210 */ /* 0x000fe40007ffe0ff */
[----:B--2---:R-:W-:Y:S02]  /*0a80*/  @!P4 LEA R62, P6, R70, R58, 0x1 ;  /* 0x0000003a463ec211 */ /* 0x004fe400078c08ff */
[----:B------:R-:W-:Y:S02]  /*0a90*/  MOV R85, RZ ;  /* 0x000000ff00557202 */ /* 0x000fe40000000f00 */
[----:B------:R-:W-:Y:S01]  /*0aa0*/  ISETP.GE.AND.EX P2, PT, R97, UR5, PT, P2 ;  /* 0x0000000561007c0c */ /* 0x000fe2000bf46320 */
[----:B-1----:R-:W-:Y:S01]  /*0ab0*/  @!P5 IMAD R20, R93, R56, RZ ;  /* 0x000000385d14d224 */ /* 0x002fe200078e02ff */
[----:B------:R-:W-:-:S02]  /*0ac0*/  @!P5 MOV R68, R152 ;  /* 0x000000980044d202 */ /* 0x000fc40000000f00 */
[----:B------:R-:W-:Y:S01]  /*0ad0*/  @!P5 MOV R69, R155 ;  /* 0x0000009b0045d202 */ /* 0x000fe20000000f00 */
[----:B------:R0:W2:Y:S01]  /*0ae0*/  @!P3 LDG.E R85, desc[UR6][R66.64] ;  /* 0x000000064255b981 */ /* 0x0000a2000c1e1900 */
[----:B------:R-:W-:Y:S02]  /*0af0*/  @!P4 LEA.HI.X R63, R70, R59, R18, 0x1, P6 ;  /* 0x0000003b463fc211 */ /* 0x000fe400030f0c12 */
[----:B------:R-:W-:Y:S01]  /*0b00*/  IADD3 R75, PT, PT, R73, 0x110, RZ ;  /* 0x00000110494b7810 */ /* 0x000fe20007ffe0ff */
[----:B------:R-:W1:Y:S01]  /*0b10*/  @!P1 LDC.64 R58, c[0x0][0x390] ;  /* 0x0000e400ff3a9b82 */ /* 0x000e620000000a00 */
[C---:B------:R-:W-:Y:S02]  /*0b20*/  @!P5 IMAD R99, R87.reuse, R57, R20 ;  /* 0x000000395763d224 */ /* 0x040fe400078e0214 */
[----:B------:R-:W-:Y:S01]  /*0b30*/  @!P5 IMAD.WIDE.U32 R68, R87, R56, R68 ;  /* 0x000000385744d225 */ /* 0x000fe200078e0044 */
[----:B------:R-:W-:Y:S02]  /*0b40*/  ISETP.GE.U32.AND P3, PT, R75, UR4, PT ;  /* 0x000000044b007c0c */ /* 0x000fe4000bf66070 */
[----:B------:R-:W-:-:S02]  /*0b50*/  SHF.R.S32.HI R71, RZ, 0x1f, R75 ;  /* 0x0000001fff477819 */ /* 0x000fc4000001144b */
[----:B------:R-:W-:Y:S01]  /*0b60*/  @!P5 IADD3 R18, PT, PT, R69, R99, RZ ;  /* 0x000000634512d210 */ /* 0x000fe20007ffe0ff */
[----:B------:R-:W5:Y:S01]  /*0b70*/  @!P2 LDC.64 R56, c[0x0][0x3e0] ;  /* 0x0000f800ff38ab82 */ /* 0x000f620000000a00 */
[----:B------:R-:W-:Y:S02]  /*0b80*/  ISETP.GE.AND.EX P3, PT, R71, UR5, PT, P3 ;  /* 0x0000000547007c0c */ /* 0x000fe4000bf66330 */
[C---:B0-----:R-:W-:Y:S02]  /*0b90*/  @!P5 LEA R66, P6, R68.reuse, R64, 0x1 ;  /* 0x000000404442d211 */ /* 0x041fe400078c08ff */
[----:B------:R-:W-:Y:S02]  /*0ba0*/  MOV R93, RZ ;  /* 0x000000ff005d7202 */ /* 0x000fe40000000f00 */
[----:B------:R-:W-:Y:S01]  /*0bb0*/  @!P5 LEA.HI.X R67, R68, R65, R18, 0x1, P6 ;  /* 0x000000414443d211 */ /* 0x000fe200030f0c12 */
[----:B---3--:R-:W-:Y:S01]  /*0bc0*/  @!P1 IMAD R20, R95, R60, RZ ;  /* 0x0000003c5f149224 */ /* 0x008fe200078e02ff */
[----:B------:R-:W-:-:S02]  /*0bd0*/  @!P1 MOV R64, R152 ;  /* 0x0000009800409202 */ /* 0x000fc40000000f00 */
[----:B------:R-:W-:Y:S01]  /*0be0*/  @!P1 MOV R65, R155 ;  /* 0x0000009b00419202 */ /* 0x000fe20000000f00 */
[----:B------:R0:W3:Y:S01]  /*0bf0*/  @!P4 LDG.E R93, desc[UR6][R62.64] ;  /* 0x000000063e5dc981 */ /* 0x0000e2000c1e1900 */
[----:B------:R-:W-:Y:S01]  /*0c00*/  IADD3 R87, PT, PT, R73, 0x190, RZ ;  /* 0x0000019049577810 */ /* 0x000fe20007ffe0ff */
[C---:B------:R-:W-:Y:S01]  /*0c10*/  @!P1 IMAD R69, R89.reuse, R61, R20 ;  /* 0x0000003d59459224 */ /* 0x040fe200078e0214 */
[----:B------:R-:W-:Y:S01]  /*0c20*/  MOV R95, RZ ;  /* 0x000000ff005f7202 */ /* 0x000fe20000000f00 */
[----:B------:R-:W-:Y:S01]  /*0c30*/  @!P1 IMAD.WIDE.U32 R64, R89, R60, R64 ;  /* 0x0000003c59409225 */ /* 0x000fe200078e0040 */
[----:B------:R-:W-:Y:S01]  /*0c40*/  ISETP.GE.U32.AND P4, PT, R87, UR4, PT ;  /* 0x0000000457007c0c */ /* 0x000fe2000bf86070 */
[----:B------:R-:W5:Y:S01]  /*0c50*/  @!P2 LDC.64 R60, c[0x0][0x390] ;  /* 0x0000e400ff3cab82 */ /* 0x000f620000000a00 */
[----:B------:R-:W-:Y:S02]  /*0c60*/  SHF.R.S32.HI R89, RZ, 0x1f, R87 ;  /* 0x0000001fff597819 */ /* 0x000fe40000011457 */
[----:B------:R-:W-:Y:S01]  /*0c70*/  ISETP.GE.U32.AND P6, PT, R132, UR4, PT ;  /* 0x0000000484007c0c */ /* 0x000fe2000bfc6070 */
[----:B------:R5:W3:Y:S01]  /*0c80*/  @!P5 LDG.E R95, desc[UR6][R66.64] ;  /* 0x00000006425fd981 */ /* 0x000ae2000c1e1900 */
[----:B------:R-:W-:-:S03]  /*0c90*/  ISETP.GE.AND.EX P4, PT, R89, UR5, PT, P4 ;  /* 0x0000000559007c0c */ /* 0x000fc6000bf86340 */
[----:B0-----:R-:W0:Y:S01]  /*0ca0*/  @!P3 LDC.64 R62, c[0x0][0x3e0] ;  /* 0x0000f800ff3ebb82 */ /* 0x001e220000000a00 */
[----:B------:R-:W-:Y:S02]  /*0cb0*/  ISETP.GE.AND.EX P5, PT, R19, UR5, PT, P6 ;  /* 0x0000000513007c0c */ /* 0x000fe4000bfa6360 */
[----:B------:R-:W-:Y:S02]  /*0cc0*/  @!P1 IADD3 R18, PT, PT, R65, R69, RZ ;  /* 0x0000004541129210 */ /* 0x000fe40007ffe0ff */
[----:B-1----:R-:W-:-:S04]  /*0cd0*/  @!P1 LEA R68, P6, R64, R58, 0x1 ;  /* 0x0000003a40449211 */ /* 0x002fc800078c08ff */
[----:B------:R-:W-:Y:S02]  /*0ce0*/  @!P1 LEA.HI.X R69, R64, R59, R18, 0x1, P6 ;  /* 0x0000003b40459211 */ /* 0x000fe400030f0c12 */
[----:B------:R-:W1:Y:S01]  /*0cf0*/  @!P3 LDC.64 R64, c[0x0][0x390] ;  /* 0x0000e400ff40bb82 */ /* 0x000e620000000a00 */
[----:B-----5:R-:W-:Y:S01]  /*0d00*/  @!P2 IMAD R20, R97, R56, RZ ;  /* 0x000000386114a224 */ /* 0x020fe200078e02ff */
[----:B------:R-:W-:Y:S02]  /*0d10*/  @!P2 MOV R66, R152 ;  /* 0x000000980042a202 */ /* 0x000fe40000000f00 */
[----:B------:R-:W-:Y:S01]  /*0d20*/  @!P2 MOV R67, R155 ;  /* 0x0000009b0043a202 */ /* 0x000fe20000000f00 */
[C---:B------:R-:W-:Y:S01]  /*0d30*/  @!P2 IMAD R97, R91.reuse, R57, R20 ;  /* 0x000000395b61a224 */ /* 0x040fe200078e0214 */
[----:B------:R-:W-:Y:S02]  /*0d40*/  MOV R103, RZ ;  /* 0x000000ff00677202 */ /* 0x000fe40000000f00 */
[----:B------:R-:W5:Y:S01]  /*0d50*/  @!P4 LDC.64 R58, c[0x0][0x3e0] ;  /* 0x0000f800ff3acb82 */ /* 0x000f620000000a00 */
[----:B------:R-:W-:-:S03]  /*0d60*/  @!P2 IMAD.WIDE.U32 R56, R91, R56, R66 ;  /* 0x000000385b38a225 */ /* 0x000fc600078e0042 */
[----:B------:R0:W3:Y:S04]  /*0d70*/  @!P1 LDG.E R103, desc[UR6][R68.64] ;  /* 0x0000000644679981 */ /* 0x0000e8000c1e1900 */
[----:B------:R-:W5:Y:S01]  /*0d80*/  @!P5 LDC.64 R66, c[0x0][0x3e0] ;  /* 0x0000f800ff42db82 */ /* 0x000f620000000a00 */
[----:B------:R-:W-:Y:S01]  /*0d90*/  ISETP.GE.U32.AND P1, PT, R130, UR4, PT ;  /* 0x0000000482007c0c */ /* 0x000fe2000bf26070 */
[----:B0-----:R-:W-:Y:S01]  /*0da0*/  @!P3 IMAD R20, R71, R62, RZ ;  /* 0x0000003e4714b224 */ /* 0x001fe200078e02ff */
[----:B------:R-:W-:Y:S02]  /*0db0*/  @!P2 IADD3 R18, PT, PT, R57, R97, RZ ;  /* 0x000000613912a210 */ /* 0x000fe40007ffe0ff */
[----:B------:R-:W-:Y:S02]  /*0dc0*/  @!P2 LEA R70, P6, R56, R60, 0x1 ;  /* 0x0000003c3846a211 */ /* 0x000fe400078c08ff */
[----:B------:R-:W-:-:S02]  /*0dd0*/  @!P3 MOV R68, R152 ;  /* 0x000000980044b202 */ /* 0x000fc40000000f00 */
[----:B------:R-:W-:Y:S01]  /*0de0*/  @!P3 MOV R69, R155 ;  /* 0x0000009b0045b202 */ /* 0x000fe20000000f00 */
[----:B------:R-:W-:Y:S01]  /*0df0*/  @!P3 IMAD R57, R75, R63, R20 ;  /* 0x0000003f4b39b224 */ /* 0x000fe200078e0214 */
[----:B------:R-:W-:Y:S02]  /*0e00*/  ISETP.GE.AND.EX P1, PT, R21, UR5, PT, P1 ;  /* 0x0000000515007c0c */ /* 0x000fe4000bf26310 */
[----:B------:R-:W-:Y:S01]  /*0e10*/  @!P2 LEA.HI.X R71, R56, R61, R18, 0x1, P6 ;  /* 0x0000003d3847a211 */ /* 0x000fe200030f0c12 */
[----:B------:R-:W-:Y:S01]  /*0e20*/  @!P3 IMAD.WIDE.U32 R68, R75, R62, R68 ;  /* 0x0000003e4b44b225 */ /* 0x000fe200078e0044 */
[----:B------:R-:W0:Y:S01]  /*0e30*/  @!P4 LDC.64 R60, c[0x0][0x390] ;  /* 0x0000e400ff3ccb82 */ /* 0x000e220000000a00 */
[----:B------:R-:W-:-:S03]  /*0e40*/  MOV R105, RZ ;  /* 0x000000ff00697202 */ /* 0x000fc60000000f00 */
[----:B------:R-:W-:Y:S02]  /*0e50*/  @!P3 IADD3 R18, PT, PT, R69, R57, RZ ;  /* 0x000000394512b210 */ /* 0x000fe40007ffe0ff */
[----:B-1----:R-:W-:Y:S01]  /*0e60*/  @!P3 LEA R74, P6, R68, R64, 0x1 ;  /* 0x00000040444ab211 */ /* 0x002fe200078c08ff */
[----:B------:R0:W3:Y:S01]  /*0e70*/  @!P2 LDG.E R105, desc[UR6][R70.64] ;  /* 0x000000064669a981 */ /* 0x0000e2000c1e1900 */
[----:B------:R-:W1:Y:S01]  /*0e80*/  @!P5 LDC.64 R62, c[0x0][0x390] ;  /* 0x0000e400ff3edb82 */ /* 0x000e620000000a00 */
[----:B------:R-:W-:Y:S02]  /*0e90*/  ISETP.GE.U32.AND P2, PT, R128, UR4, PT ;  /* 0x0000000480007c0c */ /* 0x000fe4000bf46070 */
[----:B------:R-:W-:Y:S01]  /*0ea0*/  @!P3 LEA.HI.X R75, R68, R65, R18, 0x1, P6 ;  /* 0x00000041444bb211 */ /* 0x000fe200030f0c12 */
[----:B-----5:R-:W-:Y:S01]  /*0eb0*/  @!P4 IMAD R20, R89, R58, RZ ;  /* 0x0000003a5914c224 */ /* 0x020fe200078e02ff */
[----:B------:R-:W-:Y:S02]  /*0ec0*/  @!P4 MOV R68, R152 ;  /* 0x000000980044c202 */ /* 0x000fe40000000f00 */
[----:B------:R-:W-:Y:S01]  /*0ed0*/  @!P4 MOV R69, R155 ;  /* 0x0000009b0045c202 */ /* 0x000fe20000000f00 */
[----:B------:R-:W5:Y:S01]  /*0ee0*/  @!P1 LDC.64 R56, c[0x0][0x3e0] ;  /* 0x0000f800ff389b82 */ /* 0x000f620000000a00 */
[----:B------:R-:W-:Y:S01]  /*0ef0*/  ISETP.GE.AND.EX P2, PT, R23, UR5, PT, P2 ;  /* 0x0000000517007c0c */ /* 0x000fe2000bf46320 */
[----:B------:R-:W-:-:S02]  /*0f00*/  @!P4 IMAD R65, R87, R59, R20 ;  /* 0x0000003b5741c224 */ /* 0x000fc400078e0214 */
[----:B------:R-:W-:Y:S02]  /*0f10*/  @!P5 IMAD R18, R19, R66, RZ ;  /* 0x000000421312d224 */ /* 0x000fe400078e02ff */
[----:B------:R-:W-:Y:S01]  /*0f20*/  @!P4 IMAD.WIDE.U32 R68, R87, R58, R68 ;  /* 0x0000003a5744c225 */ /* 0x000fe200078e0044 */
[----:B------:R-:W-:Y:S02]  /*0f30*/  MOV R121, RZ ;  /* 0x000000ff00797202 */ /* 0x000fe40000000f00 */
[----:B------:R-:W-:Y:S01]  /*0f40*/  @!P5 MOV R58, R152 ;  /* 0x00000098003ad202 */ /* 0x000fe20000000f00 */
[----:B------:R-:W-:Y:S01]  /*0f50*/  @!P5 IMAD R87, R132, R67, R18 ;  /* 0x000000438457d224 */ /* 0x000fe200078e0212 */
[----:B------:R-:W-:Y:S02]  /*0f60*/  @!P5 MOV R59, R155 ;  /* 0x0000009b003bd202 */ /* 0x000fe40000000f00 */
[----:B------:R-:W-:Y:S01]  /*0f70*/  @!P4 IADD3 R18, PT, PT, R69, R65, RZ ;  /* 0x000000414512c210 */ /* 0x000fe20007ffe0ff */
[----:B------:R-:W3:Y:S01]  /*0f80*/  @!P3 LDG.E R121, desc[UR6][R74.64] ;  /* 0x000000064a79b981 */ /* 0x000ee2000c1e1900 */
[----:B------:R-:W5:Y:S01]  /*0f90*/  @!P1 LDC.64 R64, c[0x0][0x390] ;  /* 0x0000e400ff409b82 */ /* 0x000f620000000a00 */
[----:B------:R-:W-:Y:S01]  /*0fa0*/  ISETP.GE.U32.AND P3, PT, R126, UR4, PT ;  /* 0x000000047e007c0c */ /* 0x000fe2000bf66070 */
[----:B------:R-:W-:Y:S01]  /*0fb0*/  @!P5 IMAD.WIDE.U32 R66, R132, R66, R58 ;  /* 0x000000428442d225 */ /* 0x000fe200078e003a */
[----:B0-----:R-:W-:-:S02]  /*0fc0*/  @!P4 LEA R70, P6, R68, R60, 0x1 ;  /* 0x0000003c4446c211 */ /* 0x001fc400078c08ff */
[----:B------:R-:W-:-:S03]  /*0fd0*/  ISETP.GE.AND.EX P3, PT, R25, UR5, PT, P3 ;  /* 0x0000000519007c0c */ /* 0x000fc6000bf66330 */
[----:B------:R-:W0:Y:S01]  /*0fe0*/  @!P2 LDC.64 R58, c[0x0][0x3e0] ;  /* 0x0000f800ff3aab82 */ /* 0x000e220000000a00 */
[----:B------:R-:W-:Y:S02]  /*0ff0*/  @!P4 LEA.HI.X R71, R68, R61, R18, 0x1, P6 ;  /* 0x0000003d4447c211 */ /* 0x000fe400030f0c12 */
[----:B------:R-:W-:Y:S02]  /*1000*/  @!P5 IADD3 R18, PT, PT, R67, R87, RZ ;  /* 0x000000574312d210 */ /* 0x000fe40007ffe0ff */
[C---:B-1----:R-:W-:Y:S02]  /*1010*/  @!P5 LEA R62, P6, R66.reuse, R62, 0x1 ;  /* 0x0000003e423ed211 */ /* 0x042fe400078c08ff */
[----:B------:R-:W-:Y:S01]  /*1020*/  MOV R137, RZ ;  /* 0x000000ff00897202 */ /* 0x000fe20000000f00 */
[----:B-----5:R-:W-:Y:S01]  /*1030*/  @!P1 IMAD R20, R21, R56, RZ ;  /* 0x0000003815149224 */ /* 0x020fe200078e02ff */
[----:B------:R-:W-:Y:S01]  /*1040*/  @!P5 LEA.HI.X R63, R66, R63, R18, 0x1, P6 ;  /* 0x0000003f423fd211 */ /* 0x000fe200030f0c12 */
[----:B------:R-:W1:Y:S01]  /*1050*/  @!P2 LDC.64 R60, c[0x0][0x390] ;  /* 0x0000e400ff3cab82 */ /* 0x000e620000000a00 */
[----:B------:R-:W-:-:S02]  /*1060*/  @!P1 MOV R66, R152 ;  /* 0x0000009800429202 */ /* 0x000fc40000000f00 */
[----:B------:R-:W-:Y:S01]  /*1070*/  @!P1 MOV R67, R155 ;  /* 0x0000009b00439202 */ /* 0x000fe20000000f00 */
[----:B------:R5:W3:Y:S01]  /*1080*/  @!P4 LDG.E R137, desc[UR6][R70.64] ;  /* 0x000000064689c981 */ /* 0x000ae2000c1e1900 */
[----:B------:R-:W-:Y:S01]  /*1090*/  MOV R89, RZ ;  /* 0x000000ff00597202 */ /* 0x000fe20000000f00 */
[----:B------:R-:W-:Y:S01]  /*10a0*/  @!P1 IMAD R69, R130, R57, R20 ;  /* 0x0000003982459224 */ /* 0x000fe200078e0214 */
[----:B------:R-:W-:Y:S01]  /*10b0*/  ISETP.GE.U32.AND P4, PT, R124, UR4, PT ;  /* 0x000000047c007c0c */ /* 0x000fe2000bf86070 */
[----:B------:R-:W-:Y:S02]  /*10c0*/  @!P1 IMAD.WIDE.U32 R66, R130, R56, R66 ;  /* 0x0000003882429225 */ /* 0x000fe400078e0042 */
[----:B------:R-:W1:Y:S01]  /*10d0*/  @!P3 LDC.64 R56, c[0x0][0x3e0] ;  /* 0x0000f800ff38bb82 */ /* 0x000e620000000a00 */
[----:B------:R-:W-:Y:S01]  /*10e0*/  ISETP.GE.U32.AND P6, PT, R122, UR4, PT ;  /* 0x000000047a007c0c */ /* 0x000fe2000bfc6070 */
[----:B------:R0:W3:Y:S01]  /*10f0*/  @!P5 LDG.E R89, desc[UR6][R62.64] ;  /* 0x000000063e59d981 */ /* 0x0000e2000c1e1900 */
[----:B------:R-:W-:-:S02]  /*1100*/  ISETP.GE.AND.EX P4, PT, R27, UR5, PT, P4 ;  /* 0x000000051b007c0c */ /* 0x000fc4000bf86340 */
[----:B------:R-:W-:Y:S02]  /*1110*/  @!P1 IADD3 R18, PT, PT, R67, R69, RZ ;  /* 0x0000004543129210 */ /* 0x000fe40007ffe0ff */
[C---:B-----5:R-:W-:Y:S02]  /*1120*/  @!P1 LEA R70, P5, R66.reuse, R64, 0x1 ;  /* 0x0000004042469211 */ /* 0x060fe400078a08ff */
[----:B------:R-:W-:Y:S01]  /*1130*/  ISETP.GE.AND.EX P6, PT, R29, UR5, PT, P6 ;  /* 0x000000051d007c0c */ /* 0x000fe2000bfc6360 */
[----:B0-----:R-:W-:Y:S01]  /*1140*/  @!P2 IMAD R20, R23, R58, RZ ;  /* 0x0000003a1714a224 */ /* 0x001fe200078e02ff */
[----:B------:R-:W-:Y:S02]  /*1150*/  @!P1 LEA.HI.X R71, R66, R65, R18, 0x1, P5 ;  /* 0x0000004142479211 */ /* 0x000fe400028f0c12 */
[----:B------:R-:W0:Y:S01]  /*1160*/  @!P3 LDC.64 R66, c[0x0][0x390] ;  /* 0x0000e400ff42bb82 */ /* 0x000e220000000a00 */
[----:B------:R-:W-:Y:S02]  /*1170*/  @!P2 MOV R62, R152 ;  /* 0x00000098003ea202 */ /* 0x000fe40000000f00 */
[----:B------:R-:W-:-:S02]  /*1180*/  @!P2 MOV R63, R155 ;  /* 0x0000009b003fa202 */ /* 0x000fc40000000f00 */
[----:B------:R-:W-:Y:S01]  /*1190*/  MOV R91, RZ ;  /* 0x000000ff005b7202 */ /* 0x000fe20000000f00 */
[C---:B------:R-:W-:Y:S02]  /*11a0*/  @!P2 IMAD R69, R128.reuse, R59, R20 ;  /* 0x0000003b8045a224 */ /* 0x040fe400078e0214 */
[----:B------:R-:W-:Y:S01]  /*11b0*/  @!P2 IMAD.WIDE.U32 R58, R128, R58, R62 ;  /* 0x0000003a803aa225 */ /* 0x000fe200078e003e */
[----:B------:R-:W5:Y:S02]  /*11c0*/  @!P4 LDC.64 R64, c[0x0][0x3e0] ;  /* 0x0000f800ff40cb82 */ /* 0x000f640000000a00 */
[----:B------:R1:W3:Y:S01]  /*11d0*/  @!P1 LDG.E R91, desc[UR6][R70.64] ;  /* 0x00000006465b9981 */ /* 0x0002e2000c1e1900 */
[----:B------:R-:W-:Y:S02]  /*11e0*/  ISETP.GE.U32.AND P1, PT, R120, UR4, PT ;  /* 0x0000000478007c0c */ /* 0x000fe4000bf26070 */
[----:B------:R-:W-:Y:S02]  /*11f0*/  @!P2 IADD3 R18, PT, PT, R59, R69, RZ ;  /* 0x000000453b12a210 */ /* 0x000fe40007ffe0ff */
[C---:B-1----:R-:W-:Y:S01]  /*1200*/  @!P2 LEA R68, P5, R58.reuse, R60, 0x1 ;  /* 0x0000003c3a44a211 */ /* 0x042fe200078a08ff */
[----:B------:R-:W1:Y:S01]  /*1210*/  @!P6 LDC.64 R62, c[0x0][0x3e0] ;  /* 0x0000f800ff3eeb82 */ /* 0x000e620000000a00 */
[----:B------:R-:W-:Y:S01]  /*1220*/  ISETP.GE.AND.EX P1, PT, R31, UR5, PT, P1 ;  /* 0x000000051f007c0c */ /* 0x000fe2000bf26310 */
[----:B------:R-:W-:Y:S01]  /*1230*/  @!P3 IMAD R20, R25, R56, RZ ;  /* 0x000000381914b224 */ /* 0x000fe200078e02ff */
[----:B------:R-:W-:-:S02]  /*1240*/  @!P2 LEA.HI.X R69, R58, R61, R18, 0x1, P5 ;  /* 0x0000003d3a45a211 */ /* 0x000fc400028f0c12 */
[----:B------:R-:W-:Y:S02]  /*1250*/  @!P3 MOV R70, R152 ;  /* 0x000000980046b202 */ /* 0x000fe40000000f00 */
[----:B------:R-:W-:Y:S01]  /*1260*/  @!P3 MOV R71, R155 ;  /* 0x0000009b0047b202 */ /* 0x000fe20000000f00 */
[----:B------:R-:W4:Y:S01]  /*1270*/  @!P4 LDC.64 R58, c[0x0][0x390] ;  /* 0x0000e400ff3acb82 */ /* 0x000f220000000a00 */
[C---:B------:R-:W-:Y:S02]  /*1280*/  @!P3 IMAD R61, R126.reuse, R57, R20 ;  /* 0x000000397e3db224 */ /* 0x040fe400078e0214 */
[----:B------:R-:W-:Y:S01]  /*1290*/  @!P3 IMAD.WIDE.U32 R70, R126, R56, R70 ;  /* 0x000000387e46b225 */ /* 0x000fe200078e0046 */
[----:B------:R-:W-:-:S04]  /*12a0*/  MOV R97, RZ ;  /* 0x000000ff00617202 */ /* 0x000fc80000000f00 */
[----:B------:R-:W2:Y:S01]  /*12b0*/  @!P6 LDC.64 R56, c[0x0][0x390] ;  /* 0x0000e400ff38eb82 */ /* 0x000ea20000000a00 */
[----:B------:R-:W-:Y:S02]  /*12c0*/  @!P3 IADD3 R18, PT, PT, R71, R61, RZ ;  /* 0x0000003d4712b210 */ /* 0x000fe40007ffe0ff */
[----:B0-----:R-:W-:Y:S01]  /*12d0*/  @!P3 LEA R66, P5, R70, R66, 0x1 ;  /* 0x000000424642b211 */ /* 0x001fe200078a08ff */
[----:B------:R0:W3:Y:S01]  /*12e0*/  @!P2 LDG.E R97, desc[UR6][R68.64] ;  /* 0x000000064461a981 */ /* 0x0000e2000c1e1900 */
[----:B------:R-:W-:-:S03]  /*12f0*/  ISETP.GE.U32.AND P2, PT, R118, UR4, PT ;  /* 0x0000000476007c0c */ /* 0x000fc6000bf46070 */
[----:B------:R-:W2:Y:S01]  /*1300*/  @!P1 LDC.64 R60, c[0x0][0x3e0] ;  /* 0x0000f800ff3c9b82 */ /* 0x000ea20000000a00 */
[----:B------:R-:W-:Y:S01]  /*1310*/  @!P3 LEA.HI.X R67, R70, R67, R18, 0x1, P5 ;  /* 0x000000434643b211 */ /* 0x000fe200028f0c12 */
[----:B-----5:R-:W-:Y:S01]  /*1320*/  @!P4 IMAD R20, R27, R64, RZ ;  /* 0x000000401b14c224 */ /* 0x020fe200078e02ff */
[----:B------:R-:W-:Y:S02]  /*1330*/  @!P4 MOV R70, R152 ;  /* 0x000000980046c202 */ /* 0x000fe40000000f00 */
[----:B------:R-:W-:Y:S01]  /*1340*/  @!P4 MOV R71, R155 ;  /* 0x0000009b0047c202 */ /* 0x000fe20000000f00 */
[C---:B------:R-:W-:Y:S01]  /*1350*/  @!P4 IMAD R65, R124.reuse, R65, R20 ;  /* 0x000000417c41c224 */ /* 0x040fe200078e0214 */
[----:B------:R-:W-:Y:S01]  /*1360*/  ISETP.GE.AND.EX P2, PT, R33, UR5, PT, P2 ;  /* 0x0000000521007c0c */ /* 0x000fe2000bf46320 */
[----:B-1----:R-:W-:Y:S01]  /*1370*/  @!P6 IMAD R18, R29, R62, RZ ;  /* 0x0000003e1d12e224 */ /* 0x002fe200078e02ff */
[----:B0-----:R-:W-:Y:S01]  /*1380*/  @!P6 MOV R68, R152 ;  /* 0x000000980044e202 */ /* 0x001fe20000000f00 */
[----:B------:R-:W-:Y:S01]  /*1390*/  @!P4 IMAD.WIDE.U32 R70, R124, R64, R70 ;  /* 0x000000407c46c225 */ /* 0x000fe200078e0046 */
[----:B------:R-:W-:-:S02]  /*13a0*/  @!P6 MOV R69, R155 ;  /* 0x0000009b0045e202 */ /* 0x000fc40000000f00 */
[----:B------:R-:W-:Y:S01]  /*13b0*/  MOV R99, RZ ;  /* 0x000000ff00637202 */ /* 0x000fe20000000f00 */
[C---:B------:R-:W-:Y:S01]  /*13c0*/  @!P6 IMAD R75, R122.reuse, R63, R18 ;  /* 0x0000003f7a4be224 */ /* 0x040fe200078e0212 */
[----:B------:R-:W-:Y:S01]  /*13d0*/  @!P4 IADD3 R18, PT, PT, R71, R65, RZ ;  /* 0x000000414712c210 */ /* 0x000fe20007ffe0ff */
[----:B------:R-:W-:Y:S01]  /*13e0*/  @!P6 IMAD.WIDE.U32 R68, R122, R62, R68 ;  /* 0x0000003e7a44e225 */ /* 0x000fe200078e0044 */
[----:B----4-:R-:W-:Y:S01]  /*13f0*/  @!P4 LEA R64, P5, R70, R58, 0x1 ;  /* 0x0000003a4640c211 */ /* 0x010fe200078a08ff */
[----:B------:R-:W0:Y:S01]  /*1400*/  @!P1 LDC.64 R62, c[0x0][0x390] ;  /* 0x0000e400ff3e9b82 */ /* 0x000e220000000a00 */
[----:B------:R2:W4:Y:S01]  /*1410*/  @!P3 LDG.E R99, desc[UR6][R66.64] ;  /* 0x000000064263b981 */ /* 0x000522000c1e1900 */
[----:B------:R-:W-:Y:S02]  /*1420*/  ISETP.GE.U32.AND P3, PT, R116, UR4, PT ;  /* 0x0000000474007c0c */ /* 0x000fe4000bf66070 */
[----:B------:R-:W-:Y:S02]  /*1430*/  @!P4 LEA.HI.X R65, R70, R59, R18, 0x1, P5 ;  /* 0x0000003b4641c211 */ /* 0x000fe400028f0c12 */
[----:B------:R-:W-:-:S02]  /*1440*/  @!P6 IADD3 R18, PT, PT, R69, R75, RZ ;  /* 0x0000004b4512e210 */ /* 0x000fc40007ffe0ff */
[----:B------:R-:W1:Y:S01]  /*1450*/  @!P2 LDC.64 R58, c[0x0][0x3e0] ;  /* 0x0000f800ff3aab82 */ /* 0x000e620000000a00 */
[C---:B--2---:R-:W-:Y:S02]  /*1460*/  @!P6 LEA R66, P5, R68.reuse, R56, 0x1 ;  /* 0x000000384442e211 */ /* 0x044fe400078a08ff */
[----:B------:R-:W-:Y:S02]  /*1470*/  ISETP.GE.AND.EX P3, PT, R35, UR5, PT, P3 ;  /* 0x0000000523007c0c */ /* 0x000fe4000bf66330 */
[----:B------:R-:W-:Y:S01]  /*1480*/  @!P6 LEA.HI.X R67, R68, R57, R18, 0x1, P5 ;  /* 0x000000394443e211 */ /* 0x000fe200028f0c12 */
[----:B------:R-:W-:Y:S01]  /*1490*/  @!P1 IMAD R20, R31, R60, RZ ;  /* 0x0000003c1f149224 */ /* 0x000fe200078e02ff */
[----:B------:R-:W-:Y:S02]  /*14a0*/  @!P1 MOV R68, R152 ;  /* 0x0000009800449202 */ /* 0x000fe40000000f00 */
[----:B------:R-:W-:Y:S02]  /*14b0*/  @!P1 MOV R69, R155 ;  /* 0x0000009b00459202 */ /* 0x000fe40000000f00 */
[----:B------:R-:W-:Y:S01]  /*14c0*/  MOV R101, RZ ;  /* 0x000000ff00657202 */ /* 0x000fe20000000f00 */
[----:B------:R-:W-:-:S02]  /*14d0*/  @!P1 IMAD R71, R120, R61, R20 ;  /* 0x0000003d78479224 */ /* 0x000fc400078e0214 */
[----:B------:R-:W-:Y:S02]  /*14e0*/  @!P1 IMAD.WIDE.U32 R68, R120, R60, R68 ;  /* 0x0000003c78449225 */ /* 0x000fe400078e0044 */
[----:B------:R-:W2:Y:S01]  /*14f0*/  @!P2 LDC.64 R60, c[0x0][0x390] ;  /* 0x0000e400ff3cab82 */ /* 0x000ea20000000a00 */
[----:B------:R-:W5:Y:S01]  /*1500*/  @!P4 LDG.E R101, desc[UR6][R64.64] ;  /* 0x000000064065c981 */ /* 0x000f62000c1e1900 */
[----:B------:R-:W-:Y:S02]  /*1510*/  ISETP.GE.U32.AND P4, PT, R110, UR4, PT ;  /* 0x000000046e007c0c */ /* 0x000fe4000bf86070 */
[----:B------:R-:W-:Y:S02]  /*1520*/  MOV R107, RZ ;  /* 0x000000ff006b7202 */ /* 0x000fe40000000f00 */
[----:B------:R-:W-:Y:S02]  /*1530*/  ISETP.GE.AND.EX P4, PT, R37, UR5, PT, P4 ;  /* 0x0000000525007c0c */ /* 0x000fe4000bf86340 */
[----:B------:R-:W2:Y:S01]  /*1540*/  @!P3 LDC.64 R56, c[0x0][0x3e0] ;  /* 0x0000f800ff38bb82 */ /* 0x000ea20000000a00 */
[----:B------:R-:W-:Y:S01]  /*1550*/  ISETP.GE.U32.AND P5, PT, R134, UR4, PT ;  /* 0x0000000486007c0c */ /* 0x000fe2000bfa6070 */
[----:B------:R1:W5:Y:S01]  /*1560*/  @!P6 LDG.E R107, desc[UR6][R66.64] ;  /* 0x00000006426be981 */ /* 0x000362000c1e1900 */
[----:B------:R-:W-:-:S02]  /*1570*/  @!P1 IADD3 R18, PT, PT, R69, R71, RZ ;  /* 0x0000004745129210 */ /* 0x000fc40007ffe0ff */
[C---:B0-----:R-:W-:Y:S02]  /*1580*/  @!P1 LEA R70, P6, R68.reuse, R62, 0x1 ;  /* 0x0000003e44469211 */ /* 0x041fe400078c08ff */
[----:B------:R-:W-:Y:S01]  /*1590*/  ISETP.GE.AND.EX P5, PT, R17, UR5, PT, P5 ;  /* 0x0000000511007c0c */ /* 0x000fe2000bfa6350 */
[----:B-1----:R-:W-:Y:S01]  /*15a0*/  @!P2 IMAD R20, R33, R58, RZ ;  /* 0x0000003a2114a224 */ /* 0x002fe200078e02ff */
[----:B------:R-:W-:Y:S02]  /*15b0*/  @!P1 LEA.HI.X R71, R68, R63, R18, 0x1, P6 ;  /* 0x0000003f44479211 */ /* 0x000fe400030f0c12 */
[----:B------:R-:W0:Y:S01]  /*15c0*/  @!P3 LDC.64 R68, c[0x0][0x390] ;  /* 0x0000e400ff44bb82 */ /* 0x000e220000000a00 */
[----:B------:R-:W-:Y:S02]  /*15d0*/  @!P2 MOV R66, R152 ;  /* 0x000000980042a202 */ /* 0x000fe40000000f00 */
[----:B------:R-:W-:Y:S02]  /*15e0*/  @!P2 MOV R67, R155 ;  /* 0x0000009b0043a202 */ /* 0x000fe40000000f00 */
[----:B------:R-:W-:Y:S01]  /*15f0*/  MOV R109, RZ ;  /* 0x000000ff006d7202 */ /* 0x000fe20000000f00 */
[----:B------:R-:W-:Y:S01]  /*1600*/  @!P2 IMAD R59, R118, R59, R20 ;  /* 0x0000003b763ba224 */ /* 0x000fe200078e0214 */
[----:B------:R-:W-:Y:S01]  /*1610*/  ISETP.GE.U32.AND P6, PT, R108, UR4, PT ;  /* 0x000000046c007c0c */ /* 0x000fe2000bfc6070 */
[----:B------:R-:W-:Y:S01]  /*1620*/  @!P2 IMAD.WIDE.U32 R66, R118, R58, R66 ;  /* 0x0000003a7642a225 */ /* 0x000fe200078e0042 */
[----:B------:R-:W1:Y:S02]  /*1630*/  @!P4 LDC.64 R64, c[0x0][0x3e0] ;  /* 0x0000f800ff40cb82 */ /* 0x000e640000000a00 */
[----:B------:R2:W5:Y:S01]  /*1640*/  @!P1 LDG.E R109, desc[UR6][R70.64] ;  /* 0x00000006466d9981 */ /* 0x000562000c1e1900 */
[----:B------:R-:W-:-:S02]  /*1650*/  ISETP.GE.AND.EX P1, PT, R39, UR5, PT, P6 ;  /* 0x0000000527007c0c */ /* 0x000fc4000bf26360 */
[----:B------:R-:W-:Y:S02]  /*1660*/  @!P2 IADD3 R18, PT, PT, R67, R59, RZ ;  /* 0x0000003b4312a210 */ /* 0x000fe40007ffe0ff */
[C---:B--2---:R-:W-:Y:S01]  /*1670*/  @!P2 LEA R58, P6, R66.reuse, R60, 0x1 ;  /* 0x0000003c423aa211 */ /* 0x044fe200078c08ff */
[----:B------:R-:W2:Y:S01]  /*1680*/  @!P5 LDC.64 R62, c[0x0][0x3e0] ;  /* 0x0000f800ff3edb82 */ /* 0x000ea20000000a00 */
[----:B------:R-:W-:Y:S01]  /*1690*/  @!P3 IMAD R20, R35, R56, RZ ;  /* 0x000000382314b224 */ /* 0x000fe200078e02ff */
[----:B------:R-:W-:Y:S02]  /*16a0*/  @!P3 MOV R60, R152 ;  /* 0x00000098003cb202 */ /* 0x000fe40000000f00 */
[----:B------:R-:W-:Y:S02]  /*16b0*/  @!P2 LEA.HI.X R59, R66, R61, R18, 0x1, P6 ;  /* 0x0000003d423ba211 */ /* 0x000fe400030f0c12 */
[----:B------:R-:W-:Y:S01]  /*16c0*/  @!P3 MOV R61, R155 ;  /* 0x0000009b003db202 */ /* 0x000fe20000000f00 */
[C---:B------:R-:W-:Y:S01]  /*16d0*/  @!P3 IMAD R75, R116.reuse, R57, R20 ;  /* 0x00000039744bb224 */ /* 0x040fe200078e0214 */
[----:B------:R-:W2:Y:S01]  /*16e0*/  @!P4 LDC.64 R66, c[0x0][0x390] ;  /* 0x0000e400ff42cb82 */ /* 0x000ea20000000a00 */
[----:B------:R-:W-:Y:S01]  /*16f0*/  MOV R111, RZ ;  /* 0x000000ff006f7202 */ /* 0x000fe20000000f00 */
[----:B------:R-:W-:-:S05]  /*1700*/  @!P3 IMAD.WIDE.U32 R56, R116, R56, R60 ;  /* 0x000000387438b225 */ /* 0x000fca00078e003c */
[----:B------:R2:W5:Y:S01]  /*1710*/  @!P2 LDG.E R111, desc[UR6][R58.64] ;  /* 0x000000063a6fa981 */ /* 0x000562000c1e1900 */
[----:B------:R-:W-:Y:S01]  /*1720*/  @!P3 IADD3 R18, PT, PT, R57, R75, RZ ;  /* 0x0000004b3912b210 */ /* 0x000fe20007ffe0ff */
[----:B------:R-:W2:Y:S01]  /*1730*/  @!P5 LDC.64 R70, c[0x0][0x390] ;  /* 0x0000e400ff46db82 */ /* 0x000ea20000000a00 */
[----:B0-----:R-:W-:Y:S01]  /*1740*/  @!P3 LEA R68, P6, R56, R68, 0x1 ;  /* 0x000000443844b211 */ /* 0x001fe200078c08ff */
[----:B-1----:R-:W-:Y:S01]  /*1750*/  @!P4 IMAD R20, R37, R64, RZ ;  /* 0x000000402514c224 */ /* 0x002fe200078e02ff */
[----:B------:R-:W-:Y:S02]  /*1760*/  ISETP.GE.U32.AND P2, PT, R106, UR4, PT ;  /* 0x000000046a007c0c */ /* 0x000fe4000bf46070 */
[----:B------:R-:W-:Y:S02]  /*1770*/  @!P3 LEA.HI.X R69, R56, R69, R18, 0x1, P6 ;  /* 0x000000453845b211 */ /* 0x000fe400030f0c12 */
[----:B------:R-:W-:Y:S01]  /*1780*/  @!P4 MOV R56, R152 ;  /* 0x000000980038c202 */ /* 0x000fe20000000f00 */
[----:B------:R-:W0:Y:S01]  /*1790*/  @!P1 LDC.64 R60, c[0x0][0x3e0] ;  /* 0x0000f800ff3c9b82 */ /* 0x000e220000000a00 */
[----:B------:R-:W-:Y:S01]  /*17a0*/  @!P4 MOV R57, R155 ;  /* 0x0000009b0039c202 */ /* 0x000fe20000000f00 */
[----:B------:R-:W-:Y:S01]  /*17b0*/  @!P4 IMAD R87, R110, R65, R20 ;  /* 0x000000416e57c224 */ /* 0x000fe200078e0214 */
[----:B------:R-:W-:Y:S01]  /*17c0*/  ISETP.GE.AND.EX P2, PT, R41, UR5, PT, P2 ;  /* 0x0000000529007c0c */ /* 0x000fe2000bf46320 */
[----:B--2---:R-:W-:-:S02]  /*17d0*/  @!P5 IMAD R18, R17, R62, RZ ;  /* 0x0000003e1112d224 */ /* 0x004fc400078e02ff */
[----:B------:R-:W-:Y:S01]  /*17e0*/  @!P4 IMAD.WIDE.U32 R64, R110, R64, R56 ;  /* 0x000000406e40c225 */ /* 0x000fe200078e0038 */
[----:B------:R-:W-:Y:S02]  /*17f0*/  @!P5 MOV R56, R152 ;  /* 0x000000980038d202 */ /* 0x000fe40000000f00 */
[----:B------:R-:W-:Y:S02]  /*1800*/  @!P5 MOV R57, R155 ;  /* 0x0000009b0039d202 */ /* 0x000fe40000000f00 */
[----:B------:R-:W-:Y:S01]  /*1810*/  MOV R117, RZ ;  /* 0x000000ff00757202 */ /* 0x000fe20000000f00 */
[C---:B------:R-:W-:Y:S02]  /*1820*/  @!P5 IMAD R75, R134.reuse, R63, R18 ;  /* 0x0000003f864bd224 */ /* 0x040fe400078e0212 */
[----:B------:R-:W-:Y:S02]  /*1830*/  @!P5 IMAD.WIDE.U32 R62, R134, R62, R56 ;  /* 0x0000003e863ed225 */ /* 0x000fe400078e0038 */
[----:B------:R-:W1:Y:S01]  /*1840*/  @!P1 LDC.64 R56, c[0x0][0x390] ;  /* 0x0000e400ff389b82 */ /* 0x000e620000000a00 */
[----:B------:R2:W5:Y:S01]  /*1850*/  @!P3 LDG.E R117, desc[UR6][R68.64] ;  /* 0x000000064475b981 */ /* 0x000562000c1e1900 */
[----:B------:R-:W-:-:S02]  /*1860*/  ISETP.GE.U32.AND P3, PT, R104, UR4, PT ;  /* 0x0000000468007c0c */ /* 0x000fc4000bf66070 */
[----:B------:R-:W-:Y:S02]  /*1870*/  @!P4 IADD3 R18, PT, PT, R65, R87, RZ ;  /* 0x000000574112c210 */ /* 0x000fe40007ffe0ff */
[C---:B------:R-:W-:Y:S02]  /*1880*/  @!P4 LEA R66, P6, R64.reuse, R66, 0x1 ;  /* 0x000000424042c211 */ /* 0x040fe400078c08ff */
[----:B------:R-:W1:Y:S01]  /*1890*/  @!P2 LDC.64 R58, c[0x0][0x3e0] ;  /* 0x0000f800ff3aab82 */ /* 0x000e620000000a00 */
[----:B------:R-:W-:Y:S02]  /*18a0*/  ISETP.GE.AND.EX P3, PT, R43, UR5, PT, P3 ;  /* 0x000000052b007c0c */ /* 0x000fe4000bf66330 */
[----:B------:R-:W-:Y:S02]  /*18b0*/  @!P4 LEA.HI.X R67, R64, R67, R18, 0x1, P6 ;  /* 0x000000434043c211 */ /* 0x000fe400030f0c12 */
[----:B------:R-:W-:Y:S02]  /*18c0*/  @!P5 IADD3 R18, PT, PT, R63, R75, RZ ;  /* 0x0000004b3f12d210 */ /* 0x000fe40007ffe0ff */
[C---:B------:R-:W-:Y:S01]  /*18d0*/  @!P5 LEA R70, P6, R62.reuse, R70, 0x1 ;  /* 0x000000463e46d211 */ /* 0x040fe200078c08ff */
[----:B0-----:R-:W-:Y:S01]  /*18e0*/  @!P1 IMAD R20, R39, R60, RZ ;  /* 0x0000003c27149224 */ /* 0x001fe200078e02ff */
[----:B------:R-:W-:Y:S01]  /*18f0*/  @!P1 MOV R63, R155 ;  /* 0x0000009b003f9202 */ /* 0x000fe20000000f00 */
[----:B------:R-:W0:Y:S01]  /*1900*/  @!P2 LDC.64 R64, c[0x0][0x390] ;  /* 0x0000e400ff40ab82 */ /* 0x000e220000000a00 */
[----:B------:R-:W-:-:S02]  /*1910*/  @!P5 LEA.HI.X R71, R62, R71, R18, 0x1, P6 ;  /* 0x000000473e47d211 */ /* 0x000fc400030f0c12 */
[----:B------:R-:W-:Y:S01]  /*1920*/  @!P1 MOV R62, R152 ;  /* 0x00000098003e9202 */ /* 0x000fe20000000f00 */
[----:B--2---:R-:W-:Y:S01]  /*1930*/  @!P1 IMAD R69, R108, R61, R20 ;  /* 0x0000003d6c459224 */ /* 0x004fe200078e0214 */
[----:B------:R-:W-:Y:S02]  /*1940*/  MOV R119, RZ ;  /* 0x000000ff00777202 */ /* 0x000fe40000000f00 */
[----:B------:R-:W-:Y:S01]  /*1950*/  ISETP.GE.U32.AND P6, PT, R102, UR4, PT ;  /* 0x0000000466007c0c */ /* 0x000fe2000bfc6070 */
[----:B------:R-:W-:Y:S02]  /*1960*/  @!P1 IMAD.WIDE.U32 R60, R108, R60, R62 ;  /* 0x0000003c6c3c9225 */ /* 0x000fe400078e003e */
[----:B------:R-:W2:Y:S01]  /*1970*/  @!P3 LDC.64 R62, c[0x0][0x3e0] ;  /* 0x0000f800ff3ebb82 */ /* 0x000ea20000000a00 */
[----:B------:R-:W-:Y:S01]  /*1980*/  ISETP.GE.AND.EX P6, PT, R45, UR5, PT, P6 ;  /* 0x000000052d007c0c */ /* 0x000fe2000bfc6360 */
[----:B------:R1:W5:Y:S01]  /*1990*/  @!P4 LDG.E R119, desc[UR6][R66.64] ;  /* 0x000000064277c981 */ /* 0x000362000c1e1900 */
[----:B------:R-:W-:-:S02]  /*19a0*/  @!P1 IADD3 R18, PT, PT, R61, R69, RZ ;  /* 0x000000453d129210 */ /* 0x000fc40007ffe0ff */
[C---:B-1----:R-:W-:Y:S02]  /*19b0*/  @!P1 LEA R68, P4, R60.reuse, R56, 0x1 ;  /* 0x000000383c449211 */ /* 0x042fe400078808ff */
[----:B------:R-:W-:Y:S01]  /*19c0*/  MOV R87, RZ ;  /* 0x000000ff00577202 */ /* 0x000fe20000000f00 */
[----:B------:R-:W-:Y:S01]  /*19d0*/  @!P2 IMAD R20, R41, R58, RZ ;  /* 0x0000003a2914a224 */ /* 0x000fe200078e02ff */
[----:B------:R-:W-:Y:S02]  /*19e0*/  @!P1 LEA.HI.X R69, R60, R57, R18, 0x1, P4 ;  /* 0x000000393c459211 */ /* 0x000fe400020f0c12 */
[----:B------:R-:W1:Y:S01]  /*19f0*/  @!P3 LDC.64 R56, c[0x0][0x390] ;  /* 0x0000e400ff38bb82 */ /* 0x000e620000000a00 */
[----:B------:R-:W-:Y:S01]  /*1a00*/  @!P2 MOV R66, R152 ;  /* 0x000000980042a202 */ /* 0x000fe20000000f00 */
[----:B------:R0:W4:Y:S01]  /*1a10*/  @!P5 LDG.E R87, desc[UR6][R70.64] ;  /* 0x000000064657d981 */ /* 0x000122000c1e1900 */
[----:B------:R-:W-:Y:S02]  /*1a20*/  @!P2 MOV R67, R155 ;  /* 0x0000009b0043a202 */ /* 0x000fe40000000f00 */
[----:B------:R-:W-:-:S03]  /*1a30*/  MOV R123, RZ ;  /* 0x000000ff007b7202 */ /* 0x000fc60000000f00 */
[----:B------:R-:W1:Y:S01]  /*1a40*/  @!P6 LDC.64 R60, c[0x0][0x3e0] ;  /* 0x0000f800ff3ceb82 */ /* 0x000e620000000a00 */
[----:B------:R-:W-:Y:S02]  /*1a50*/  ISETP.GE.U32.AND P4, PT, R8, UR4, PT ;  /* 0x0000000408007c0c */ /* 0x000fe4000bf86070 */
[----:B------:R1:W5:Y:S01]  /*1a60*/  @!P1 LDG.E R123, desc[UR6][R68.64] ;  /* 0x00000006447b9981 */ /* 0x000362000c1e1900 */
[C---:B0-----:R-:W-:Y:S02]  /*1a70*/  @!P2 IMAD R71, R106.reuse, R59, R20 ;  /* 0x0000003b6a47a224 */ /* 0x041fe400078e0214 */
[----:B------:R-:W-:Y:S01]  /*1a80*/  @!P2 IMAD.WIDE.U32 R58, R106, R58, R66 ;  /* 0x0000003a6a3aa225 */ /* 0x000fe200078e0042 */
[----:B------:R-:W-:-:S04]  /*1a90*/  ISETP.GE.AND.EX P4, PT, R47, UR5, PT, P4 ;  /* 0x000000052f007c0c */ /* 0x000fc8000bf86340 */
[----:B------:R-:W-:Y:S02]  /*1aa0*/  @!P2 IADD3 R18, PT, PT, R59, R71, RZ ;  /* 0x000000473b12a210 */ /* 0x000fe40007ffe0ff */
[C---:B------:R-:W-:Y:S01]  /*1ab0*/  @!P2 LEA R66, P1, R58.reuse, R64, 0x1 ;  /* 0x000000403a42a211 */ /* 0x040fe200078208ff */
[----:B--2---:R-:W-:Y:S01]  /*1ac0*/  @!P3 IMAD R20, R43, R62, RZ ;  /* 0x0000003e2b14b224 */ /* 0x004fe200078e02ff */
[----:B------:R-:W-:Y:S02]  /*1ad0*/  @!P3 MOV R64, R152 ;  /* 0x000000980040b202 */ /* 0x000fe40000000f00 */
[----:B------:R-:W-:Y:S02]  /*1ae0*/  @!P2 LEA.HI.X R67, R58, R65, R18, 0x1, P1 ;  /* 0x000000413a43a211 */ /* 0x000fe400008f0c12 */
[----:B------:R-:W-:Y:S01]  /*1af0*/  @!P3 MOV R65, R155 ;  /* 0x0000009b0041b202 */ /* 0x000fe20000000f00 */
[C---:B------:R-:W-:Y:S01]  /*1b00*/  @!P3 IMAD R71, R104.reuse, R63, R20 ;  /* 0x0000003f6847b224 */ /* 0x040fe200078e0214 */
[----:B------:R-:W0:Y:S01]  /*1b10*/  @!P6 LDC.64 R58, c[0x0][0x390] ;  /* 0x0000e400ff3aeb82 */ /* 0x000e220000000a00 */
[----:B------:R-:W-:Y:S01]  /*1b20*/  MOV R125, RZ ;  /* 0x000000ff007d7202 */ /* 0x000fe20000000f00 */
[----:B------:R-:W-:-:S05]  /*1b30*/  @!P3 IMAD.WIDE.U32 R64, R104, R62, R64 ;  /* 0x0000003e6840b225 */ /* 0x000fca00078e0040 */
[----:B------:R0:W2:Y:S01]  /*1b40*/  @!P2 LDG.E R125, desc[UR6][R66.64] ;  /* 0x00000006427da981 */ /* 0x0000a2000c1e1900 */
[----:B------:R-:W-:Y:S01]  /*1b50*/  @!P3 IADD3 R18, PT, PT, R65, R71, RZ ;  /* 0x000000474112b210 */ /* 0x000fe20007ffe0ff */
[----:B------:R-:W3:Y:S01]  /*1b60*/  @!P4 LDC.64 R62, c[0x0][0x3e0] ;  /* 0x0000f800ff3ecb82 */ /* 0x000ee20000000a00 */
[C---:B-1----:R-:W-:Y:S02]  /*1b70*/  @!P3 LEA R68, P1, R64.reuse, R56, 0x1 ;  /* 0x000000384044b211 */ /* 0x042fe400078208ff */
[----:B------:R-:W-:Y:S02]  /*1b80*/  ISETP.GE.U32.AND P2, PT, R9, UR4, PT ;  /* 0x0000000409007c0c */ /* 0x000fe4000bf46070 */
[----:B------:R-:W-:Y:S01]  /*1b90*/  @!P3 LEA.HI.X R69, R64, R57, R18, 0x1, P1 ;  /* 0x000000394045b211 */ /* 0x000fe200008f0c12 */
[----:B------:R-:W-:Y:S01]  /*1ba0*/  @!P6 IMAD R20, R45, R60, RZ ;  /* 0x0000003c2d14e224 */ /* 0x000fe200078e02ff */
[----:B------:R-:W-:Y:S02]  /*1bb0*/  @!P6 MOV R64, R152 ;  /* 0x000000980040e202 */ /* 0x000fe40000000f00 */
[----:B------:R-:W-:-:S02]  /*1bc0*/  @!P6 MOV R65, R155 ;  /* 0x0000009b0041e202 */ /* 0x000fc40000000f00 */
[----:B------:R-:W-:Y:S01]  /*1bd0*/  ISETP.GE.AND.EX P2, PT, R49, UR5, PT, P2 ;  /* 0x0000000531007c0c */ /* 0x000fe2000bf46320 */
[----:B------:R-:W-:Y:S01]  /*1be0*/  @!P6 IMAD R71, R102, R61, R20 ;  /* 0x0000003d6647e224 */ /* 0x000fe200078e0214 */
[----:B------:R-:W-:Y:S01]  /*1bf0*/  ISETP.GE.U32.AND P1, PT, R10, UR4, PT ;  /* 0x000000040a007c0c */ /* 0x000fe2000bf26070 */
[----:B------:R-:W-:Y:S02]  /*1c00*/  @!P6 IMAD.WIDE.U32 R64, R102, R60, R64 ;  /* 0x0000003c6640e225 */ /* 0x000fe400078e0040 */
[----:B------:R-:W1:Y:S01]  /*1c10*/  @!P4 LDC.64 R60, c[0x0][0x390] ;  /* 0x0000e400ff3ccb82 */ /* 0x000e620000000a00 */
[----:B------:R-:W-:Y:S02]  /*1c20*/  MOV R127, RZ ;  /* 0x000000ff007f7202 */ /* 0x000fe40000000f00 */
[----:B------:R-:W-:Y:S02]  /*1c30*/  ISETP.GE.AND.EX P1, PT, R51, UR5, PT, P1 ;  /* 0x0000000533007c0c */ /* 0x000fe4000bf26310 */
[----:B------:R-:W-:-:S02]  /*1c40*/  @!P6 IADD3 R18, PT, PT, R65, R71, RZ ;  /* 0x000000474112e210 */ /* 0x000fc40007ffe0ff */
[----:B------:R1:W2:Y:S01]  /*1c50*/  @!P3 LDG.E R127, desc[UR6][R68.64] ;  /* 0x00000006447fb981 */ /* 0x0002a2000c1e1900 */
[C---:B0-----:R-:W-:Y:S01]  /*1c60*/  @!P6 LEA R66, P3, R64.reuse, R58, 0x1 ;  /* 0x0000003a4042e211 */ /* 0x041fe200078608ff */
[----:B------:R-:W0:Y:S01]  /*1c70*/  @!P2 LDC.64 R56, c[0x0][0x3e0] ;  /* 0x0000f800ff38ab82 */ /* 0x000e220000000a00 */
[----:B---3--:R-:W-:Y:S01]  /*1c80*/  @!P4 IMAD R20, R47, R62, RZ ;  /* 0x0000003e2f14c224 */ /* 0x008fe200078e02ff */
[----:B------:R-:W-:Y:S02]  /*1c90*/  @!P4 MOV R65, R155 ;  /* 0x0000009b0041c202 */ /* 0x000fe40000000f00 */
[----:B------:R-:W-:Y:S02]  /*1ca0*/  @!P6 LEA.HI.X R67, R64, R59, R18, 0x1, P3 ;  /* 0x0000003b4043e211 */ /* 0x000fe400018f0c12 */
[----:B------:R-:W-:Y:S02]  /*1cb0*/  @!P4 MOV R64, R152 ;  /* 0x000000980040c202 */ /* 0x000fe40000000f00 */
[----:B------:R-:W3:Y:S01]  /*1cc0*/  @!P1 LDC.64 R58, c[0x0][0x3e0] ;  /* 0x0000f800ff3a9b82 */ /* 0x000ee20000000a00 */
[----:B------:R-:W-:Y:S01]  /*1cd0*/  ISETP.GE.U32.AND P3, PT, R11, UR4, PT ;  /* 0x000000040b007c0c */ /* 0x000fe2000bf66070 */
[C---:B------:R-:W-:Y:S01]  /*1ce0*/  @!P4 IMAD R71, R8.reuse, R63, R20 ;  /* 0x0000003f0847c224 */ /* 0x040fe200078e0214 */
[----:B------:R-:W-:Y:S01]  /*1cf0*/  MOV R129, RZ ;  /* 0x000000ff00817202 */ /* 0x000fe20000000f00 */
[----:B------:R-:W-:Y:S01]  /*1d00*/  @!P4 IMAD.WIDE.U32 R62, R8, R62, R64 ;  /* 0x0000003e083ec225 */ /* 0x000fe200078e0040 */
[----:B------:R-:W-:-:S03]  /*1d10*/  ISETP.GE.AND.EX P3, PT, R53, UR5, PT, P3 ;  /* 0x0000000535007c0c */ /* 0x000fc6000bf66330 */
[----:B------:R-:W3:Y:S01]  /*1d20*/  @!P2 LDC.64 R64, c[0x0][0x390] ;  /* 0x0000e400ff40ab82 */ /* 0x000ee20000000a00 */
[----:B------:R0:W2:Y:S01]  /*1d30*/  @!P6 LDG.E R129, desc[UR6][R66.64] ;  /* 0x000000064281e981 */ /* 0x0000a2000c1e1900 */
[----:B------:R-:W-:Y:S02]  /*1d40*/  @!P4 IADD3 R18, PT, PT, R63, R71, RZ ;  /* 0x000000473f12c210 */ /* 0x000fe40007ffe0ff */
[----:B-1----:R-:W-:-:S04]  /*1d50*/  @!P4 LEA R70, P6, R62, R60, 0x1 ;  /* 0x0000003c3e46c211 */ /* 0x002fc800078c08ff */
[----:B------:R-:W-:Y:S02]  /*1d60*/  @!P4 LEA.HI.X R71, R62, R61, R18, 0x1, P6 ;  /* 0x0000003d3e47c211 */ /* 0x000fe400030f0c12 */
[----:B------:R-:W-:Y:S01]  /*1d70*/  ISETP.GE.U32.AND P6, PT, R12, UR4, PT ;  /* 0x000000040c007c0c */ /* 0x000fe2000bfc6070 */
[----:B------:R-:W1:Y:S01]  /*1d80*/  @!P1 LDC.64 R60, c[0x0][0x390] ;  /* 0x0000e400ff3c9b82 */ /* 0x000e620000000a00 */
[----:B0-----:R-:W-:Y:S02]  /*1d90*/  @!P2 IMAD R18, R49, R56, RZ ;  /* 0x000000383112a224 */ /* 0x001fe400078e02ff */
[----:B------:R-:W-:Y:S02]  /*1da0*/  ISETP.GE.AND.EX P6, PT, R55, UR5, PT, P6 ;  /* 0x0000000537007c0c */ /* 0x000fe4000bfc6360 */
[-C--:B------:R-:W-:Y:S02]  /*1db0*/  @!P2 MOV R68, R152.reuse ;  /* 0x000000980044a202 */ /* 0x080fe40000000f00 */
[----:B------:R-:W-:Y:S01]  /*1dc0*/  @!P2 MOV R69, R155 ;  /* 0x0000009b0045a202 */ /* 0x000fe20000000f00 */
[----:B------:R-:W0:Y:S01]  /*1dd0*/  @!P3 LDC.64 R62, c[0x0][0x3e0] ;  /* 0x0000f800ff3ebb82 */ /* 0x000e220000000a00 */
[----:B------:R-:W-:Y:S01]  /*1de0*/  @!P2 IMAD R57, R9, R57, R18 ;  /* 0x000000390939a224 */ /* 0x000fe200078e0212 */
[----:B------:R-:W-:Y:S01]  /*1df0*/  @!P1 MOV R66, R152 ;  /* 0x0000009800429202 */ /* 0x000fe20000000f00 */
[----:B---3--:R-:W-:Y:S01]  /*1e00*/  @!P1 IMAD R18, R51, R58, RZ ;  /* 0x0000003a33129224 */ /* 0x008fe200078e02ff */
[----:B------:R-:W-:Y:S01]  /*1e10*/  @!P1 MOV R67, R155 ;  /* 0x0000009b00439202 */ /* 0x000fe20000000f00 */
[----:B------:R-:W-:Y:S01]  /*1e20*/  @!P2 IMAD.WIDE.U32 R68, R9, R56, R68 ;  /* 0x000000380944a225 */ /* 0x000fe200078e0044 */
[----:B------:R-:W-:-:S03]  /*1e30*/  MOV R131, RZ ;  /* 0x000000ff00837202 */ /* 0x000fc60000000f00 */
[C---:B------:R-:W-:Y:S02]  /*1e40*/  @!P1 IMAD R75, R10.reuse, R59, R18 ;  /* 0x0000003b0a4b9224 */ /* 0x040fe400078e0212 */
[----:B------:R-:W-:Y:S01]  /*1e50*/  @!P1 IMAD.WIDE.U32 R66, R10, R58, R66 ;  /* 0x0000003a0a429225 */ /* 0x000fe200078e0042 */
[----:B------:R3:W2:Y:S01]  /*1e60*/  @!P4 LDG.E R131, desc[UR6][R70.64] ;  /* 0x000000064683c981 */ /* 0x0006a2000c1e1900 */
[----:B------:R-:W0:Y:S01]  /*1e70*/  @!P3 LDC.64 R58, c[0x0][0x390] ;  /* 0x0000e400ff3abb82 */ /* 0x000e220000000a00 */
[----:B------:R-:W-:Y:S02]  /*1e80*/  @!P2 IADD3 R18, PT, PT, R69, R57, RZ ;  /* 0x000000394512a210 */ /* 0x000fe40007ffe0ff */
[----:B------:R-:W-:Y:S02]  /*1e90*/  @!P2 LEA R64, P4, R68, R64, 0x1 ;  /* 0x000000404440a211 */ /* 0x000fe400078808ff */
[----:B------:R-:W-:-:S03]  /*1ea0*/  MOV R133, RZ ;  /* 0x000000ff00857202 */ /* 0x000fc60000000f00 */
[----:B------:R-:W0:Y:S01]  /*1eb0*/  @!P6 LDC.64 R56, c[0x0][0x3e0] ;  /* 0x0000f800ff38eb82 */ /* 0x000e220000000a00 */
[----:B------:R-:W-:Y:S02]  /*1ec0*/  @!P2 LEA.HI.X R65, R68, R65, R18, 0x1, P4 ;  /* 0x000000414441a211 */ /* 0x000fe400020f0c12 */
[----:B------:R-:W-:Y:S02]  /*1ed0*/  @!P1 IADD3 R18, PT, PT, R67, R75, RZ ;  /* 0x0000004b43129210 */ /* 0x000fe40007ffe0ff */
[----:B-1----:R-:W-:Y:S01]  /*1ee0*/  @!P1 LEA R60, P4, R66, R60, 0x1 ;  /* 0x0000003c423c9211 */ /* 0x002fe200078808ff */
[----:B------:R1:W2:Y:S01]  /*1ef0*/  @!P2 LDG.E R133, desc[UR6][R64.64] ;  /* 0x000000064085a981 */ /* 0x0002a2000c1e1900 */
[----:B------:R-:W-:Y:S01]  /*1f00*/  ISETP.GE.U32.AND P2, PT, R13, UR4, PT ;  /* 0x000000040d007c0c */ /* 0x000fe2000bf46070 */
[----:B---3--:R-:W3:Y:S01]  /*1f10*/  @!P6 LDC.64 R70, c[0x0][0x390] ;  /* 0x0000e400ff46eb82 */ /* 0x008ee20000000a00 */
[----:B0-----:R-:W-:Y:S01]  /*1f20*/  @!P3 IMAD R20, R53, R62, RZ ;  /* 0x0000003e3514b224 */ /* 0x001fe200078e02ff */
[----:B------:R-:W-:-:S02]  /*1f30*/  MOV R135, RZ ;  /* 0x000000ff00877202 */ /* 0x000fc40000000f00 */
[----:B------:R-:W-:Y:S02]  /*1f40*/  @!P1 LEA.HI.X R61, R66, R61, R18, 0x1, P4 ;  /* 0x0000003d423d9211 */ /* 0x000fe400020f0c12 */
[----:B------:R-:W-:Y:S02]  /*1f50*/  ISETP.GE.AND.EX P2, PT, R77, UR5, PT, P2 ;  /* 0x000000054d007c0c */ /* 0x000fe4000bf46320 */
[----:B-1----:R-:W-:Y:S02]  /*1f60*/  @!P3 MOV R64, R152 ;  /* 0x000000980040b202 */ /* 0x002fe40000000f00 */
[----:B------:R-:W-:Y:S01]  /*1f70*/  @!P3 MOV R65, R155 ;  /* 0x0000009b0041b202 */ /* 0x000fe20000000f00 */
[C---:B------:R-:W-:Y:S01]  /*1f80*/  @!P3 IMAD R67, R11.reuse, R63, R20 ;  /* 0x0000003f0b43b224 */ /* 0x040fe200078e0214 */
[----:B------:R-:W-:Y:S01]  /*1f90*/  ISETP.GE.U32.AND P4, PT, R14, UR4, PT ;  /* 0x000000040e007c0c */ /* 0x000fe2000bf86070 */
[----:B------:R0:W2:Y:S01]  /*1fa0*/  @!P1 LDG.E R135, desc[UR6][R60.64] ;  /* 0x000000063c879981 */ /* 0x0000a2000c1e1900 */
[----:B------:R-:W-:-:S02]  /*1fb0*/  @!P3 IMAD.WIDE.U32 R62, R11, R62, R64 ;  /* 0x0000003e0b3eb225 */ /* 0x000fc400078e0040 */
[----:B------:R-:W-:-:S03]  /*1fc0*/  ISETP.GE.AND.EX P1, PT, R79, UR5, PT, P4 ;  /* 0x000000054f007c0c */ /* 0x000fc6000bf26340 */
[----:B------:R-:W-:Y:S02]  /*1fd0*/  @!P3 IADD3 R18, PT, PT, R63, R67, RZ ;  /* 0x000000433f12b210 */ /* 0x000fe40007ffe0ff */
[C---:B------:R-:W-:Y:S01]  /*1fe0*/  @!P3 LEA R58, P4, R62.reuse, R58, 0x1 ;  /* 0x0000003a3e3ab211 */ /* 0x040fe200078808ff */
[----:B------:R-:W-:Y:S01]  /*1ff0*/  @!P6 IMAD R20, R55, R56, RZ ;  /* 0x000000383714e224 */ /* 0x000fe200078e02ff */
[----:B0-----:R-:W-:Y:S01]  /*2000*/  @!P6 MOV R60, R152 ;  /* 0x00000098003ce202 */ /* 0x001fe20000000f00 */
[----:B------:R-:W0:Y:S01]  /*2010*/  @!P2 LDC.64 R66, c[0x0][0x390] ;  /* 0x0000e400ff42ab82 */ /* 0x000e220000000a00 */
[----:B------:R-:W-:Y:S02]  /*2020*/  @!P6 MOV R61, R155 ;  /* 0x0000009b003de202 */ /* 0x000fe40000000f00 */
[----:B------:R-:W-:Y:S01]  /*2030*/  @!P3 LEA.HI.X R59, R62, R59, R18, 0x1, P4 ;  /* 0x0000003b3e3bb211 */ /* 0x000fe200020f0c12 */
[C---:B------:R-:W-:Y:S01]  /*2040*/  @!P6 IMAD R65, R12.reuse, R57, R20 ;  /* 0x000000390c41e224 */ /* 0x040fe200078e0214 */
[----:B------:R-:W-:Y:S01]  /*2050*/  MOV R139, RZ ;  /* 0x000000ff008b7202 */ /* 0x000fe20000000f00 */
[----:B------:R-:W-:-:S02]  /*2060*/  @!P6 IMAD.WIDE.U32 R56, R12, R56, R60 ;  /* 0x000000380c38e225 */ /* 0x000fc400078e003c */
[----:B------:R-:W1:Y:S01]  /*2070*/  @!P2 LDC.64 R62, c[0x0][0x3e0] ;  /* 0x0000f800ff3eab82 */ /* 0x000e620000000a00 */
[----:B------:R-:W-:Y:S02]  /*2080*/  IADD3 R73, PT, PT, R73, 0x1f0, RZ ;  /* 0x000001f049497810 */ /* 0x000fe40007ffe0ff */
[----:B------:R0:W2:Y:S01]  /*2090*/  @!P3 LDG.E R139, desc[UR6][R58.64] ;  /* 0x000000063a8bb981 */ /* 0x0000a2000c1e1900 */
[----:B------:R-:W-:Y:S02]  /*20a0*/  ISETP.GE.U32.AND P3, PT, R15, UR4, PT ;  /* 0x000000040f007c0c */ /* 0x000fe4000bf66070 */
[----:B------:R-:W-:Y:S02]  /*20b0*/  @!P6 IADD3 R18, PT, PT, R57, R65, RZ ;  /* 0x000000413912e210 */ /* 0x000fe40007ffe0ff */
[----:B------:R-:W0:Y:S01]  /*20c0*/  @!P1 LDC.64 R68, c[0x0][0x3e0] ;  /* 0x0000f800ff449b82 */ /* 0x000e220000000a00 */
[----:B---3--:R-:W-:Y:S02]  /*20d0*/  @!P6 LEA R70, P4, R56, R70, 0x1 ;  /* 0x000000463846e211 */ /* 0x008fe400078808ff */
[----:B------:R-:W-:-:S02]  /*20e0*/  ISETP.GE.AND.EX P3, PT, R81, UR5, PT, P3 ;  /* 0x0000000551007c0c */ /* 0x000fc4000bf66330 */
[----:B------:R-:W-:Y:S02]  /*20f0*/  @!P6 LEA.HI.X R71, R56, R71, R18, 0x1, P4 ;  /* 0x000000473847e211 */ /* 0x000fe400020f0c12 */
[----:B------:R-:W-:Y:S01]  /*2100*/  ISETP.GE.U32.AND P4, PT, R73, UR4, PT ;  /* 0x0000000449007c0c */ /* 0x000fe2000bf86070 */
[----:B------:R-:W3:Y:S01]  /*2110*/  @!P1 LDC.64 R64, c[0x0][0x390] ;  /* 0x0000e400ff409b82 */ /* 0x000ee20000000a00 */
[----:B------:R-:W-:-:S04]  /*2120*/  SHF.R.S32.HI R75, RZ, 0x1f, R73 ;  /* 0x0000001fff4b7819 */ /* 0x000fc80000011449 */
[----:B------:R-:W-:Y:S02]  /*2130*/  ISETP.GE.AND.EX P4, PT, R75, UR5, PT, P4 ;  /* 0x000000054b007c0c */ /* 0x000fe4000bf86340 */
[----:B------:R-:W-:Y:S01]  /*2140*/  @!P2 MOV R56, R152 ;  /* 0x000000980038a202 */ /* 0x000fe20000000f00 */
[----:B------:R-:W3:Y:S01]  /*2150*/  @!P3 LDC.64 R60, c[0x0][0x3e0] ;  /* 0x0000f800ff3cbb82 */ /* 0x000ee20000000a00 */
[-C--:B-1----:R-:W-:Y:S01]  /*2160*/  @!P2 IMAD R18, R77, R62.reuse, RZ ;  /* 0x0000003e4d12a224 */ /* 0x082fe200078e02ff */
[----:B------:R-:W-:Y:S02]  /*2170*/  @!P2 MOV R57, R155 ;  /* 0x0000009b0039a202 */ /* 0x000fe40000000f00 */
[----:B------:R-:W-:Y:S01]  /*2180*/  MOV R141, RZ ;  /* 0x000000ff008d7202 */ /* 0x000fe20000000f00 */
[C---:B------:R-:W-:Y:S02]  /*2190*/  @!P2 IMAD R113, R13.reuse, R63, R18 ;  /* 0x0000003f0d71a224 */ /* 0x040fe400078e0212 */
[----:B------:R-:W-:-:S02]  /*21a0*/  @!P2 IMAD.WIDE.U32 R62, R13, R62, R56 ;  /* 0x0000003e0d3ea225 */ /* 0x000fc400078e0038 */
[----:B------:R-:W1:Y:S01]  /*21b0*/  @!P3 LDC.64 R56, c[0x0][0x390] ;  /* 0x0000e400ff38bb82 */ /* 0x000e620000000a00 */
[----:B------:R3:W2:Y:S01]  /*21c0*/  @!P6 LDG.E R141, desc[UR6][R70.64] ;  /* 0x00000006468de981 */ /* 0x0006a2000c1e1900 */
[----:B0-----:R-:W-:Y:S01]  /*21d0*/  @!P1 IMAD R18, R79, R68, RZ ;  /* 0x000000444f129224 */ /* 0x001fe200078e02ff */
[----:B------:R-:W-:-:S05]  /*21e0*/  @!P2 LEA R66, P6, R62, R66, 0x1 ;  /* 0x000000423e42a211 */ /* 0x000fca00078c08ff */
[----:B------:R-:W0:Y:S01]  /*21f0*/  @!P4 LDC.64 R58, c[0x0][0x3e0] ;  /* 0x0000f800ff3acb82 */ /* 0x000e220000000a00 */
[----:B------:R-:W-:Y:S01]  /*2200*/  @!P1 IMAD R115, R14, R69, R18 ;  /* 0x000000450e739224 */ /* 0x000fe200078e0212 */
[----:B------:R-:W-:Y:S02]  /*2210*/  @!P2 IADD3 R18, PT, PT, R63, R113, RZ ;  /* 0x000000713f12a210 */ /* 0x000fe40007ffe0ff */
[----:B---3--:R-:W-:Y:S02]  /*2220*/  @!P1 MOV R70, R152 ;  /* 0x0000009800469202 */ /* 0x008fe40000000f00 */
[----:B------:R-:W-:Y:S02]  /*2230*/  @!P1 MOV R71, R155 ;  /* 0x0000009b00479202 */ /* 0x000fe40000000f00 */
[----:B------:R-:W-:Y:S02]  /*2240*/  @!P2 LEA.HI.X R67, R62, R67, R18, 0x1, P6 ;  /* 0x000000433e43a211 */ /* 0x000fe400030f0c12 */
[----:B------:R-:W3:Y:S01]  /*2250*/  @!P4 LDC.64 R62, c[0x0][0x390] ;  /* 0x0000e400ff3ecb82 */ /* 0x000ee20000000a00 */
[----:B------:R-:W-:Y:S01]  /*2260*/  @!P1 IMAD.WIDE.U32 R68, R14, R68, R70 ;  /* 0x000000440e449225 */ /* 0x000fe200078e0046 */
[----:B------:R-:W-:-:S04]  /*2270*/  MOV R143, RZ ;  /* 0x000000ff008f7202 */ /* 0x000fc80000000f00 */
[----:B------:R-:W-:Y:S02]  /*2280*/  @!P1 IADD3 R18, PT, PT, R69, R115, RZ ;  /* 0x0000007345129210 */ /* 0x000fe40007ffe0ff */
[C---:B------:R-:W-:Y:S01]  /*2290*/  @!P1 LEA R64, P6, R68.reuse, R64, 0x1 ;  /* 0x0000004044409211 */ /* 0x040fe200078c08ff */
[----:B------:R4:W2:Y:S01]  /*22a0*/  @!P2 LDG.E R143, desc[UR6][R66.64] ;  /* 0x00000006428fa981 */ /* 0x0008a2000c1e1900 */
[----:B------:R-:W-:Y:S01]  /*22b0*/  MOV R145, RZ ;  /* 0x000000ff00917202 */ /* 0x000fe20000000f00 */
[----:B------:R-:W-:Y:S01]  /*22c0*/  @!P3 IMAD R20, R81, R60, RZ ;  /* 0x0000003c5114b224 */ /* 0x000fe200078e02ff */
[----:B------:R-:W-:Y:S01]  /*22d0*/  @!P1 LEA.HI.X R65, R68, R65, R18, 0x1, P6 ;  /* 0x0000004144419211 */ /* 0x000fe200030f0c12 */
[----:B0-----:R-:W-:Y:S01]  /*22e0*/  @!P4 IMAD R18, R75, R58, RZ ;  /* 0x0000003a4b12c224 */ /* 0x001fe200078e02ff */
[----:B----4-:R-:W-:Y:S02]  /*22f0*/  @!P3 MOV R66, R152 ;  /* 0x000000980042b202 */ /* 0x010fe40000000f00 */
[----:B------:R-:W-:Y:S01]  /*2300*/  @!P3 MOV R67, R155 ;  /* 0x0000009b0043b202 */ /* 0x000fe20000000f00 */
[C---:B------:R-:W-:Y:S01]  /*2310*/  @!P3 IMAD R69, R15.reuse, R61, R20 ;  /* 0x0000003d0f45b224 */ /* 0x040fe200078e0214 */
[----:B------:R0:W4:Y:S01]  /*2320*/  @!P1 LDG.E R145, desc[UR6][R64.64] ;  /* 0x0000000640919981 */ /* 0x000122000c1e1900 */
[----:B------:R-:W-:Y:S01]  /*2330*/  @!P3 IMAD.WIDE.U32 R60, R15, R60, R66 ;  /* 0x0000003c0f3cb225 */ /* 0x000fe200078e0042 */
[----:B0-----:R-:W-:-:S02]  /*2340*/  @!P4 MOV R64, R152 ;  /* 0x000000980040c202 */ /* 0x001fc40000000f00 */
[----:B------:R-:W-:Y:S01]  /*2350*/  @!P4 MOV R65, R155 ;  /* 0x0000009b0041c202 */ /* 0x000fe20000000f00 */
[----:B------:R-:W-:Y:S01]  /*2360*/  @!P4 IMAD R71, R73, R59, R18 ;  /* 0x0000003b4947c224 */ /* 0x000fe200078e0212 */
[----:B------:R-:W-:Y:S02]  /*2370*/  @!P3 IADD3 R18, PT, PT, R61, R69, RZ ;  /* 0x000000453d12b210 */ /* 0x000fe40007ffe0ff */
[C---:B-1----:R-:W-:Y:S01]  /*2380*/  @!P3 LEA R56, P1, R60.reuse, R56, 0x1 ;  /* 0x000000383c38b211 */ /* 0x042fe200078208ff */
[----:B------:R-:W-:Y:S01]  /*2390*/  @!P4 IMAD.WIDE.U32 R58, R73, R58, R64 ;  /* 0x0000003a493ac225 */ /* 0x000fe200078e0040 */
[----:B------:R-:W-:Y:S02]  /*23a0*/  MOV R147, RZ ;  /* 0x000000ff00937202 */ /* 0x000fe40000000f00 */
[----:B------:R-:W-:Y:S02]  /*23b0*/  @!P3 LEA.HI.X R57, R60, R57, R18, 0x1, P1 ;  /* 0x000000393c39b211 */ /* 0x000fe400008f0c12 */
[----:B------:R-:W-:-:S02]  /*23c0*/  @!P4 IADD3 R18, PT, PT, R59, R71, RZ ;  /* 0x000000473b12c210 */ /* 0x000fc40007ffe0ff */
[C---:B---3--:R-:W-:Y:S01]  /*23d0*/  @!P4 LEA R62, P1, R58.reuse, R62, 0x1 ;  /* 0x0000003e3a3ec211 */ /* 0x048fe200078208ff */
[----:B------:R0:W3:Y:S01]  /*23e0*/  @!P3 LDG.E R147, desc[UR6][R56.64] ;  /* 0x000000063893b981 */ /* 0x0000e2000c1e1900 */
[----:B------:R-:W-:Y:S02]  /*23f0*/  MOV R149, RZ ;  /* 0x000000ff00957202 */ /* 0x000fe40000000f00 */
[----:B------:R-:W-:-:S05]  /*2400*/  @!P4 LEA.HI.X R63, R58, R63, R18, 0x1, P1 ;  /* 0x0000003f3a3fc211 */ /* 0x000fca00008f0c12 */
[----:B------:R-:W3:Y:S01]  /*2410*/  @!P4 LDG.E R149, desc[UR6][R62.64] ;  /* 0x000000063e95c981 */ /* 0x000ee2000c1e1900 */
[--C-:B------:R-:W-:Y:S02]  /*2420*/  HADD2.F32 R18, -RZ, R83.reuse.H0_H0 ;  /* 0x20000053ff127230 */ /* 0x100fe40000004100 */
[----:B------:R-:W-:Y:S02]  /*2430*/  HADD2.F32 R83, -RZ, R83.H1_H1 ;  /* 0x30000053ff537230 */ /* 0x000fe40000004100 */
[--C-:B------:R-:W-:Y:S02]  /*2440*/  HADD2.F32 R20, -RZ, R85.reuse.H0_H0 ;  /* 0x20000055ff147230 */ /* 0x100fe40000004100 */
[----:B------:R-:W-:Y:S02]  /*2450*/  HADD2.F32 R85, -RZ, R85.H1_H1 ;  /* 0x30000055ff557230 */ /* 0x000fe40000004100 */
[----:B------:R-:W-:Y:S01]  /*2460*/  FADD.FTZ R24, R18, R83 ;  /* 0x0000005312187221 */ /* 0x000fe20000010000 */
[----:B------:R-:W-:-:S02]  /*2470*/  FMUL.FTZ R59, R83, R83 ;  /* 0x00000053533b7220 */ /* 0x000fc40000410000 */
[----:B0-----:R-:W-:Y:S01]  /*2480*/  FADD.FTZ R57, R20, R85 ;  /* 0x0000005514397221 */ /* 0x001fe20000010000 */
[----:B------:R-:W-:Y:S01]  /*2490*/  FADD.FTZ R24, RZ, R24 ;  /* 0x00000018ff187221 */ /* 0x000fe20000010000 */
[----:B------:R-:W-:Y:S01]  /*24a0*/  FMUL.FTZ R61, R85, R85 ;  /* 0x00000055553d7220 */ /* 0x000fe20000410000 */
[----:B------:R-:W-:Y:S02]  /*24b0*/  FFMA.FTZ R59, R18, R18, R59 ;  /* 0x00000012123b7223 */ /* 0x000fe4000001003b */
[----:B------:R-:W-:Y:S01]  /*24c0*/  FADD.FTZ R57, R24, R57 ;  /* 0x0000003918397221 */ /* 0x000fe20000010000 */
[--C-:B------:R-:W-:Y:S02]  /*24d0*/  HADD2.F32 R24, -RZ, R89.reuse.H0_H0 ;  /* 0x20000059ff187230 */ /* 0x100fe40000004100 */
[----:B------:R-:W-:Y:S01]  /*24e0*/  FFMA.FTZ R26, R20, R20, R61 ;  /* 0x00000014141a7223 */ /* 0x000fe2000001003d */
[----:B------:R-:W-:Y:S01]  /*24f0*/  FADD.FTZ R59, RZ, R59 ;  /* 0x0000003bff3b7221 */ /* 0x000fe20000010000 */
[----:B------:R-:W-:-:S03]  /*2500*/  HADD2.F32 R89, -RZ, R89.H1_H1 ;  /* 0x30000059ff597230 */ /* 0x000fc60000004100 */
[----:B------:R-:W-:Y:S01]  /*2510*/  FADD.FTZ R59, R59, R26 ;  /* 0x0000001a3b3b7221 */ /* 0x000fe20000010000 */
[--C-:B------:R-:W-:Y:S02]  /*2520*/  HADD2.F32 R22, -RZ, R87.reuse.H0_H0 ;  /* 0x20000057ff167230 */ /* 0x100fe40000004100 */
[----:B------:R-:W-:-:S05]  /*2530*/  HADD2.F32 R87, -RZ, R87.H1_H1 ;  /* 0x30000057ff577230 */ /* 0x000fca0000004100 */
[----:B------:R-:W-:Y:S01]  /*2540*/  FADD.FTZ R28, R22, R87 ;  /* 0x00000057161c7221 */ /* 0x000fe20000010000 */
[----:B------:R-:W-:Y:S01]  /*2550*/  FMUL.FTZ R61, R87, R87 ;  /* 0x00000057573d7220 */ /* 0x000fe20000410000 */
[--C-:B------:R-:W-:Y:S02]  /*2560*/  HADD2.F32 R26, -RZ, R91.reuse.H0_H0 ;  /* 0x2000005bff1a7230 */ /* 0x100fe40000004100 */
[----:B------:R-:W-:Y:S01]  /*2570*/  FADD.FTZ R28, R57, R28 ;  /* 0x0000001c391c7221 */ /* 0x000fe20000010000 */
[----:B------:R-:W-:Y:S01]  /*2580*/  FADD.FTZ R57, R24, R89 ;  /* 0x0000005918397221 */ /* 0x000fe20000010000 */
[----:B------:R-:W-:Y:S01]  /*2590*/  FFMA.FTZ R30, R22, R22, R61 ;  /* 0x00000016161e7223 */ /* 0x000fe2000001003d */
[----:B------:R-:W-:Y:S02]  /*25a0*/  HADD2.F32 R91, -RZ, R91.H1_H1 ;  /* 0x3000005bff5b7230 */ /* 0x000fe40000004100 */
[----:B------:R-:W-:Y:S01]  /*25b0*/  FMUL.FTZ R61, R89, R89 ;  /* 0x00000059593d7220 */ /* 0x000fe20000410000 */
[----:B------:R-:W-:Y:S01]  /*25c0*/  FADD.FTZ R57, R28, R57 ;  /* 0x000000391c397221 */ /* 0x000fe20000010000 */
[----:B------:R-:W-:-:S02]  /*25d0*/  HADD2.F32 R28, -RZ, R93.H0_H0 ;  /* 0x2000005dff1c7230 */ /* 0x000fc40000004100 */
[----:B------:R-:W-:Y:S01]  /*25e0*/  FADD.FTZ R30, R59, R30 ;  /* 0x0000001e3b1e7221 */ /* 0x000fe20000010000 */
[----:B------:R-:W-:Y:S01]  /*25f0*/  FFMA.FTZ R61, R24, R24, R61 ;  /* 0x00000018183d7223 */ /* 0x000fe2000001003d */
[----:B------:R-:W-:Y:S01]  /*2600*/  FADD.FTZ R32, R26, R91 ;  /* 0x0000005b1a207221 */ /* 0x000fe20000010000 */
[----:B------:R-:W-:Y:S02]  /*2610*/  HADD2.F32 R93, -RZ, R93.H1_H1 ;  /* 0x3000005dff5d7230 */ /* 0x000fe40000004100 */
[----:B------:R-:W-:Y:S01]  /*2620*/  FMUL.FTZ R59, R91, R91 ;  /* 0x0000005b5b3b7220 */ /* 0x000fe20000410000 */
[----:B------:R-:W-:Y:S01]  /*2630*/  FADD.FTZ R61, R30, R61 ;  /* 0x0000003d1e3d7221 */ /* 0x000fe20000010000 */
[----:B------:R-:W-:Y:S01]  /*2640*/  FADD.FTZ R32, R57, R32 ;  /* 0x0000002039207221 */ /* 0x000fe20000010000 */
[--C-:B------:R-:W-:Y:S02]  /*2650*/  HADD2.F32 R30, -RZ, R95.reuse.H0_H0 ;  /* 0x2000005fff1e7230 */ /* 0x100fe40000004100 */
[----:B------:R-:W-:Y:S01]  /*2660*/  FADD.FTZ R57, R28, R93 ;  /* 0x0000005d1c397221 */ /* 0x000fe20000010000 */
[----:B------:R-:W-:Y:S01]  /*2670*/  FFMA.FTZ R34, R26, R26, R59 ;  /* 0x0000001a1a227223 */ /* 0x000fe2000001003b */
[----:B------:R-:W-:-:S02]  /*2680*/  HADD2.F32 R95, -RZ, R95.H1_H1 ;  /* 0x3000005fff5f7230 */ /* 0x000fc40000004100 */
[----:B------:R-:W-:Y:S01]  /*2690*/  FMUL.FTZ R59, R93, R93 ;  /* 0x0000005d5d3b7220 */ /* 0x000fe20000410000 */
[----:B------:R-:W-:Y:S01]  /*26a0*/  FADD.FTZ R57, R32, R57 ;  /* 0x0000003920397221 */ /* 0x000fe20000010000 */
[--C-:B------:R-:W-:Y:S02]  /*26b0*/  HADD2.F32 R32, -RZ, R97.reuse.H0_H0 ;  /* 0x20000061ff207230 */ /* 0x100fe40000004100 */
[----:B------:R-:W-:Y:S01]  /*26c0*/  FADD.FTZ R34, R61, R34 ;  /* 0x000000223d227221 */ /* 0x000fe20000010000 */
[----:B------:R-:W-:Y:S01]  /*26d0*/  FFMA.FTZ R59, R28, R28, R59 ;  /* 0x0000001c1c3b7223 */ /* 0x000fe2000001003b */
[----:B------:R-:W-:Y:S01]  /*26e0*/  FADD.FTZ R36, R30, R95 ;  /* 0x0000005f1e247221 */ /* 0x000fe20000010000 */
[----:B------:R-:W-:Y:S02]  /*26f0*/  HADD2.F32 R97, -RZ, R97.H1_H1 ;  /* 0x30000061ff617230 */ /* 0x000fe40000004100 */
[----:B------:R-:W-:Y:S01]  /*2700*/  FMUL.FTZ R61, R95, R95 ;  /* 0x0000005f5f3d7220 */ /* 0x000fe20000410000 */
[----:B------:R-:W-:Y:S01]  /*2710*/  FADD.FTZ R59, R34, R59 ;  /* 0x0000003b223b7221 */ /* 0x000fe20000010000 */
[----:B------:R-:W-:Y:S01]  /*2720*/  FADD.FTZ R36, R57, R36 ;  /* 0x0000002439247221 */ /* 0x000fe20000010000 */
[----:B------:R-:W-:-:S02]  /*2730*/  HADD2.F32 R34, -RZ, R99.H0_H0 ;  /* 0x20000063ff227230 */ /* 0x000fc40000004100 */
[----:B------:R-:W-:Y:S01]  /*2740*/  FADD.FTZ R57, R32, R97 ;  /* 0x0000006120397221 */ /* 0x000fe20000010000 */
[----:B------:R-:W-:Y:S01]  /*2750*/  FFMA.FTZ R38, R30, R30, R61 ;  /* 0x0000001e1e267223 */ /* 0x000fe2000001003d */
[----:B------:R-:W-:Y:S02]  /*2760*/  HADD2.F32 R99, -RZ, R99.H1_H1 ;  /* 0x30000063ff637230 */ /* 0x000fe40000004100 */
[----:B------:R-:W-:Y:S01]  /*2770*/  FMUL.FTZ R61, R97, R97 ;  /* 0x00000061613d7220 */ /* 0x000fe20000410000 */
[----:B------:R-:W-:Y:S01]  /*2780*/  FADD.FTZ R57, R36, R57 ;  /* 0x0000003924397221 */ /* 0x000fe20000010000 */
[--C-:B-----5:R-:W-:Y:S02]  /*2790*/  HADD2.F32 R36, -RZ, R101.reuse.H0_H0 ;  /* 0x20000065ff247230 */ /* 0x120fe40000004100 */
[----:B------:R-:W-:Y:S01]  /*27a0*/  FADD.FTZ R38, R59, R38 ;  /* 0x000000263b267221 */ /* 0x000fe20000010000 */
[----:B------:R-:W-:Y:S01]  /*27b0*/  FFMA.FTZ R61, R32, R32, R61 ;  /* 0x00000020203d7223 */ /* 0x000fe2000001003d */
[----:B------:R-:W-:Y:S01]  /*27c0*/  FADD.FTZ R40, R34, R99 ;  /* 0x0000006322287221 */ /* 0x000fe20000010000 */
[----:B------:R-:W-:-:S02]  /*27d0*/  HADD2.F32 R101, -RZ, R101.H1_H1 ;  /* 0x30000065ff657230 */ /* 0x000fc40000004100 */
[----:B------:R-:W-:Y:S01]  /*27e0*/  FMUL.FTZ R59, R99, R99 ;  /* 0x00000063633b7220 */ /* 0x000fe20000410000 */
[----:B------:R-:W-:Y:S01]  /*27f0*/  FADD.FTZ R61, R38, R61 ;  /* 0x0000003d263d7221 */ /* 0x000fe20000010000 */
[----:B------:R-:W-:Y:S01]  /*2800*/  FADD.FTZ R40, R57, R40 ;  /* 0x0000002839287221 */ /* 0x000fe20000010000 */
[--C-:B------:R-:W-:Y:S02]  /*2810*/  HADD2.F32 R38, -RZ, R103.reuse.H0_H0 ;  /* 0x20000067ff267230 */ /* 0x100fe40000004100 */
        /* <DEDUP_REMOVED lines=33> */
[--C-:B------:R-:W-:Y:S02]  /*2a30*/  HADD2.F32 R48, -RZ, R117.reuse.H0_H0 ;  /* 0x20000075ff307230 */ /* 0x100fe40000004100 */
        /* <DEDUP_REMOVED lines=8> */
[----:B------:R-:W-:Y:S01]  /*2ac0*/  FFMA.FTZ R54, R46, R46, R61 ;  /* 0x0000002e2e367223 */ /* 0x000fe2000001003d */
[----:B------:R-:W-:Y:S01]  /*2ad0*/  FADD.FTZ R57, R48, R117 ;  /* 0x0000007530397221 */ /* 0x000fe20000010000 */
[----:B------:R-:W-:Y:S02]  /*2ae0*/  HADD2.F32 R119, -RZ, R119.H1_H1 ;  /* 0x30000077ff777230 */ /* 0x000fe40000004100 */
[----:B------:R-:W-:Y:S01]  /*2af0*/  FMUL.FTZ R61, R117, R117 ;  /* 0x00000075753d7220 */ /* 0x000fe20000410000 */
[----:B------:R-:W-:Y:S01]  /*2b00*/  FADD.FTZ R54, R59, R54 ;  /* 0x000000363b367221 */ /* 0x000fe20000010000 */
[----:B------:R-:W-:Y:S01]  /*2b10*/  FADD.FTZ R57, R52, R57 ;  /* 0x0000003934397221 */ /* 0x000fe20000010000 */
[----:B------:R-:W-:-:S02]  /*2b20*/  HADD2.F32 R52, -RZ, R121.H0_H0 ;  /* 0x20000079ff347230 */ /* 0x000fc40000004100 */
[----:B------:R-:W-:Y:S01]  /*2b30*/  FFMA.FTZ R61, R48, R48, R61 ;  /* 0x00000030303d7223 */ /* 0x000fe2000001003d */
[----:B------:R-:W-:Y:S01]  /*2b40*/  FADD.FTZ R56, R50, R119 ;  /* 0x0000007732387221 */ /* 0x000fe20000010000 */
[----:B------:R-:W-:Y:S02]  /*2b50*/  HADD2.F32 R121, -RZ, R121.H1_H1 ;  /* 0x30000079ff797230 */ /* 0x000fe40000004100 */
[----:B------:R-:W-:Y:S01]  /*2b60*/  FMUL.FTZ R59, R119, R119 ;  /* 0x00000077773b7220 */ /* 0x000fe20000410000 */
[----:B------:R-:W-:Y:S01]  /*2b70*/  FADD.FTZ R61, R54, R61 ;  /* 0x0000003d363d7221 */ /* 0x000fe20000010000 */
[----:B------:R-:W-:Y:S01]  /*2b80*/  FADD.FTZ R56, R57, R56 ;  /* 0x0000003839387221 */ /* 0x000fe20000010000 */
[--C-:B------:R-:W-:Y:S02]  /*2b90*/  HADD2.F32 R54, -RZ, R123.reuse.H0_H0 ;  /* 0x2000007bff367230 */ /* 0x100fe40000004100 */
[----:B------:R-:W-:Y:S01]  /*2ba0*/  FFMA.FTZ R58, R50, R50, R59 ;  /* 0x00000032323a7223 */ /* 0x000fe2000001003b */
[----:B------:R-:W-:Y:S01]  /*2bb0*/  FADD.FTZ R57, R52, R121 ;  /* 0x0000007934397221 */ /* 0x000fe20000010000 */
[----:B------:R-:W-:-:S02]  /*2bc0*/  HADD2.F32 R123, -RZ, R123.H1_H1 ;  /* 0x3000007bff7b7230 */ /* 0x000fc40000004100 */
[----:B------:R-:W-:Y:S01]  /*2bd0*/  FMUL.FTZ R59, R121, R121 ;  /* 0x00000079793b7220 */ /* 0x000fe20000410000 */
[--C-:B--2---:R-:W-:Y:S02]  /*2be0*/  HADD2.F32 R76, -RZ, R125.reuse.H0_H0 ;  /* 0x2000007dff4c7230 */ /* 0x104fe40000004100 */
[----:B------:R-:W-:Y:S01]  /*2bf0*/  FADD.FTZ R58, R61, R58 ;  /* 0x0000003a3d3a7221 */ /* 0x000fe20000010000 */
[----:B------:R-:W-:Y:S01]  /*2c00*/  FADD.FTZ R56, R56, R57 ;  /* 0x0000003938387221 */ /* 0x000fe20000010000 */
[----:B------:R-:W-:Y:S01]  /*2c10*/  FFMA.FTZ R59, R52, R52, R59 ;  /* 0x00000034343b7223 */ /* 0x000fe2000001003b */
[----:B------:R-:W-:Y:S02]  /*2c20*/  HADD2.F32 R125, -RZ, R125.H1_H1 ;  /* 0x3000007dff7d7230 */ /* 0x000fe40000004100 */
[----:B------:R-:W-:Y:S01]  /*2c30*/  FADD.FTZ R57, R54, R123 ;  /* 0x0000007b36397221 */ /* 0x000fe20000010000 */
[----:B------:R-:W-:Y:S01]  /*2c40*/  FMUL.FTZ R61, R123, R123 ;  /* 0x0000007b7b3d7220 */ /* 0x000fe20000410000 */
        /* <DEDUP_REMOVED lines=10> */
[----:B------:R-:W-:-:S02]  /*2cf0*/  HADD2.F32 R129, -RZ, R129.H1_H1 ;  /* 0x30000081ff817230 */ /* 0x000fc40000004100 */
[----:B------:R-:W-:Y:S01]  /*2d00*/  FADD.FTZ R56, R56, R57 ;  /* 0x0000003938387221 */ /* 0x000fe20000010000 */
[----:B------:R-:W-:Y:S01]  /*2d10*/  FMUL.FTZ R61, R127, R127 ;  /* 0x0000007f7f3d7220 */ /* 0x000fe20000410000 */
[----:B------:R-:W-:Y:S01]  /*2d20*/  FADD.FTZ R57, R78, R127 ;  /* 0x0000007f4e397221 */ /* 0x000fe20000010000 */
[----:B------:R-:W-:Y:S01]  /*2d30*/  FADD.FTZ R58, R58, R59 ;  /* 0x0000003b3a3a7221 */ /* 0x000fe20000010000 */
[--C-:B------:R-:W-:Y:S02]  /*2d40*/  HADD2.F32 R82, -RZ, R131.reuse.H0_H0 ;  /* 0x20000083ff527230 */ /* 0x100fe40000004100 */
[----:B------:R-:W-:Y:S01]  /*2d50*/  FFMA.FTZ R61, R78, R78, R61 ;  /* 0x0000004e4e3d7223 */ /* 0x000fe2000001003d */
        /* <DEDUP_REMOVED lines=10> */
[----:B------:R-:W-:Y:S01]  /*2e00*/  FADD.FTZ R57, R82, R131 ;  /* 0x0000008352397221 */ /* 0x000fe20000010000 */
[----:B------:R-:W-:Y:S01]  /*2e10*/  FADD.FTZ R58, R58, R59 ;  /* 0x0000003b3a3a7221 */ /* 0x000fe20000010000 */
[--C-:B------:R-:W-:Y:S02]  /*2e20*/  HADD2.F32 R86, -RZ, R135.reuse.H0_H0 ;  /* 0x20000087ff567230 */ /* 0x100fe40000004100 */
[----:B------:R-:W-:Y:S01]  /*2e30*/  FFMA.FTZ R61, R82, R82, R61 ;  /* 0x00000052523d7223 */ /* 0x000fe2000001003d */
        /* <DEDUP_REMOVED lines=21> */
[----:B------:R-:W-:Y:S02]  /*2f90*/  FADD.FTZ R56, R56, R57 ;  /* 0x0000003938387221 */ /* 0x000fe40000010000 */
[----:B------:R-:W-:Y:S01]  /*2fa0*/  FADD.FTZ R58, R58, R59 ;  /* 0x0000003b3a3a7221 */ /* 0x000fe20000010000 */
[C---:B------:R-:W-:Y:S01]  /*2fb0*/  FADD.FTZ R57, R139.reuse, R90 ;  /* 0x0000005a8b397221 */ /* 0x040fe20000010000 */
[----:B------:R-:W-:-:S03]  /*2fc0*/  FFMA.FTZ R59, R139, R139, R60 ;  /* 0x0000008b8b3b7223 */ /* 0x000fc6000001003c */
[----:B------:R-:W-:Y:S01]  /*2fd0*/  FADD.FTZ R56, R56, R57 ;  /* 0x0000003938387221 */ /* 0x000fe20000010000 */
[----:B------:R-:W-:Y:S01]  /*2fe0*/  FADD.FTZ R58, R58, R59 ;  /* 0x0000003b3a3a7221 */ /* 0x000fe20000010000 */
[--C-:B------:R-:W-:Y:S02]  /*2ff0*/  HADD2.F32 R92, -RZ, R141.reuse.H1_H1 ;  /* 0x3000008dff5c7230 */ /* 0x100fe40000004100 */
[----:B------:R-:W-:-:S03]  /*3000*/  HADD2.F32 R141, -RZ, R141.H0_H0 ;  /* 0x2000008dff8d7230 */ /* 0x000fc60000004100 */
[----:B------:R-:W-:Y:S02]  /*3010*/  FMUL.FTZ R60, R92, R92 ;  /* 0x0000005c5c3c7220 */ /* 0x000fe40000410000 */
[C---:B------:R-:W-:Y:S02]  /*3020*/  FADD.FTZ R57, R141.reuse, R92 ;  /* 0x0000005c8d397221 */ /* 0x040fe40000010000 */
[----:B------:R-:W-:Y:S02]  /*3030*/  FFMA.FTZ R59, R141, R141, R60 ;  /* 0x0000008d8d3b7223 */ /* 0x000fe4000001003c */
[----:B------:R-:W-:Y:S02]  /*3040*/  FADD.FTZ R56, R56, R57 ;  /* 0x0000003938387221 */ /* 0x000fe40000010000 */
[----:B------:R-:W-:Y:S01]  /*3050*/  FADD.FTZ R58, R58, R59 ;  /* 0x0000003b3a3a7221 */ /* 0x000fe20000010000 */
[--C-:B------:R-:W-:Y:S02]  /*3060*/  HADD2.F32 R94, -RZ, R143.reuse.H1_H1 ;  /* 0x3000008fff5e7230 */ /* 0x100fe40000004100 */
[----:B------:R-:W-:-:S03]  /*3070*/  HADD2.F32 R143, -RZ, R143.H0_H0 ;  /* 0x2000008fff8f7230 */ /* 0x000fc60000004100 */
[----:B------:R-:W-:Y:S02]  /*3080*/  FMUL.FTZ R60, R94, R94 ;  /* 0x0000005e5e3c7220 */ /* 0x000fe40000410000 */
[C---:B------:R-:W-:Y:S02]  /*3090*/  FADD.FTZ R57, R143.reuse, R94 ;  /* 0x0000005e8f397221 */ /* 0x040fe40000010000 */
[----:B------:R-:W-:Y:S01]  /*30a0*/  FFMA.FTZ R59, R143, R143, R60 ;  /* 0x0000008f8f3b7223 */ /* 0x000fe2000001003c */
[--C-:B----4-:R-:W-:Y:S02]  /*30b0*/  HADD2.F32 R96, -RZ, R145.reuse.H1_H1 ;  /* 0x30000091ff607230 */ /* 0x110fe40000004100 */
[----:B------:R-:W-:-:S03]  /*30c0*/  HADD2.F32 R145, -RZ, R145.H0_H0 ;  /* 0x20000091ff917230 */ /* 0x000fc60000004100 */
[----:B------:R-:W-:Y:S01]  /*30d0*/  FMUL.FTZ R60, R96, R96 ;  /* 0x00000060603c7220 */ /* 0x000fe20000410000 */
[----:B------:R-:W-:Y:S01]  /*30e0*/  FADD.FTZ R56, R56, R57 ;  /* 0x0000003938387221 */ /* 0x000fe20000010000 */
[----:B------:R-:W-:Y:S01]  /*30f0*/  FADD.FTZ R58, R58, R59 ;  /* 0x0000003b3a3a7221 */ /* 0x000fe20000010000 */
[C---:B------:R-:W-:Y:S01]  /*3100*/  FADD.FTZ R57, R145.reuse, R96 ;  /* 0x0000006091397221 */ /* 0x040fe20000010000 */
[----:B------:R-:W-:-:S03]  /*3110*/  FFMA.FTZ R59, R145, R145, R60 ;  /* 0x00000091913b7223 */ /* 0x000fc6000001003c */
[----:B------:R-:W-:Y:S01]  /*3120*/  FADD.FTZ R56, R56, R57 ;  /* 0x0000003938387221 */ /* 0x000fe20000010000 */
[----:B------:R-:W-:Y:S01]  /*3130*/  FADD.FTZ R58, R58, R59 ;  /* 0x0000003b3a3a7221 */ /* 0x000fe20000010000 */
[--C-:B---3--:R-:W-:Y:S02]  /*3140*/  HADD2.F32 R98, -RZ, R147.reuse.H1_H1 ;  /* 0x30000093ff627230 */ /* 0x108fe40000004100 */
[----:B------:R-:W-:-:S03]  /*3150*/  HADD2.F32 R147, -RZ, R147.H0_H0 ;  /* 0x20000093ff937230 */ /* 0x000fc60000004100 */
[----:B------:R-:W-:Y:S01]  /*3160*/  FMUL.FTZ R60, R98, R98 ;  /* 0x00000062623c7220 */ /* 0x000fe20000410000 */
[--C-:B------:R-:W-:Y:S02]  /*3170*/  HADD2.F32 R100, -RZ, R149.reuse.H1_H1 ;  /* 0x30000095ff647230 */ /* 0x100fe40000004100 */
[C---:B------:R-:W-:Y:S01]  /*3180*/  FADD.FTZ R57, R147.reuse, R98 ;  /* 0x0000006293397221 */ /* 0x040fe20000010000 */
        /* <DEDUP_REMOVED lines=47> */
.L_x_2892:
[----:B------:R-:W-:Y:S05]  /*3480*/  BSYNC.RECONVERGENT B0 ;  /* 0x0000000000007941 */ /* 0x000fea0003800200 */
.L_x_2891:
        /* <DEDUP_REMOVED lines=34> */
.L_x_2894:
[----:B------:R-:W-:Y:S05]  /*36b0*/  BSYNC.RECONVERGENT B0 ;  /* 0x0000000000007941 */ /* 0x000fea0003800200 */
.L_x_2893:
        /* <DEDUP_REMOVED lines=13> */
[----:B-1----:R-:W-:Y:S01]  /*3790*/  LOP3.LUT P1, R60, R2, 0x2, RZ, 0xc0, !PT ;  /* 0x00000002023c7812 */ /* 0x002fe2000782c0ff */
[----:B------:R-:W-:Y:S02]  /*37a0*/  IMAD R61, R4, R5, R6 ;  /* 0x00000005043d7224 */ /* 0x000fe400078e0206 */
        /* <DEDUP_REMOVED lines=12> */
.L_x_2897:
[----:B------:R-:W3:Y:S04]  /*3870*/  LDG.E.STRONG.GPU R58, desc[UR6][R56.64] ;  /* 0x00000006383a7981 */ /* 0x000ee8000c1ef900 */
[----:B---3--:R-:W-:Y:S01]  /*3880*/  CCTL.IVALL ;  /* 0x00000000ff00798f */ /* 0x008fe20002000000 */
[----:B------:R-:W-:Y:S05]  /*3890*/  YIELD ;  /* 0x0000000000007946 */ /* 0x000fea0003800000 */
[----:B------:R-:W-:-:S13]  /*38a0*/  ISETP.NE.AND P1, PT, R58, R63, PT ;  /* 0x0000003f3a00720c */ /* 0x000fda0003f25270 */
[----:B------:R-:W-:Y:S05]  /*38b0*/  @P1 BRA `(.L_x_2897) ;  /* 0xfffffffc00ec1947 */ /* 0x000fea000383ffff */
.L_x_2896:
        /* <DEDUP_REMOVED lines=16> */
.L_x_2899:
        /* <DEDUP_REMOVED lines=62> */
.L_x_2898:
        /* <DEDUP_REMOVED lines=24> */
[--C-:B-1----:R-:W-:Y:S01]  /*3f20*/  @!P4 IMAD.WIDE.U32 R60, R61, 0x8, R64.reuse ;  /* 0x000000083d3cc825 */ /* 0x102fe200078e0040 */
        /* <DEDUP_REMOVED lines=13> */
.L_x_2900:
[----:B------:R-:W-:Y:S05]  /*4000*/  BRA.U !UP1, `(.L_x_2895) ;  /* 0x0000000109707547 */ /* 0x000fea000b800000 */
[----:B-1----:R-:W1:Y:S01]  /*4010*/  LDC R60, c[0x0][0x370] ;  /* 0x0000dc00ff3c7b82 */ /* 0x002e620000000800 */
[----:B------:R-:W-:Y:S01]  /*4020*/  UISETP.NE.AND UP0, UPT, UR5, 0x1, UPT ;  /* 0x000000010500788c */ /* 0x000fe2000bf05270 */
[----:B-1----:R-:W-:-:S08]  /*4030*/  LOP3.LUT R60, R60, 0x1, RZ, 0xc0, !PT ;  /* 0x000000013c3c7812 */ /* 0x002fd000078ec0ff */
        /* <DEDUP_REMOVED lines=15> */
.L_x_2901:
        /* <DEDUP_REMOVED lines=9> */
.L_x_2902:
[----:B------:R-:W-:Y:S05]  /*41c0*/  BSYNC.RECONVERGENT B0 ;  /* 0x0000000000007941 */ /* 0x000fea0003800200 */
.L_x_2895:
[----:B------:R-:W4:Y:S01]  /*41d0*/  S2UR UR5, SR_CgaCtaId ;  /* 0x00000000000579c3 */ /* 0x000f220000008800 */
[----:B------:R-:W2:Y:S01]  /*41e0*/  LDCU UR8, c[0x0][0x414] ;  /* 0x00008280ff0877ac */ /* 0x000ea20008000800 */
[----:B------:R-:W-:Y:S01]  /*41f0*/  LOP3.LUT R61, R16, 0xffff, RZ, 0xc0, !PT ;  /* 0x0000ffff103d7812 */ /* 0x000fe200078ec0ff */
[----:B------:R-:W-:-:S03]  /*4200*/  UMOV UR4, 0x400 ;  /* 0x0000040000047882 */ /* 0x000fc60000000000 */
[----:B------:R-:W-:Y:S02]  /*4210*/  IADD3 R61, PT, PT, R136, R61, RZ ;  /* 0x0000003d883d7210 */ /* 0x000fe40007ffe0ff */
[----:B------:R-:W0:Y:S08]  /*4220*/  @P0 LDC.64 R66, c[0x0][0x388] ;  /* 0x0000e200ff420b82 */ /* 0x000e300000000a00 */
[----:B------:R-:W1:Y:S01]  /*4230*/  LDC.64 R58, c[0x0][0x398] ;  /* 0x0000e600ff3a7b82 */ /* 0x000e620000000a00 */
[----:B--2---:R-:W-:Y:S01]  /*4240*/  @P0 FMUL.FTZ R62, R112, UR8 ;  /* 0x00000008703e0c20 */ /* 0x004fe20008410000 */
[----:B------:R-:W-:Y:S01]  /*4250*/  @P0 FMUL.FTZ R63, R113, UR8 ;  /* 0x00000008713f0c20 */ /* 0x000fe20008410000 */
[----:B----4-:R-:W-:-:S05]  /*4260*/  ULEA UR4, UR5, UR4, 0x18 ;  /* 0x0000000405047291 */ /* 0x010fca000f8ec0ff */
[----:B---3--:R-:W2:Y:S01]  /*4270*/  LDC.64 R56, c[0x0][0x3a0] ;  /* 0x0000e800ff387b82 */ /* 0x008ea20000000a00 */
[----:B------:R-:W3:Y:S01]  /*4280*/  LDCU UR5, c[0x0][0x404] ;  /* 0x00008080ff0577ac */ /* 0x000ee20008000800 */
[----:B0-----:R-:W-:Y:S02]  /*4290*/  @P0 IMAD.WIDE R66, R0, 0x8, R66 ;  /* 0x0000000800420825 */ /* 0x001fe400078e0242 */
[----:B------:R-:W-:Y:S04]  /*42a0*/  @!P2 STS.64 [UR4+0x78], R112 ;  /* 0x00007870ff00a988 */ /* 0x000fe80008000a04 */
[----:B------:R3:W-:Y:S01]  /*42b0*/  @P0 STG.E.64 desc[UR6][R66.64], R62 ;  /* 0x0000003e42000986 */ /* 0x0007e2000c101b06 */
[----:B-1----:R-:W-:-:S04]  /*42c0*/  IMAD.WIDE R68, R61, 0x4, R58 ;  /* 0x000000043d447825 */ /* 0x002fc800078e023a */
        /* <DEDUP_REMOVED lines=51> */
[----:B------:R-:W-:Y:S02]  /*4600*/  F2FP.F16.F32.PACK_AB R61, R83, R18 ;  /* 0x00000012533d723e */ /* 0x000fe400000000ff */
[----:B------:R-:W-:-:S05]  /*4610*/  LEA.HI.X R63, R60, UR9, R115, 0x1, P1 ;  /* 0x000000093c3f7c11 */ /* 0x000fca00088f0c73 */
[----:B------:R0:W-:Y:S02]  /*4620*/  STG.E desc[UR6][R62.64], R61 ;  /* 0x0000003d3e007986 */ /* 0x0001e4000c101906 */
.L_x_2906:
[----:B------:R-:W-:Y:S05]  /*4630*/  BSYNC.RECONVERGENT B1 ;  /* 0x0000000000017941 */ /* 0x000fea0003800200 */
.L_x_2905:
        /* <DEDUP_REMOVED lines=30> */
.L_x_2908:
[----:B------:R-:W-:Y:S05]  /*4820*/  BSYNC.RECONVERGENT B1 ;  /* 0x0000000000017941 */ /* 0x000fea0003800200 */
.L_x_2907:
        /* <DEDUP_REMOVED lines=20> */
.L_x_2910:
[----:B------:R-:W-:Y:S05]  /*4970*/  BSYNC.RECONVERGENT B1 ;  /* 0x0000000000017941 */ /* 0x000fea0003800200 */
.L_x_2909:
        /* <DEDUP_REMOVED lines=20> */
.L_x_2912:
[----:B------:R-:W-:Y:S05]  /*4ac0*/  BSYNC.RECONVERGENT B1 ;  /* 0x0000000000017941 */ /* 0x000fea0003800200 */
.L_x_2911:
        /* <DEDUP_REMOVED lines=20> */
.L_x_2914:
[----:B------:R-:W-:Y:S05]  /*4c10*/  BSYNC.RECONVERGENT B1 ;  /* 0x0000000000017941 */ /* 0x000fea0003800200 */
.L_x_2913:
        /* <DEDUP_REMOVED lines=25> */
[C---:B0-----:R-:W-:Y:S02]  /*4db0*/  LEA R62, P6, R60.reuse, UR10, 0x1 ;  /* 0x0000000a3c3e7c11 */ /* 0x041fe4000f8c08ff */
[----:B------:R-:W-:Y:S02]  /*4dc0*/  IADD3 R83, PT, PT, R61, R83, RZ ;  /* 0x000000533d537210 */ /* 0x000fe40007ffe0ff */
[----:B------:R-:W-:Y:S02]  /*4dd0*/  F2FP.F16.F32.PACK_AB R61, R75, R20 ;  /* 0x000000144b3d723e */ /* 0x000fe400000000ff */
[----:B------:R-:W-:-:S05]  /*4de0*/  LEA.HI.X R63, R60, UR11, R83, 0x1, P6 ;  /* 0x0000000b3c3f7c11 */ /* 0x000fca000b0f0c53 */
[----:B------:R0:W-:Y:S02]  /*4df0*/  STG.E desc[UR6][R62.64], R61 ;  /* 0x0000003d3e007986 */ /* 0x0001e4000c101906 */
.L_x_2916:
[----:B------:R-:W-:Y:S05]  /*4e00*/  BSYNC.RECONVERGENT B1 ;  /* 0x0000000000017941 */ /* 0x000fea0003800200 */
.L_x_2915:
        /* <DEDUP_REMOVED lines=20> */
.L_x_2918:
[----:B------:R-:W-:Y:S05]  /*4f50*/  BSYNC.RECONVERGENT B1 ;  /* 0x0000000000017941 */ /* 0x000fea0003800200 */
.L_x_2917:
        /* <DEDUP_REMOVED lines=20> */
.L_x_2920:
[----:B------:R-:W-:Y:S05]  /*50a0*/  BSYNC.RECONVERGENT B1 ;  /* 0x0000000000017941 */ /* 0x000fea0003800200 */
.L_x_2919:
        /* <DEDUP_REMOVED lines=20> */
.L_x_2922:
[----:B------:R-:W-:Y:S05]  /*51f0*/  BSYNC.RECONVERGENT B1 ;  /* 0x0000000000017941 */ /* 0x000fea0003800200 */
.L_x_2921:
        /* <DEDUP_REMOVED lines=28> */
.L_x_2924:
[----:B------:R-:W-:Y:S05]  /*53c0*/  BSYNC.RECONVERGENT B1 ;  /* 0x0000000000017941 */ /* 0x000fea0003800200 */
.L_x_2923:
        /* <DEDUP_REMOVED lines=20> */
.L_x_2926:
[----:B------:R-:W-:Y:S05]  /*5510*/  BSYNC.RECONVERGENT B1 ;  /* 0x0000000000017941 */ /* 0x000fea0003800200 */
.L_x_2925:
        /* <DEDUP_REMOVED lines=20> */
.L_x_2928:
[----:B------:R-:W-:Y:S05]  /*5660*/  BSYNC.RECONVERGENT B1 ;  /* 0x0000000000017941 */ /* 0x000fea0003800200 */
.L_x_2927:
        /* <DEDUP_REMOVED lines=20> */
.L_x_2930:
[----:B------:R-:W-:Y:S05]  /*57b0*/  BSYNC.RECONVERGENT B1 ;  /* 0x0000000000017941 */ /* 0x000fea0003800200 */
.L_x_2929:
        /* <DEDUP_REMOVED lines=28> */
.L_x_2932:
[----:B------:R-:W-:Y:S05]  /*5980*/  BSYNC.RECONVERGENT B1 ;  /* 0x0000000000017941 */ /* 0x000fea0003800200 */
.L_x_2931:
        /* <DEDUP_REMOVED lines=20> */
.L_x_2934:
[----:B------:R-:W-:Y:S05]  /*5ad0*/  BSYNC.RECONVERGENT B1 ;  /* 0x0000000000017941 */ /* 0x000fea0003800200 */
.L_x_2933:
        /* <DEDUP_REMOVED lines=20> */
.L_x_2936:
[----:B------:R-:W-:Y:S05]  /*5c20*/  BSYNC.RECONVERGENT B1 ;  /* 0x0000000000017941 */ /* 0x000fea0003800200 */
.L_x_2935:
        /* <DEDUP_REMOVED lines=20> */
.L_x_2938:
[----:B------:R-:W-:Y:S05]  /*5d70*/  BSYNC.RECONVERGENT B1 ;  /* 0x0000000000017941 */ /* 0x000fea0003800200 */
.L_x_2937:
        /* <DEDUP_REMOVED lines=30> */
.L_x_2940:
[----:B------:R-:W-:Y:S05]  /*5f60*/  BSYNC.RECONVERGENT B1 ;  /* 0x0000000000017941 */ /* 0x000fea0003800200 */
.L_x_2939:
        /* <DEDUP_REMOVED lines=20> */
.L_x_2942:
[----:B------:R-:W-:Y:S05]  /*60b0*/  BSYNC.RECONVERGENT B1 ;  /* 0x0000000000017941 */ /* 0x000fea0003800200 */
.L_x_2941:
        /* <DEDUP_REMOVED lines=20> */
.L_x_2944:
[----:B------:R-:W-:Y:S05]  /*6200*/  BSYNC.RECONVERGENT B1 ;  /* 0x0000000000017941 */ /* 0x000fea0003800200 */
.L_x_2943:
        /* <DEDUP_REMOVED lines=20> */
.L_x_2946:
[----:B------:R-:W-:Y:S05]  /*6350*/  BSYNC.RECONVERGENT B1 ;  /* 0x0000000000017941 */ /* 0x000fea0003800200 */
.L_x_2945:
        /* <DEDUP_REMOVED lines=20> */
.L_x_2948:
[----:B------:R-:W-:Y:S05]  /*64a0*/  BSYNC.RECONVERGENT B1 ;  /* 0x0000000000017941 */ /* 0x000fea0003800200 */
.L_x_2947:
        /* <DEDUP_REMOVED lines=30> */
.L_x_2950:
[----:B------:R-:W-:Y:S05]  /*6690*/  BSYNC.RECONVERGENT B1 ;  /* 0x0000000000017941 */ /* 0x000fea0003800200 */
.L_x_2949:
        /* <DEDUP_REMOVED lines=20> */
.L_x_2952:
[----:B------:R-:W-:Y:S05]  /*67e0*/  BSYNC.RECONVERGENT B1 ;  /* 0x0000000000017941 */ /* 0x000fea0003800200 */
.L_x_2951:
        /* <DEDUP_REMOVED lines=20> */
.L_x_2954:
[----:B------:R-:W-:Y:S05]  /*6930*/  BSYNC.RECONVERGENT B1 ;  /* 0x0000000000017941 */ /* 0x000fea0003800200 */
.L_x_2953:
        /* <DEDUP_REMOVED lines=20> */
.L_x_2956:
[----:B------:R-:W-:Y:S05]  /*6a80*/  BSYNC.RECONVERGENT B1 ;  /* 0x0000000000017941 */ /* 0x000fea0003800200 */
.L_x_2955:
        /* <DEDUP_REMOVED lines=27> */
[----:B------:R-:W-:Y:S02]  /*6c40*/  F2FP.F16.F32.PACK_AB R63, R90, R67 ;  /* 0x000000435a3f723e */ /* 0x000fe400000000ff */
[----:B------:R-:W-:-:S05]  /*6c50*/  LEA.HI.X R61, R62, UR11, R61, 0x1, P2 ;  /* 0x0000000b3e3d7c11 */ /* 0x000fca00090f0c3d */
[----:B------:R0:W-:Y:S02]  /*6c60*/  STG.E desc[UR6][R60.64], R63 ;  /* 0x0000003f3c007986 */ /* 0x0001e4000c101906 */
.L_x_2958:
[----:B------:R-:W-:Y:S05]  /*6c70*/  BSYNC.RECONVERGENT B1 ;  /* 0x0000000000017941 */ /* 0x000fea0003800200 */
.L_x_2957:
        /* <DEDUP_REMOVED lines=20> */
.L_x_2960:
[----:B------:R-:W-:Y:S05]  /*6dc0*/  BSYNC.RECONVERGENT B1 ;  /* 0x0000000000017941 */ /* 0x000fea0003800200 */
.L_x_2959:
        /* <DEDUP_REMOVED lines=20> */
.L_x_2962:
[----:B------:R-:W-:Y:S05]  /*6f10*/  BSYNC.RECONVERGENT B1 ;  /* 0x0000000000017941 */ /* 0x000fea0003800200 */
.L_x_2961:
        /* <DEDUP_REMOVED lines=20> */
.L_x_2964:
[----:B------:R-:W-:Y:S05]  /*7060*/  BSYNC.RECONVERGENT B1 ;  /* 0x0000000000017941 */ /* 0x000fea0003800200 */
.L_x_2963:
        /* <DEDUP_REMOVED lines=20> */
.L_x_2966:
[----:B------:R-:W-:Y:S05]  /*71b0*/  BSYNC.RECONVERGENT B1 ;  /* 0x0000000000017941 */ /* 0x000fea0003800200 */
.L_x_2965:
        /* <DEDUP_REMOVED lines=10> */
[----:B------:R-:W-:Y:S01]  /*7260*/  F2FP.F16.F32.PACK_AB R59, R64, R61 ;  /* 0x0000003d403b723e */ /* 0x000fe200000000ff */
        /* <DEDUP_REMOVED lines=8> */
.L_x_2904:
        /* <DEDUP_REMOVED lines=36> */
.L_x_2969:
[----:B------:R-:W-:Y:S05]  /*7530*/  BSYNC.RECONVERGENT B1 ;  /* 0x0000000000017941 */ /* 0x000fea0003800200 */
.L_x_2968:
        /* <DEDUP_REMOVED lines=36> */
[----:B------:R-:W-:-:S05]  /*7780*/  F2FP.F16.F32.PACK_AB R85, R85, R18 ;  /* 0x000000125555723e */ /* 0x000fca00000000ff */
[----:B------:R2:W-:Y:S02]  /*7790*/  STG.E desc[UR6][R60.64], R85 ;  /* 0x000000553c007986 */ /* 0x0005e4000c101906 */
.L_x_2971:
[----:B------:R-:W-:Y:S05]  /*77a0*/  BSYNC.RECONVERGENT B1 ;  /* 0x0000000000017941 */ /* 0x000fea0003800200 */
.L_x_2970:
        /* <DEDUP_REMOVED lines=30> */
.L_x_2973:
[----:B------:R-:W-:Y:S05]  /*7990*/  BSYNC.RECONVERGENT B1 ;  /* 0x0000000000017941 */ /* 0x000fea0003800200 */
.L_x_2972:
        /* <DEDUP_REMOVED lines=28> */
[----:B------:R-:W-:-:S05]  /*7b60*/  F2FP.F16.F32.PACK_AB R83, R83, R18 ;  /* 0x000000125353723e */ /* 0x000fca00000000ff */
[----:B------:R4:W-:Y:S02]  /*7b70*/  STG.E desc[UR6][R60.64], R83 ;  /* 0x000000533c007986 */ /* 0x0009e4000c101906 */
.L_x_2975:
[----:B------:R-:W-:Y:S05]  /*7b80*/  BSYNC.RECONVERGENT B1 ;  /* 0x0000000000017941 */ /* 0x000fea0003800200 */
.L_x_2974:
        /* <DEDUP_REMOVED lines=30> */
.L_x_2977:
[----:B------:R-:W-:Y:S05]  /*7d70*/  BSYNC.RECONVERGENT B1 ;  /* 0x0000000000017941 */ /* 0x000fea0003800200 */
.L_x_2976:
        /* <DEDUP_REMOVED lines=40> */
.L_x_2979:
[----:B------:R-:W-:Y:S05]  /*8000*/  BSYNC.RECONVERGENT B1 ;  /* 0x0000000000017941 */ /* 0x000fea0003800200 */
.L_x_2978:
        /* <DEDUP_REMOVED lines=30> */
.L_x_2981:
[----:B------:R-:W-:Y:S05]  /*81f0*/  BSYNC.RECONVERGENT B1 ;  /* 0x0000000000017941 */ /* 0x000fea0003800200 */
.L_x_2980:
        /* <DEDUP_REMOVED lines=30> */
.L_x_2983:
[----:B------:R-:W-:Y:S05]  /*83e0*/  BSYNC.RECONVERGENT B1 ;  /* 0x0000000000017941 */ /* 0x000fea0003800200 */
.L_x_2982:
        /* <DEDUP_REMOVED lines=30> */
.L_x_2985:
[----:B------:R-:W-:Y:S05]  /*85d0*/  BSYNC.RECONVERGENT B1 ;  /* 0x0000000000017941 */ /* 0x000fea0003800200 */
.L_x_2984:
        /* <DEDUP_REMOVED lines=38> */
.L_x_2987:
[----:B------:R-:W-:Y:S05]  /*8840*/  BSYNC.RECONVERGENT B1 ;  /* 0x0000000000017941 */ /* 0x000fea0003800200 */
.L_x_2986:
        /* <DEDUP_REMOVED lines=30> */
.L_x_2989:
[----:B------:R-:W-:Y:S05]  /*8a30*/  BSYNC.RECONVERGENT B1 ;  /* 0x0000000000017941 */ /* 0x000fea0003800200 */
.L_x_2988:
        /* <DEDUP_REMOVED lines=30> */
.L_x_2991:
[----:B------:R-:W-:Y:S05]  /*8c20*/  BSYNC.RECONVERGENT B1 ;  /* 0x0000000000017941 */ /* 0x000fea0003800200 */
.L_x_2990:
        /* <DEDUP_REMOVED lines=30> */
.L_x_2993:
[----:B------:R-:W-:Y:S05]  /*8e10*/  BSYNC.RECONVERGENT B1 ;  /* 0x0000000000017941 */ /* 0x000fea0003800200 */
.L_x_2992:
        /* <DEDUP_REMOVED lines=38> */
.L_x_2995:
[----:B------:R-:W-:Y:S05]  /*9080*/  BSYNC.RECONVERGENT B1 ;  /* 0x0000000000017941 */ /* 0x000fea0003800200 */
.L_x_2994:
        /* <DEDUP_REMOVED lines=30> */
.L_x_2997:
[----:B------:R-:W-:Y:S05]  /*9270*/  BSYNC.RECONVERGENT B1 ;  /* 0x0000000000017941 */ /* 0x000fea0003800200 */
.L_x_2996:
        /* <DEDUP_REMOVED lines=30> */
.L_x_2999:
[----:B------:R-:W-:Y:S05]  /*9460*/  BSYNC.RECONVERGENT B1 ;  /* 0x0000000000017941 */ /* 0x000fea0003800200 */
.L_x_2998:
        /* <DEDUP_REMOVED lines=30> */
.L_x_3001:
[----:B------:R-:W-:Y:S05]  /*9650*/  BSYNC.RECONVERGENT B1 ;  /* 0x0000000000017941 */ /* 0x000fea0003800200 */
.L_x_3000:
        /* <DEDUP_REMOVED lines=40> */
.L_x_3003:
[----:B------:R-:W-:Y:S05]  /*98e0*/  BSYNC.RECONVERGENT B1 ;  /* 0x0000000000017941 */ /* 0x000fea0003800200 */
.L_x_3002:
        /* <DEDUP_REMOVED lines=30> */
.L_x_3005:
[----:B------:R-:W-:Y:S05]  /*9ad0*/  BSYNC.RECONVERGENT B1 ;  /* 0x0000000000017941 */ /* 0x000fea0003800200 */
.L_x_3004:
        /* <DEDUP_REMOVED lines=30> */
.L_x_3007:
[----:B------:R-:W-:Y:S05]  /*9cc0*/  BSYNC.RECONVERGENT B1 ;  /* 0x0000000000017941 */ /* 0x000fea0003800200 */
.L_x_3006:
        /* <DEDUP_REMOVED lines=30> */
.L_x_3009:
[----:B------:R-:W-:Y:S05]  /*9eb0*/  BSYNC.RECONVERGENT B1 ;  /* 0x0000000000017941 */ /* 0x000fea0003800200 */
.L_x_3008:
        /* <DEDUP_REMOVED lines=30> */
.L_x_3011:
[----:B------:R-:W-:Y:S05]  /*a0a0*/  BSYNC.RECONVERGENT B1 ;  /* 0x0000000000017941 */ /* 0x000fea0003800200 */
.L_x_3010:
        /* <DEDUP_REMOVED lines=40> */
.L_x_3013:
[----:B------:R-:W-:Y:S05]  /*a330*/  BSYNC.RECONVERGENT B1 ;  /* 0x0000000000017941 */ /* 0x000fea0003800200 */
.L_x_3012:
        /* <DEDUP_REMOVED lines=30> */
.L_x_3015:
[----:B------:R-:W-:Y:S05]  /*a520*/  BSYNC.RECONVERGENT B1 ;  /* 0x0000000000017941 */ /* 0x000fea0003800200 */
.L_x_3014:
        /* <DEDUP_REMOVED lines=30> */
.L_x_3017:
[----:B------:R-:W-:Y:S05]  /*a710*/  BSYNC.RECONVERGENT B1 ;  /* 0x0000000000017941 */ /* 0x000fea0003800200 */
.L_x_3016:
        /* <DEDUP_REMOVED lines=30> */
.L_x_3019:
[----:B------:R-:W-:Y:S05]  /*a900*/  BSYNC.RECONVERGENT B1 ;  /* 0x0000000000017941 */ /* 0x000fea0003800200 */
.L_x_3018:
        /* <DEDUP_REMOVED lines=40> */
.L_x_3021:
[----:B------:R-:W-:Y:S05]  /*ab90*/  BSYNC.RECONVERGENT B1 ;  /* 0x0000000000017941 */ /* 0x000fea0003800200 */
.L_x_3020:
        /* <DEDUP_REMOVED lines=30> */
.L_x_3023:
[----:B------:R-:W-:Y:S05]  /*ad80*/  BSYNC.RECONVERGENT B1 ;  /* 0x0000000000017941 */ /* 0x000fea0003800200 */
.L_x_3022:
        /* <DEDUP_REMOVED lines=30> */
.L_x_3025:
[----:B------:R-:W-:Y:S05]  /*af70*/  BSYNC.RECONVERGENT B1 ;  /* 0x0000000000017941 */ /* 0x000fea0003800200 */
.L_x_3024:
        /* <DEDUP_REMOVED lines=30> */
.L_x_3027:
[----:B------:R-:W-:Y:S05]  /*b160*/  BSYNC.RECONVERGENT B1 ;  /* 0x0000000000017941 */ /* 0x000fea0003800200 */
.L_x_3026:
        /* <DEDUP_REMOVED lines=30> */
.L_x_3029:
[----:B------:R-:W-:Y:S05]  /*b350*/  BSYNC.RECONVERGENT B1 ;  /* 0x0000000000017941 */ /* 0x000fea0003800200 */
.L_x_3028:
        /* <DEDUP_REMOVED lines=26> */
[----:B------:R-:W-:-:S05]  /*b500*/  F2FP.F16.F32.PACK_AB R59, R59, R18 ;  /* 0x000000123b3b723e */ /* 0x000fca00000000ff */
[----:B------:R0:W-:Y:S02]  /*b510*/  STG.E desc[UR6][R56.64], R59 ;  /* 0x0000003b38007986 */ /* 0x0001e4000c101906 */
.L_x_2967:
[----:B------:R-:W-:Y:S05]  /*b520*/  BSYNC.RECONVERGENT B0 ;  /* 0x0000000000007941 */ /* 0x000fea0003800200 */
.L_x_2903:
        /* <DEDUP_REMOVED lines=8> */
.L_x_3031:
        /* <DEDUP_REMOVED lines=13> */
.L_x_4544:


//--------------------- .text._Z35group_norm_nhwc_fwd_one_pass_kernelI11Fp16IOBf16WLi64ELi48ELi384EEv26Group_norm_nhwc_fwd_params --------------------------
	.section	.text._Z35group_norm_nhwc_fwd_one_pass_kernelI11Fp16IOBf16WLi64ELi48ELi384EEv26Group_norm_nhwc_fwd_params,"ax",@progbits
	.align	128
        .global         _Z35group_norm_nhwc_fwd_one_pass_kernelI11Fp16IOBf16WLi64ELi48ELi384EEv26Group_norm_nhwc_fwd_params
        .type           _Z35group_norm_nhwc_fwd_one_pass_kernelI11Fp16IOBf16WLi64ELi48ELi384EEv26Group_norm_nhwc_fwd_params,@function
        .size           _Z35group_norm_nhwc_fwd_one_pass_kernelI11Fp16IOBf16WLi64ELi48ELi384EEv26Group_norm_nhwc_fwd_params,(.L_x_4545 - _Z35group_norm_nhwc_fwd_one_pass_kernelI11Fp16IOBf16WLi64ELi48ELi384EEv26Group_norm_nhwc_fwd_params)
        .other          _Z35group_norm_nhwc_fwd_one_pass_kernelI11Fp16IOBf16WLi64ELi48ELi384EEv26Group_norm_nhwc_fwd_params,@"STO_CUDA_ENTRY STV_DEFAULT"
_Z35group_norm_nhwc_fwd_one_pass_kernelI11Fp16IOBf16WLi64ELi48ELi384EEv26Group_norm_nhwc_fwd_params:
.text._Z35group_norm_nhwc_fwd_one_pass_kernelI11Fp16IOBf16WLi64ELi48ELi384EEv26Group_norm_nhwc_fwd_params:
        /* <DEDUP_REMOVED lines=25> */
.L_x_3059:
[----:B0-----:R-:W0:Y:S01]  /*0190*/  LDC R0, c[0x0][0x3f8] ;  /* 0x0000fe00ff007b82 */ /* 0x001e220000000800 */
[----:B------:R-:W-:Y:S01]  /*01a0*/  IABS R8, UR8 ;  /* 0x0000000800087c13 */ /* 0x000fe20008000000 */
[----:B-1----:R-:W1:Y:S01]  /*01b0*/  LDCU.64 UR10, c[0x0][0x3e8] ;  /* 0x00007d00ff0a77ac */ /* 0x002e620008000a00 */
[----:B------:R-:W-:Y:S02]  /*01c0*/  IADD3 R19, PT, PT, R23, 0x10, RZ ;  /* 0x0000001017137810 */ /* 0x000fe40007ffe0ff */
[----:B------:R-:W-:Y:S01]  /*01d0*/  SHF.R.S32.HI R17, RZ, 0x1f, R23 ;  /* 0x0000001fff117819 */ /* 0x000fe20000011417 */
[----:B--2---:R-:W2:Y:S01]  /*01e0*/  LDCU.64 UR12, c[0x0][0x3f0] ;  /* 0x00007e00ff0c77ac */ /* 0x004ea20008000a00 */
[----:B------:R-:W-:Y:S02]  /*01f0*/  SHF.R.S32.HI R15, RZ, 0x1f, R19 ;  /* 0x0000001fff0f7819 */ /* 0x000fe40000011413 */
[----:B0--34-:R-:W-:Y:S02]  /*0200*/  IABS R5, R0 ;  /* 0x0000000000057213 */ /* 0x019fe40000000000 */
[----:B------:R-:W-:-:S02]  /*0210*/  ISETP.NE.AND P3, PT, R0, RZ, PT ;  /* 0x000000ff0000720c */ /* 0x000fc40003f65270 */
[----:B------:R-:W0:Y:S08]  /*0220*/  I2F.RP R4, R5 ;  /* 0x0000000500047306 */ /* 0x000e300000209400 */
[----:B0-----:R-:W0:Y:S02]  /*0230*/  MUFU.RCP R4, R4 ;  /* 0x0000000400047308 */ /* 0x001e240000001000 */
[----:B0-----:R-:W-:-:S06]  /*0240*/  IADD3 R2, PT, PT, R4, 0xffffffe, RZ ;  /* 0x0ffffffe04027810 */ /* 0x001fcc0007ffe0ff */
[----:B------:R0:W3:Y:S02]  /*0250*/  F2I.FTZ.U32.TRUNC.NTZ R3, R2 ;  /* 0x0000000200037305 */ /* 0x0000e4000021f000 */
        /* <DEDUP_REMOVED lines=162> */
.L_x_3033:
[----:B------:R-:W-:Y:S05]  /*0c80*/  BSYNC.RECONVERGENT B0 ;  /* 0x0000000000007941 */ /* 0x000fea0003800200 */
.L_x_3032:
        /* <DEDUP_REMOVED lines=36> */
.L_x_3035:
[----:B------:R-:W-:Y:S05]  /*0ed0*/  BSYNC.RECONVERGENT B0 ;  /* 0x0000000000007941 */ /* 0x000fea0003800200 */
.L_x_3034:
        /* <DEDUP_REMOVED lines=31> */
.L_x_3038:
[----:B---3--:R-:W3:Y:S04]  /*10d0*/  LDG.E.STRONG.GPU R6, desc[UR16][R8.64] ;  /* 0x0000001008067981 */ /* 0x008ee8000c1ef900 */
[----:B---3--:R-:W-:Y:S01]  /*10e0*/  CCTL.IVALL ;  /* 0x00000000ff00798f */ /* 0x008fe20002000000 */
[----:B------:R-:W-:Y:S05]  /*10f0*/  YIELD ;  /* 0x0000000000007946 */ /* 0x000fea0003800000 */
[----:B------:R-:W-:-:S13]  /*1100*/  ISETP.NE.AND P2, PT, R6, R11, PT ;  /* 0x0000000b0600720c */ /* 0x000fda0003f45270 */
[----:B------:R-:W-:Y:S05]  /*1110*/  @P2 BRA `(.L_x_3038) ;  /* 0xfffffffc00ec2947 */ /* 0x000fea000383ffff */
.L_x_3037:
        /* <DEDUP_REMOVED lines=15> */
.L_x_3040:
        /* <DEDUP_REMOVED lines=91> */
.L_x_3039:
        /* <DEDUP_REMOVED lines=52> */
.L_x_3041:
        /* <DEDUP_REMOVED lines=18> */
[----:B------:R-:W0:Y:S01]  /*1c20*/  @!P4 LDG.E.64 R6, desc[UR16][R6.64] ;  /* 0x000000100606c981 */ /* 0x000e22000c1e1b00 */
[----:B------:R-:W-:-:S06]  /*1c30*/  MOV R9, UR11 ;  /* 0x0000000b00097c02 */ /* 0x000fcc0008000f00 */
[----:B------:R-:W3:Y:S01]  /*1c40*/  @!P2 LDG.E.64 R8, desc[UR16][R8.64] ;  /* 0x000000100808a981 */ /* 0x000ee2000c1e1b00 */
[----:B------:R-:W-:-:S05]  /*1c50*/  MOV R10, UR5 ;  /* 0x00000005000a7c02 */ /* 0x000fca0008000f00 */
[----:B------:R-:W-:-:S05]  /*1c60*/  VIADD R10, R10, 0x2 ;  /* 0x000000020a0a7836 */ /* 0x000fca0000000000 */
[----:B------:R-:W-:Y:S01]  /*1c70*/  R2UR UR5, R10 ;  /* 0x000000000a0572ca */ /* 0x000fe200000e0000 */
[----:B0-----:R-:W-:Y:S01]  /*1c80*/  @!P4 FADD.FTZ R4, R4, R6 ;  /* 0x000000060404c221 */ /* 0x001fe20000010000 */
[----:B------:R-:W-:-:S03]  /*1c90*/  @!P4 FADD.FTZ R5, R5, R7 ;  /* 0x000000070505c221 */ /* 0x000fc60000010000 */
[----:B---3--:R-:W-:Y:S01]  /*1ca0*/  @!P2 FADD.FTZ R4, R4, R8 ;  /* 0x000000080404a221 */ /* 0x008fe20000010000 */
[----:B------:R-:W-:-:S09]  /*1cb0*/  @!P2 FADD.FTZ R5, R5, R9 ;  /* 0x000000090505a221 */ /* 0x000fd20000010000 */
.L_x_3042:
        /* <DEDUP_REMOVED lines=13> */
.L_x_3043:
[----:B------:R-:W-:Y:S05]  /*1d90*/  BSYNC.RECONVERGENT B0 ;  /* 0x0000000000007941 */ /* 0x000fea0003800200 */
.L_x_3036:
        /* <DEDUP_REMOVED lines=16> */
[----:B------:R-:W-:-:S05]  /*1ea0*/  IADD3 R13, PT, PT, R13, R12, RZ ;  /* 0x0000000c0d0d7210 */ /* 0x000fca0007ffe0ff */
[----:B------:R-:W-:Y:S01]  /*1eb0*/  IMAD.SHL.U32 R12, R13, 0x2, RZ ;  /* 0x000000020d0c7824 */ /* 0x000fe200078e00ff */
[----:B------:R-:W-:-:S04]  /*1ec0*/  MOV R13, UR8 ;  /* 0x00000008000d7c02 */ /* 0x000fc80008000f00 */
        /* <DEDUP_REMOVED lines=40> */
[--C-:B------:R-:W-:Y:S01]  /*2150*/  FADD.FTZ R18, R18, -R4.reuse ;  /* 0x8000000412127221 */ /* 0x100fe20000010000 */
[----:B------:R-:W-:Y:S01]  /*2160*/  MOV R10, R26 ;  /* 0x0000001a000a7202 */ /* 0x000fe20000000f00 */
[----:B------:R-:W-:Y:S01]  /*2170*/  FADD.FTZ R12, R19, -R4 ;  /* 0x80000004130c7221 */ /* 0x000fe20000010000 */
[----:B------:R-:W1:Y:S01]  /*2180*/  LDCU.64 UR10, c[0x0][0x380] ;  /* 0x00007000ff0a77ac */ /* 0x000e620008000a00 */
[----:B------:R-:W-:Y:S02]  /*2190*/  IMAD.MOV.U32 R11, RZ, RZ, R25 ;  /* 0x000000ffff0b7224 */ /* 0x000fe400078e0019 */
[-C--:B------:R-:W-:Y:S01]  /*21a0*/  FMUL.FTZ R19, R18, R5.reuse ;  /* 0x0000000512137220 */ /* 0x080fe20000410000 */
[----:B------:R-:W-:-:S03]  /*21b0*/  FMUL.FTZ R12, R12, R5 ;  /* 0x000000050c0c7220 */ /* 0x000fc60000410000 */
[----:B------:R-:W-:Y:S01]  /*21c0*/  FFMA.FTZ R18, R6, R19, R8 ;  /* 0x0000001306127223 */ /* 0x000fe20000010008 */
[----:B------:R-:W-:Y:S01]  /*21d0*/  FFMA.FTZ R19, R7, R12, R9 ;  /* 0x0000000c07137223 */ /* 0x000fe20000010009 */
        /* <DEDUP_REMOVED lines=8> */
.L_x_3047:
[----:B------:R-:W-:Y:S05]  /*2260*/  BSYNC.RECONVERGENT B1 ;  /* 0x0000000000017941 */ /* 0x000fea0003800200 */
.L_x_3046:
        /* <DEDUP_REMOVED lines=11> */
[----:B------:R-:W1:Y:S01]  /*2320*/  LDCU.64 UR10, c[0x0][0x3e0] ;  /* 0x00007c00ff0a77ac */ /* 0x000e620008000a00 */
[----:B0-----:R-:W-:Y:S01]  /*2330*/  MOV R11, R25 ;  /* 0x00000019000b7202 */ /* 0x001fe20000000f00 */
[--C-:B------:R-:W-:Y:S01]  /*2340*/  FADD.FTZ R20, R20, -R4.reuse ;  /* 0x8000000414147221 */ /* 0x100fe20000010000 */
[----:B------:R-:W-:Y:S01]  /*2350*/  FADD.FTZ R12, R17, -R4 ;  /* 0x80000004110c7221 */ /* 0x000fe20000010000 */
[----:B------:R-:W0:Y:S02]  /*2360*/  LDCU.64 UR18, c[0x0][0x380] ;  /* 0x00007000ff1277ac */ /* 0x000e240008000a00 */
[-C--:B------:R-:W-:Y:S01]  /*2370*/  FMUL.FTZ R17, R20, R5.reuse ;  /* 0x0000000514117220 */ /* 0x080fe20000410000 */
[----:B------:R-:W-:-:S03]  /*2380*/  FMUL.FTZ R12, R12, R5 ;  /* 0x000000050c0c7220 */ /* 0x000fc60000410000 */
[----:B------:R-:W-:Y:S01]  /*2390*/  FFMA.FTZ R17, R6, R17, R8 ;  /* 0x0000001106117223 */ /* 0x000fe20000010008 */
[----:B------:R-:W-:Y:S01]  /*23a0*/  FFMA.FTZ R20, R7, R12, R9 ;  /* 0x0000000c07147223 */ /* 0x000fe20000010009 */
[----:B-1----:R-:W-:-:S04]  /*23b0*/  IMAD R10, R10, UR10, RZ ;  /* 0x0000000a0a0a7c24 */ /* 0x002fc8000f8e02ff */
        /* <DEDUP_REMOVED lines=8> */
.L_x_3049:
[----:B------:R-:W-:Y:S05]  /*2440*/  BSYNC.RECONVERGENT B1 ;  /* 0x0000000000017941 */ /* 0x000fea0003800200 */
.L_x_3048:
[----:B------:R-:W-:Y:S04]  /*2450*/  BSSY.RECONVERGENT B1, `(.L_x_3050) ;  /* 0x0000014000017945 */ /* 0x000fe80003800200 */
[----:B------:R-:W-:Y:S05]  /*2460*/  @P2 BRA `(.L_x_3051) ;  /* 0x0000000000482947 */ /* 0x000fea0003800000 */
[----:B------:R-:W2:Y:S01]  /*2470*/  LDCU.64 UR10, c[0x0][0x3e0] ;  /* 0x00007c00ff0a77ac */ /* 0x000ea20008000a00 */
[----:B------:R-:W-:Y:S01]  /*2480*/  MOV R10, R26 ;  /* 0x0000001a000a7202 */ /* 0x000fe20000000f00 */
[--C-:B01----:R-:W-:Y:S01]  /*2490*/  FADD.FTZ R12, R3, -R4.reuse ;  /* 0x80000004030c7221 */ /* 0x103fe20000010000 */
[----:B------:R-:W-:Y:S01]  /*24a0*/  FADD.FTZ R16, R16, -R4 ;  /* 0x8000000410107221 */ /* 0x000fe20000010000 */
[----:B------:R-:W0:Y:S01]  /*24b0*/  LDCU.64 UR18, c[0x0][0x380] ;  /* 0x00007000ff1277ac */ /* 0x000e220008000a00 */
[----:B------:R-:W-:Y:S02]  /*24c0*/  IMAD.MOV.U32 R11, RZ, RZ, R25 ;  /* 0x000000ffff0b7224 */ /* 0x000fe400078e0019 */
[-C--:B------:R-:W-:Y:S01]  /*24d0*/  FMUL.FTZ R3, R12, R5.reuse ;  /* 0x000000050c037220 */ /* 0x080fe20000410000 */
[----:B------:R-:W-:-:S03]  /*24e0*/  FMUL.FTZ R16, R16, R5 ;  /* 0x0000000510107220 */ /* 0x000fc60000410000 */
[----:B------:R-:W-:Y:S01]  /*24f0*/  FFMA.FTZ R3, R6, R3, R8 ;  /* 0x0000000306037223 */ /* 0x000fe20000010008 */
[----:B------:R-:W-:-:S05]  /*2500*/  FFMA.FTZ R16, R7, R16, R9 ;  /* 0x0000001007107223 */ /* 0x000fca0000010009 */
[----:B------:R-:W-:Y:S01]  /*2510*/  F2FP.F16.F32.PACK_AB R3, R16, R3 ;  /* 0x000000031003723e */ /* 0x000fe200000000ff */
[----:B--2---:R-:W-:Y:S02]  /*2520*/  IMAD R19, R19, UR10, RZ ;  /* 0x0000000a13137c24 */ /* 0x004fe4000f8e02ff */
[----:B------:R-:W-:-:S04]  /*2530*/  IMAD.WIDE.U32 R10, R14, UR10, R10 ;  /* 0x0000000a0e0a7c25 */ /* 0x000fc8000f8e000a */
[----:B------:R-:W-:Y:S01]  /*2540*/  IMAD R19, R14, UR11, R19 ;  /* 0x0000000b0e137c24 */ /* 0x000fe2000f8e0213 */
[----:B0-----:R-:W-:-:S04]  /*2550*/  LEA R12, P1, R10, UR18, 0x1 ;  /* 0x000000120a0c7c11 */ /* 0x001fc8000f8208ff */
[----:B------:R-:W-:-:S04]  /*2560*/  IADD3 R19, PT, PT, R11, R19, RZ ;  /* 0x000000130b137210 */ /* 0x000fc80007ffe0ff */
[----:B------:R-:W-:-:S05]  /*2570*/  LEA.HI.X R13, R10, UR19, R19, 0x1, P1 ;  /* 0x000000130a0d7c11 */ /* 0x000fca00088f0c13 */
[----:B------:R2:W-:Y:S02]  /*2580*/  STG.E desc[UR16][R12.64], R3 ;  /* 0x000000030c007986 */ /* 0x0005e4000c101910 */
.L_x_3051:
[----:B------:R-:W-:Y:S05]  /*2590*/  BSYNC.RECONVERGENT B1 ;  /* 0x0000000000017941 */ /* 0x000fea0003800200 */
.L_x_3050:
[----:B------:R-:W-:Y:S05]  /*25a0*/  @P3 BRA `(.L_x_3052) ;  /* 0x0000000800643947 */ /* 0x000fea0003800000 */
[----:B------:R-:W3:Y:S01]  /*25b0*/  LDCU.64 UR10, c[0x0][0x3e0] ;  /* 0x00007c00ff0a77ac */ /* 0x000ee20008000a00 */
[----:B------:R-:W-:Y:S01]  /*25c0*/  MOV R24, R26 ;  /* 0x0000001a00187202 */ /* 0x000fe20000000f00 */
[--C-:B------:R-:W-:Y:S01]  /*25d0*/  FADD.FTZ R0, R0, -R4.reuse ;  /* 0x8000000400007221 */ /* 0x100fe20000010000 */
[----:B------:R-:W-:Y:S01]  /*25e0*/  FADD.FTZ R2, R2, -R4 ;  /* 0x8000000402027221 */ /* 0x000fe20000010000 */
[----:B------:R-:W4:Y:S02]  /*25f0*/  LDCU.64 UR12, c[0x0][0x380] ;  /* 0x00007000ff0c77ac */ /* 0x000f240008000a00 */
[-C--:B--2---:R-:W-:Y:S01]  /*2600*/  FMUL.FTZ R3, R0, R5.reuse ;  /* 0x0000000500037220 */ /* 0x084fe20000410000 */
[----:B------:R-:W-:-:S03]  /*2610*/  FMUL.FTZ R2, R2, R5 ;  /* 0x0000000502027220 */ /* 0x000fc60000410000 */
[----:B------:R-:W-:Y:S01]  /*2620*/  FFMA.FTZ R5, R6, R3, R8 ;  /* 0x0000000306057223 */ /* 0x000fe20000010008 */
[----:B------:R-:W-:-:S05]  /*2630*/  FFMA.FTZ R0, R7, R2, R9 ;  /* 0x0000000207007223 */ /* 0x000fca0000010009 */
[----:B------:R-:W-:Y:S01]  /*2640*/  F2FP.F16.F32.PACK_AB R5, R0, R5 ;  /* 0x000000050005723e */ /* 0x000fe200000000ff */
[----:B---3--:R-:W-:Y:S02]  /*2650*/  IMAD R18, R18, UR10, RZ ;  /* 0x0000000a12127c24 */ /* 0x008fe4000f8e02ff */
[----:B------:R-:W-:-:S04]  /*2660*/  IMAD.WIDE.U32 R24, R15, UR10, R24 ;  /* 0x0000000a0f187c25 */ /* 0x000fc8000f8e0018 */
[----:B------:R-:W-:Y:S01]  /*2670*/  IMAD R15, R15, UR11, R18 ;  /* 0x0000000b0f0f7c24 */ /* 0x000fe2000f8e0212 */
[----:B----4-:R-:W-:-:S04]  /*2680*/  LEA R2, P1, R24, UR12, 0x1 ;  /* 0x0000000c18027c11 */ /* 0x010fc8000f8208ff */
[----:B------:R-:W-:-:S04]  /*2690*/  IADD3 R15, PT, PT, R25, R15, RZ ;  /* 0x0000000f190f7210 */ /* 0x000fc80007ffe0ff */
[----:B------:R-:W-:-:S05]  /*26a0*/  LEA.HI.X R3, R24, UR13, R15, 0x1, P1 ;  /* 0x0000000d18037c11 */ /* 0x000fca00088f0c0f */
[----:B------:R3:W-:Y:S01]  /*26b0*/  STG.E desc[UR16][R2.64], R5 ;  /* 0x0000000502007986 */ /* 0x0007e2000c101910 */
[----:B------:R-:W-:Y:S05]  /*26c0*/  BRA `(.L_x_3052) ;  /* 0x00000008001c7947 */ /* 0x000fea0003800000 */
.L_x_3045:
[----:B------:R-:W0:Y:S01]  /*26d0*/  LDCU.64 UR18, c[0x0][0x3e8] ;  /* 0x00007d00ff1277ac */ /* 0x000e220008000a00 */
[----:B------:R-:W-:Y:S01]  /*26e0*/  BSSY.RECONVERGENT B1, `(.L_x_3053) ;  /* 0x0000022000017945 */ /* 0x000fe20003800200 */
[C---:B------:R-:W-:Y:S01]  /*26f0*/  IADD3 R14, PT, PT, R23.reuse, 0x10, RZ ;  /* 0x00000010170e7810 */ /* 0x040fe20007ffe0ff */
[C---:B------:R-:W-:Y:S01]  /*2700*/  VIADD R13, R23.reuse, 0x30 ;  /* 0x00000030170d7836 */ /* 0x040fe20000000000 */
[----:B------:R-:W-:Y:S01]  /*2710*/  IADD3 R12, PT, PT, R23, 0x20, RZ ;  /* 0x00000020170c7810 */ /* 0x000fe20007ffe0ff */
[----:B------:R-:W-:Y:S06]  /*2720*/  @P1 BRA `(.L_x_3054) ;  /* 0x0000000000741947 */ /* 0x000fec0003800000 */
[--C-:B------:R-:W-:Y:S01]  /*2730*/  FADD.FTZ R18, R18, -R4.reuse ;  /* 0x8000000412127221 */ /* 0x100fe20000010000 */
[----:B------:R-:W-:Y:S01]  /*2740*/  FADD.FTZ R10, R19, -R4 ;  /* 0x80000004130a7221 */ /* 0x000fe20000010000 */
[----:B------:R-:W1:Y:S02]  /*2750*/  LDCU.64 UR10, c[0x0][0x3e0] ;  /* 0x00007c00ff0a77ac */ /* 0x000e640008000a00 */
        /* <DEDUP_REMOVED lines=16> */
[----:B-1----:R-:W-:Y:S01]  /*2860*/  IMAD R28, R18, UR10, RZ ;  /* 0x0000000a121c7c24 */ /* 0x002fe2000f8e02ff */
[----:B------:R-:W-:-:S03]  /*2870*/  MOV R18, R26 ;  /* 0x0000001a00127202 */ /* 0x000fc60000000f00 */
[C---:B------:R-:W-:Y:S02]  /*2880*/  IMAD R21, R23.reuse, UR11, R28 ;  /* 0x0000000b17157c24 */ /* 0x040fe4000f8e021c */
[----:B------:R-:W-:-:S04]  /*2890*/  IMAD.WIDE.U32 R18, R23, UR10, R18 ;  /* 0x0000000a17127c25 */ /* 0x000fc8000f8e0012 */
[----:B----4-:R-:W-:Y:S01]  /*28a0*/  FMUL.FTZ R28, R10, R11 ;  /* 0x0000000b0a1c7220 */ /* 0x010fe20000410000 */
[----:B------:R-:W-:Y:S02]  /*28b0*/  IADD3 R21, PT, PT, R19, R21, RZ ;  /* 0x0000001513157210 */ /* 0x000fe40007ffe0ff */
[----:B--2---:R-:W-:Y:S02]  /*28c0*/  LEA R10, P1, R18, UR12, 0x1 ;  /* 0x0000000c120a7c11 */ /* 0x004fe4000f8208ff */
[----:B------:R-:W-:Y:S02]  /*28d0*/  F2FP.F16.F32.PACK_AB R15, R28, R15 ;  /* 0x0000000f1c0f723e */ /* 0x000fe400000000ff */
[----:B------:R-:W-:-:S05]  /*28e0*/  LEA.HI.X R11, R18, UR13, R21, 0x1, P1 ;  /* 0x0000000d120b7c11 */ /* 0x000fca00088f0c15 */
[----:B------:R1:W-:Y:S04]  /*28f0*/  STG.E desc[UR16][R10.64], R15 ;  /* 0x0000000f0a007986 */ /* 0x0003e8000c101910 */
.L_x_3054:
[----:B0-----:R-:W-:Y:S05]  /*2900*/  BSYNC.RECONVERGENT B1 ;  /* 0x0000000000017941 */ /* 0x001fea0003800200 */
.L_x_3053:
        /* <DEDUP_REMOVED lines=30> */
[----:B------:R-:W-:-:S04]  /*2af0*/  IMAD.WIDE.U32 R10, R14, UR10, R10 ;  /* 0x0000000a0e0a7c25 */ /* 0x000fc8000f8e000a */
[----:B------:R-:W-:Y:S02]  /*2b00*/  IMAD.IADD R19, R11, 0x1, R19 ;  /* 0x000000010b137824 */ /* 0x000fe400078e0213 */
[----:B------:R-:W0:Y:S01]  /*2b10*/  MUFU.RCP R17, R17 ;  /* 0x0000001100117308 */ /* 0x000e220000001000 */
[----:B--2---:R-:W-:Y:S01]  /*2b20*/  FMUL.FTZ R28, R21, R28 ;  /* 0x0000001c151c7220 */ /* 0x004fe20000410000 */
[----:B0-----:R-:W-:Y:S01]  /*2b30*/  FMUL.FTZ R14, R20, R17 ;  /* 0x00000011140e7220 */ /* 0x001fe20000410000 */
[----:B-1----:R-:W-:-:S04]  /*2b40*/  LEA R20, P1, R10, UR12, 0x1 ;  /* 0x0000000c0a147c11 */ /* 0x002fc8000f8208ff */
[----:B------:R-:W-:Y:S02]  /*2b50*/  LEA.HI.X R21, R10, UR13, R19, 0x1, P1 ;  /* 0x0000000d0a157c11 */ /* 0x000fe400088f0c13 */
[----:B------:R-:W-:-:S05]  /*2b60*/  F2FP.F16.F32.PACK_AB R11, R14, R28 ;  /* 0x0000001c0e0b723e */ /* 0x000fca00000000ff */
[----:B------:R0:W-:Y:S02]  /*2b70*/  STG.E desc[UR16][R20.64], R11 ;  /* 0x0000000b14007986 */ /* 0x0001e4000c101910 */
.L_x_3056:
[----:B------:R-:W-:Y:S05]  /*2b80*/  BSYNC.RECONVERGENT B1 ;  /* 0x0000000000017941 */ /* 0x000fea0003800200 */
.L_x_3055:
        /* <DEDUP_REMOVED lines=30> */
.L_x_3058:
[----:B------:R-:W-:Y:S05]  /*2d70*/  BSYNC.RECONVERGENT B1 ;  /* 0x0000000000017941 */ /* 0x000fea0003800200 */
.L_x_3057:
        /* <DEDUP_REMOVED lines=28> */
.L_x_3052:
[----:B------:R-:W-:Y:S05]  /*2f40*/  BSYNC.RECONVERGENT B0 ;  /* 0x0000000000007941 */ /* 0x000fea0003800200 */
.L_x_3044:
[----:B------:R-:W-:Y:S02]  /*2f50*/  UIADD3 UR8, UPT, UPT, UR20, UR8, URZ ;  /* 0x0000000814087290 */ /* 0x000fe4000fffe0ff */
[----:B------:R-:W-:Y:S02]  /*2f60*/  UIADD3 UR4, UPT, UPT, UR4, 0x1, URZ ;  /* 0x0000000104047890 */ /* 0x000fe4000fffe0ff */
[----:B------:R-:W-:-:S09]  /*2f70*/  UISETP.GE.AND UP0, UPT, UR8, UR7, UPT ;  /* 0x000000070800728c */ /* 0x000fd2000bf06270 */
[----:B------:R-:W-:Y:S05]  /*2f80*/  BRA.U !UP0, `(.L_x_3059) ;  /* 0xffffffd108807547 */ /* 0x000fea000b83ffff */
[----:B------:R-:W-:Y:S05]  /*2f90*/  EXIT ;  /* 0x000000000000794d */ /* 0x000fea0003800000 */
.L_x_3060:
        /* <DEDUP_REMOVED lines=14> */
.L_x_4545:


//--------------------- .text._Z35group_norm_nhwc_fwd_one_pass_kernelI11Fp16IOBf16WLi128ELi48ELi384EEv26Group_norm_nhwc_fwd_params --------------------------
	.section	.text._Z35group_norm_nhwc_fwd_one_pass_kernelI11Fp16IOBf16WLi128ELi48ELi384EEv26Group_norm_nhwc_fwd_params,"ax",@progbits
	.align	128
        .global         _Z35group_norm_nhwc_fwd_one_pass_kernelI11Fp16IOBf16WLi128ELi48ELi384EEv26Group_norm_nhwc_fwd_params
        .type           _Z35group_norm_nhwc_fwd_one_pass_kernelI11Fp16IOBf16WLi128ELi48ELi384EEv26Group_norm_nhwc_fwd_params,@function
        .size           _Z35group_norm_nhwc_fwd_one_pass_kernelI11Fp16IOBf16WLi128ELi48ELi384EEv26Group_norm_nhwc_fwd_params,(.L_x_4546 - _Z35group_norm_nhwc_fwd_one_pass_kernelI11Fp16IOBf16WLi128ELi48ELi384EEv26Group_norm_nhwc_fwd_params)
        .other          _Z35group_norm_nhwc_fwd_one_pass_kernelI11Fp16IOBf16WLi128ELi48ELi384EEv26Group_norm_nhwc_fwd_params,@"STO_CUDA_ENTRY STV_DEFAULT"
_Z35group_norm_nhwc_fwd_one_pass_kernelI11Fp16IOBf16WLi128ELi48ELi384EEv26Group_norm_nhwc_fwd_params:
.text._Z35group_norm_nhwc_fwd_one_pass_kernelI11Fp16IOBf16WLi128ELi48ELi384EEv26Group_norm_nhwc_fwd_params:
        /* <DEDUP_REMOVED lines=36> */
.L_x_3104:
[----:B0-----:R-:W0:Y:S01]  /*0240*/  LDCU UR5, c[0x0][0x3f8] ;  /* 0x00007f00ff0577ac */ /* 0x001e220008000800 */
[----:B---3--:R-:W-:Y:S01]  /*0250*/  IABS R6, UR7 ;  /* 0x0000000700067c13 */ /* 0x008fe20008000000 */
[----:B------:R-:W-:Y:S01]  /*0260*/  HFMA2 R16, -RZ, RZ, 0, 0 ;  /* 0x00000000ff107431 */ /* 0x000fe200000001ff */
[C---:B-1----:R-:W-:Y:S01]  /*0270*/  IADD3 R13, PT, PT, R31.reuse, 0x10, RZ ;  /* 0x000000101f0d7810 */ /* 0x042fe20007ffe0ff */
[----:B------:R-:W1:Y:S01]  /*0280*/  LDCU.64 UR14, c[0x0][0x3e8] ;  /* 0x00007d00ff0e77ac */ /* 0x000e620008000a00 */
[----:B------:R-:W-:Y:S02]  /*0290*/  IADD3 R21, PT, PT, R31, 0x20, RZ ;  /* 0x000000201f157810 */ /* 0x000fe40007ffe0ff */
[----:B------:R-:W-:Y:S02]  /*02a0*/  SHF.R.S32.HI R17, RZ, 0x1f, R13 ;  /* 0x0000001fff117819 */ /* 0x000fe4000001140d */
[----:B------:R-:W-:Y:S02]  /*02b0*/  SHF.R.S32.HI R19, RZ, 0x1f, R21 ;  /* 0x0000001fff137819 */ /* 0x000fe40000011415 */
[----:B------:R-:W-:-:S02]  /*02c0*/  LOP3.LUT R34, R28, 0xffff, RZ, 0xc0, !PT ;  /* 0x0000ffff1c227812 */ /* 0x000fc400078ec0ff */
[----:B------:R-:W-:Y:S02]  /*02d0*/  IADD3 R36, PT, PT, R31, 0x30, RZ ;  /* 0x000000301f247810 */ /* 0x000fe40007ffe0ff */
[----:B------:R-:W-:Y:S02]  /*02e0*/  MOV R14, RZ ;  /* 0x000000ff000e7202 */ /* 0x000fe40000000f00 */
[----:B--2---:R-:W-:Y:S02]  /*02f0*/  SHF.R.S32.HI R9, RZ, 0x1f, R36 ;  /* 0x0000001fff097819 */ /* 0x004fe40000011424 */
[----:B0-----:R-:W-:Y:S02]  /*0300*/  MOV R0, UR5 ;  /* 0x0000000500007c02 */ /* 0x001fe40008000f00 */
[----:B-1----:R-:W-:Y:S02]  /*0310*/  ISETP.GE.U32.AND P4, PT, R13, UR14, PT ;  /* 0x0000000e0d007c0c */ /* 0x002fe4000bf86070 */
[----:B----4-:R-:W-:-:S02]  /*0320*/  IABS R5, R0 ;  /* 0x0000000000057213 */ /* 0x010fc40000000000 */
        /* <DEDUP_REMOVED lines=23> */
[----:B------:R-:W-:Y:S01]  /*04a0*/  IMAD R0, R5, R0, UR10 ;  /* 0x0000000a05007e24 */ /* 0x000fe2000f8e0200 */
[----:B------:R-:W2:Y:S01]  /*04b0*/  LDCU.64 UR10, c[0x0][0x3f0] ;  /* 0x00007e00ff0a77ac */ /* 0x000ea20008000a00 */
[----:B0-----:R-:W-:-:S03]  /*04c0*/  @!P4 IMAD R8, R17, R6, RZ ;  /* 0x000000061108c224 */ /* 0x001fc600078e02ff */
[----:B------:R-:W-:Y:S01]  /*04d0*/  ISETP.GT.U32.AND P1, PT, R5, R0, PT ;  /* 0x000000000500720c */ /* 0x000fe20003f24070 */
[----:B------:R-:W-:Y:S02]  /*04e0*/  @!P4 IMAD R17, R13, R7, R8 ;  /* 0x000000070d11c224 */ /* 0x000fe400078e0208 */
[----:B-1----:R-:W-:-:S04]  /*04f0*/  @!P5 IMAD R8, R19, R10, RZ ;  /* 0x0000000a1308d224 */ /* 0x002fc800078e02ff */
[----:B------:R-:W-:-:S06]  /*0500*/  @!P5 IMAD R23, R21, R11, R8 ;  /* 0x0000000b1517d224 */ /* 0x000fcc00078e0208 */
[----:B------:R-:W-:Y:S01]  /*0510*/  VOTEU.ANY UP0, P1 ;  /* 0x0000000000ff7886 */ /* 0x000fe20000800100 */
[----:B------:R-:W-:Y:S02]  /*0520*/  PLOP3.LUT P1, PT, PT, PT, UP0, 0x80, 0x8 ;  /* 0x000000000008781c */ /* 0x000fe40003f2f008 */
[----:B--2---:R-:W-:Y:S02]  /*0530*/  MOV R3, UR10 ;  /* 0x0000000a00037c02 */ /* 0x004fe40008000f00 */
[----:B------:R-:W-:Y:S02]  /*0540*/  @!UP0 UIADD3 UR9, UPT, UPT, UR9, 0x1, URZ ;  /* 0x0000000109098890 */ /* 0x000fe4000fffe0ff */
[----:B------:R-:W-:-:S07]  /*0550*/  UISETP.GE.AND UP0, UPT, UR8, URZ, UPT ;  /* 0x000000ff0800728c */ /* 0x000fce000bf06270 */
[----:B------:R-:W-:-:S04]  /*0560*/  @!P1 IADD3 R0, PT, PT, R0, -R5, RZ ;  /* 0x8000000500009210 */ /* 0x000fc80007ffe0ff */
[----:B------:R-:W-:Y:S02]  /*0570*/  ISETP.GE.U32.AND P1, PT, R0, R5, PT ;  /* 0x000000050000720c */ /* 0x000fe40003f26070 */
[----:B------:R-:W-:Y:S01]  /*0580*/  IADD3 R0, PT, PT, R31, 0x40, RZ ;  /* 0x000000401f007810 */ /* 0x000fe20007ffe0ff */
[----:B------:R-:W0:Y:S03]  /*0590*/  @!P4 LDC.64 R4, c[0x0][0x390] ;  /* 0x0000e400ff04cb82 */ /* 0x000e260000000a00 */
[----:B------:R-:W-:Y:S02]  /*05a0*/  ISETP.GE.U32.AND P2, PT, R0, UR14, PT ;  /* 0x0000000e00007c0c */ /* 0x000fe4000bf46070 */
[----:B------:R-:W-:-:S04]  /*05b0*/  SHF.R.S32.HI R15, RZ, 0x1f, R0 ;  /* 0x0000001fff0f7819 */ /* 0x000fc80000011400 */
[----:B------:R-:W-:Y:S01]  /*05c0*/  ISETP.GE.AND.EX P2, PT, R15, UR15, PT, P2 ;  /* 0x0000000f0f007c0c */ /* 0x000fe2000bf46320 */
[----:B------:R-:W-:-:S05]  /*05d0*/  VOTEU.ANY UP1, P1 ;  /* 0x0000000000ff7886 */ /* 0x000fca0000820100 */
[----:B------:R-:W-:Y:S02]  /*05e0*/  @UP1 UIADD3 UR9, UPT, UPT, UR9, 0x1, URZ ;  /* 0x0000000109091890 */ /* 0x000fe4000fffe0ff */
[----:B------:R-:W-:Y:S02]  /*05f0*/  UISETP.NE.AND UP1, UPT, UR5, URZ, UPT ;  /* 0x000000ff0500728c */ /* 0x000fe4000bf25270 */
[----:B------:R-:W-:-:S03]  /*0600*/  @!UP0 UIADD3 UR9, UPT, UPT, -UR9, URZ, URZ ;  /* 0x000000ff09098290 */ /* 0x000fc6000fffe1ff */
[----:B------:R-:W1:Y:S06]  /*0610*/  @!P2 LDC.64 R18, c[0x0][0x3e0] ;  /* 0x0000f800ff12ab82 */ /* 0x000e6c0000000a00 */
[----:B------:R-:W-:-:S04]  /*0620*/  @!UP1 ULOP3.LUT UR9, URZ, UR5, URZ, 0x33, !UPT ;  /* 0x00000005ff099292 */ /* 0x000fc8000f8e33ff */
[----:B------:R-:W-:-:S04]  /*0630*/  UIADD3 UR8, UPT, UPT, -UR9, URZ, URZ ;  /* 0x000000ff09087290 */ /* 0x000fc8000fffe1ff */
[----:B------:R-:W-:Y:S02]  /*0640*/  UIMAD UR8, UR5, UR8, UR7 ;  /* 0x00000008050872a4 */ /* 0x000fe4000f8e0207 */
[----:B------:R-:W-:Y:S02]  /*0650*/  USHF.R.S32.HI UR5, URZ, 0x1f, UR9 ;  /* 0x0000001fff057899 */ /* 0x000fe40008011409 */
[----:B------:R-:W-:Y:S02]  /*0660*/  UIMAD UR8, UR8, 0x30, URZ ;  /* 0x00000030080878a4 */ /* 0x000fe4000f8e02ff */
[----:B------:R-:W-:-:S04]  /*0670*/  UIMAD UR5, UR5, UR10, URZ ;  /* 0x0000000a050572a4 */ /* 0x000fc8000f8e02ff */
[----:B------:R-:W-:Y:S01]  /*0680*/  IMAD.U32 R2, RZ, RZ, UR8 ;  /* 0x00000008ff027e24 */ /* 0x000fe2000f8e00ff */
[----:B------:R-:W-:Y:S01]  /*0690*/  IADD3 R34, P1, PT, R34, UR8, RZ ;  /* 0x0000000822227c10 */ /* 0x000fe2000ff3e0ff */
[----:B------:R-:W-:-:S03]  /*06a0*/  UIMAD UR5, UR9, UR11, UR5 ;  /* 0x0000000b090572a4 */ /* 0x000fc6000f8e0205 */
[----:B------:R-:W-:Y:S02]  /*06b0*/  LEA.HI.X.SX32 R35, R2, RZ, 0x1, P1 ;  /* 0x000000ff02237211 */ /* 0x000fe400008f0eff */
[----:B------:R-:W-:Y:S01]  /*06c0*/  ISETP.GE.U32.AND P1, PT, R36, UR14, PT ;  /* 0x0000000e24007c0c */ /* 0x000fe2000bf26070 */
[----:B------:R-:W-:-:S03]  /*06d0*/  IMAD.WIDE.U32 R34, R3, UR9, R34 ;  /* 0x0000000903227c25 */ /* 0x000fc6000f8e0022 */
[----:B------:R-:W-:Y:S01]  /*06e0*/  ISETP.GE.AND.EX P1, PT, R9, UR15, PT, P1 ;  /* 0x0000000f09007c0c */ /* 0x000fe2000bf26310 */
[----:B------:R-:W2:Y:S01]  /*06f0*/  @!P5 LDC.64 R2, c[0x0][0x390] ;  /* 0x0000e400ff02db82 */ /* 0x000ea20000000a00 */
[----:B------:R-:W-:Y:S02]  /*0700*/  IADD3 R33, PT, PT, R35, UR5, RZ ;  /* 0x0000000523217c10 */ /* 0x000fe4000fffe0ff */
[----:B------:R-:W-:Y:S02]  /*0710*/  @!P4 MOV R32, R34 ;  /* 0x000000220020c202 */ /* 0x000fe40000000f00 */
[----:B------:R-:W-:-:S03]  /*0720*/  @!P5 MOV R7, R33 ;  /* 0x000000210007d202 */ /* 0x000fc60000000f00 */
[----:B------:R-:W-:Y:S01]  /*0730*/  @!P4 IMAD.WIDE.U32 R12, R13, R6, R32 ;  /* 0x000000060d0cc225 */ /* 0x000fe200078e0020 */
[----:B------:R-:W-:-:S04]  /*0740*/  @!P5 MOV R6, R34 ;  /* 0x000000220006d202 */ /* 0x000fc80000000f00 */
[----:B------:R-:W-:Y:S01]  /*0750*/  @!P4 IADD3 R17, PT, PT, R13, R17, RZ ;  /* 0x000000110d11c210 */ /* 0x000fe20007ffe0ff */
[----:B------:R-:W-:Y:S01]  /*0760*/  @!P5 IMAD.WIDE.U32 R10, R21, R10, R6 ;  /* 0x0000000a150ad225 */ /* 0x000fe200078e0006 */
[C---:B0-----:R-:W-:Y:S01]  /*0770*/  @!P4 LEA R20, P6, R12.reuse, R4, 0x1 ;  /* 0x000000040c14c211 */ /* 0x041fe200078c08ff */
[----:B------:R-:W0:Y:S03]  /*0780*/  @!P1 LDC.64 R6, c[0x0][0x3e0] ;  /* 0x0000f800ff069b82 */ /* 0x000e260000000a00 */
[----:B------:R-:W-:Y:S02]  /*0790*/  @!P4 LEA.HI.X R21, R12, R5, R17, 0x1, P6 ;  /* 0x000000050c15c211 */ /* 0x000fe400030f0c11 */
[----:B------:R-:W-:Y:S02]  /*07a0*/  @!P5 IADD3 R23, PT, PT, R11, R23, RZ ;  /* 0x000000170b17d210 */ /* 0x000fe40007ffe0ff */
[C---:B--2---:R-:W-:Y:S01]  /*07b0*/  @!P5 LEA R12, P6, R10.reuse, R2, 0x1 ;  /* 0x000000020a0cd211 */ /* 0x044fe200078c08ff */
[----:B-1----:R-:W-:Y:S01]  /*07c0*/  @!P2 IMAD R15, R15, R18, RZ ;  /* 0x000000120f0fa224 */ /* 0x002fe200078e02ff */
[----:B------:R-:W1:Y:S01]  /*07d0*/  @!P3 LDC.64 R4, c[0x0][0x3e0] ;  /* 0x0000f800ff04bb82 */ /* 0x000e620000000a00 */
[----:B------:R-:W-:Y:S01]  /*07e0*/  @!P2 MOV R8, R34 ;  /* 0x000000220008a202 */ /* 0x000fe20000000f00 */
[----:B------:R-:W2:Y:S01]  /*07f0*/  @!P4 LDG.E R16, desc[UR12][R20.64] ;  /* 0x0000000c1410c981 */ /* 0x000ea2000c1e1900 */
[----:B------:R-:W-:-:S05]  /*0800*/  @!P5 LEA.HI.X R13, R10, R3, R23, 0x1, P6 ;  /* 0x000000030a0dd211 */ /* 0x000fca00030f0c17 */
[----:B------:R-:W3:Y:S01]  /*0810*/  @!P2 LDC.64 R10, c[0x0][0x390] ;  /* 0x0000e400ff0aab82 */ /* 0x000ee20000000a00 */
[----:B------:R-:W-:Y:S01]  /*0820*/  @!P2 IMAD R15, R0, R19, R15 ;  /* 0x00000013000fa224 */ /* 0x000fe200078e020f */
[----:B------:R4:W5:Y:S01]  /*0830*/  @!P5 LDG.E R14, desc[UR12][R12.64] ;  /* 0x0000000c0c0ed981 */ /* 0x000962000c1e1900 */
[----:B0-----:R-:W-:-:S05]  /*0840*/  @!P1 IMAD R17, R9, R6, RZ ;  /* 0x0000000609119224 */ /* 0x001fca00078e02ff */
[----:B------:R-:W0:Y:S01]  /*0850*/  @!P1 LDC.64 R2, c[0x0][0x390] ;  /* 0x0000e400ff029b82 */ /* 0x000e220000000a00 */
[----:B------:R-:W-:-:S03]  /*0860*/  @!P2 MOV R9, R33 ;  /* 0x000000210009a202 */ /* 0x000fc60000000f00 */
[----:B------:R-:W-:Y:S01]  /*0870*/  @!P2 IMAD.WIDE.U32 R18, R0, R18, R8 ;  /* 0x000000120012a225 */ /* 0x000fe200078e0008 */
[----:B------:R-:W-:Y:S02]  /*0880*/  IADD3 R0, PT, PT, R31, 0x50, RZ ;  /* 0x000000501f007810 */ /* 0x000fe40007ffe0ff */
[----:B------:R-:W-:Y:S01]  /*0890*/  @!P1 MOV R8, R34 ;  /* 0x0000002200089202 */ /* 0x000fe20000000f00 */
[----:B------:R-:W-:Y:S01]  /*08a0*/  @!P1 IMAD.MOV.U32 R9, RZ, RZ, R33 ;  /* 0x000000ffff099224 */ /* 0x000fe200078e0021 */
[----:B------:R-:W-:Y:S02]  /*08b0*/  ISETP.GE.U32.AND P4, PT, R0, UR14, PT ;  /* 0x0000000e00007c0c */ /* 0x000fe4000bf86070 */
[----:B----4-:R-:W-:Y:S01]  /*08c0*/  SHF.R.S32.HI R13, RZ, 0x1f, R0 ;  /* 0x0000001fff0d7819 */ /* 0x010fe20000011400 */
[C---:B------:R-:W-:Y:S02]  /*08d0*/  @!P1 IMAD R17, R36.reuse, R7, R17 ;  /* 0x0000000724119224 */ /* 0x040fe400078e0211 */
[----:B------:R-:W-:Y:S01]  /*08e0*/  @!P1 IMAD.WIDE.U32 R36, R36, R6, R8 ;  /* 0x0000000624249225 */ /* 0x000fe200078e0008 */
[----:B------:R-:W-:Y:S01]  /*08f0*/  ISETP.GE.AND.EX P4, PT, R13, UR15, PT, P4 ;  /* 0x0000000f0d007c0c */ /* 0x000fe2000bf86340 */
[----:B------:R-:W4:Y:S01]  /*0900*/  @!P3 LDC.64 R8, c[0x0][0x390] ;  /* 0x0000e400ff08bb82 */ /* 0x000f220000000a00 */
[----:B------:R-:W-:-:S02]  /*0910*/  SHF.R.S32.HI R7, RZ, 0x1f, R30 ;  /* 0x0000001fff077819 */ /* 0x000fc4000001141e */
[----:B------:R-:W-:Y:S02]  /*0920*/  ISETP.GE.U32.AND P5, PT, R30, UR14, PT ;  /* 0x0000000e1e007c0c */ /* 0x000fe4000bfa6070 */
[----:B------:R-:W-:Y:S02]  /*0930*/  @!P2 IADD3 R15, PT, PT, R19, R15, RZ ;  /* 0x0000000f130fa210 */ /* 0x000fe40007ffe0ff */
[C---:B---3--:R-:W-:Y:S02]  /*0940*/  @!P2 LEA R20, P6, R18.reuse, R10, 0x1 ;  /* 0x0000000a1214a211 */ /* 0x048fe400078c08ff */
[----:B------:R-:W-:Y:S02]  /*0950*/  ISETP.GE.AND.EX P5, PT, R7, UR15, PT, P5 ;  /* 0x0000000f07007c0c */ /* 0x000fe4000bfa6350 */
[----:B------:R-:W-:Y:S02]  /*0960*/  @!P2 LEA.HI.X R21, R18, R11, R15, 0x1, P6 ;  /* 0x0000000b1215a211 */ /* 0x000fe400030f0c0f */
[----:B------:R-:W-:-:S02]  /*0970*/  @!P1 IADD3 R17, PT, PT, R37, R17, RZ ;  /* 0x0000001125119210 */ /* 0x000fc40007ffe0ff */
[C---:B0-----:R-:W-:Y:S01]  /*0980*/  @!P1 LEA R18, P6, R36.reuse, R2, 0x1 ;  /* 0x0000000224129211 */ /* 0x041fe200078c08ff */
[----:B-1----:R-:W-:Y:S01]  /*0990*/  @!P3 IMAD R6, R27, R4, RZ ;  /* 0x000000041b06b224 */ /* 0x002fe200078e02ff */
[----:B------:R-:W-:Y:S02]  /*09a0*/  @!P3 MOV R10, R34 ;  /* 0x00000022000ab202 */ /* 0x000fe40000000f00 */
[----:B------:R-:W-:Y:S01]  /*09b0*/  @!P1 LEA.HI.X R19, R36, R3, R17, 0x1, P6 ;  /* 0x0000000324139211 */ /* 0x000fe200030f0c11 */
[C---:B------:R-:W-:Y:S01]  /*09c0*/  @!P3 IMAD R15, R31.reuse, R5, R6 ;  /* 0x000000051f0fb224 */ /* 0x040fe200078e0206 */
[----:B------:R-:W0:Y:S01]  /*09d0*/  @!P4 LDC.64 R2, c[0x0][0x3e0] ;  /* 0x0000f800ff02cb82 */ /* 0x000e220000000a00 */
[----:B------:R-:W-:Y:S01]  /*09e0*/  @!P3 MOV R11, R33 ;  /* 0x00000021000bb202 */ /* 0x000fe20000000f00 */
[----:B------:R-:W-:Y:S02]  /*09f0*/  HFMA2 R6, -RZ, RZ, 0, 0 ;  /* 0x00000000ff067431 */ /* 0x000fe400000001ff */
[----:B------:R-:W-:-:S04]  /*0a00*/  @!P3 IMAD.WIDE.U32 R10, R31, R4, R10 ;  /* 0x000000041f0ab225 */ /* 0x000fc800078e000a */
[----:B------:R-:W1:Y:S01]  /*0a10*/  @!P5 LDC.64 R4, c[0x0][0x3e0] ;  /* 0x0000f800ff04db82 */ /* 0x000e620000000a00 */
[----:B------:R3:W5:Y:S01]  /*0a20*/  @!P2 LDG.E R6, desc[UR12][R20.64] ;  /* 0x0000000c1406a981 */ /* 0x000762000c1e1900 */
[----:B------:R-:W-:Y:S02]  /*0a30*/  ISETP.GE.U32.AND P2, PT, R29, UR14, PT ;  /* 0x0000000e1d007c0c */ /* 0x000fe4000bf46070 */
[----:B------:R-:W-:Y:S02]  /*0a40*/  @!P3 IADD3 R11, PT, PT, R11, R15, RZ ;  /* 0x0000000f0b0bb210 */ /* 0x000fe40007ffe0ff */
[C---:B----4-:R-:W-:Y:S02]  /*0a50*/  @!P3 LEA R36, P6, R10.reuse, R8, 0x1 ;  /* 0x000000080a24b211 */ /* 0x050fe400078c08ff */
[----:B------:R-:W-:Y:S02]  /*0a60*/  ISETP.GE.AND.EX P2, PT, R25, UR15, PT, P2 ;  /* 0x0000000f19007c0c */ /* 0x000fe4000bf46320 */
[----:B------:R-:W-:Y:S01]  /*0a70*/  @!P3 LEA.HI.X R37, R10, R9, R11, 0x1, P6 ;  /* 0x000000090a25b211 */ /* 0x000fe200030f0c0b */
[----:B------:R-:W-:Y:S01]  /*0a80*/  HFMA2 R23, -RZ, RZ, 0, 0 ;  /* 0x00000000ff177431 */ /* 0x000fe200000001ff */
[----:B------:R-:W4:Y:S01]  /*0a90*/  @!P4 LDC.64 R8, c[0x0][0x390] ;  /* 0x0000e400ff08cb82 */ /* 0x000f220000000a00 */
[----:B---3--:R-:W-:-:S02]  /*0aa0*/  @!P4 MOV R20, R34 ;  /* 0x000000220014c202 */ /* 0x008fc40000000f00 */
[----:B------:R-:W-:Y:S01]  /*0ab0*/  @!P4 MOV R21, R33 ;  /* 0x000000210015c202 */ /* 0x000fe20000000f00 */
[-C--:B0-----:R-:W-:Y:S01]  /*0ac0*/  @!P4 IMAD R15, R13, R2.reuse, RZ ;  /* 0x000000020d0fc224 */ /* 0x081fe200078e02ff */
[----:B------:R-:W3:Y:S03]  /*0ad0*/  @!P3 LDG.E R23, desc[UR12][R36.64] ;  /* 0x0000000c2417b981 */ /* 0x000ee6000c1e1900 */
[----:B------:R-:W0:Y:S01]  /*0ae0*/  @!P5 LDC.64 R10, c[0x0][0x390] ;  /* 0x0000e400ff0adb82 */ /* 0x000e220000000a00 */
[C---:B------:R-:W-:Y:S02]  /*0af0*/  @!P4 IMAD R15, R0.reuse, R3, R15 ;  /* 0x00000003000fc224 */ /* 0x040fe400078e020f */
[----:B------:R-:W-:-:S04]  /*0b00*/  @!P4 IMAD.WIDE.U32 R20, R0, R2, R20 ;  /* 0x000000020014c225 */ /* 0x000fc800078e0014 */
[----:B------:R-:W-:Y:S01]  /*0b10*/  HFMA2 R0, -RZ, RZ, 0, 0 ;  /* 0x00000000ff007431 */ /* 0x000fe200000001ff */
[----:B------:R-:W0:Y:S01]  /*0b20*/  @!P2 LDC.64 R12, c[0x0][0x3e0] ;  /* 0x0000f800ff0cab82 */ /* 0x000e220000000a00 */
[----:B-1----:R-:W-:Y:S01]  /*0b30*/  @!P5 IMAD R7, R7, R4, RZ ;  /* 0x000000040707d224 */ /* 0x002fe200078e02ff */
[----:B------:R-:W-:-:S03]  /*0b40*/  @!P5 MOV R2, R34 ;  /* 0x000000220002d202 */ /* 0x000fc60000000f00 */
[----:B------:R-:W3:Y:S01]  /*0b50*/  @!P1 LDG.E R0, desc[UR12][R18.64] ;  /* 0x0000000c12009981 */ /* 0x000ee2000c1e1900 */
[----:B------:R-:W-:Y:S01]  /*0b60*/  @!P5 MOV R3, R33 ;  /* 0x000000210003d202 */ /* 0x000fe20000000f00 */
[C---:B------:R-:W-:Y:S02]  /*0b70*/  @!P5 IMAD R7, R30.reuse, R5, R7 ;  /* 0x000000051e07d224 */ /* 0x040fe400078e0207 */
[----:B------:R-:W-:-:S03]  /*0b80*/  @!P5 IMAD.WIDE.U32 R4, R30, R4, R2 ;  /* 0x000000041e04d225 */ /* 0x000fc600078e0002 */
[----:B------:R-:W1:Y:S01]  /*0b90*/  @!P2 LDC.64 R2, c[0x0][0x390] ;  /* 0x0000e400ff02ab82 */ /* 0x000e620000000a00 */
[----:B------:R-:W-:Y:S02]  /*0ba0*/  @!P4 IADD3 R15, PT, PT, R21, R15, RZ ;  /* 0x0000000f150fc210 */ /* 0x000fe40007ffe0ff */
[C---:B----4-:R-:W-:Y:S02]  /*0bb0*/  @!P4 LEA R8, P3, R20.reuse, R8, 0x1 ;  /* 0x000000081408c211 */ /* 0x050fe400078608ff */
[----:B------:R-:W-:Y:S01]  /*0bc0*/  @!P5 IADD3 R7, PT, PT, R5, R7, RZ ;  /* 0x000000070507d210 */ /* 0x000fe20007ffe0ff */
[----:B------:R-:W-:Y:S01]  /*0bd0*/  IMAD.MOV.U32 R5, RZ, RZ, RZ ;  /* 0x000000ffff057224 */ /* 0x000fe200078e00ff */
[----:B------:R-:W-:Y:S02]  /*0be0*/  @!P4 LEA.HI.X R9, R20, R9, R15, 0x1, P3 ;  /* 0x000000091409c211 */ /* 0x000fe400018f0c0f */
[----:B0-----:R-:W-:-:S03]  /*0bf0*/  @!P5 LEA R20, P3, R4, R10, 0x1 ;  /* 0x0000000a0414d211 */ /* 0x001fc600078608ff */
[----:B------:R0:W4:Y:S01]  /*0c00*/  @!P4 LDG.E R5, desc[UR12][R8.64] ;  /* 0x0000000c0805c981 */ /* 0x000122000c1e1900 */
[----:B------:R-:W-:Y:S01]  /*0c10*/  @!P2 IMAD R10, R25, R12, RZ ;  /* 0x0000000c190aa224 */ /* 0x000fe200078e02ff */
[----:B------:R-:W-:-:S03]  /*0c20*/  @!P5 LEA.HI.X R21, R4, R11, R7, 0x1, P3 ;  /* 0x0000000b0415d211 */ /* 0x000fc600018f0c07 */
[C---:B------:R-:W-:Y:S01]  /*0c30*/  @!P2 IMAD R7, R29.reuse, R13, R10 ;  /* 0x0000000d1d07a224 */ /* 0x040fe200078e020a */
[----:B0-----:R-:W-:Y:S02]  /*0c40*/  @!P2 MOV R8, R34 ;  /* 0x000000220008a202 */ /* 0x001fe40000000f00 */
[----:B------:R-:W-:Y:S02]  /*0c50*/  @!P2 MOV R9, R33 ;  /* 0x000000210009a202 */ /* 0x000fe40000000f00 */
[----:B------:R-:W-:Y:S01]  /*0c60*/  CS2R R10, SRZ ;  /* 0x00000000000a7805 */ /* 0x000fe2000001ff00 */
[----:B------:R-:W-:-:S05]  /*0c70*/  @!P2 IMAD.WIDE.U32 R12, R29, R12, R8 ;  /* 0x0000000c1d0ca225 */ /* 0x000fca00078e0008 */
[----:B------:R-:W4:Y:S01]  /*0c80*/  @!P5 LDG.E R10, desc[UR12][R20.64] ;  /* 0x0000000c140ad981 */ /* 0x000f22000c1e1900 */
[----:B------:R-:W-:Y:S02]  /*0c90*/  @!P2 IADD3 R4, PT, PT, R13, R7, RZ ;  /* 0x000000070d04a210 */ /* 0x000fe40007ffe0ff */
[----:B-1----:R-:W-:-:S04]  /*0ca0*/  @!P2 LEA R2, P3, R12, R2, 0x1 ;  /* 0x000000020c02a211 */ /* 0x002fc800078608ff */
[----:B------:R-:W-:-:S05]  /*0cb0*/  @!P2 LEA.HI.X R3, R12, R3, R4, 0x1, P3 ;  /* 0x000000030c03a211 */ /* 0x000fca00018f0c04 */
[----:B------:R0:W4:Y:S01]  /*0cc0*/  @!P2 LDG.E R11, desc[UR12][R2.64] ;  /* 0x0000000c020ba981 */ /* 0x000122000c1e1900 */
[----:B------:R-:W-:Y:S01]  /*0cd0*/  ISETP.GT.AND P2, PT, R24, 0x1e, PT ;  /* 0x0000001e1800780c */ /* 0x000fe20003f44270 */
[--C-:B--2---:R-:W-:Y:S02]  /*0ce0*/  HADD2.F32 R19, -RZ, R16.reuse.H0_H0 ;  /* 0x20000010ff137230 */ /* 0x104fe40000004100 */
[----:B------:R-:W-:Y:S02]  /*0cf0*/  HADD2.F32 R16, -RZ, R16.H1_H1 ;  /* 0x30000010ff107230 */ /* 0x000fe40000004100 */
[----:B-----5:R-:W-:-:S03]  /*0d00*/  HADD2.F32 R17, -RZ, R14.H0_H0 ;  /* 0x2000000eff117230 */ /* 0x020fc60000004100 */
[----:B------:R-:W-:Y:S01]  /*0d10*/  FMUL.FTZ R12, R16, R16 ;  /* 0x00000010100c7220 */ /* 0x000fe20000410000 */
[----:B------:R-:W-:-:S03]  /*0d20*/  HADD2.F32 R14, -RZ, R14.H1_H1 ;  /* 0x3000000eff0e7230 */ /* 0x000fc60000004100 */
[C---:B------:R-:W-:Y:S01]  /*0d30*/  FFMA.FTZ R7, R19.reuse, R19, R12 ;  /* 0x0000001313077223 */ /* 0x040fe2000001000c */
[----:B0-----:R-:W-:Y:S01]  /*0d40*/  FADD.FTZ R3, R19, R16 ;  /* 0x0000001013037221 */ /* 0x001fe20000010000 */
[--C-:B---3--:R-:W-:Y:S02]  /*0d50*/  HADD2.F32 R18, -RZ, R23.reuse.H1_H1 ;  /* 0x30000017ff127230 */ /* 0x108fe40000004100 */
[----:B------:R-:W-:-:S03]  /*0d60*/  HADD2.F32 R23, -RZ, R23.H0_H0 ;  /* 0x20000017ff177230 */ /* 0x000fc60000004100 */
[----:B------:R-:W-:Y:S02]  /*0d70*/  FMUL.FTZ R8, R18, R18 ;  /* 0x0000001212087220 */ /* 0x000fe40000410000 */
[C---:B------:R-:W-:Y:S02]  /*0d80*/  FADD.FTZ R4, R23.reuse, R18 ;  /* 0x0000001217047221 */ /* 0x040fe40000010000 */
[----:B------:R-:W-:Y:S02]  /*0d90*/  FFMA.FTZ R8, R23, R23, R8 ;  /* 0x0000001717087223 */ /* 0x000fe40000010008 */
[----:B------:R-:W-:Y:S01]  /*0da0*/  FADD.FTZ R2, RZ, R4 ;  /* 0x00000004ff027221 */ /* 0x000fe20000010000 */
[----:B------:R-:W-:Y:S01]  /*0db0*/  FMUL.FTZ R4, R14, R14 ;  /* 0x0000000e0e047220 */ /* 0x000fe20000410000 */
[----:B------:R-:W-:Y:S01]  /*0dc0*/  FADD.FTZ R8, RZ, R8 ;  /* 0x00000008ff087221 */ /* 0x000fe20000010000 */
[--C-:B------:R-:W-:Y:S02]  /*0dd0*/  HADD2.F32 R15, -RZ, R0.reuse.H1_H1 ;  /* 0x30000000ff0f7230 */ /* 0x100fe40000004100 */
[----:B------:R-:W-:-:S02]  /*0de0*/  HADD2.F32 R12, -RZ, R0.H0_H0 ;  /* 0x20000000ff0c7230 */ /* 0x000fc40000004100 */
[----:B------:R-:W-:Y:S01]  /*0df0*/  FADD.FTZ R7, R8, R7 ;  /* 0x0000000708077221 */ /* 0x000fe20000010000 */
[----:B------:R-:W-:Y:S01]  /*0e00*/  FFMA.FTZ R4, R17, R17, R4 ;  /* 0x0000001111047223 */ /* 0x000fe20000010004 */
[----:B------:R-:W-:Y:S01]  /*0e10*/  FMUL.FTZ R9, R15, R15 ;  /* 0x0000000f0f097220 */ /* 0x000fe20000410000 */
[--C-:B------:R-:W-:Y:S02]  /*0e20*/  HADD2.F32 R13, -RZ, R6.reuse.H1_H1 ;  /* 0x30000006ff0d7230 */ /* 0x100fe40000004100 */
[----:B------:R-:W-:Y:S01]  /*0e30*/  FADD.FTZ R4, R7, R4 ;  /* 0x0000000407047221 */ /* 0x000fe20000010000 */
[----:B------:R-:W-:Y:S01]  /*0e40*/  FFMA.FTZ R9, R12, R12, R9 ;  /* 0x0000000c0c097223 */ /* 0x000fe20000010009 */
[----:B------:R-:W-:Y:S02]  /*0e50*/  HADD2.F32 R6, -RZ, R6.H0_H0 ;  /* 0x20000006ff067230 */ /* 0x000fe40000004100 */
[----:B------:R-:W-:Y:S01]  /*0e60*/  FMUL.FTZ R7, R13, R13 ;  /* 0x0000000d0d077220 */ /* 0x000fe20000410000 */
[----:B------:R-:W-:Y:S01]  /*0e70*/  FADD.FTZ R2, R2, R3 ;  /* 0x0000000302027221 */ /* 0x000fe20000010000 */
[----:B------:R-:W-:Y:S01]  /*0e80*/  FADD.FTZ R4, R4, R9 ;  /* 0x0000000904047221 */ /* 0x000fe20000010000 */
[----:B------:R-:W-:Y:S01]  /*0e90*/  FADD.FTZ R3, R17, R14 ;  /* 0x0000000e11037221 */ /* 0x000fe20000010000 */
[----:B------:R-:W-:Y:S01]  /*0ea0*/  FFMA.FTZ R9, R6, R6, R7 ;  /* 0x0000000606097223 */ /* 0x000fe20000010007 */
[----:B----4-:R-:W-:-:S03]  /*0eb0*/  HADD2.F32 R7, -RZ, R5.H1_H1 ;  /* 0x30000005ff077230 */ /* 0x010fc60000004100 */
[----:B------:R-:W-:Y:S01]  /*0ec0*/  FADD.FTZ R9, R4, R9 ;  /* 0x0000000904097221 */ /* 0x000fe20000010000 */
[----:B------:R-:W-:Y:S01]  /*0ed0*/  FADD.FTZ R2, R2, R3 ;  /* 0x0000000302027221 */ /* 0x000fe20000010000 */
[----:B------:R-:W-:Y:S02]  /*0ee0*/  HADD2.F32 R4, -RZ, R5.H0_H0 ;  /* 0x20000005ff047230 */ /* 0x000fe40000004100 */
[----:B------:R-:W-:Y:S01]  /*0ef0*/  FADD.FTZ R3, R12, R15 ;  /* 0x0000000f0c037221 */ /* 0x000fe20000010000 */
[----:B------:R-:W-:-:S03]  /*0f00*/  FMUL.FTZ R21, R7, R7 ;  /* 0x0000000707157220 */ /* 0x000fc60000410000 */
[----:B------:R-:W-:Y:S01]  /*0f10*/  FADD.FTZ R2, R2, R3 ;  /* 0x0000000302027221 */ /* 0x000fe20000010000 */
[----:B------:R-:W-:Y:S01]  /*0f20*/  FFMA.FTZ R0, R4, R4, R21 ;  /* 0x0000000404007223 */ /* 0x000fe20000010015 */
[----:B------:R-:W-:-:S03]  /*0f30*/  FADD.FTZ R3, R6, R13 ;  /* 0x0000000d06037221 */ /* 0x000fc60000010000 */
[----:B------:R-:W-:Y:S01]  /*0f40*/  FADD.FTZ R8, R9, R0 ;  /* 0x0000000009087221 */ /* 0x000fe20000010000 */
[----:B------:R-:W-:Y:S01]  /*0f50*/  FADD.FTZ R3, R2, R3 ;  /* 0x0000000302037221 */ /* 0x000fe20000010000 */
[----:B------:R-:W-:Y:S01]  /*0f60*/  FADD.FTZ R0, R4, R7 ;  /* 0x0000000704007221 */ /* 0x000fe20000010000 */
[----:B------:R-:W-:-:S03]  /*0f70*/  HADD2.F32 R5, -RZ, R10.H1_H1 ;  /* 0x3000000aff057230 */ /* 0x000fc60000004100 */
[----:B------:R-:W-:Y:S01]  /*0f80*/  FADD.FTZ R9, R3, R0 ;  /* 0x0000000003097221 */ /* 0x000fe20000010000 */
[----:B------:R-:W-:Y:S02]  /*0f90*/  HADD2.F32 R2, -RZ, R10.H0_H0 ;  /* 0x2000000aff027230 */ /* 0x000fe40000004100 */
[----:B------:R-:W-:-:S03]  /*0fa0*/  FMUL.FTZ R21, R5, R5 ;  /* 0x0000000505157220 */ /* 0x000fc60000410000 */
[C---:B------:R-:W-:Y:S01]  /*0fb0*/  FADD.FTZ R10, R2.reuse, R5 ;  /* 0x00000005020a7221 */ /* 0x040fe20000010000 */
[----:B------:R-:W-:Y:S01]  /*0fc0*/  FFMA.FTZ R21, R2, R2, R21 ;  /* 0x0000000202157223 */ /* 0x000fe20000010015 */
[--C-:B------:R-:W-:Y:S02]  /*0fd0*/  HADD2.F32 R3, -RZ, R11.reuse.H1_H1 ;  /* 0x3000000bff037230 */ /* 0x100fe40000004100 */
[----:B------:R-:W-:-:S03]  /*0fe0*/  HADD2.F32 R0, -RZ, R11.H0_H0 ;  /* 0x2000000bff007230 */ /* 0x000fc60000004100 */
        /* <DEDUP_REMOVED lines=43> */
.L_x_3062:
[----:B------:R-:W-:Y:S05]  /*12a0*/  BSYNC.RECONVERGENT B0 ;  /* 0x0000000000007941 */ /* 0x000fea0003800200 */
.L_x_3061:
        /* <DEDUP_REMOVED lines=36> */
.L_x_3064:
[----:B------:R-:W-:Y:S05]  /*14f0*/  BSYNC.RECONVERGENT B0 ;  /* 0x0000000000007941 */ /* 0x000fea0003800200 */
.L_x_3063:
        /* <DEDUP_REMOVED lines=20> */
[----:B------:R-:W-:Y:S02]  /*1640*/  MOV R36, UR5 ;  /* 0x0000000500247c02 */ /* 0x000fe40008000f00 */
        /* <DEDUP_REMOVED lines=10> */
.L_x_3067:
[----:B---3--:R-:W2:Y:S04]  /*16f0*/  LDG.E.STRONG.GPU R8, desc[UR12][R20.64] ;  /* 0x0000000c14087981 */ /* 0x008ea8000c1ef900 */
[----:B--2---:R-:W-:Y:S01]  /*1700*/  CCTL.IVALL ;  /* 0x00000000ff00798f */ /* 0x004fe20002000000 */
[----:B------:R-:W-:Y:S05]  /*1710*/  YIELD ;  /* 0x0000000000007946 */ /* 0x000fea0003800000 */
[----:B------:R-:W-:-:S13]  /*1720*/  ISETP.NE.AND P2, PT, R8, R37, PT ;  /* 0x000000250800720c */ /* 0x000fda0003f45270 */
[----:B------:R-:W-:Y:S05]  /*1730*/  @P2 BRA `(.L_x_3067) ;  /* 0xfffffffc00ec2947 */ /* 0x000fea000383ffff */
.L_x_3066:
        /* <DEDUP_REMOVED lines=15> */
.L_x_3069:
        /* <DEDUP_REMOVED lines=44> */
[----:B---3--:R-:W-:-:S05]  /*1af0*/  @!P4 FADD.FTZ R10, R10, R8 ;  /* 0x000000080a0ac221 */ /* 0x008fca0000010000 */
        /* <DEDUP_REMOVED lines=19> */
[----:B------:R-:W-:Y:S02]  /*1c30*/  IMAD.U32 R8, RZ, RZ, UR24 ;  /* 0x00000018ff087e24 */ /* 0x000fe4000f8e00ff */
        /* <DEDUP_REMOVED lines=26> */
.L_x_3068:
        /* <DEDUP_REMOVED lines=52> */
.L_x_3070:
        /* <DEDUP_REMOVED lines=28> */
.L_x_3071:
        /* <DEDUP_REMOVED lines=13> */
.L_x_3072:
[----:B------:R-:W-:Y:S05]  /*23b0*/  BSYNC.RECONVERGENT B0 ;  /* 0x0000000000007941 */ /* 0x000fea0003800200 */
.L_x_3065:
        /* <DEDUP_REMOVED lines=16> */
[----:B------:R-:W-:-:S05]  /*24c0*/  LOP3.LUT R20, R28, 0xffff, RZ, 0xc0, !PT ;  /* 0x0000ffff1c147812 */ /* 0x000fca00078ec0ff */
[----:B------:R-:W-:-:S04]  /*24d0*/  VIADD R20, R20, UR8 ;  /* 0x0000000814147c36 */ /* 0x000fc80008000000 */
        /* <DEDUP_REMOVED lines=22> */
[----:B--2---:R-:W-:Y:S02]  /*2640*/  SHF.L.U32 R11, R11, 0x10, RZ ;  /* 0x000000100b0b7819 */ /* 0x004fe400000006ff */
        /* <DEDUP_REMOVED lines=27> */
.L_x_3076:
[----:B------:R-:W-:Y:S05]  /*2800*/  BSYNC.RECONVERGENT B1 ;  /* 0x0000000000017941 */ /* 0x000fea0003800200 */
.L_x_3075:
        /* <DEDUP_REMOVED lines=22> */
[----:B------:R-:W-:-:S05]  /*2970*/  F2FP.F16.F32.PACK_AB R9, R16, R9 ;  /* 0x000000091009723e */ /* 0x000fca00000000ff */
[----:B------:R0:W-:Y:S02]  /*2980*/  STG.E desc[UR12][R36.64], R9 ;  /* 0x0000000924007986 */ /* 0x0001e4000c10190c */
.L_x_3078:
[----:B------:R-:W-:Y:S05]  /*2990*/  BSYNC.RECONVERGENT B1 ;  /* 0x0000000000017941 */ /* 0x000fea0003800200 */
.L_x_3077:
        /* <DEDUP_REMOVED lines=9> */
[----:B------:R-:W-:Y:S01]  /*2a30*/  FADD.FTZ R14, R14, -UR5 ;  /* 0x800000050e0e7e21 */ /* 0x000fe20008010000 */
[----:B0-----:R-:W-:Y:S01]  /*2a40*/  IMAD.MOV.U32 R9, RZ, RZ, R33 ;  /* 0x000000ffff097224 */ /* 0x001fe200078e0021 */
[----:B------:R-:W0:Y:S01]  /*2a50*/  LDCU.64 UR18, c[0x0][0x380] ;  /* 0x00007000ff1277ac */ /* 0x000e220008000a00 */
[----:B------:R-:W-:Y:S01]  /*2a60*/  FMUL.FTZ R16, R16, UR8 ;  /* 0x0000000810107c20 */ /* 0x000fe20008410000 */
[----:B------:R-:W-:-:S03]  /*2a70*/  FMUL.FTZ R14, R14, UR8 ;  /* 0x000000080e0e7c20 */ /* 0x000fc60008410000 */
[----:B------:R-:W-:Y:S01]  /*2a80*/  FFMA.FTZ R18, R10, R16, R21 ;  /* 0x000000100a127223 */ /* 0x000fe20000010015 */
[----:B-1----:R-:W-:-:S04]  /*2a90*/  IMAD R8, R8, UR10, RZ ;  /* 0x0000000a08087c24 */ /* 0x002fc8000f8e02ff */
[----:B------:R-:W-:Y:S01]  /*2aa0*/  IMAD R17, R23, UR11, R8 ;  /* 0x0000000b17117c24 */ /* 0x000fe2000f8e0208 */
[----:B------:R-:W-:-:S05]  /*2ab0*/  MOV R8, R34 ;  /* 0x0000002200087202 */ /* 0x000fca0000000f00 */
[----:B------:R-:W-:-:S04]  /*2ac0*/  IMAD.WIDE.U32 R8, R23, UR10, R8 ;  /* 0x0000000a17087c25 */ /* 0x000fc8000f8e0008 */
[----:B------:R-:W-:Y:S01]  /*2ad0*/  FFMA.FTZ R23, R11, R14, R20 ;  /* 0x0000000e0b177223 */ /* 0x000fe20000010014 */
[----:B------:R-:W-:Y:S02]  /*2ae0*/  IADD3 R17, PT, PT, R9, R17, RZ ;  /* 0x0000001109117210 */ /* 0x000fe40007ffe0ff */
[C---:B0-----:R-:W-:Y:S02]  /*2af0*/  LEA R16, P1, R8.reuse, UR18, 0x1 ;  /* 0x0000001208107c11 */ /* 0x041fe4000f8208ff */
[----:B------:R-:W-:Y:S02]  /*2b00*/  F2FP.F16.F32.PACK_AB R9, R23, R18 ;  /* 0x000000121709723e */ /* 0x000fe400000000ff */
[----:B------:R-:W-:-:S05]  /*2b10*/  LEA.HI.X R17, R8, UR19, R17, 0x1, P1 ;  /* 0x0000001308117c11 */ /* 0x000fca00088f0c11 */
[----:B------:R1:W-:Y:S04]  /*2b20*/  STG.E desc[UR12][R16.64], R9 ;  /* 0x0000000910007986 */ /* 0x0003e8000c10190c */
.L_x_3080:
[----:B------:R-:W-:Y:S05]  /*2b30*/  BSYNC.RECONVERGENT B1 ;  /* 0x0000000000017941 */ /* 0x000fea0003800200 */
.L_x_3079:
        /* <DEDUP_REMOVED lines=28> */
[----:B------:R-:W-:-:S05]  /*2d00*/  IMAD R36, R19, UR11, R36 ;  /* 0x0000000b13247c24 */ /* 0x000fca000f8e0224 */
[----:B------:R-:W-:Y:S02]  /*2d10*/  IADD3 R9, PT, PT, R9, R36, RZ ;  /* 0x0000002409097210 */ /* 0x000fe40007ffe0ff */
[----:B-1----:R-:W-:-:S04]  /*2d20*/  LEA R36, P3, R8, UR18, 0x1 ;  /* 0x0000001208247c11 */ /* 0x002fc8000f8608ff */
[----:B------:R-:W-:Y:S01]  /*2d30*/  LEA.HI.X R37, R8, UR19, R9, 0x1, P3 ;  /* 0x0000001308257c11 */ /* 0x000fe200098f0c09 */
[----:B------:R-:W-:Y:S01]  /*2d40*/  FFMA.FTZ R9, R10, R12, R21 ;  /* 0x0000000c0a097223 */ /* 0x000fe20000010015 */
[----:B------:R-:W-:-:S05]  /*2d50*/  FFMA.FTZ R8, R11, R15, R20 ;  /* 0x0000000f0b087223 */ /* 0x000fca0000010014 */
[----:B------:R-:W-:-:S05]  /*2d60*/  F2FP.F16.F32.PACK_AB R9, R8, R9 ;  /* 0x000000090809723e */ /* 0x000fca00000000ff */
[----:B------:R0:W-:Y:S02]  /*2d70*/  STG.E desc[UR12][R36.64], R9 ;  /* 0x0000000924007986 */ /* 0x0001e4000c10190c */
.L_x_3082:
[----:B------:R-:W-:Y:S05]  /*2d80*/  BSYNC.RECONVERGENT B1 ;  /* 0x0000000000017941 */ /* 0x000fea0003800200 */
.L_x_3081:
        /* <DEDUP_REMOVED lines=20> */
.L_x_3084:
[----:B------:R-:W-:Y:S05]  /*2ed0*/  BSYNC.RECONVERGENT B1 ;  /* 0x0000000000017941 */ /* 0x000fea0003800200 */
.L_x_3083:
        /* <DEDUP_REMOVED lines=20> */
.L_x_3086:
[----:B------:R-:W-:Y:S05]  /*3020*/  BSYNC.RECONVERGENT B1 ;  /* 0x0000000000017941 */ /* 0x000fea0003800200 */
.L_x_3085:
        /* <DEDUP_REMOVED lines=20> */
.L_x_3088:
[----:B------:R-:W-:Y:S05]  /*3170*/  BSYNC.RECONVERGENT B1 ;  /* 0x0000000000017941 */ /* 0x000fea0003800200 */
.L_x_3087:
        /* <DEDUP_REMOVED lines=18> */
[----:B------:R4:W-:Y:S01]  /*32a0*/  STG.E desc[UR12][R4.64], R3 ;  /* 0x0000000304007986 */ /* 0x0009e2000c10190c */
[----:B------:R-:W-:Y:S05]  /*32b0*/  BRA `(.L_x_3089) ;  /* 0x0000001000407947 */ /* 0x000fea0003800000 */
.L_x_3074:
        /* <DEDUP_REMOVED lines=33> */
.L_x_3091:
[----:B------:R-:W-:Y:S05]  /*34d0*/  BSYNC.RECONVERGENT B1 ;  /* 0x0000000000017941 */ /* 0x000fea0003800200 */
.L_x_3090:
        /* <DEDUP_REMOVED lines=31> */
[----:B------:R-:W-:Y:S02]  /*36d0*/  F2FP.F16.F32.PACK_AB R23, R23, R16 ;  /* 0x000000101717723e */ /* 0x000fe400000000ff */
[----:B------:R-:W-:-:S05]  /*36e0*/  LEA.HI.X R19, R8, UR19, R9, 0x1, P2 ;  /* 0x0000001308137c11 */ /* 0x000fca00090f0c09 */
[----:B------:R0:W-:Y:S04]  /*36f0*/  STG.E desc[UR12][R18.64], R23 ;  /* 0x0000001712007986 */ /* 0x0001e8000c10190c */
.L_x_3093:
[----:B------:R-:W-:Y:S05]  /*3700*/  BSYNC.RECONVERGENT B1 ;  /* 0x0000000000017941 */ /* 0x000fea0003800200 */
.L_x_3092:
        /* <DEDUP_REMOVED lines=33> */
[----:B------:R-:W-:-:S05]  /*3920*/  F2FP.F16.F32.PACK_AB R23, R23, R37 ;  /* 0x000000251717723e */ /* 0x000fca00000000ff */
[----:B------:R0:W-:Y:S02]  /*3930*/  STG.E desc[UR12][R18.64], R23 ;  /* 0x0000001712007986 */ /* 0x0001e4000c10190c */
.L_x_3095:
[----:B------:R-:W-:Y:S05]  /*3940*/  BSYNC.RECONVERGENT B1 ;  /* 0x0000000000017941 */ /* 0x000fea0003800200 */
.L_x_3094:
        /* <DEDUP_REMOVED lines=27> */
[----:B------:R-:W-:Y:S02]  /*3b00*/  VIADD R8, R31, 0x30 ;  /* 0x000000301f087836 */ /* 0x000fe40000000000 */
[----:B---3--:R-:W-:-:S03]  /*3b10*/  FADD.FTZ R36, R9, 1 ;  /* 0x3f80000009247421 */ /* 0x008fc60000010000 */
[----:B------:R-:W2:Y:S01]  /*3b20*/  MUFU.RCP R15, R15 ;  /* 0x0000000f000f7308 */ /* 0x000ea20000001000 */
[----:B------:R-:W-:-:S05]  /*3b30*/  SHF.R.S32.HI R9, RZ, 0x1f, R8 ;  /* 0x0000001fff097819 */ /* 0x000fca0000011408 */
[----:B0-----:R-:W-:Y:S02]  /*3b40*/  IMAD R9, R9, UR14, RZ ;  /* 0x0000000e09097c24 */ /* 0x001fe4000f8e02ff */
[----:B------:R-:W0:Y:S02]  /*3b50*/  MUFU.RCP R14, R36 ;  /* 0x00000024000e7308 */ /* 0x000e240000001000 */
        /* <DEDUP_REMOVED lines=11> */
.L_x_3097:
[----:B------:R-:W-:Y:S05]  /*3c10*/  BSYNC.RECONVERGENT B1 ;  /* 0x0000000000017941 */ /* 0x000fea0003800200 */
.L_x_3096:
        /* <DEDUP_REMOVED lines=30> */
.L_x_3099:
[----:B------:R-:W-:Y:S05]  /*3e00*/  BSYNC.RECONVERGENT B1 ;  /* 0x0000000000017941 */ /* 0x000fea0003800200 */
.L_x_3098:
        /* <DEDUP_REMOVED lines=30> */
.L_x_3101:
[----:B------:R-:W-:Y:S05]  /*3ff0*/  BSYNC.RECONVERGENT B1 ;  /* 0x0000000000017941 */ /* 0x000fea0003800200 */
.L_x_3100:
        /* <DEDUP_REMOVED lines=28> */
[----:B------:R-:W-:-:S05]  /*41c0*/  F2FP.F16.F32.PACK_AB R13, R13, R2 ;  /* 0x000000020d0d723e */ /* 0x000fca00000000ff */
[----:B------:R3:W-:Y:S02]  /*41d0*/  STG.E desc[UR12][R4.64], R13 ;  /* 0x0000000d04007986 */ /* 0x0007e4000c10190c */
.L_x_3103:
[----:B------:R-:W-:Y:S05]  /*41e0*/  BSYNC.RECONVERGENT B1 ;  /* 0x0000000000017941 */ /* 0x000fea0003800200 */
.L_x_3102:
        /* <DEDUP_REMOVED lines=27> */
[----:B------:R-:W-:-:S05]  /*43a0*/  F2FP.F16.F32.PACK_AB R7, R7, R0 ;  /* 0x000000000707723e */ /* 0x000fca00000000ff */
[----:B------:R0:W-:Y:S02]  /*43b0*/  STG.E desc[UR12][R4.64], R7 ;  /* 0x0000000704007986 */ /* 0x0001e4000c10190c */
.L_x_3089:
[----:B------:R-:W-:Y:S05]  /*43c0*/  BSYNC.RECONVERGENT B0 ;  /* 0x0000000000007941 */ /* 0x000fea0003800200 */
.L_x_3073:
        /* <DEDUP_REMOVED lines=8> */
.L_x_3105:
        /* <DEDUP_REMOVED lines=11> */
.L_x_4546:


//--------------------- .text._Z35group_norm_nhwc_fwd_one_pass_kernelI11Fp16IOBf16WLi256ELi48ELi384EEv26Group_norm_nhwc_fwd_params --------------------------
	.section	.text._Z35group_norm_nhwc_fwd_one_pass_kernelI11Fp16IOBf16WLi256ELi48ELi384EEv26Group_norm_nhwc_fwd_params,"ax",@progbits
	.align	128
        .global         _Z35group_norm_nhwc_fwd_one_pass_kernelI11Fp16IOBf16WLi256ELi48ELi384EEv26Group_norm_nhwc_fwd_params
        .type           _Z35group_norm_nhwc_fwd_one_pass_kernelI11Fp16IOBf16WLi256ELi48ELi384EEv26Group_norm_nhwc_fwd_params,@function
        .size           _Z35group_norm_nhwc_fwd_one_pass_kernelI11Fp16IOBf16WLi256ELi48ELi384EEv26Group_norm_nhwc_fwd_params,(.L_x_4547 - _Z35group_norm_nhwc_fwd_one_pass_kernelI11Fp16IOBf16WLi256ELi48ELi384EEv26Group_norm_nhwc_fwd_params)
        .other          _Z35group_norm_nhwc_fwd_one_pass_kernelI11Fp16IOBf16WLi256ELi48ELi384EEv26Group_norm_nhwc_fwd_params,@"STO_CUDA_ENTRY STV_DEFAULT"
_Z35group_norm_nhwc_fwd_one_pass_kernelI11Fp16IOBf16WLi256ELi48ELi384EEv26Group_norm_nhwc_fwd_params:
.text._Z35group_norm_nhwc_fwd_one_pass_kernelI11Fp16IOBf16WLi256ELi48ELi384EEv26Group_norm_nhwc_fwd_params:
        /* <DEDUP_REMOVED lines=41> */
.L_x_3181:
        /* <DEDUP_REMOVED lines=14> */
[----:B0--3--:R-:W-:-:S02]  /*0370*/  IABS R8, R10 ;  /* 0x0000000a00087213 */ /* 0x009fc40000000000 */
[----:B------:R-:W-:Y:S02]  /*0380*/  ISETP.GE.AND.EX P5, PT, R25, UR7, PT, P5 ;  /* 0x0000000719007c0c */ /* 0x000fe4000bfa6350 */
[----:B------:R-:W0:Y:S11]  /*0390*/  I2F.RP R5, R8 ;  /* 0x0000000800057306 */ /* 0x000e360000209400 */
[----:B------:R-:W1:Y:S01]  /*03a0*/  @!P5 LDC.64 R14, c[0x0][0x3e0] ;  /* 0x0000f800ff0edb82 */ /* 0x000e620000000a00 */
[----:B0-----:R-:W0:Y:S07]  /*03b0*/  MUFU.RCP R5, R5 ;  /* 0x0000000500057308 */ /* 0x001e2e0000001000 */
[----:B------:R-:W3:Y:S01]  /*03c0*/  @!P5 LDC.64 R16, c[0x0][0x390] ;  /* 0x0000e400ff10db82 */ /* 0x000ee20000000a00 */
        /* <DEDUP_REMOVED lines=409> */
.L_x_3107:
[----:B------:R-:W-:Y:S05]  /*1d60*/  BSYNC.RECONVERGENT B0 ;  /* 0x0000000000007941 */ /* 0x000fea0003800200 */
.L_x_3106:
        /* <DEDUP_REMOVED lines=36> */
.L_x_3109:
[----:B------:R-:W-:Y:S05]  /*1fb0*/  BSYNC.RECONVERGENT B0 ;  /* 0x0000000000007941 */ /* 0x000fea0003800200 */
.L_x_3108:
        /* <DEDUP_REMOVED lines=25> */
.L_x_3112:
[----:B----4-:R-:W2:Y:S04]  /*2150*/  LDG.E.STRONG.GPU R18, desc[UR8][R16.64] ;  /* 0x0000000810127981 */ /* 0x010ea8000c1ef900 */
[----:B--2---:R-:W-:Y:S01]  /*2160*/  CCTL.IVALL ;  /* 0x00000000ff00798f */ /* 0x004fe20002000000 */
[----:B------:R-:W-:Y:S05]  /*2170*/  YIELD ;  /* 0x0000000000007946 */ /* 0x000fea0003800000 */
[----:B------:R-:W-:-:S13]  /*2180*/  ISETP.NE.AND P3, PT, R18, R23, PT ;  /* 0x000000171200720c */ /* 0x000fda0003f65270 */
[----:B------:R-:W-:Y:S05]  /*2190*/  @P3 BRA `(.L_x_3112) ;  /* 0xfffffffc00ec3947 */ /* 0x000fea000383ffff */
.L_x_3111:
        /* <DEDUP_REMOVED lines=15> */
.L_x_3114:
        /* <DEDUP_REMOVED lines=60> */
.L_x_3113:
        /* <DEDUP_REMOVED lines=35> */
.L_x_3115:
        /* <DEDUP_REMOVED lines=18> */
.L_x_3116:
        /* <DEDUP_REMOVED lines=9> */
.L_x_3117:
[----:B------:R-:W-:Y:S05]  /*2a30*/  BSYNC.RECONVERGENT B0 ;  /* 0x0000000000007941 */ /* 0x000fea0003800200 */
.L_x_3110:
[----:B------:R-:W5:Y:S01]  /*2a40*/  S2UR UR6, SR_CgaCtaId ;  /* 0x00000000000679c3 */ /* 0x000f620000008800 */
[----:B------:R-:W0:Y:S01]  /*2a50*/  LDCU UR7, c[0x0][0x414] ;  /* 0x00008280ff0777ac */ /* 0x000e220008000800 */
[----:B------:R-:W-:Y:S01]  /*2a60*/  LOP3.LUT R25, R63, 0xffff, RZ, 0xc0, !PT ;  /* 0x0000ffff3f197812 */ /* 0x000fe200078ec0ff */
[----:B------:R-:W-:-:S03]  /*2a70*/  UMOV UR4, 0x400 ;  /* 0x0000040000047882 */ /* 0x000fc60000000000 */
[----:B------:R-:W-:Y:S02]  /*2a80*/  IADD3 R25, PT, PT, R70, R25, RZ ;  /* 0x0000001946197210 */ /* 0x000fe40007ffe0ff */
[----:B---34-:R-:W1:Y:S08]  /*2a90*/  @P0 LDC.64 R16, c[0x0][0x388] ;  /* 0x0000e200ff100b82 */ /* 0x018e700000000a00 */
[----:B--2---:R-:W2:Y:S01]  /*2aa0*/  LDC.64 R20, c[0x0][0x398] ;  /* 0x0000e600ff147b82 */ /* 0x004ea20000000a00 */
[----:B-----5:R-:W-:-:S07]  /*2ab0*/  ULEA UR4, UR6, UR4, 0x18 ;  /* 0x0000000406047291 */ /* 0x020fce000f8ec0ff */
[----:B------:R-:W3:Y:S01]  /*2ac0*/  LDC.64 R18, c[0x0][0x3a0] ;  /* 0x0000e800ff127b82 */ /* 0x000ee20000000a00 */
[----:B-1----:R-:W-:-:S04]  /*2ad0*/  @P0 IMAD.WIDE R22, R61, 0x8, R16 ;  /* 0x000000083d160825 */ /* 0x002fc800078e0210 */
[----:B0-----:R-:W-:Y:S01]  /*2ae0*/  @P0 FMUL.FTZ R16, R30, UR7 ;  /* 0x000000071e100c20 */ /* 0x001fe20008410000 */
[----:B------:R-:W-:Y:S01]  /*2af0*/  @P0 FMUL.FTZ R17, R31, UR7 ;  /* 0x000000071f110c20 */ /* 0x000fe20008410000 */
[----:B------:R-:W-:Y:S04]  /*2b00*/  @!P2 STS.64 [UR4+0x78], R30 ;  /* 0x0000781eff00a988 */ /* 0x000fe80008000a04 */
[----:B------:R-:W-:Y:S01]  /*2b10*/  @P0 STG.E.64 desc[UR8][R22.64], R16 ;  /* 0x0000001016000986 */ /* 0x000fe2000c101b08 */
[C---:B--2---:R-:W-:Y:S01]  /*2b20*/  IMAD.WIDE R20, R25.reuse, 0x2, R20 ;  /* 0x0000000219147825 */ /* 0x044fe200078e0214 */
        /* <DEDUP_REMOVED lines=54> */
.L_x_3121:
[----:B------:R-:W-:Y:S05]  /*2e90*/  BSYNC.RECONVERGENT B1 ;  /* 0x0000000000017941 */ /* 0x000fea0003800200 */
.L_x_3120:
[----:B------:R-:W-:Y:S04]  /*2ea0*/  BSSY.RECONVERGENT B1, `(.L_x_3122) ;  /* 0x0000014000017945 */ /* 0x000fe80003800200 */
[----:B------:R-:W-:Y:S05]  /*2eb0*/  @P3 BRA `(.L_x_3123) ;  /* 0x0000000000483947 */ /* 0x000fea0003800000 */
[----:B------:R-:W0:Y:S01]  /*2ec0*/  LDCU.64 UR6, c[0x0][0x3e0] ;  /* 0x00007c00ff0677ac */ /* 0x000e220008000a00 */
[--C-:B------:R-:W-:Y:S01]  /*2ed0*/  FADD.FTZ R16, R7, -R20.reuse ;  /* 0x8000001407107221 */ /* 0x100fe20000010000 */
[----:B------:R-:W-:Y:S01]  /*2ee0*/  MOV R6, R74 ;  /* 0x0000004a00067202 */ /* 0x000fe20000000f00 */
[----:B------:R-:W-:Y:S01]  /*2ef0*/  FADD.FTZ R8, R8, -R20 ;  /* 0x8000001408087221 */ /* 0x000fe20000010000 */
[----:B------:R-:W1:Y:S01]  /*2f00*/  LDCU.64 UR12, c[0x0][0x380] ;  /* 0x00007000ff0c77ac */ /* 0x000e620008000a00 */
[----:B------:R-:W-:Y:S01]  /*2f10*/  MOV R7, R73 ;  /* 0x0000004900077202 */ /* 0x000fe20000000f00 */
[-C--:B------:R-:W-:Y:S01]  /*2f20*/  FMUL.FTZ R16, R16, R21.reuse ;  /* 0x0000001510107220 */ /* 0x080fe20000410000 */
[----:B------:R-:W-:-:S04]  /*2f30*/  FMUL.FTZ R8, R8, R21 ;  /* 0x0000001508087220 */ /* 0x000fc80000410000 */
[----:B------:R-:W-:Y:S01]  /*2f40*/  FFMA.FTZ R8, R23, R8, R24 ;  /* 0x0000000817087223 */ /* 0x000fe20000010018 */
[----:B0-----:R-:W-:Y:S02]  /*2f50*/  IMAD R5, R53, UR6, RZ ;  /* 0x0000000635057c24 */ /* 0x001fe4000f8e02ff */
[----:B------:R-:W-:-:S04]  /*2f60*/  IMAD.WIDE.U32 R6, R68, UR6, R6 ;  /* 0x0000000644067c25 */ /* 0x000fc8000f8e0006 */
[----:B------:R-:W-:Y:S02]  /*2f70*/  IMAD R17, R68, UR7, R5 ;  /* 0x0000000744117c24 */ /* 0x000fe4000f8e0205 */
[----:B------:R-:W-:Y:S01]  /*2f80*/  FFMA.FTZ R5, R22, R16, R25 ;  /* 0x0000001016057223 */ /* 0x000fe20000010019 */
[----:B-1----:R-:W-:Y:S02]  /*2f90*/  LEA R16, P2, R6, UR12, 0x1 ;  /* 0x0000000c06107c11 */ /* 0x002fe4000f8408ff */
[----:B------:R-:W-:Y:S02]  /*2fa0*/  IADD3 R17, PT, PT, R7, R17, RZ ;  /* 0x0000001107117210 */ /* 0x000fe40007ffe0ff */
[----:B------:R-:W-:Y:S02]  /*2fb0*/  F2FP.F16.F32.PACK_AB R5, R8, R5 ;  /* 0x000000050805723e */ /* 0x000fe400000000ff */
[----:B------:R-:W-:-:S05]  /*2fc0*/  LEA.HI.X R17, R6, UR13, R17, 0x1, P2 ;  /* 0x0000000d06117c11 */ /* 0x000fca00090f0c11 */
[----:B------:R1:W-:Y:S02]  /*2fd0*/  STG.E desc[UR8][R16.64], R5 ;  /* 0x0000000510007986 */ /* 0x0003e4000c101908 */
.L_x_3123:
[----:B------:R-:W-:Y:S05]  /*2fe0*/  BSYNC.RECONVERGENT B1 ;  /* 0x0000000000017941 */ /* 0x000fea0003800200 */
.L_x_3122:
        /* <DEDUP_REMOVED lines=10> */
[----:B01----:R-:W-:-:S03]  /*3090*/  FFMA.FTZ R5, R22, R8, R25 ;  /* 0x0000000816057223 */ /* 0x003fc60000010019 */
[----:B------:R-:W-:Y:S01]  /*30a0*/  FFMA.FTZ R10, R23, R10, R24 ;  /* 0x0000000a170a7223 */ /* 0x000fe20000010018 */
[----:B--2---:R-:W-:-:S04]  /*30b0*/  IMAD R16, R0, UR6, RZ ;  /* 0x0000000600107c24 */ /* 0x004fc8000f8e02ff */
[----:B------:R-:W-:Y:S01]  /*30c0*/  F2FP.F16.F32.PACK_AB R5, R10, R5 ;  /* 0x000000050a05723e */ /* 0x000fe200000000ff */
[----:B------:R-:W-:-:S04]  /*30d0*/  IMAD.WIDE.U32 R6, R67, UR6, R6 ;  /* 0x0000000643067c25 */ /* 0x000fc8000f8e0006 */
[----:B------:R-:W-:Y:S01]  /*30e0*/  IMAD R9, R67, UR7, R16 ;  /* 0x0000000743097c24 */ /* 0x000fe2000f8e0210 */
[----:B---3--:R-:W-:-:S04]  /*30f0*/  LEA R8, P2, R6, UR12, 0x1 ;  /* 0x0000000c06087c11 */ /* 0x008fc8000f8408ff */
[----:B------:R-:W-:-:S04]  /*3100*/  IADD3 R9, PT, PT, R7, R9, RZ ;  /* 0x0000000907097210 */ /* 0x000fc80007ffe0ff */
[----:B------:R-:W-:-:S05]  /*3110*/  LEA.HI.X R9, R6, UR13, R9, 0x1, P2 ;  /* 0x0000000d06097c11 */ /* 0x000fca00090f0c09 */
[----:B------:R2:W-:Y:S02]  /*3120*/  STG.E desc[UR8][R8.64], R5 ;  /* 0x0000000508007986 */ /* 0x0005e4000c101908 */
.L_x_3125:
[----:B------:R-:W-:Y:S05]  /*3130*/  BSYNC.RECONVERGENT B1 ;  /* 0x0000000000017941 */ /* 0x000fea0003800200 */
.L_x_3124:
[----:B------:R-:W-:Y:S04]  /*3140*/  BSSY.RECONVERGENT B1, `(.L_x_3126) ;  /* 0x0000014000017945 */ /* 0x000fe80003800200 */
[----:B------:R-:W-:Y:S05]  /*3150*/  @P1 BRA `(.L_x_3127) ;  /* 0x0000000000481947 */ /* 0x000fea0003800000 */
[----:B------:R-:W0:Y:S01]  /*3160*/  LDCU.64 UR6, c[0x0][0x3e0] ;  /* 0x00007c00ff0677ac */ /* 0x000e220008000a00 */
[----:B------:R-:W-:Y:S01]  /*3170*/  MOV R6, R74 ;  /* 0x0000004a00067202 */ /* 0x000fe20000000f00 */
[--C-:B--2---:R-:W-:Y:S01]  /*3180*/  FADD.FTZ R8, R11, -R20.reuse ;  /* 0x800000140b087221 */ /* 0x104fe20000010000 */
[----:B------:R-:W-:Y:S01]  /*3190*/  MOV R7, R73 ;  /* 0x0000004900077202 */ /* 0x000fe20000000f00 */
[----:B------:R-:W2:Y:S01]  /*31a0*/  LDCU.64 UR12, c[0x0][0x380] ;  /* 0x00007000ff0c77ac */ /* 0x000ea20008000a00 */
[----:B------:R-:W-:Y:S01]  /*31b0*/  FADD.FTZ R12, R12, -R20 ;  /* 0x800000140c0c7221 */ /* 0x000fe20000010000 */
[----:B------:R-:W-:-:S03]  /*31c0*/  FMUL.FTZ R8, R8, R21 ;  /* 0x0000001508087220 */ /* 0x000fc60000410000 */
[----:B------:R-:W-:-:S04]  /*31d0*/  FMUL.FTZ R12, R12, R21 ;  /* 0x000000150c0c7220 */ /* 0x000fc80000410000 */
[----:B------:R-:W-:Y:S01]  /*31e0*/  FFMA.FTZ R12, R23, R12, R24 ;  /* 0x0000000c170c7223 */ /* 0x000fe20000010018 */
[----:B01----:R-:W-:Y:S02]  /*31f0*/  IMAD R5, R2, UR6, RZ ;  /* 0x0000000602057c24 */ /* 0x003fe4000f8e02ff */
        /* <DEDUP_REMOVED lines=8> */
.L_x_3127:
[----:B------:R-:W-:Y:S05]  /*3280*/  BSYNC.RECONVERGENT B1 ;  /* 0x0000000000017941 */ /* 0x000fea0003800200 */
.L_x_3126:
[----:B------:R-:W-:Y:S01]  /*3290*/  ISETP.GE.U32.AND P5, PT, R65, UR10, PT ;  /* 0x0000000a41007c0c */ /* 0x000fe2000bfa6070 */
[----:B------:R-:W-:Y:S01]  /*32a0*/  BSSY.RECONVERGENT B1, `(.L_x_3128) ;  /* 0x0000029000017945 */ /* 0x000fe20003800200 */
[----:B0123--:R-:W-:Y:S02]  /*32b0*/  IADD3 R5, PT, PT, R69, 0x70, RZ ;  /* 0x0000007045057810 */ /* 0x00ffe40007ffe0ff */
        /* <DEDUP_REMOVED lines=39> */
.L_x_3129:
[----:B------:R-:W-:Y:S05]  /*3530*/  BSYNC.RECONVERGENT B1 ;  /* 0x0000000000017941 */ /* 0x000fea0003800200 */
.L_x_3128:
        /* <DEDUP_REMOVED lines=20> */
.L_x_3131:
[----:B------:R-:W-:Y:S05]  /*3680*/  BSYNC.RECONVERGENT B1 ;  /* 0x0000000000017941 */ /* 0x000fea0003800200 */
.L_x_3130:
        /* <DEDUP_REMOVED lines=17> */
[----:B------:R-:W-:Y:S02]  /*37a0*/  F2FP.F16.F32.PACK_AB R7, R13, R12 ;  /* 0x0000000c0d07723e */ /* 0x000fe400000000ff */
[----:B------:R-:W-:-:S05]  /*37b0*/  LEA.HI.X R9, R6, UR13, R9, 0x1, P1 ;  /* 0x0000000d06097c11 */ /* 0x000fca00088f0c09 */
[----:B------:R2:W-:Y:S02]  /*37c0*/  STG.E desc[UR8][R8.64], R7 ;  /* 0x0000000708007986 */ /* 0x0005e4000c101908 */
.L_x_3133:
[----:B------:R-:W-:Y:S05]  /*37d0*/  BSYNC.RECONVERGENT B1 ;  /* 0x0000000000017941 */ /* 0x000fea0003800200 */
.L_x_3132:
        /* <DEDUP_REMOVED lines=20> */
.L_x_3135:
[----:B------:R-:W-:Y:S05]  /*3920*/  BSYNC.RECONVERGENT B1 ;  /* 0x0000000000017941 */ /* 0x000fea0003800200 */
.L_x_3134:
        /* <DEDUP_REMOVED lines=13> */
[----:B------:R-:W-:Y:S01]  /*3a00*/  F2FP.F16.F32.PACK_AB R5, R38, R5 ;  /* 0x000000052605723e */ /* 0x000fe200000000ff */
[----:B------:R-:W-:-:S04]  /*3a10*/  IMAD.WIDE.U32 R6, R10, UR6, R6 ;  /* 0x000000060a067c25 */ /* 0x000fc8000f8e0006 */
[----:B------:R-:W-:Y:S01]  /*3a20*/  IMAD R17, R10, UR7, R17 ;  /* 0x000000070a117c24 */ /* 0x000fe2000f8e0211 */
[----:B0-----:R-:W-:-:S04]  /*3a30*/  LEA R8, P1, R6, UR12, 0x1 ;  /* 0x0000000c06087c11 */ /* 0x001fc8000f8208ff */
[----:B------:R-:W-:-:S04]  /*3a40*/  IADD3 R17, PT, PT, R7, R17, RZ ;  /* 0x0000001107117210 */ /* 0x000fc80007ffe0ff */
[----:B------:R-:W-:-:S05]  /*3a50*/  LEA.HI.X R9, R6, UR13, R17, 0x1, P1 ;  /* 0x0000000d06097c11 */ /* 0x000fca00088f0c11 */
[----:B------:R4:W-:Y:S02]  /*3a60*/  STG.E desc[UR8][R8.64], R5 ;  /* 0x0000000508007986 */ /* 0x0009e4000c101908 */
.L_x_3137:
[----:B------:R-:W-:Y:S05]  /*3a70*/  BSYNC.RECONVERGENT B1 ;  /* 0x0000000000017941 */ /* 0x000fea0003800200 */
.L_x_3136:
        /* <DEDUP_REMOVED lines=13> */
[----:B------:R-:W-:Y:S01]  /*3b50*/  F2FP.F16.F32.PACK_AB R5, R40, R5 ;  /* 0x000000052805723e */ /* 0x000fe200000000ff */
[----:B------:R-:W-:-:S04]  /*3b60*/  IMAD.WIDE.U32 R6, R11, UR6, R6 ;  /* 0x000000060b067c25 */ /* 0x000fc8000f8e0006 */
[----:B------:R-:W-:Y:S01]  /*3b70*/  IMAD R11, R11, UR7, R18 ;  /* 0x000000070b0b7c24 */ /* 0x000fe2000f8e0212 */
[----:B0-----:R-:W-:-:S04]  /*3b80*/  LEA R8, P1, R6, UR12, 0x1 ;  /* 0x0000000c06087c11 */ /* 0x001fc8000f8208ff */
[----:B------:R-:W-:-:S04]  /*3b90*/  IADD3 R11, PT, PT, R7, R11, RZ ;  /* 0x0000000b070b7210 */ /* 0x000fc80007ffe0ff */
[----:B------:R-:W-:-:S05]  /*3ba0*/  LEA.HI.X R9, R6, UR13, R11, 0x1, P1 ;  /* 0x0000000d06097c11 */ /* 0x000fca00088f0c0b */
[----:B------:R0:W-:Y:S02]  /*3bb0*/  STG.E desc[UR8][R8.64], R5 ;  /* 0x0000000508007986 */ /* 0x0001e4000c101908 */
.L_x_3139:
[----:B------:R-:W-:Y:S05]  /*3bc0*/  BSYNC.RECONVERGENT B1 ;  /* 0x0000000000017941 */ /* 0x000fea0003800200 */
.L_x_3138:
        /* <DEDUP_REMOVED lines=40> */
.L_x_3141:
[----:B------:R-:W-:Y:S05]  /*3e50*/  BSYNC.RECONVERGENT B1 ;  /* 0x0000000000017941 */ /* 0x000fea0003800200 */
.L_x_3140:
        /* <DEDUP_REMOVED lines=17> */
[----:B------:R-:W-:Y:S02]  /*3f70*/  F2FP.F16.F32.PACK_AB R7, R15, R44 ;  /* 0x0000002c0f07723e */ /* 0x000fe400000000ff */
[----:B------:R-:W-:-:S05]  /*3f80*/  LEA.HI.X R9, R6, UR13, R9, 0x1, P2 ;  /* 0x0000000d06097c11 */ /* 0x000fca00090f0c09 */
[----:B------:R3:W-:Y:S02]  /*3f90*/  STG.E desc[UR8][R8.64], R7 ;  /* 0x0000000708007986 */ /* 0x0007e4000c101908 */
.L_x_3143:
[----:B------:R-:W-:Y:S05]  /*3fa0*/  BSYNC.RECONVERGENT B1 ;  /* 0x0000000000017941 */ /* 0x000fea0003800200 */
.L_x_3142:
        /* <DEDUP_REMOVED lines=10> */
[----:B------:R-:W-:Y:S01]  /*4050*/  FFMA.FTZ R46, R22, R46, R25 ;  /* 0x0000002e162e7223 */ /* 0x000fe20000010019 */
        /* <DEDUP_REMOVED lines=9> */
.L_x_3145:
[----:B------:R-:W-:Y:S05]  /*40f0*/  BSYNC.RECONVERGENT B1 ;  /* 0x0000000000017941 */ /* 0x000fea0003800200 */
.L_x_3144:
        /* <DEDUP_REMOVED lines=20> */
.L_x_3147:
[----:B------:R-:W-:Y:S05]  /*4240*/  BSYNC.RECONVERGENT B1 ;  /* 0x0000000000017941 */ /* 0x000fea0003800200 */
.L_x_3146:
        /* <DEDUP_REMOVED lines=17> */
[----:B------:R-:W-:Y:S02]  /*4360*/  F2FP.F16.F32.PACK_AB R5, R10, R5 ;  /* 0x000000050a05723e */ /* 0x000fe400000000ff */
[----:B------:R-:W-:-:S05]  /*4370*/  LEA.HI.X R9, R6, UR13, R9, 0x1, P1 ;  /* 0x0000000d06097c11 */ /* 0x000fca00088f0c09 */
[----:B------:R0:W-:Y:S02]  /*4380*/  STG.E desc[UR8][R8.64], R5 ;  /* 0x0000000508007986 */ /* 0x0001e4000c101908 */
.L_x_3149:
[----:B------:R-:W-:Y:S05]  /*4390*/  BSYNC.RECONVERGENT B1 ;  /* 0x0000000000017941 */ /* 0x000fea0003800200 */
.L_x_3148:
        /* <DEDUP_REMOVED lines=15> */
[----:B------:R-:W-:Y:S02]  /*4490*/  F2FP.F16.F32.PACK_AB R5, R20, R5 ;  /* 0x000000051405723e */ /* 0x000fe400000000ff */
[----:B------:R-:W-:-:S05]  /*44a0*/  LEA.HI.X R7, R72, UR11, R7, 0x1, P1 ;  /* 0x0000000b48077c11 */ /* 0x000fca00088f0c07 */
[----:B------:R0:W-:Y:S01]  /*44b0*/  STG.E desc[UR8][R6.64], R5 ;  /* 0x0000000506007986 */ /* 0x0001e2000c101908 */
[----:B------:R-:W-:Y:S05]  /*44c0*/  BRA `(.L_x_3150) ;  /* 0x0000002000807947 */ /* 0x000fea0003800000 */
.L_x_3119:
        /* <DEDUP_REMOVED lines=37> */
[----:B------:R-:W-:-:S05]  /*4720*/  F2FP.F16.F32.PACK_AB R5, R5, R6 ;  /* 0x000000060505723e */ /* 0x000fca00000000ff */
[----:B------:R0:W-:Y:S02]  /*4730*/  STG.E desc[UR8][R16.64], R5 ;  /* 0x0000000510007986 */ /* 0x0001e4000c101908 */
.L_x_3152:
[----:B------:R-:W-:Y:S05]  /*4740*/  BSYNC.RECONVERGENT B1 ;  /* 0x0000000000017941 */ /* 0x000fea0003800200 */
.L_x_3151:
        /* <DEDUP_REMOVED lines=8> */
[----:B------:R-:W0:Y:S01]  /*47d0*/  LDCU.64 UR10, c[0x0][0x380] ;  /* 0x00007000ff0a77ac */ /* 0x000e220008000a00 */
[----:B------:R-:W-:Y:S01]  /*47e0*/  MOV R17, R73 ;  /* 0x0000004900117202 */ /* 0x000fe20000000f00 */
[----:B------:R-:W-:Y:S01]  /*47f0*/  FFMA.FTZ R5, R22, R5, R25 ;  /* 0x0000000516057223 */ /* 0x000fe20000010019 */
[----:B------:R-:W-:-:S03]  /*4800*/  FFMA.FTZ R6, R23, R6, R24 ;  /* 0x0000000617067223 */ /* 0x000fc60000010018 */
[----:B------:R-:W-:Y:S01]  /*4810*/  FMUL.FTZ R7, R5, -1.4426950216293334961 ;  /* 0xbfb8aa3b05077820 */ /* 0x000fe20000410000 */
[----:B------:R-:W-:-:S05]  /*4820*/  FMUL.FTZ R18, R6, -1.4426950216293334961 ;  /* 0xbfb8aa3b06127820 */ /* 0x000fca0000410000 */
[----:B------:R-:W2:Y:S01]  /*4830*/  MUFU.EX2 R7, R7 ;  /* 0x0000000700077308 */ /* 0x000ea20000000800 */
[----:B-1----:R-:W-:-:S03]  /*4840*/  IMAD R29, R53, UR6, RZ ;  /* 0x00000006351d7c24 */ /* 0x002fc6000f8e02ff */
[----:B------:R-:W1:Y:S01]  /*4850*/  MUFU.EX2 R18, R18 ;  /* 0x0000001200127308 */ /* 0x000e620000000800 */
[----:B------:R-:W-:-:S04]  /*4860*/  IMAD.WIDE.U32 R16, R68, UR6, R16 ;  /* 0x0000000644107c25 */ /* 0x000fc8000f8e0010 */
[----:B------:R-:W-:Y:S02]  /*4870*/  IMAD R29, R68, UR7, R29 ;  /* 0x00000007441d7c24 */ /* 0x000fe4000f8e021d */
[----:B--2---:R-:W-:-:S03]  /*4880*/  FADD.FTZ R8, R7, 1 ;  /* 0x3f80000007087421 */ /* 0x004fc60000010000 */
[----:B------:R-:W-:Y:S01]  /*4890*/  IADD3 R29, PT, PT, R17, R29, RZ ;  /* 0x0000001d111d7210 */ /* 0x000fe20007ffe0ff */
[----:B-1----:R-:W-:Y:S02]  /*48a0*/  FADD.FTZ R19, R18, 1 ;  /* 0x3f80000012137421 */ /* 0x002fe40000010000 */
        /* <DEDUP_REMOVED lines=8> */
.L_x_3154:
[----:B------:R-:W-:Y:S05]  /*4930*/  BSYNC.RECONVERGENT B1 ;  /* 0x0000000000017941 */ /* 0x000fea0003800200 */
.L_x_3153:
        /* <DEDUP_REMOVED lines=28> */
[----:B------:R-:W-:-:S05]  /*4b00*/  F2FP.F16.F32.PACK_AB R5, R16, R5 ;  /* 0x000000051005723e */ /* 0x000fca00000000ff */
[----:B------:R2:W-:Y:S02]  /*4b10*/  STG.E desc[UR8][R6.64], R5 ;  /* 0x0000000506007986 */ /* 0x0005e4000c101908 */
.L_x_3156:
[----:B------:R-:W-:Y:S05]  /*4b20*/  BSYNC.RECONVERGENT B1 ;  /* 0x0000000000017941 */ /* 0x000fea0003800200 */
.L_x_3155:
[----:B------:R-:W-:Y:S04]  /*4b30*/  BSSY.RECONVERGENT B1, `(.L_x_3157) ;  /* 0x000001e000017945 */ /* 0x000fe80003800200 */
[----:B------:R-:W-:Y:S05]  /*4b40*/  @P3 BRA `(.L_x_3158) ;  /* 0x0000000000703947 */ /* 0x000fea0003800000 */
[--C-:B-12---:R-:W-:Y:S01]  /*4b50*/  FADD.FTZ R6, R11, -R20.reuse ;  /* 0x800000140b067221 */ /* 0x106fe20000010000 */
[----:B------:R-:W-:Y:S01]  /*4b60*/  FADD.FTZ R12, R12, -R20 ;  /* 0x800000140c0c7221 */ /* 0x000fe20000010000 */
        /* <DEDUP_REMOVED lines=26> */
.L_x_3158:
[----:B------:R-:W-:Y:S05]  /*4d10*/  BSYNC.RECONVERGENT B1 ;  /* 0x0000000000017941 */ /* 0x000fea0003800200 */
.L_x_3157:
        /* <DEDUP_REMOVED lines=29> */
[----:B------:R-:W1:Y:S03]  /*4ef0*/  LDCU.64 UR10, c[0x0][0x380] ;  /* 0x00007000ff0a77ac */ /* 0x000e660008000a00 */
[----:B------:R-:W-:Y:S01]  /*4f00*/  FFMA.FTZ R7, R22, R6, R25 ;  /* 0x0000000616077223 */ /* 0x000fe20000010019 */
[----:B------:R-:W-:-:S03]  /*4f10*/  FMUL.FTZ R6, R14, R21 ;  /* 0x000000150e067220 */ /* 0x000fc60000410000 */
[----:B------:R-:W-:Y:S01]  /*4f20*/  FMUL.FTZ R8, R7, -1.4426950216293334961 ;  /* 0xbfb8aa3b07087820 */ /* 0x000fe20000410000 */
[----:B------:R-:W-:-:S04]  /*4f30*/  FFMA.FTZ R6, R23, R6, R24 ;  /* 0x0000000617067223 */ /* 0x000fc80000010018 */
[----:B------:R-:W-:Y:S01]  /*4f40*/  FMUL.FTZ R30, R6, -1.4426950216293334961 ;  /* 0xbfb8aa3b061e7820 */ /* 0x000fe20000410000 */
[----:B------:R-:W2:Y:S01]  /*4f50*/  MUFU.EX2 R8, R8 ;  /* 0x0000000800087308 */ /* 0x000ea20000000800 */
[----:B0-----:R-:W-:-:S04]  /*4f60*/  IMAD R70, R3, UR6, RZ ;  /* 0x0000000603467c24 */ /* 0x001fc8000f8e02ff */
        /* <DEDUP_REMOVED lines=15> */
.L_x_3160:
[----:B------:R-:W-:Y:S05]  /*5060*/  BSYNC.RECONVERGENT B1 ;  /* 0x0000000000017941 */ /* 0x000fea0003800200 */
.L_x_3159:
        /* <DEDUP_REMOVED lines=30> */
.L_x_3162:
[----:B------:R-:W-:Y:S05]  /*5250*/  BSYNC.RECONVERGENT B1 ;  /* 0x0000000000017941 */ /* 0x000fea0003800200 */
.L_x_3161:
        /* <DEDUP_REMOVED lines=28> */
[----:B------:R-:W-:-:S05]  /*5420*/  F2FP.F16.F32.PACK_AB R15, R15, R12 ;  /* 0x0000000c0f0f723e */ /* 0x000fca00000000ff */
[----:B------:R2:W-:Y:S02]  /*5430*/  STG.E desc[UR8][R8.64], R15 ;  /* 0x0000000f08007986 */ /* 0x0005e4000c101908 */
.L_x_3164:
[----:B------:R-:W-:Y:S05]  /*5440*/  BSYNC.RECONVERGENT B1 ;  /* 0x0000000000017941 */ /* 0x000fea0003800200 */
.L_x_3163:
        /* <DEDUP_REMOVED lines=28> */
[----:B------:R-:W-:-:S05]  /*5610*/  F2FP.F16.F32.PACK_AB R5, R14, R5 ;  /* 0x000000050e05723e */ /* 0x000fca00000000ff */
[----:B------:R3:W-:Y:S02]  /*5620*/  STG.E desc[UR8][R8.64], R5 ;  /* 0x0000000508007986 */ /* 0x0007e4000c101908 */
.L_x_3166:
[----:B------:R-:W-:Y:S05]  /*5630*/  BSYNC.RECONVERGENT B1 ;  /* 0x0000000000017941 */ /* 0x000fea0003800200 */
.L_x_3165:
        /* <DEDUP_REMOVED lines=28> */
[----:B------:R-:W-:-:S05]  /*5800*/  F2FP.F16.F32.PACK_AB R5, R10, R5 ;  /* 0x000000050a05723e */ /* 0x000fca00000000ff */
[----:B------:R4:W-:Y:S02]  /*5810*/  STG.E desc[UR8][R8.64], R5 ;  /* 0x0000000508007986 */ /* 0x0009e4000c101908 */
.L_x_3168:
[----:B------:R-:W-:Y:S05]  /*5820*/  BSYNC.RECONVERGENT B1 ;  /* 0x0000000000017941 */ /* 0x000fea0003800200 */
.L_x_3167:
        /* <DEDUP_REMOVED lines=28> */
[----:B------:R-:W-:-:S05]  /*59f0*/  F2FP.F16.F32.PACK_AB R5, R12, R5 ;  /* 0x000000050c05723e */ /* 0x000fca00000000ff */
[----:B------:R0:W-:Y:S02]  /*5a00*/  STG.E desc[UR8][R8.64], R5 ;  /* 0x0000000508007986 */ /* 0x0001e4000c101908 */
.L_x_3170:
[----:B------:R-:W-:Y:S05]  /*5a10*/  BSYNC.RECONVERGENT B1 ;  /* 0x0000000000017941 */ /* 0x000fea0003800200 */
.L_x_3169:
        /* <DEDUP_REMOVED lines=50> */
.L_x_3172:
[----:B------:R-:W-:Y:S05]  /*5d40*/  BSYNC.RECONVERGENT B1 ;  /* 0x0000000000017941 */ /* 0x000fea0003800200 */
.L_x_3171:
        /* <DEDUP_REMOVED lines=30> */
.L_x_3174:
[----:B------:R-:W-:Y:S05]  /*5f30*/  BSYNC.RECONVERGENT B1 ;  /* 0x0000000000017941 */ /* 0x000fea0003800200 */
.L_x_3173:
[----:B------:R-:W-:Y:S04]  /*5f40*/  BSSY.RECONVERGENT B1, `(.L_x_3175) ;  /* 0x000001e000017945 */ /* 0x000fe80003800200 */
[----:B------:R-:W-:Y:S05]  /*5f50*/  @P1 BRA `(.L_x_3176) ;  /* 0x0000000000701947 */ /* 0x000fea0003800000 */
[--C-:B------:R-:W-:Y:S01]  /*5f60*/  FADD.FTZ R46, R46, -R20.reuse ;  /* 0x800000142e2e7221 */ /* 0x100fe20000010000 */
[----:B------:R-:W-:Y:S01]  /*5f70*/  FADD.FTZ R6, R45, -R20 ;  /* 0x800000142d067221 */ /* 0x000fe20000010000 */
[----:B------:R-:W3:Y:S02]  /*5f80*/  LDCU.64 UR6, c[0x0][0x3e0] ;  /* 0x00007c00ff0677ac */ /* 0x000ee40008000a00 */
[-C--:B------:R-:W-:Y:S01]  /*5f90*/  FMUL.FTZ R46, R46, R21.reuse ;  /* 0x000000152e2e7220 */ /* 0x080fe20000410000 */
[----:B------:R-:W-:Y:S01]  /*5fa0*/  FMUL.FTZ R7, R6, R21 ;  /* 0x0000001506077220 */ /* 0x000fe20000410000 */
[----:B------:R-:W4:Y:S02]  /*5fb0*/  LDCU.64 UR10, c[0x0][0x380] ;  /* 0x00007000ff0a77ac */ /* 0x000f240008000a00 */
[----:B------:R-:W-:Y:S01]  /*5fc0*/  FFMA.FTZ R17, R22, R46, R25 ;  /* 0x0000002e16117223 */ /* 0x000fe20000010019 */
[----:B------:R-:W-:Y:S01]  /*5fd0*/  FFMA.FTZ R16, R23, R7, R24 ;  /* 0x0000000717107223 */ /* 0x000fe20000010018 */
[----:B------:R-:W-:-:S02]  /*5fe0*/  MOV R7, R73 ;  /* 0x0000004900077202 */ /* 0x000fc40000000f00 */
        /* <DEDUP_REMOVED lines=17> */
[----:B------:R-:W-:-:S05]  /*6100*/  F2FP.F16.F32.PACK_AB R13, R14, R13 ;  /* 0x0000000d0e0d723e */ /* 0x000fca00000000ff */
[----:B------:R3:W-:Y:S02]  /*6110*/  STG.E desc[UR8][R8.64], R13 ;  /* 0x0000000d08007986 */ /* 0x0007e4000c101908 */
.L_x_3176:
[----:B------:R-:W-:Y:S05]  /*6120*/  BSYNC.RECONVERGENT B1 ;  /* 0x0000000000017941 */ /* 0x000fea0003800200 */
.L_x_3175:
        /* <DEDUP_REMOVED lines=28> */
[----:B------:R-:W-:-:S05]  /*62f0*/  F2FP.F16.F32.PACK_AB R11, R12, R11 ;  /* 0x0000000b0c0b723e */ /* 0x000fca00000000ff */
[----:B------:R4:W-:Y:S02]  /*6300*/  STG.E desc[UR8][R8.64], R11 ;  /* 0x0000000b08007986 */ /* 0x0009e4000c101908 */
.L_x_3178:
[----:B------:R-:W-:Y:S05]  /*6310*/  BSYNC.RECONVERGENT B1 ;  /* 0x0000000000017941 */ /* 0x000fea0003800200 */
.L_x_3177:
        /* <DEDUP_REMOVED lines=28> */
[----:B------:R-:W-:-:S05]  /*64e0*/  F2FP.F16.F32.PACK_AB R5, R10, R5 ;  /* 0x000000050a05723e */ /* 0x000fca00000000ff */
[----:B------:R0:W-:Y:S02]  /*64f0*/  STG.E desc[UR8][R8.64], R5 ;  /* 0x0000000508007986 */ /* 0x0001e4000c101908 */
.L_x_3180:
[----:B------:R-:W-:Y:S05]  /*6500*/  BSYNC.RECONVERGENT B1 ;  /* 0x0000000000017941 */ /* 0x000fea0003800200 */
.L_x_3179:
        /* <DEDUP_REMOVED lines=28> */
.L_x_3150:
[----:B------:R-:W-:Y:S05]  /*66d0*/  BSYNC.RECONVERGENT B0 ;  /* 0x0000000000007941 */ /* 0x000fea0003800200 */
.L_x_3118:
[----:B------:R-:W-:Y:S02]  /*66e0*/  IADD3 R61, PT, PT, R57, R61, RZ ;  /* 0x0000003d393d7210 */ /* 0x000fe40007ffe0ff */
[----:B------:R-:W-:Y:S02]  /*66f0*/  IADD3 R62, PT, PT, R62, 0x1, RZ ;  /* 0x000000013e3e7810 */ /* 0x000fe40007ffe0ff */
[----:B------:R-:W-:-:S13]  /*6700*/  ISETP.GE.AND P1, PT, R61, UR5, PT ;  /* 0x000000053d007c0c */ /* 0x000fda000bf26270 */
[----:B------:R-:W-:Y:S05]  /*6710*/  @!P1 BRA `(.L_x_3181) ;  /* 0xffffff9800dc9947 */ /* 0x000fea000383ffff */
[----:B------:R-:W-:Y:S05]  /*6720*/  EXIT ;  /* 0x000000000000794d */ /* 0x000fea0003800000 */
.L_x_3182:
        /* <DEDUP_REMOVED lines=13> */
.L_x_4547:


//--------------------- .text._Z35group_norm_nhwc_fwd_one_pass_kernelI11Fp16IOBf16WLi512ELi48ELi384EEv26Group_norm_nhwc_fwd_params --------------------------
	.section	.text._Z35group_norm_nhwc_fwd_one_pass_kernelI11Fp16IOBf16WLi512ELi48ELi384EEv26Group_norm_nhwc_fwd_params,"ax",@progbits
	.align	128
        .global         _Z35group_norm_nhwc_fwd_one_pass_kernelI11Fp16IOBf16WLi512ELi48ELi384EEv26Group_norm_nhwc_fwd_params
        .type           _Z35group_norm_nhwc_fwd_one_pass_kernelI11Fp16IOBf16WLi512ELi48ELi384EEv26Group_norm_nhwc_fwd_params,@function
        .size           _Z35group_norm_nhwc_fwd_one_pass_kernelI11Fp16IOBf16WLi512ELi48ELi384EEv26Group_norm_nhwc_fwd_params,(.L_x_4548 - _Z35group_norm_nhwc_fwd_one_pass_kernelI11Fp16IOBf16WLi512ELi48ELi384EEv26Group_norm_nhwc_fwd_params)
        .other          _Z35group_norm_nhwc_fwd_one_pass_kernelI11Fp16IOBf16WLi512ELi48ELi384EEv26Group_norm_nhwc_fwd_params,@"STO_CUDA_ENTRY STV_DEFAULT"
_Z35group_norm_nhwc_fwd_one_pass_kernelI11Fp16IOBf16WLi512ELi48ELi384EEv26Group_norm_nhwc_fwd_params:
.text._Z35group_norm_nhwc_fwd_one_pass_kernelI11Fp16IOBf16WLi512ELi48ELi384EEv26Group_norm_nhwc_fwd_params:
        /* <DEDUP_REMOVED lines=75> */
.L_x_3322:
[----:B0-----:R-:W0:Y:S01]  /*04b0*/  LDC R61, c[0x0][0x3f8] ;  /* 0x0000fe00ff3d7b82 */ /* 0x001e220000000800 */
[----:B-1----:R-:W1:Y:S01]  /*04c0*/  LDCU UR8, c[0x0][0x404] ;  /* 0x00008080ff0877ac */ /* 0x002e620008000800 */
[----:B------:R-:W-:Y:S02]  /*04d0*/  LOP3.LUT R157, R20, 0xffff, RZ, 0xc0, !PT ;  /* 0x0000ffff149d7812 */ /* 0x000fe400078ec0ff */
[----:B---3--:R-:W-:Y:S01]  /*04e0*/  MOV R87, RZ ;  /* 0x000000ff00577202 */ /* 0x008fe20000000f00 */
[----:B--2---:R-:W2:Y:S01]  /*04f0*/  LDCU.64 UR4, c[0x0][0x3e8] ;  /* 0x00007d00ff0477ac */ /* 0x004ea20008000a00 */
[----:B-1--4-:R-:W-:Y:S01]  /*0500*/  IMAD R71, R4, UR8, R155 ;  /* 0x0000000804477c24 */ /* 0x012fe2000f8e029b */
[----:B------:R-:W1:Y:S01]  /*0510*/  LDCU.64 UR8, c[0x0][0x3f0] ;  /* 0x00007e00ff0877ac */ /* 0x000e620008000a00 */
[----:B0-----:R-:W-:Y:S02]  /*0520*/  IABS R55, R61 ;  /* 0x0000003d00377213 */ /* 0x001fe40000000000 */
[----:B------:R-:W-:-:S02]  /*0530*/  ISETP.NE.AND P4, PT, R61, RZ, PT ;  /* 0x000000ff3d00720c */ /* 0x000fc40003f85270 */
[----:B------:R-:W0:Y:S01]  /*0540*/  I2F.RP R22, R55 ;  /* 0x0000003700167306 */ /* 0x000e220000209400 */
[C---:B------:R-:W-:Y:S02]  /*0550*/  IADD3 R65, PT, PT, R71.reuse, 0x20, RZ ;  /* 0x0000002047417810 */ /* 0x040fe40007ffe0ff */
[C---:B------:R-:W-:Y:S02]  /*0560*/  IADD3 R69, PT, PT, R71.reuse, 0x60, RZ ;  /* 0x0000006047457810 */ /* 0x040fe40007ffe0ff */
[----:B------:R-:W-:Y:S02]  /*0570*/  SHF.R.S32.HI R63, RZ, 0x1f, R65 ;  /* 0x0000001fff3f7819 */ /* 0x000fe40000011441 */
[----:B------:R-:W-:Y:S02]  /*0580*/  SHF.R.S32.HI R91, RZ, 0x1f, R69 ;  /* 0x0000001fff5b7819 */ /* 0x000fe40000011445 */
[C---:B------:R-:W-:Y:S02]  /*0590*/  IADD3 R89, PT, PT, R71.reuse, 0xb0, RZ ;  /* 0x000000b047597810 */ /* 0x040fe40007ffe0ff */
[----:B------:R-:W-:-:S02]  /*05a0*/  IADD3 R93, PT, PT, R71, 0xe0, RZ ;  /* 0x000000e0475d7810 */ /* 0x000fc40007ffe0ff */
[----:B------:R-:W-:Y:S01]  /*05b0*/  SHF.R.S32.HI R97, RZ, 0x1f, R89 ;  /* 0x0000001fff617819 */ /* 0x000fe20000011459 */
[----:B0-----:R-:W0:Y:S01]  /*05c0*/  MUFU.RCP R22, R22 ;  /* 0x0000001600167308 */ /* 0x001e220000001000 */
[----:B--2---:R-:W-:Y:S02]  /*05d0*/  ISETP.GE.U32.AND P5, PT, R93, UR4, PT ;  /* 0x000000045d007c0c */ /* 0x004fe4000bfa6070 */
        /* <DEDUP_REMOVED lines=27> */
[----:B------:R-:W-:-:S02]  /*0790*/  @!P4 LOP3.LUT R55, RZ, R61, RZ, 0x33, !PT ;  /* 0x0000003dff37c212 */ /* 0x000fc400078e33ff */
[----:B------:R-:W-:Y:S02]  /*07a0*/  ISETP.GE.U32.AND P2, PT, R69, UR4, PT ;  /* 0x0000000445007c0c */ /* 0x000fe4000bf46070 */
[----:B------:R-:W-:Y:S02]  /*07b0*/  IADD3 R59, PT, PT, -R55, RZ, RZ ;  /* 0x000000ff373b7210 */ /* 0x000fe40007ffe1ff */
[----:B------:R-:W-:Y:S02]  /*07c0*/  SHF.R.S32.HI R22, RZ, 0x1f, R55 ;  /* 0x0000001fff167819 */ /* 0x000fe40000011437 */
[----:B------:R-:W-:Y:S01]  /*07d0*/  ISETP.GE.AND.EX P2, PT, R91, UR5, PT, P2 ;  /* 0x000000055b007c0c */ /* 0x000fe2000bf46320 */
[----:B------:R-:W-:Y:S02]  /*07e0*/  IMAD R132, R61, R59, R0 ;  /* 0x0000003b3d847224 */ /* 0x000fe400078e0200 */
[----:B------:R-:W2:Y:S01]  /*07f0*/  @!P0 LDC.64 R60, c[0x0][0x3e0] ;  /* 0x0000f800ff3c8b82 */ /* 0x000ea20000000a00 */
[----:B-1----:R-:W-:-:S02]  /*0800*/  IMAD R22, R22, UR8, RZ ;  /* 0x0000000816167c24 */ /* 0x002fc4000f8e02ff */
[----:B------:R-:W-:Y:S02]  /*0810*/  IMAD R132, R132, 0x30, RZ ;  /* 0x0000003084847824 */ /* 0x000fe400078e02ff */
[----:B------:R-:W-:-:S03]  /*0820*/  IMAD R159, R55, UR9, R22 ;  /* 0x00000009379f7c24 */ /* 0x000fc6000f8e0216 */
[C---:B------:R-:W-:Y:S01]  /*0830*/  IADD3 R156, P4, PT, R132.reuse, R157, RZ ;  /* 0x0000009d849c7210 */ /* 0x040fe20007f9e0ff */
[----:B------:R-:W1:Y:S03]  /*0840*/  @!P3 LDC.64 R58, c[0x0][0x390] ;  /* 0x0000e400ff3abb82 */ /* 0x000e660000000a00 */
[----:B------:R-:W-:Y:S01]  /*0850*/  LEA.HI.X.SX32 R157, R132, RZ, 0x1, P4 ;  /* 0x000000ff849d7211 */ /* 0x000fe200020f0eff */
[----:B0-----:R-:W-:Y:S01]  /*0860*/  @!P3 IMAD R22, R57, R52, RZ ;  /* 0x000000343916b224 */ /* 0x001fe200078e02ff */
[----:B------:R-:W-:Y:S01]  /*0870*/  ISETP.GE.U32.AND P4, PT, R89, UR4, PT ;  /* 0x0000000459007c0c */ /* 0x000fe2000bf86070 */
[----:B------:R-:W-:-:S03]  /*0880*/  IMAD.WIDE.U32 R156, R55, UR8, R156 ;  /* 0x00000008379c7c25 */ /* 0x000fc6000f8e009c */
[----:B------:R-:W-:Y:S01]  /*0890*/  ISETP.GE.AND.EX P4, PT, R97, UR5, PT, P4 ;  /* 0x0000000561007c0c */ /* 0x000fe2000bf86340 */
[----:B------:R-:W0:Y:S01]  /*08a0*/  @!P0 LDC.64 R54, c[0x0][0x390] ;  /* 0x0000e400ff368b82 */ /* 0x000e220000000a00 */
[----:B------:R-:W-:Y:S01]  /*08b0*/  @!P3 IMAD R67, R71, R53, R22 ;  /* 0x000000354743b224 */ /* 0x000fe200078e0216 */
[----:B------:R-:W-:Y:S02]  /*08c0*/  IADD3 R159, PT, PT, R157, R159, RZ ;  /* 0x0000009f9d9f7210 */ /* 0x000fe40007ffe0ff */
[----:B------:R-:W-:Y:S01]  /*08d0*/  @!P3 MOV R158, R156 ;  /* 0x0000009c009eb202 */ /* 0x000fe20000000f00 */
[----:B--2---:R-:W-:Y:S01]  /*08e0*/  @!P0 IMAD R22, R63, R60, RZ ;  /* 0x0000003c3f168224 */ /* 0x004fe200078e02ff */
[----:B------:R-:W-:Y:S02]  /*08f0*/  @!P0 MOV R66, R156 ;  /* 0x0000009c00428202 */ /* 0x000fe40000000f00 */
[----:B------:R-:W2:Y:S01]  /*0900*/  @!P2 LDC.64 R56, c[0x0][0x3e0] ;  /* 0x0000f800ff38ab82 */ /* 0x000ea20000000a00 */
[----:B------:R-:W-:-:S04]  /*0910*/  @!P3 IMAD.WIDE.U32 R62, R71, R52, R158 ;  /* 0x00000034473eb225 */ /* 0x000fc800078e009e */
[----:B------:R-:W-:Y:S01]  /*0920*/  @!P0 IMAD R95, R65, R61, R22 ;  /* 0x0000003d415f8224 */ /* 0x000fe200078e0216 */
[----:B------:R-:W-:Y:S02]  /*0930*/  @!P3 IADD3 R22, PT, PT, R63, R67, RZ ;  /* 0x000000433f16b210 */ /* 0x000fe40007ffe0ff */
[----:B------:R-:W3:Y:S01]  /*0940*/  @!P4 LDC.64 R52, c[0x0][0x3e0] ;  /* 0x0000f800ff34cb82 */ /* 0x000ee20000000a00 */
[----:B------:R-:W-:Y:S02]  /*0950*/  @!P0 MOV R67, R159 ;  /* 0x0000009f00438202 */ /* 0x000fe40000000f00 */
[----:B-1----:R-:W-:Y:S01]  /*0960*/  @!P3 LEA R64, P6, R62, R58, 0x1 ;  /* 0x0000003a3e40b211 */ /* 0x002fe200078c08ff */
[----:B------:R-:W-:-:S03]  /*0970*/  @!P0 IMAD.WIDE.U32 R60, R65, R60, R66 ;  /* 0x0000003c413c8225 */ /* 0x000fc600078e0042 */
[----:B------:R-:W-:Y:S02]  /*0980*/  @!P3 LEA.HI.X R65, R62, R59, R22, 0x1, P6 ;  /* 0x0000003b3e41b211 */ /* 0x000fe400030f0c16 */
[----:B------:R-:W1:Y:S01]  /*0990*/  @!P2 LDC.64 R58, c[0x0][0x390] ;  /* 0x0000e400ff3aab82 */ /* 0x000e620000000a00 */
[----:B------:R-:W-:Y:S02]  /*09a0*/  @!P0 IADD3 R22, PT, PT, R61, R95, RZ ;  /* 0x0000005f3d168210 */ /* 0x000fe40007ffe0ff */
[----:B------:R4:W5:Y:S01]  /*09b0*/  @!P3 LDG.E R87, desc[UR6][R64.64] ;  /* 0x000000064057b981 */ /* 0x000962000c1e1900 */
[C---:B0-----:R-:W-:Y:S02]  /*09c0*/  @!P0 LEA R62, P6, R60.reuse, R54, 0x1 ;  /* 0x000000363c3e8211 */ /* 0x041fe400078c08ff */
[----:B------:R-:W-:Y:S02]  /*09d0*/  IADD3 R95, PT, PT, R71, 0x110, RZ ;  /* 0x00000110475f7810 */ /* 0x000fe40007ffe0ff */
[----:B------:R-:W-:-:S02]  /*09e0*/  @!P0 LEA.HI.X R63, R60, R55, R22, 0x1, P6 ;  /* 0x000000373c3f8211 */ /* 0x000fc400030f0c16 */
[----:B------:R-:W-:Y:S02]  /*09f0*/  ISETP.GE.U32.AND P6, PT, R95, UR4, PT ;  /* 0x000000045f007c0c */ /* 0x000fe4000bfc6070 */
[----:B------:R-:W-:Y:S01]  /*0a00*/  SHF.R.S32.HI R103, RZ, 0x1f, R95 ;  /* 0x0000001fff677819 */ /* 0x000fe2000001145f */
[----:B--2---:R-:W-:Y:S01]  /*0a10*/  @!P2 IMAD R22, R91, R56, RZ ;  /* 0x000000385b16a224 */ /* 0x004fe200078e02ff */
[----:B------:R-:W0:Y:S02]  /*0a20*/  @!P4 LDC.64 R60, c[0x0][0x390] ;  /* 0x0000e400ff3ccb82 */ /* 0x000e240000000a00 */
[----:B------:R-:W-:Y:S02]  /*0a30*/  ISETP.GE.AND.EX P6, PT, R103, UR5, PT, P6 ;  /* 0x0000000567007c0c */ /* 0x000fe4000bfc6360 */
[----:B----4-:R-:W-:Y:S02]  /*0a40*/  @!P2 MOV R64, R156 ;  /* 0x0000009c0040a202 */ /* 0x010fe40000000f00 */
[----:B------:R-:W-:Y:S01]  /*0a50*/  @!P2 MOV R65, R159 ;  /* 0x0000009f0041a202 */ /* 0x000fe20000000f00 */
[----:B------:R-:W-:Y:S01]  /*0a60*/  @!P2 IMAD R57, R69, R57, R22 ;  /* 0x000000394539a224 */ /* 0x000fe200078e0216 */
[----:B------:R-:W2:Y:S01]  /*0a70*/  @!P5 LDC.64 R54, c[0x0][0x3e0] ;  /* 0x0000f800ff36db82 */ /* 0x000ea20000000a00 */
[----:B------:R-:W-:Y:S01]  /*0a80*/  MOV R91, RZ ;  /* 0x000000ff005b7202 */ /* 0x000fe20000000f00 */
[----:B---3--:R-:W-:-:S02]  /*0a90*/  @!P4 IMAD R22, R97, R52, RZ ;  /* 0x000000346116c224 */ /* 0x008fc400078e02ff */
[----:B------:R-:W-:Y:S01]  /*0aa0*/  @!P2 IMAD.WIDE.U32 R64, R69, R56, R64 ;  /* 0x000000384540a225 */ /* 0x000fe200078e0040 */
[----:B------:R-:W-:Y:S02]  /*0ab0*/  IADD3 R97, PT, PT, R71, 0x120, RZ ;  /* 0x0000012047617810 */ /* 0x000fe40007ffe0ff */
[----:B------:R3:W4:Y:S01]  /*0ac0*/  @!P0 LDG.E R91, desc[UR6][R62.64] ;  /* 0x000000063e5b8981 */ /* 0x000722000c1e1900 */
[----:B------:R-:W-:Y:S01]  /*0ad0*/  @!P4 IMAD R67, R89, R53, R22 ;  /* 0x000000355943c224 */ /* 0x000fe200078e0216 */
[----:B------:R-:W-:Y:S02]  /*0ae0*/  @!P2 IADD3 R22, PT, PT, R65, R57, RZ ;  /* 0x000000394116a210 */ /* 0x000fe40007ffe0ff */
[----:B------:R-:W2:Y:S01]  /*0af0*/  @!P6 LDC.64 R56, c[0x0][0x3e0] ;  /* 0x0000f800ff38eb82 */ /* 0x000ea20000000a00 */
[----:B------:R-:W-:Y:S02]  /*0b00*/  ISETP.GE.U32.AND P0, PT, R97, UR4, PT ;  /* 0x0000000461007c0c */ /* 0x000fe4000bf06070 */
[----:B------:R-:W-:-:S02]  /*0b10*/  SHF.R.S32.HI R105, RZ, 0x1f, R97 ;  /* 0x0000001fff697819 */ /* 0x000fc40000011461 */
[----:B---3--:R-:W-:Y:S02]  /*0b20*/  @!P4 MOV R62, R156 ;  /* 0x0000009c003ec202 */ /* 0x008fe40000000f00 */
[----:B------:R-:W-:Y:S02]  /*0b30*/  @!P4 MOV R63, R159 ;  /* 0x0000009f003fc202 */ /* 0x000fe40000000f00 */
[----:B------:R-:W-:Y:S01]  /*0b40*/  ISETP.GE.AND.EX P0, PT, R105, UR5, PT, P0 ;  /* 0x0000000569007c0c */ /* 0x000fe2000bf06300 */
[----:B------:R-:W-:Y:S01]  /*0b50*/  @!P4 IMAD.WIDE.U32 R52, R89, R52, R62 ;  /* 0x000000345934c225 */ /* 0x000fe200078e003e */
[C---:B-1----:R-:W-:Y:S02]  /*0b60*/  @!P2 LEA R68, P3, R64.reuse, R58, 0x1 ;  /* 0x0000003a4044a211 */ /* 0x042fe400078608ff */
[----:B------:R-:W1:Y:S01]  /*0b70*/  @!P5 LDC.64 R62, c[0x0][0x390] ;  /* 0x0000e400ff3edb82 */ /* 0x000e620000000a00 */
[----:B------:R-:W-:Y:S02]  /*0b80*/  MOV R99, RZ ;  /* 0x000000ff00637202 */ /* 0x000fe40000000f00 */
[----:B------:R-:W-:-:S02]  /*0b90*/  @!P2 LEA.HI.X R69, R64, R59, R22, 0x1, P3 ;  /* 0x0000003b4045a211 */ /* 0x000fc400018f0c16 */
[----:B------:R-:W-:Y:S02]  /*0ba0*/  @!P4 IADD3 R22, PT, PT, R53, R67, RZ ;  /* 0x000000433516c210 */ /* 0x000fe40007ffe0ff */
[C---:B0-----:R-:W-:Y:S01]  /*0bb0*/  @!P4 LEA R66, P3, R52.reuse, R60, 0x1 ;  /* 0x0000003c3442c211 */ /* 0x041fe200078608ff */
[----:B------:R-:W0:Y:S01]  /*0bc0*/  @!P6 LDC.64 R58, c[0x0][0x390] ;  /* 0x0000e400ff3aeb82 */ /* 0x000e220000000a00 */
[----:B------:R-:W-:Y:S01]  /*0bd0*/  IADD3 R89, PT, PT, R71, 0x1c0, RZ ;  /* 0x000001c047597810 */ /* 0x000fe20007ffe0ff */
[----:B--2---:R-:W-:Y:S01]  /*0be0*/  @!P5 IMAD R24, R101, R54, RZ ;  /* 0x000000366518d224 */ /* 0x004fe200078e02ff */
[----:B------:R-:W-:Y:S01]  /*0bf0*/  @!P4 LEA.HI.X R67, R52, R61, R22, 0x1, P3 ;  /* 0x0000003d3443c211 */ /* 0x000fe200018f0c16 */
[----:B------:R2:W3:Y:S01]  /*0c00*/  @!P2 LDG.E R99, desc[UR6][R68.64] ;  /* 0x000000064463a981 */ /* 0x0004e2000c1e1900 */
[----:B------:R-:W-:Y:S02]  /*0c10*/  @!P5 MOV R60, R156 ;  /* 0x0000009c003cd202 */ /* 0x000fe40000000f00 */
[----:B------:R-:W-:Y:S01]  /*0c20*/  @!P5 MOV R61, R159 ;  /* 0x0000009f003dd202 */ /* 0x000fe20000000f00 */
[----:B------:R-:W0:Y:S01]  /*0c30*/  @!P0 LDC.64 R52, c[0x0][0x3e0] ;  /* 0x0000f800ff348b82 */ /* 0x000e220000000a00 */
[----:B------:R-:W-:-:S02]  /*0c40*/  ISETP.GE.U32.AND P2, PT, R89, UR4, PT ;  /* 0x0000000459007c0c */ /* 0x000fc4000bf46070 */
[----:B------:R-:W-:Y:S01]  /*0c50*/  SHF.R.S32.HI R101, RZ, 0x1f, R89 ;  /* 0x0000001fff657819 */ /* 0x000fe20000011459 */
[C---:B------:R-:W-:Y:S01]  /*0c60*/  @!P5 IMAD R65, R93.reuse, R55, R24 ;  /* 0x000000375d41d224 */ /* 0x040fe200078e0218 */
[----:B------:R-:W-:Y:S01]  /*0c70*/  ISETP.GE.U32.AND P3, PT, R128, UR4, PT ;  /* 0x0000000480007c0c */ /* 0x000fe2000bf66070 */
[----:B------:R-:W-:Y:S01]  /*0c80*/  @!P5 IMAD.WIDE.U32 R54, R93, R54, R60 ;  /* 0x000000365d36d225 */ /* 0x000fe200078e003c */
[----:B------:R-:W-:Y:S02]  /*0c90*/  ISETP.GE.AND.EX P2, PT, R101, UR5, PT, P2 ;  /* 0x0000000565007c0c */ /* 0x000fe4000bf46320 */
[----:B------:R-:W-:Y:S01]  /*0ca0*/  MOV R109, RZ ;  /* 0x000000ff006d7202 */ /* 0x000fe20000000f00 */
[----:B------:R-:W-:Y:S01]  /*0cb0*/  @!P6 IMAD R22, R103, R56, RZ ;  /* 0x000000386716e224 */ /* 0x000fe200078e02ff */
[----:B------:R-:W-:Y:S02]  /*0cc0*/  @!P6 MOV R60, R156 ;  /* 0x0000009c003ce202 */ /* 0x000fe40000000f00 */
[----:B------:R-:W-:Y:S01]  /*0cd0*/  @!P6 MOV R61, R159 ;  /* 0x0000009f003de202 */ /* 0x000fe20000000f00 */
[----:B--2---:R-:W-:Y:S01]  /*0ce0*/  @!P6 IMAD R69, R95, R57, R22 ;  /* 0x000000395f45e224 */ /* 0x004fe200078e0216 */
[----:B------:R-:W-:Y:S01]  /*0cf0*/  ISETP.GE.AND.EX P3, PT, R23, UR5, PT, P3 ;  /* 0x0000000517007c0c */ /* 0x000fe2000bf66330 */
[----:B------:R0:W2:Y:S01]  /*0d00*/  @!P4 LDG.E R109, desc[UR6][R66.64] ;  /* 0x00000006426dc981 */ /* 0x0000a2000c1e1900 */
[----:B------:R-:W-:Y:S01]  /*0d10*/  @!P6 IMAD.WIDE.U32 R56, R95, R56, R60 ;  /* 0x000000385f38e225 */ /* 0x000fe200078e003c */
[----:B------:R-:W-:Y:S01]  /*0d20*/  @!P5 IADD3 R22, PT, PT, R55, R65, RZ ;  /* 0x000000413716d210 */ /* 0x000fe20007ffe0ff */
[----:B------:R-:W0:Y:S01]  /*0d30*/  @!P0 LDC.64 R60, c[0x0][0x390] ;  /* 0x0000e400ff3c8b82 */ /* 0x000e220000000a00 */
[----:B-1----:R-:W-:-:S04]  /*0d40*/  @!P5 LEA R64, P4, R54, R62, 0x1 ;  /* 0x0000003e3640d211 */ /* 0x002fc800078808ff */
[----:B------:R-:W-:-:S03]  /*0d50*/  @!P5 LEA.HI.X R65, R54, R63, R22, 0x1, P4 ;  /* 0x0000003f3641d211 */ /* 0x000fc600020f0c16 */
[----:B------:R-:W1:Y:S01]  /*0d60*/  @!P2 LDC.64 R62, c[0x0][0x3e0] ;  /* 0x0000f800ff3eab82 */ /* 0x000e620000000a00 */
[----:B------:R-:W-:Y:S02]  /*0d70*/  @!P6 IADD3 R22, PT, PT, R57, R69, RZ ;  /* 0x000000453916e210 */ /* 0x000fe40007ffe0ff */
[----:B0-----:R-:W-:Y:S02]  /*0d80*/  @!P6 LEA R66, P4, R56, R58, 0x1 ;  /* 0x0000003a3842e211 */ /* 0x001fe400078808ff */
[----:B------:R-:W-:-:S03]  /*0d90*/  MOV R119, RZ ;  /* 0x000000ff00777202 */ /* 0x000fc60000000f00 */
[----:B------:R-:W0:Y:S01]  /*0da0*/  @!P3 LDC.64 R54, c[0x0][0x3e0] ;  /* 0x0000f800ff36bb82 */ /* 0x000e220000000a00 */
[----:B------:R-:W-:Y:S01]  /*0db0*/  @!P6 LEA.HI.X R67, R56, R59, R22, 0x1, P4 ;  /* 0x0000003b3843e211 */ /* 0x000fe200020f0c16 */
[----:B------:R-:W-:Y:S01]  /*0dc0*/  @!P0 IMAD R24, R105, R52, RZ ;  /* 0x0000003469188224 */ /* 0x000fe200078e02ff */
[----:B------:R-:W-:Y:S01]  /*0dd0*/  @!P0 MOV R56, R156 ;  /* 0x0000009c00388202 */ /* 0x000fe20000000f00 */
[----:B------:R1:W2:Y:S01]  /*0de0*/  @!P5 LDG.E R119, desc[UR6][R64.64] ;  /* 0x000000064077d981 */ /* 0x0002a2000c1e1900 */
[----:B------:R-:W-:-:S03]  /*0df0*/  @!P0 MOV R57, R159 ;  /* 0x0000009f00398202 */ /* 0x000fc60000000f00 */
[----:B------:R-:W0:Y:S01]  /*0e00*/  @!P2 LDC.64 R58, c[0x0][0x390] ;  /* 0x0000e400ff3aab82 */ /* 0x000e220000000a00 */
[----:B------:R-:W-:Y:S01]  /*0e10*/  MOV R125, RZ ;  /* 0x000000ff007d7202 */ /* 0x000fe20000000f00 */
[C---:B------:R-:W-:Y:S01]  /*0e20*/  @!P0 IMAD R69, R97.reuse, R53, R24 ;  /* 0x0000003561458224 */ /* 0x040fe200078e0218 */
[----:B------:R-:W-:Y:S01]  /*0e30*/  ISETP.GE.U32.AND P5, PT, R126, UR4, PT ;  /* 0x000000047e007c0c */ /* 0x000fe2000bfa6070 */
[----:B------:R-:W-:Y:S01]  /*0e40*/  @!P0 IMAD.WIDE.U32 R52, R97, R52, R56 ;  /* 0x0000003461348225 */ /* 0x000fe200078e0038 */
[----:B------:R-:W-:Y:S02]  /*0e50*/  ISETP.GE.U32.AND P4, PT, R124, UR4, PT ;  /* 0x000000047c007c0c */ /* 0x000fe4000bf86070 */
[----:B------:R0:W2:Y:S01]  /*0e60*/  @!P6 LDG.E R125, desc[UR6][R66.64] ;  /* 0x00000006427de981 */ /* 0x0000a2000c1e1900 */
[----:B------:R-:W0:Y:S01]  /*0e70*/  @!P3 LDC.64 R56, c[0x0][0x390] ;  /* 0x0000e400ff38bb82 */ /* 0x000e220000000a00 */
[----:B------:R-:W-:Y:S02]  /*0e80*/  ISETP.GE.AND.EX P5, PT, R25, UR5, PT, P5 ;  /* 0x0000000519007c0c */ /* 0x000fe4000bfa6350 */
[----:B------:R-:W-:-:S02]  /*0e90*/  @!P0 IADD3 R22, PT, PT, R53, R69, RZ ;  /* 0x0000004535168210 */ /* 0x000fc40007ffe0ff */
[C---:B-1----:R-:W-:Y:S02]  /*0ea0*/  @!P0 LEA R64, P6, R52.reuse, R60, 0x1 ;  /* 0x0000003c34408211 */ /* 0x042fe400078c08ff */
[----:B------:R-:W-:Y:S02]  /*0eb0*/  ISETP.GE.AND.EX P4, PT, R27, UR5, PT, P4 ;  /* 0x000000051b007c0c */ /* 0x000fe4000bf86340 */
[----:B------:R-:W-:Y:S01]  /*0ec0*/  @!P0 LEA.HI.X R65, R52, R61, R22, 0x1, P6 ;  /* 0x0000003d34418211 */ /* 0x000fe200030f0c16 */
[----:B------:R-:W-:Y:S01]  /*0ed0*/  @!P2 IMAD R24, R101, R62, RZ ;  /* 0x0000003e6518a224 */ /* 0x000fe200078e02ff */
[----:B------:R-:W-:Y:S02]  /*0ee0*/  @!P2 MOV R60, R156 ;  /* 0x0000009c003ca202 */ /* 0x000fe40000000f00 */
[----:B------:R-:W-:Y:S01]  /*0ef0*/  @!P2 MOV R61, R159 ;  /* 0x0000009f003da202 */ /* 0x000fe20000000f00 */
[----:B0-----:R-:W-:Y:S02]  /*0f00*/  @!P3 IMAD R22, R23, R54, RZ ;  /* 0x000000361716b224 */ /* 0x001fe400078e02ff */
[----:B------:R-:W-:-:S02]  /*0f10*/  @!P2 IMAD R93, R89, R63, R24 ;  /* 0x0000003f595da224 */ /* 0x000fc400078e0218 */
[----:B------:R-:W-:Y:S01]  /*0f20*/  @!P2 IMAD.WIDE.U32 R60, R89, R62, R60 ;  /* 0x0000003e593ca225 */ /* 0x000fe200078e003c */
[----:B------:R-:W-:Y:S01]  /*0f30*/  @!P3 MOV R66, R156 ;  /* 0x0000009c0042b202 */ /* 0x000fe20000000f00 */
[----:B------:R-:W0:Y:S01]  /*0f40*/  @!P5 LDC.64 R62, c[0x0][0x3e0] ;  /* 0x0000f800ff3edb82 */ /* 0x000e220000000a00 */
[----:B------:R-:W-:Y:S01]  /*0f50*/  @!P3 MOV R67, R159 ;  /* 0x0000009f0043b202 */ /* 0x000fe20000000f00 */
[----:B------:R-:W-:Y:S01]  /*0f60*/  @!P3 IMAD R69, R128, R55, R22 ;  /* 0x000000378045b224 */ /* 0x000fe200078e0216 */
[----:B------:R-:W-:Y:S02]  /*0f70*/  MOV R127, RZ ;  /* 0x000000ff007f7202 */ /* 0x000fe40000000f00 */
[----:B------:R-:W-:Y:S02]  /*0f80*/  @!P2 IADD3 R22, PT, PT, R61, R93, RZ ;  /* 0x0000005d3d16a210 */ /* 0x000fe40007ffe0ff */
[----:B------:R-:W-:Y:S01]  /*0f90*/  @!P2 LEA R58, P6, R60, R58, 0x1 ;  /* 0x0000003a3c3aa211 */ /* 0x000fe200078c08ff */
[----:B------:R-:W1:Y:S01]  /*0fa0*/  @!P4 LDC.64 R52, c[0x0][0x3e0] ;  /* 0x0000f800ff34cb82 */ /* 0x000e620000000a00 */
[----:B------:R-:W-:Y:S01]  /*0fb0*/  @!P3 IMAD.WIDE.U32 R54, R128, R54, R66 ;  /* 0x000000368036b225 */ /* 0x000fe200078e0042 */
[----:B------:R-:W-:Y:S01]  /*0fc0*/  MOV R147, RZ ;  /* 0x000000ff00937202 */ /* 0x000fe20000000f00 */
[----:B------:R0:W2:Y:S01]  /*0fd0*/  @!P0 LDG.E R127, desc[UR6][R64.64] ;  /* 0x00000006407f8981 */ /* 0x0000a2000c1e1900 */
[----:B------:R-:W-:-:S02]  /*0fe0*/  @!P2 LEA.HI.X R59, R60, R59, R22, 0x1, P6 ;  /* 0x0000003b3c3ba211 */ /* 0x000fc400030f0c16 */
[----:B------:R-:W-:Y:S02]  /*0ff0*/  ISETP.GE.U32.AND P0, PT, R122, UR4, PT ;  /* 0x000000047a007c0c */ /* 0x000fe4000bf06070 */
[----:B------:R-:W1:Y:S01]  /*1000*/  @!P5 LDC.64 R60, c[0x0][0x390] ;  /* 0x0000e400ff3cdb82 */ /* 0x000e620000000a00 */
[----:B------:R-:W-:Y:S01]  /*1010*/  @!P3 IADD3 R22, PT, PT, R55, R69, RZ ;  /* 0x000000453716b210 */ /* 0x000fe20007ffe0ff */
[----:B------:R0:W2:Y:S01]  /*1020*/  @!P2 LDG.E R147, desc[UR6][R58.64] ;  /* 0x000000063a93a981 */ /* 0x0000a2000c1e1900 */
[C---:B------:R-:W-:Y:S02]  /*1030*/  @!P3 LEA R66, P6, R54.reuse, R56, 0x1 ;  /* 0x000000383642b211 */ /* 0x040fe400078c08ff */
[----:B------:R-:W-:Y:S02]  /*1040*/  ISETP.GE.AND.EX P2, PT, R29, UR5, PT, P0 ;  /* 0x000000051d007c0c */ /* 0x000fe4000bf46300 */
[----:B------:R-:W-:Y:S02]  /*1050*/  @!P3 LEA.HI.X R67, R54, R57, R22, 0x1, P6 ;  /* 0x000000393643b211 */ /* 0x000fe400030f0c16 */
[----:B------:R-:W1:Y:S01]  /*1060*/  @!P4 LDC.64 R56, c[0x0][0x390] ;  /* 0x0000e400ff38cb82 */ /* 0x000e620000000a00 */
[----:B------:R-:W-:-:S02]  /*1070*/  ISETP.GE.U32.AND P6, PT, R120, UR4, PT ;  /* 0x0000000478007c0c */ /* 0x000fc4000bfc6070 */
[----:B------:R-:W-:Y:S02]  /*1080*/  MOV R93, RZ ;  /* 0x000000ff005d7202 */ /* 0x000fe40000000f00 */
[----:B------:R-:W-:Y:S01]  /*1090*/  ISETP.GE.AND.EX P0, PT, R31, UR5, PT, P6 ;  /* 0x000000051f007c0c */ /* 0x000fe2000bf06360 */
[----:B0-----:R-:W-:Y:S01]  /*10a0*/  @!P5 IMAD R22, R25, R62, RZ ;  /* 0x0000003e1916d224 */ /* 0x001fe200078e02ff */
[----:B------:R-:W-:Y:S02]  /*10b0*/  @!P5 MOV R64, R156 ;  /* 0x0000009c0040d202 */ /* 0x000fe40000000f00 */
[----:B------:R-:W-:Y:S01]  /*10c0*/  @!P5 MOV R65, R159 ;  /* 0x0000009f0041d202 */ /* 0x000fe20000000f00 */
[----:B------:R-:W0:Y:S01]  /*10d0*/  @!P2 LDC.64 R58, c[0x0][0x3e0] ;  /* 0x0000f800ff3aab82 */ /* 0x000e220000000a00 */
[----:B------:R1:W3:Y:S01]  /*10e0*/  @!P3 LDG.E R93, desc[UR6][R66.64] ;  /* 0x00000006425db981 */ /* 0x0002e2000c1e1900 */
[----:B------:R-:W-:Y:S01]  /*10f0*/  @!P5 IMAD R63, R126, R63, R22 ;  /* 0x0000003f7e3fd224 */ /* 0x000fe200078e0216 */
[----:B------:R-:W-:Y:S01]  /*1100*/  ISETP.GE.U32.AND P3, PT, R118, UR4, PT ;  /* 0x0000000476007c0c */ /* 0x000fe2000bf66070 */
[----:B-1----:R-:W-:-:S02]  /*1110*/  @!P4 IMAD R22, R27, R52, RZ ;  /* 0x000000341b16c224 */ /* 0x002fc400078e02ff */
[----:B------:R-:W-:Y:S01]  /*1120*/  @!P5 IMAD.WIDE.U32 R64, R126, R62, R64 ;  /* 0x0000003e7e40d225 */ /* 0x000fe200078e0040 */
[----:B------:R-:W-:Y:S01]  /*1130*/  ISETP.GE.AND.EX P3, PT, R33, UR5, PT, P3 ;  /* 0x0000000521007c0c */ /* 0x000fe2000bf66330 */
[----:B------:R-:W1:Y:S01]  /*1140*/  @!P0 LDC.64 R54, c[0x0][0x3e0] ;  /* 0x0000f800ff368b82 */ /* 0x000e620000000a00 */
[----:B------:R-:W-:Y:S02]  /*1150*/  @!P4 MOV R66, R156 ;  /* 0x0000009c0042c202 */ /* 0x000fe40000000f00 */
[----:B------:R-:W-:Y:S01]  /*1160*/  @!P4 MOV R67, R159 ;  /* 0x0000009f0043c202 */ /* 0x000fe20000000f00 */
[----:B------:R-:W-:Y:S01]  /*1170*/  @!P4 IMAD R69, R124, R53, R22 ;  /* 0x000000357c45c224 */ /* 0x000fe200078e0216 */
[----:B------:R-:W-:Y:S02]  /*1180*/  @!P5 IADD3 R22, PT, PT, R65, R63, RZ ;  /* 0x0000003f4116d210 */ /* 0x000fe40007ffe0ff */
[----:B------:R-:W-:Y:S01]  /*1190*/  @!P5 LEA R62, P6, R64, R60, 0x1 ;  /* 0x0000003c403ed211 */ /* 0x000fe200078c08ff */
[----:B------:R-:W-:-:S02]  /*11a0*/  @!P4 IMAD.WIDE.U32 R66, R124, R52, R66 ;  /* 0x000000347c42c225 */ /* 0x000fc400078e0042 */
[----:B------:R-:W5:Y:S01]  /*11b0*/  @!P2 LDC.64 R52, c[0x0][0x390] ;  /* 0x0000e400ff34ab82 */ /* 0x000f620000000a00 */
[----:B------:R-:W-:Y:S02]  /*11c0*/  @!P5 LEA.HI.X R63, R64, R61, R22, 0x1, P6 ;  /* 0x0000003d403fd211 */ /* 0x000fe400030f0c16 */
[----:B------:R-:W-:Y:S02]  /*11d0*/  @!P4 IADD3 R22, PT, PT, R67, R69, RZ ;  /* 0x000000454316c210 */ /* 0x000fe40007ffe0ff */
[----:B------:R-:W-:-:S03]  /*11e0*/  @!P4 LEA R88, P6, R66, R56, 0x1 ;  /* 0x000000384258c211 */ /* 0x000fc600078c08ff */
[----:B------:R-:W5:Y:S01]  /*11f0*/  @!P3 LDC.64 R60, c[0x0][0x3e0] ;  /* 0x0000f800ff3cbb82 */ /* 0x000f620000000a00 */
[----:B------:R-:W-:Y:S01]  /*1200*/  @!P4 LEA.HI.X R89, R66, R57, R22, 0x1, P6 ;  /* 0x000000394259c211 */ /* 0x000fe200030f0c16 */
[----:B0-----:R-:W-:Y:S01]  /*1210*/  @!P2 IMAD R22, R29, R58, RZ ;  /* 0x0000003a1d16a224 */ /* 0x001fe200078e02ff */
[----:B------:R-:W-:-:S05]  /*1220*/  ISETP.GE.U32.AND P6, PT, R116, UR4, PT ;  /* 0x0000000474007c0c */ /* 0x000fca000bfc6070 */
[----:B------:R-:W0:Y:S01]  /*1230*/  @!P0 LDC.64 R56, c[0x0][0x390] ;  /* 0x0000e400ff388b82 */ /* 0x000e220000000a00 */
[----:B------:R-:W-:Y:S02]  /*1240*/  @!P2 MOV R64, R156 ;  /* 0x0000009c0040a202 */ /* 0x000fe40000000f00 */
[----:B------:R-:W-:Y:S02]  /*1250*/  @!P2 MOV R65, R159 ;  /* 0x0000009f0041a202 */ /* 0x000fe40000000f00 */
[----:B------:R-:W-:Y:S02]  /*1260*/  MOV R95, RZ ;  /* 0x000000ff005f7202 */ /* 0x000fe40000000f00 */
[----:B------:R-:W-:Y:S01]  /*1270*/  MOV R97, RZ ;  /* 0x000000ff00617202 */ /* 0x000fe20000000f00 */
[C---:B------:R-:W-:Y:S01]  /*1280*/  @!P2 IMAD R59, R122.reuse, R59, R22 ;  /* 0x0000003b7a3ba224 */ /* 0x040fe200078e0216 */
[----:B------:R-:W-:Y:S01]  /*1290*/  ISETP.GE.AND.EX P6, PT, R35, UR5, PT, P6 ;  /* 0x0000000523007c0c */ /* 0x000fe2000bfc6360 */
[----:B------:R-:W-:Y:S01]  /*12a0*/  @!P2 IMAD.WIDE.U32 R64, R122, R58, R64 ;  /* 0x0000003a7a40a225 */ /* 0x000fe200078e0040 */
[----:B------:R5:W2:Y:S04]  /*12b0*/  @!P5 LDG.E R95, desc[UR6][R62.64] ;  /* 0x000000063e5fd981 */ /* 0x000aa8000c1e1900 */
[----:B------:R-:W2:Y:S01]  /*12c0*/  @!P4 LDG.E R97, desc[UR6][R88.64] ;  /* 0x000000065861c981 */ /* 0x000ea2000c1e1900 */
[----:B------:R-:W-:Y:S01]  /*12d0*/  ISETP.GE.U32.AND P4, PT, R110, UR4, PT ;  /* 0x000000046e007c0c */ /* 0x000fe2000bf86070 */
[----:B-1----:R-:W-:Y:S01]  /*12e0*/  @!P0 IMAD R24, R31, R54, RZ ;  /* 0x000000361f188224 */ /* 0x002fe200078e02ff */
[----:B------:R-:W-:-:S02]  /*12f0*/  @!P2 IADD3 R22, PT, PT, R65, R59, RZ ;  /* 0x0000003b4116a210 */ /* 0x000fc40007ffe0ff */
[----:B------:R-:W1:Y:S01]  /*1300*/  @!P3 LDC.64 R58, c[0x0][0x390] ;  /* 0x0000e400ff3abb82 */ /* 0x000e620000000a00 */
[----:B-----5:R-:W-:Y:S02]  /*1310*/  @!P0 MOV R62, R156 ;  /* 0x0000009c003e8202 */ /* 0x020fe40000000f00 */
[----:B------:R-:W-:Y:S01]  /*1320*/  @!P0 MOV R63, R159 ;  /* 0x0000009f003f8202 */ /* 0x000fe20000000f00 */
[----:B------:R-:W-:Y:S01]  /*1330*/  @!P0 IMAD R67, R120, R55, R24 ;  /* 0x0000003778438224 */ /* 0x000fe200078e0218 */
[----:B------:R-:W-:Y:S02]  /*1340*/  ISETP.GE.AND.EX P4, PT, R37, UR5, PT, P4 ;  /* 0x0000000525007c0c */ /* 0x000fe4000bf86340 */
[----:B------:R-:W-:Y:S01]  /*1350*/  @!P2 LEA R68, P5, R64, R52, 0x1 ;  /* 0x000000344044a211 */ /* 0x000fe200078a08ff */
[----:B------:R-:W-:Y:S02]  /*1360*/  @!P0 IMAD.WIDE.U32 R62, R120, R54, R62 ;  /* 0x00000036783e8225 */ /* 0x000fe400078e003e */
[----:B------:R-:W5:Y:S01]  /*1370*/  @!P6 LDC.64 R54, c[0x0][0x3e0] ;  /* 0x0000f800ff36eb82 */ /* 0x000f620000000a00 */
[----:B------:R-:W-:Y:S01]  /*1380*/  @!P2 LEA.HI.X R69, R64, R53, R22, 0x1, P5 ;  /* 0x000000354045a211 */ /* 0x000fe200028f0c16 */
[----:B------:R-:W-:Y:S01]  /*1390*/  @!P3 IMAD R24, R33, R60, RZ ;  /* 0x0000003c2118b224 */ /* 0x000fe200078e02ff */
[----:B------:R-:W-:-:S02]  /*13a0*/  @!P0 IADD3 R22, PT, PT, R63, R67, RZ ;  /* 0x000000433f168210 */ /* 0x000fc40007ffe0ff */
[----:B0-----:R-:W-:Y:S02]  /*13b0*/  @!P0 LEA R66, P5, R62, R56, 0x1 ;  /* 0x000000383e428211 */ /* 0x001fe400078a08ff */
[----:B------:R-:W-:Y:S01]  /*13c0*/  @!P3 MOV R52, R156 ;  /* 0x0000009c0034b202 */ /* 0x000fe20000000f00 */
[----:B------:R-:W0:Y:S01]  /*13d0*/  @!P4 LDC.64 R64, c[0x0][0x390] ;  /* 0x0000e400ff40cb82 */ /* 0x000e220000000a00 */
[----:B------:R-:W-:Y:S01]  /*13e0*/  @!P3 MOV R53, R159 ;  /* 0x0000009f0035b202 */ /* 0x000fe20000000f00 */
[----:B------:R-:W-:Y:S01]  /*13f0*/  @!P3 IMAD R63, R118, R61, R24 ;  /* 0x0000003d763fb224 */ /* 0x000fe200078e0218 */
[----:B------:R-:W-:Y:S02]  /*1400*/  @!P0 LEA.HI.X R67, R62, R57, R22, 0x1, P5 ;  /* 0x000000393e438211 */ /* 0x000fe400028f0c16 */
[----:B------:R-:W-:Y:S01]  /*1410*/  ISETP.GE.U32.AND P5, PT, R108, UR4, PT ;  /* 0x000000046c007c0c */ /* 0x000fe2000bfa6070 */
[----:B------:R-:W-:Y:S02]  /*1420*/  @!P3 IMAD.WIDE.U32 R60, R118, R60, R52 ;  /* 0x0000003c763cb225 */ /* 0x000fe400078e0034 */
[----:B------:R-:W4:Y:S01]  /*1430*/  @!P6 LDC.64 R56, c[0x0][0x390] ;  /* 0x0000e400ff38eb82 */ /* 0x000f220000000a00 */
[----:B------:R-:W-:-:S02]  /*1440*/  MOV R103, RZ ;  /* 0x000000ff00677202 */ /* 0x000fc40000000f00 */
[----:B------:R-:W-:-:S05]  /*1450*/  ISETP.GE.AND.EX P5, PT, R39, UR5, PT, P5 ;  /* 0x0000000527007c0c */ /* 0x000fca000bfa6350 */
[----:B------:R-:W0:Y:S01]  /*1460*/  @!P4 LDC.64 R52, c[0x0][0x3e0] ;  /* 0x0000f800ff34cb82 */ /* 0x000e220000000a00 */
[----:B------:R-:W-:Y:S01]  /*1470*/  MOV R101, RZ ;  /* 0x000000ff00657202 */ /* 0x000fe20000000f00 */
[----:B------:R-:W2:Y:S01]  /*1480*/  @!P0 LDG.E R103, desc[UR6][R66.64] ;  /* 0x0000000642678981 */ /* 0x000ea2000c1e1900 */
[----:B------:R-:W-:Y:S02]  /*1490*/  @!P3 IADD3 R22, PT, PT, R61, R63, RZ ;  /* 0x0000003f3d16b210 */ /* 0x000fe40007ffe0ff */
[----:B-1----:R-:W-:Y:S02]  /*14a0*/  @!P3 LEA R58, P0, R60, R58, 0x1 ;  /* 0x0000003a3c3ab211 */ /* 0x002fe400078008ff */
[----:B------:R1:W2:Y:S01]  /*14b0*/  @!P2 LDG.E R101, desc[UR6][R68.64] ;  /* 0x000000064465a981 */ /* 0x0002a2000c1e1900 */
[----:B------:R-:W-:Y:S01]  /*14c0*/  ISETP.GE.U32.AND P2, PT, R106, UR4, PT ;  /* 0x000000046a007c0c */ /* 0x000fe2000bf46070 */
[----:B-----5:R-:W-:Y:S01]  /*14d0*/  @!P6 IMAD R24, R35, R54, RZ ;  /* 0x000000362318e224 */ /* 0x020fe200078e02ff */
[----:B------:R-:W-:Y:S01]  /*14e0*/  @!P3 LEA.HI.X R59, R60, R59, R22, 0x1, P0 ;  /* 0x0000003b3c3bb211 */ /* 0x000fe200000f0c16 */
[----:B------:R-:W5:Y:S01]  /*14f0*/  @!P5 LDC.64 R62, c[0x0][0x3e0] ;  /* 0x0000f800ff3edb82 */ /* 0x000f620000000a00 */
[----:B------:R-:W-:-:S02]  /*1500*/  @!P6 MOV R60, R156 ;  /* 0x0000009c003ce202 */ /* 0x000fc40000000f00 */
[----:B------:R-:W-:Y:S02]  /*1510*/  @!P6 MOV R61, R159 ;  /* 0x0000009f003de202 */ /* 0x000fe40000000f00 */
[----:B------:R-:W-:Y:S02]  /*1520*/  ISETP.GE.AND.EX P2, PT, R41, UR5, PT, P2 ;  /* 0x0000000529007c0c */ /* 0x000fe4000bf46320 */
[----:B------:R-:W-:Y:S01]  /*1530*/  MOV R105, RZ ;  /* 0x000000ff00697202 */ /* 0x000fe20000000f00 */
[----:B-1----:R-:W-:Y:S01]  /*1540*/  @!P6 IMAD R69, R116, R55, R24 ;  /* 0x000000377445e224 */ /* 0x002fe200078e0218 */
[----:B------:R-:W-:Y:S01]  /*1550*/  ISETP.GE.U32.AND P0, PT, R130, UR4, PT ;  /* 0x0000000482007c0c */ /* 0x000fe2000bf06070 */
[----:B------:R-:W-:Y:S01]  /*1560*/  @!P6 IMAD.WIDE.U32 R60, R116, R54, R60 ;  /* 0x00000036743ce225 */ /* 0x000fe200078e003c */
[----:B------:R-:W1:Y:S02]  /*1570*/  @!P5 LDC.64 R66, c[0x0][0x390] ;  /* 0x0000e400ff42db82 */ /* 0x000e640000000a00 */
[----:B------:R-:W-:Y:S01]  /*1580*/  ISETP.GE.AND.EX P0, PT, R21, UR5, PT, P0 ;  /* 0x0000000515007c0c */ /* 0x000fe2000bf06300 */
[----:B------:R4:W2:Y:S01]  /*1590*/  @!P3 LDG.E R105, desc[UR6][R58.64] ;  /* 0x000000063a69b981 */ /* 0x0008a2000c1e1900 */
[----:B------:R-:W-:Y:S01]  /*15a0*/  @!P6 IADD3 R22, PT, PT, R61, R69, RZ ;  /* 0x000000453d16e210 */ /* 0x000fe20007ffe0ff */
[----:B0-----:R-:W-:Y:S01]  /*15b0*/  @!P4 IMAD R24, R37, R52, RZ ;  /* 0x000000342518c224 */ /* 0x001fe200078e02ff */
[----:B----4-:R-:W-:-:S02]  /*15c0*/  @!P6 LEA R56, P3, R60, R56, 0x1 ;  /* 0x000000383c38e211 */ /* 0x010fc400078608ff */
[----:B------:R-:W-:Y:S01]  /*15d0*/  MOV R107, RZ ;  /* 0x000000ff006b7202 */ /* 0x000fe20000000f00 */
[----:B------:R-:W-:Y:S01]  /*15e0*/  @!P4 IMAD R61, R110, R53, R24 ;  /* 0x000000356e3dc224 */ /* 0x000fe200078e0218 */
[----:B------:R-:W0:Y:S01]  /*15f0*/  @!P2 LDC.64 R54, c[0x0][0x3e0] ;  /* 0x0000f800ff36ab82 */ /* 0x000e220000000a00 */
[----:B------:R-:W-:Y:S02]  /*1600*/  @!P4 MOV R58, R156 ;  /* 0x0000009c003ac202 */ /* 0x000fe40000000f00 */
[----:B------:R-:W-:Y:S02]  /*1610*/  @!P4 MOV R59, R159 ;  /* 0x0000009f003bc202 */ /* 0x000fe40000000f00 */
[----:B------:R-:W-:Y:S01]  /*1620*/  @!P6 LEA.HI.X R57, R60, R57, R22, 0x1, P3 ;  /* 0x000000393c39e211 */ /* 0x000fe200018f0c16 */
[----:B------:R-:W-:-:S04]  /*1630*/  @!P4 IMAD.WIDE.U32 R52, R110, R52, R58 ;  /* 0x000000346e34c225 */ /* 0x000fc800078e003a */
[----:B------:R4:W2:Y:S01]  /*1640*/  @!P6 LDG.E R107, desc[UR6][R56.64] ;  /* 0x00000006386be981 */ /* 0x0008a2000c1e1900 */
[----:B------:R-:W0:Y:S01]  /*1650*/  @!P0 LDC.64 R58, c[0x0][0x3e0] ;  /* 0x0000f800ff3a8b82 */ /* 0x000e220000000a00 */
[----:B------:R-:W-:Y:S02]  /*1660*/  @!P4 IADD3 R22, PT, PT, R53, R61, RZ ;  /* 0x0000003d3516c210 */ /* 0x000fe40007ffe0ff */
[----:B------:R-:W-:Y:S01]  /*1670*/  @!P4 LEA R64, P6, R52, R64, 0x1 ;  /* 0x000000403440c211 */ /* 0x000fe200078c08ff */
[----:B-----5:R-:W-:Y:S01]  /*1680*/  @!P5 IMAD R24, R39, R62, RZ ;  /* 0x0000003e2718d224 */ /* 0x020fe200078e02ff */
[----:B------:R-:W-:Y:S02]  /*1690*/  ISETP.GE.U32.AND P3, PT, R8, UR4, PT ;  /* 0x0000000408007c0c */ /* 0x000fe4000bf66070 */
[----:B------:R-:W-:Y:S01]  /*16a0*/  @!P4 LEA.HI.X R65, R52, R65, R22, 0x1, P6 ;  /* 0x000000413441c211 */ /* 0x000fe200030f0c16 */
[----:B----4-:R-:W4:Y:S01]  /*16b0*/  @!P0 LDC.64 R56, c[0x0][0x390] ;  /* 0x0000e400ff388b82 */ /* 0x010f220000000a00 */
[----:B------:R-:W-:-:S02]  /*16c0*/  @!P5 MOV R52, R156 ;  /* 0x0000009c0034d202 */ /* 0x000fc40000000f00 */
[----:B------:R-:W-:Y:S01]  /*16d0*/  @!P5 MOV R53, R159 ;  /* 0x0000009f0035d202 */ /* 0x000fe20000000f00 */
[C---:B------:R-:W-:Y:S01]  /*16e0*/  @!P5 IMAD R69, R108.reuse, R63, R24 ;  /* 0x0000003f6c45d224 */ /* 0x040fe200078e0218 */
[----:B------:R-:W-:Y:S01]  /*16f0*/  ISETP.GE.AND.EX P3, PT, R43, UR5, PT, P3 ;  /* 0x000000052b007c0c */ /* 0x000fe2000bf66330 */
[----:B------:R-:W-:Y:S01]  /*1700*/  @!P5 IMAD.WIDE.U32 R62, R108, R62, R52 ;  /* 0x0000003e6c3ed225 */ /* 0x000fe200078e0034 */
[----:B------:R-:W-:Y:S01]  /*1710*/  MOV R111, RZ ;  /* 0x000000ff006f7202 */ /* 0x000fe20000000f00 */
[----:B------:R-:W5:Y:S03]  /*1720*/  @!P2 LDC.64 R60, c[0x0][0x390] ;  /* 0x0000e400ff3cab82 */ /* 0x000f660000000a00 */
[----:B------:R-:W-:Y:S02]  /*1730*/  @!P5 IADD3 R22, PT, PT, R63, R69, RZ ;  /* 0x000000453f16d210 */ /* 0x000fe40007ffe0ff */
[----:B-1----:R-:W-:Y:S01]  /*1740*/  @!P5 LEA R66, P6, R62, R66, 0x1 ;  /* 0x000000423e42d211 */ /* 0x002fe200078c08ff */
[----:B0-----:R-:W-:Y:S01]  /*1750*/  @!P2 IMAD R24, R41, R54, RZ ;  /* 0x000000362918a224 */ /* 0x001fe200078e02ff */
[----:B------:R0:W2:Y:S01]  /*1760*/  @!P4 LDG.E R111, desc[UR6][R64.64] ;  /* 0x00000006406fc981 */ /* 0x0000a2000c1e1900 */
[----:B------:R-:W-:-:S02]  /*1770*/  @!P2 MOV R63, R159 ;  /* 0x0000009f003fa202 */ /* 0x000fc40000000f00 */
[----:B------:R-:W1:Y:S01]  /*1780*/  @!P3 LDC.64 R52, c[0x0][0x3e0] ;  /* 0x0000f800ff34bb82 */ /* 0x000e620000000a00 */
[----:B------:R-:W-:Y:S02]  /*1790*/  @!P5 LEA.HI.X R67, R62, R67, R22, 0x1, P6 ;  /* 0x000000433e43d211 */ /* 0x000fe400030f0c16 */
[----:B------:R-:W-:Y:S02]  /*17a0*/  @!P2 MOV R62, R156 ;  /* 0x0000009c003ea202 */ /* 0x000fe40000000f00 */
[----:B------:R-:W-:Y:S01]  /*17b0*/  ISETP.GE.U32.AND P4, PT, R9, UR4, PT ;  /* 0x0000000409007c0c */ /* 0x000fe2000bf86070 */
[C---:B------:R-:W-:Y:S02]  /*17c0*/  @!P2 IMAD R89, R106.reuse, R55, R24 ;  /* 0x000000376a59a224 */ /* 0x040fe400078e0218 */
[----:B------:R-:W-:Y:S01]  /*17d0*/  @!P2 IMAD.WIDE.U32 R54, R106, R54, R62 ;  /* 0x000000366a36a225 */ /* 0x000fe200078e003e */
[----:B------:R-:W-:Y:S01]  /*17e0*/  ISETP.GE.AND.EX P4, PT, R45, UR5, PT, P4 ;  /* 0x000000052d007c0c */ /* 0x000fe2000bf86340 */
[----:B0-----:R-:W0:Y:S01]  /*17f0*/  @!P3 LDC.64 R64, c[0x0][0x390] ;  /* 0x0000e400ff40bb82 */ /* 0x001e220000000a00 */
[----:B------:R-:W-:Y:S01]  /*1800*/  @!P0 MOV R62, R156 ;  /* 0x0000009c003e8202 */ /* 0x000fe20000000f00 */
[----:B------:R-:W-:Y:S01]  /*1810*/  @!P0 IMAD R22, R21, R58, RZ ;  /* 0x0000003a15168224 */ /* 0x000fe200078e02ff */
[----:B------:R-:W-:-:S02]  /*1820*/  @!P0 MOV R63, R159 ;  /* 0x0000009f003f8202 */ /* 0x000fc40000000f00 */
[----:B------:R-:W-:Y:S01]  /*1830*/  MOV R117, RZ ;  /* 0x000000ff00757202 */ /* 0x000fe20000000f00 */
[C---:B------:R-:W-:Y:S02]  /*1840*/  @!P0 IMAD R69, R130.reuse, R59, R22 ;  /* 0x0000003b82458224 */ /* 0x040fe400078e0216 */
[----:B------:R-:W-:-:S03]  /*1850*/  @!P0 IMAD.WIDE.U32 R58, R130, R58, R62 ;  /* 0x0000003a823a8225 */ /* 0x000fc600078e003e */
[----:B------:R1:W2:Y:S01]  /*1860*/  @!P5 LDG.E R117, desc[UR6][R66.64] ;  /* 0x000000064275d981 */ /* 0x0002a2000c1e1900 */
[----:B------:R-:W0:Y:S01]  /*1870*/  @!P4 LDC.64 R62, c[0x0][0x3e0] ;  /* 0x0000f800ff3ecb82 */ /* 0x000e220000000a00 */
[----:B------:R-:W-:Y:S02]  /*1880*/  @!P0 IADD3 R24, PT, PT, R59, R69, RZ ;  /* 0x000000453b188210 */ /* 0x000fe40007ffe0ff */
[C---:B----4-:R-:W-:Y:S02]  /*1890*/  @!P0 LEA R56, P5, R58.reuse, R56, 0x1 ;  /* 0x000000383a388211 */ /* 0x050fe400078a08ff */
[----:B------:R-:W-:Y:S02]  /*18a0*/  @!P2 IADD3 R22, PT, PT, R55, R89, RZ ;  /* 0x000000593716a210 */ /* 0x000fe40007ffe0ff */
[----:B------:R-:W-:Y:S02]  /*18b0*/  @!P0 LEA.HI.X R57, R58, R57, R24, 0x1, P5 ;  /* 0x000000393a398211 */ /* 0x000fe400028f0c18 */
[----:B-----5:R-:W-:Y:S01]  /*18c0*/  @!P2 LEA R60, P6, R54, R60, 0x1 ;  /* 0x0000003c363ca211 */ /* 0x020fe200078c08ff */
[----:B------:R-:W4:Y:S01]  /*18d0*/  @!P4 LDC.64 R58, c[0x0][0x390] ;  /* 0x0000e400ff3acb82 */ /* 0x000f220000000a00 */
[----:B------:R-:W-:-:S02]  /*18e0*/  ISETP.GE.U32.AND P5, PT, R10, UR4, PT ;  /* 0x000000040a007c0c */ /* 0x000fc4000bfa6070 */
[----:B------:R-:W-:Y:S01]  /*18f0*/  @!P2 LEA.HI.X R61, R54, R61, R22, 0x1, P6 ;  /* 0x0000003d363da211 */ /* 0x000fe200030f0c16 */
[----:B-1----:R-:W-:Y:S01]  /*1900*/  @!P3 IMAD R22, R43, R52, RZ ;  /* 0x000000342b16b224 */ /* 0x002fe200078e02ff */
[----:B------:R-:W-:Y:S02]  /*1910*/  ISETP.GE.AND.EX P5, PT, R47, UR5, PT, P5 ;  /* 0x000000052f007c0c */ /* 0x000fe4000bfa6350 */
[----:B------:R-:W-:Y:S02]  /*1920*/  ISETP.GE.U32.AND P6, PT, R11, UR4, PT ;  /* 0x000000040b007c0c */ /* 0x000fe4000bfc6070 */
[----:B------:R-:W-:Y:S02]  /*1930*/  @!P3 MOV R54, R156 ;  /* 0x0000009c0036b202 */ /* 0x000fe40000000f00 */
[----:B------:R-:W-:Y:S01]  /*1940*/  @!P3 MOV R55, R159 ;  /* 0x0000009f0037b202 */ /* 0x000fe20000000f00 */
[----:B------:R-:W-:Y:S01]  /*1950*/  @!P3 IMAD R67, R8, R53, R22 ;  /* 0x000000350843b224 */ /* 0x000fe200078e0216 */
[----:B------:R-:W-:-:S02]  /*1960*/  MOV R121, RZ ;  /* 0x000000ff00797202 */ /* 0x000fc40000000f00 */
[----:B------:R-:W-:Y:S01]  /*1970*/  ISETP.GE.AND.EX P6, PT, R49, UR5, PT, P6 ;  /* 0x0000000531007c0c */ /* 0x000fe2000bfc6360 */
[----:B------:R-:W-:Y:S01]  /*1980*/  @!P3 IMAD.WIDE.U32 R52, R8, R52, R54 ;  /* 0x000000340834b225 */ /* 0x000fe200078e0036 */
[----:B------:R-:W-:Y:S01]  /*1990*/  MOV R89, RZ ;  /* 0x000000ff00597202 */ /* 0x000fe20000000f00 */
[----:B------:R-:W1:Y:S01]  /*19a0*/  @!P5 LDC.64 R54, c[0x0][0x3e0] ;  /* 0x0000f800ff36db82 */ /* 0x000e620000000a00 */
[----:B------:R5:W2:Y:S02]  /*19b0*/  @!P2 LDG.E R121, desc[UR6][R60.64] ;  /* 0x000000063c79a981 */ /* 0x000aa4000c1e1900 */
[----:B------:R-:W-:Y:S02]  /*19c0*/  @!P3 IADD3 R22, PT, PT, R53, R67, RZ ;  /* 0x000000433516b210 */ /* 0x000fe40007ffe0ff */
[----:B0-----:R-:W-:Y:S01]  /*19d0*/  @!P3 LEA R64, P2, R52, R64, 0x1 ;  /* 0x000000403440b211 */ /* 0x001fe200078408ff */
[----:B------:R0:W3:Y:S01]  /*19e0*/  @!P0 LDG.E R89, desc[UR6][R56.64] ;  /* 0x0000000638598981 */ /* 0x0000e2000c1e1900 */
[----:B------:R-:W-:-:S02]  /*19f0*/  @!P4 MOV R53, R159 ;  /* 0x0000009f0035c202 */ /* 0x000fc40000000f00 */
[----:B------:R-:W-:Y:S01]  /*1a00*/  @!P3 LEA.HI.X R65, R52, R65, R22, 0x1, P2 ;  /* 0x000000413441b211 */ /* 0x000fe200010f0c16 */
[----:B------:R-:W-:Y:S01]  /*1a10*/  @!P4 IMAD R22, R45, R62, RZ ;  /* 0x0000003e2d16c224 */ /* 0x000fe200078e02ff */
[----:B------:R-:W-:Y:S01]  /*1a20*/  ISETP.GE.U32.AND P2, PT, R12, UR4, PT ;  /* 0x000000040c007c0c */ /* 0x000fe2000bf46070 */
[----:B-----5:R-:W5:Y:S01]  /*1a30*/  @!P5 LDC.64 R60, c[0x0][0x390] ;  /* 0x0000e400ff3cdb82 */ /* 0x020f620000000a00 */
[----:B------:R-:W-:Y:S01]  /*1a40*/  @!P4 MOV R52, R156 ;  /* 0x0000009c0034c202 */ /* 0x000fe20000000f00 */
[----:B------:R-:W-:Y:S01]  /*1a50*/  @!P4 IMAD R67, R9, R63, R22 ;  /* 0x0000003f0943c224 */ /* 0x000fe200078e0216 */
[----:B------:R-:W-:Y:S02]  /*1a60*/  ISETP.GE.AND.EX P2, PT, R51, UR5, PT, P2 ;  /* 0x0000000533007c0c */ /* 0x000fe4000bf46320 */
[----:B------:R-:W-:-:S03]  /*1a70*/  MOV R123, RZ ;  /* 0x000000ff007b7202 */ /* 0x000fc60000000f00 */
[----:B0-----:R-:W0:Y:S01]  /*1a80*/  @!P6 LDC.64 R56, c[0x0][0x3e0] ;  /* 0x0000f800ff38eb82 */ /* 0x001e220000000a00 */
[----:B------:R-:W-:Y:S02]  /*1a90*/  @!P4 IMAD.WIDE.U32 R62, R9, R62, R52 ;  /* 0x0000003e093ec225 */ /* 0x000fe400078e0034 */
[----:B------:R5:W2:Y:S03]  /*1aa0*/  @!P3 LDG.E R123, desc[UR6][R64.64] ;  /* 0x00000006407bb981 */ /* 0x000aa6000c1e1900 */
[----:B------:R-:W-:Y:S02]  /*1ab0*/  @!P4 IADD3 R22, PT, PT, R63, R67, RZ ;  /* 0x000000433f16c210 */ /* 0x000fe40007ffe0ff */
[C---:B----4-:R-:W-:Y:S01]  /*1ac0*/  @!P4 LEA R68, P3, R62.reuse, R58, 0x1 ;  /* 0x0000003a3e44c211 */ /* 0x050fe200078608ff */
[----:B------:R-:W4:Y:S03]  /*1ad0*/  @!P2 LDC.64 R52, c[0x0][0x3e0] ;  /* 0x0000f800ff34ab82 */ /* 0x000f260000000a00 */
[----:B------:R-:W-:-:S02]  /*1ae0*/  @!P4 LEA.HI.X R69, R62, R59, R22, 0x1, P3 ;  /* 0x0000003b3e45c211 */ /* 0x000fc400018f0c16 */
[----:B------:R-:W-:-:S03]  /*1af0*/  ISETP.GE.U32.AND P3, PT, R13, UR4, PT ;  /* 0x000000040d007c0c */ /* 0x000fc6000bf66070 */
[----:B------:R-:W4:Y:S01]  /*1b00*/  @!P6 LDC.64 R58, c[0x0][0x390] ;  /* 0x0000e400ff3aeb82 */ /* 0x000f220000000a00 */
[----:B-1----:R-:W-:Y:S01]  /*1b10*/  @!P5 IMAD R22, R47, R54, RZ ;  /* 0x000000362f16d224 */ /* 0x002fe200078e02ff */
[----:B------:R-:W-:Y:S02]  /*1b20*/  ISETP.GE.AND.EX P3, PT, R73, UR5, PT, P3 ;  /* 0x0000000549007c0c */ /* 0x000fe4000bf66330 */
[-C--:B------:R-:W-:Y:S02]  /*1b30*/  @!P5 MOV R62, R156.reuse ;  /* 0x0000009c003ed202 */ /* 0x080fe40000000f00 */
[----:B------:R-:W-:Y:S01]  /*1b40*/  @!P5 MOV R63, R159 ;  /* 0x0000009f003fd202 */ /* 0x000fe20000000f00 */
[----:B------:R-:W-:Y:S01]  /*1b50*/  @!P5 IMAD R55, R10, R55, R22 ;  /* 0x000000370a37d224 */ /* 0x000fe200078e0216 */
[----:B------:R-:W-:Y:S01]  /*1b60*/  @!P6 MOV R66, R156 ;  /* 0x0000009c0042e202 */ /* 0x000fe20000000f00 */
[----:B0-----:R-:W-:Y:S01]  /*1b70*/  @!P6 IMAD R22, R49, R56, RZ ;  /* 0x000000383116e224 */ /* 0x001fe200078e02ff */
[----:B------:R-:W-:-:S02]  /*1b80*/  @!P6 MOV R67, R159 ;  /* 0x0000009f0043e202 */ /* 0x000fc40000000f00 */
[----:B------:R-:W-:Y:S01]  /*1b90*/  MOV R129, RZ ;  /* 0x000000ff00817202 */ /* 0x000fe20000000f00 */
[----:B------:R-:W-:-:S04]  /*1ba0*/  @!P5 IMAD.WIDE.U32 R62, R10, R54, R62 ;  /* 0x000000360a3ed225 */ /* 0x000fc800078e003e */
[C---:B------:R-:W-:Y:S01]  /*1bb0*/  @!P6 IMAD R113, R11.reuse, R57, R22 ;  /* 0x000000390b71e224 */ /* 0x040fe200078e0216 */
[----:B------:R-:W2:Y:S01]  /*1bc0*/  @!P4 LDG.E R129, desc[UR6][R68.64] ;  /* 0x000000064481c981 */ /* 0x000ea2000c1e1900 */
[----:B------:R-:W-:Y:S02]  /*1bd0*/  @!P6 IMAD.WIDE.U32 R66, R11, R56, R66 ;  /* 0x000000380b42e225 */ /* 0x000fe400078e0042 */
[----:B------:R-:W0:Y:S01]  /*1be0*/  @!P2 LDC.64 R56, c[0x0][0x390] ;  /* 0x0000e400ff38ab82 */ /* 0x000e220000000a00 */
[----:B------:R-:W-:Y:S02]  /*1bf0*/  @!P5 IADD3 R22, PT, PT, R63, R55, RZ ;  /* 0x000000373f16d210 */ /* 0x000fe40007ffe0ff */
[C---:B-----5:R-:W-:Y:S02]  /*1c00*/  @!P5 LEA R64, P4, R62.reuse, R60, 0x1 ;  /* 0x0000003c3e40d211 */ /* 0x060fe400078808ff */
[----:B------:R-:W-:Y:S02]  /*1c10*/  MOV R131, RZ ;  /* 0x000000ff00837202 */ /* 0x000fe40000000f00 */
[----:B------:R-:W-:Y:S01]  /*1c20*/  @!P5 LEA.HI.X R65, R62, R61, R22, 0x1, P4 ;  /* 0x0000003d3e41d211 */ /* 0x000fe200020f0c16 */
[----:B------:R-:W1:Y:S01]  /*1c30*/  @!P3 LDC.64 R54, c[0x0][0x3e0] ;  /* 0x0000f800ff36bb82 */ /* 0x000e620000000a00 */
[----:B------:R-:W-:Y:S01]  /*1c40*/  @!P6 IADD3 R22, PT, PT, R67, R113, RZ ;  /* 0x000000714316e210 */ /* 0x000fe20007ffe0ff */
[----:B----4-:R-:W-:Y:S01]  /*1c50*/  @!P2 IMAD R24, R51, R52, RZ ;  /* 0x000000343318a224 */ /* 0x010fe200078e02ff */
[----:B------:R-:W-:Y:S01]  /*1c60*/  @!P6 LEA R62, P4, R66, R58, 0x1 ;  /* 0x0000003a423ee211 */ /* 0x000fe200078808ff */
[----:B------:R0:W4:Y:S01]  /*1c70*/  @!P5 LDG.E R131, desc[UR6][R64.64] ;  /* 0x000000064083d981 */ /* 0x000122000c1e1900 */
[----:B------:R-:W-:-:S02]  /*1c80*/  @!P2 MOV R60, R156 ;  /* 0x0000009c003ca202 */ /* 0x000fc40000000f00 */
[----:B------:R-:W-:Y:S02]  /*1c90*/  @!P2 MOV R61, R159 ;  /* 0x0000009f003da202 */ /* 0x000fe40000000f00 */
[----:B------:R-:W-:Y:S02]  /*1ca0*/  ISETP.GE.U32.AND P5, PT, R14, UR4, PT ;  /* 0x000000040e007c0c */ /* 0x000fe4000bfa6070 */
[----:B------:R-:W-:Y:S01]  /*1cb0*/  @!P6 LEA.HI.X R63, R66, R59, R22, 0x1, P4 ;  /* 0x0000003b423fe211 */ /* 0x000fe200020f0c16 */
[C---:B------:R-:W-:Y:S02]  /*1cc0*/  @!P2 IMAD R59, R12.reuse, R53, R24 ;  /* 0x000000350c3ba224 */ /* 0x040fe400078e0218 */
[----:B------:R-:W-:Y:S01]  /*1cd0*/  @!P2 IMAD.WIDE.U32 R60, R12, R52, R60 ;  /* 0x000000340c3ca225 */ /* 0x000fe200078e003c */
[----:B------:R-:W-:Y:S01]  /*1ce0*/  ISETP.GE.AND.EX P5, PT, R75, UR5, PT, P5 ;  /* 0x000000054b007c0c */ /* 0x000fe2000bfa6350 */
[----:B------:R-:W5:Y:S01]  /*1cf0*/  @!P3 LDC.64 R52, c[0x0][0x390] ;  /* 0x0000e400ff34bb82 */ /* 0x000f620000000a00 */
[----:B------:R-:W-:-:S02]  /*1d00*/  ISETP.GE.U32.AND P4, PT, R15, UR4, PT ;  /* 0x000000040f007c0c */ /* 0x000fc4000bf86070 */
[----:B------:R-:W-:Y:S02]  /*1d10*/  MOV R133, RZ ;  /* 0x000000ff00857202 */ /* 0x000fe40000000f00 */
[----:B------:R-:W-:Y:S02]  /*1d20*/  ISETP.GE.AND.EX P4, PT, R77, UR5, PT, P4 ;  /* 0x000000054d007c0c */ /* 0x000fe4000bf86340 */
[----:B------:R-:W-:Y:S02]  /*1d30*/  @!P2 IADD3 R22, PT, PT, R61, R59, RZ ;  /* 0x0000003b3d16a210 */ /* 0x000fe40007ffe0ff */
[----:B------:R5:W4:Y:S01]  /*1d40*/  @!P6 LDG.E R133, desc[UR6][R62.64] ;  /* 0x000000063e85e981 */ /* 0x000b22000c1e1900 */
[----:B0-----:R-:W-:Y:S01]  /*1d50*/  @!P2 LEA R64, P6, R60, R56, 0x1 ;  /* 0x000000383c40a211 */ /* 0x001fe200078c08ff */
[----:B-1----:R-:W-:Y:S01]  /*1d60*/  @!P3 IMAD R24, R73, R54, RZ ;  /* 0x000000364918b224 */ /* 0x002fe200078e02ff */
[----:B------:R-:W0:Y:S01]  /*1d70*/  @!P5 LDC.64 R58, c[0x0][0x3e0] ;  /* 0x0000f800ff3adb82 */ /* 0x000e220000000a00 */
[----:B------:R-:W-:-:S02]  /*1d80*/  @!P3 MOV R56, R156 ;  /* 0x0000009c0038b202 */ /* 0x000fc40000000f00 */
[----:B------:R-:W-:Y:S02]  /*1d90*/  @!P2 LEA.HI.X R65, R60, R57, R22, 0x1, P6 ;  /* 0x000000393c41a211 */ /* 0x000fe400030f0c16 */
[----:B------:R-:W-:Y:S01]  /*1da0*/  @!P3 MOV R57, R159 ;  /* 0x0000009f0039b202 */ /* 0x000fe20000000f00 */
[C---:B------:R-:W-:Y:S01]  /*1db0*/  @!P3 IMAD R67, R13.reuse, R55, R24 ;  /* 0x000000370d43b224 */ /* 0x040fe200078e0218 */
[----:B------:R-:W-:Y:S01]  /*1dc0*/  MOV R135, RZ ;  /* 0x000000ff00877202 */ /* 0x000fe20000000f00 */
[----:B------:R-:W1:Y:S01]  /*1dd0*/  @!P4 LDC.64 R60, c[0x0][0x3e0] ;  /* 0x0000f800ff3ccb82 */ /* 0x000e620000000a00 */
[----:B------:R-:W-:Y:S01]  /*1de0*/  ISETP.GE.U32.AND P6, PT, R16, UR4, PT ;  /* 0x0000000410007c0c */ /* 0x000fe2000bfc6070 */
[----:B------:R-:W-:-:S03]  /*1df0*/  @!P3 IMAD.WIDE.U32 R54, R13, R54, R56 ;  /* 0x000000360d36b225 */ /* 0x000fc600078e0038 */
[----:B------:R5:W4:Y:S01]  /*1e00*/  @!P2 LDG.E R135, desc[UR6][R64.64] ;  /* 0x000000064087a981 */ /* 0x000b22000c1e1900 */
[----:B------:R-:W-:Y:S02]  /*1e10*/  ISETP.GE.AND.EX P6, PT, R79, UR5, PT, P6 ;  /* 0x000000054f007c0c */ /* 0x000fe4000bfc6360 */
[----:B------:R-:W1:Y:S01]  /*1e20*/  @!P5 LDC.64 R56, c[0x0][0x390] ;  /* 0x0000e400ff38db82 */ /* 0x000e620000000a00 */
[----:B------:R-:W-:Y:S02]  /*1e30*/  @!P3 IADD3 R22, PT, PT, R55, R67, RZ ;  /* 0x000000433716b210 */ /* 0x000fe40007ffe0ff */
[----:B-----5:R-:W-:-:S04]  /*1e40*/  @!P3 LEA R62, P2, R54, R52, 0x1 ;  /* 0x00000034363eb211 */ /* 0x020fc800078408ff */
[----:B------:R-:W-:Y:S02]  /*1e50*/  @!P3 LEA.HI.X R63, R54, R53, R22, 0x1, P2 ;  /* 0x00000035363fb211 */ /* 0x000fe400010f0c16 */
[----:B------:R-:W5:Y:S01]  /*1e60*/  @!P4 LDC.64 R52, c[0x0][0x390] ;  /* 0x0000e400ff34cb82 */ /* 0x000f620000000a00 */
[----:B------:R-:W-:Y:S01]  /*1e70*/  @!P5 MOV R64, R156 ;  /* 0x0000009c0040d202 */ /* 0x000fe20000000f00 */
[----:B0-----:R-:W-:Y:S01]  /*1e80*/  @!P5 IMAD R22, R75, R58, RZ ;  /* 0x0000003a4b16d224 */ /* 0x001fe200078e02ff */
[----:B------:R-:W-:-:S05]  /*1e90*/  @!P5 MOV R65, R159 ;  /* 0x0000009f0041d202 */ /* 0x000fca0000000f00 */
[----:B------:R-:W0:Y:S01]  /*1ea0*/  @!P6 LDC.64 R54, c[0x0][0x3e0] ;  /* 0x0000f800ff36eb82 */ /* 0x000e220000000a00 */
[----:B------:R-:W-:Y:S01]  /*1eb0*/  MOV R137, RZ ;  /* 0x000000ff00897202 */ /* 0x000fe20000000f00 */
[C---:B------:R-:W-:Y:S01]  /*1ec0*/  @!P5 IMAD R67, R14.reuse, R59, R22 ;  /* 0x0000003b0e43d224 */ /* 0x040fe200078e0216 */
[----:B------:R-:W-:Y:S01]  /*1ed0*/  @!P4 MOV R59, R159 ;  /* 0x0000009f003bc202 */ /* 0x000fe20000000f00 */
[----:B------:R-:W-:Y:S01]  /*1ee0*/  @!P5 IMAD.WIDE.U32 R64, R14, R58, R64 ;  /* 0x0000003a0e40d225 */ /* 0x000fe200078e0040 */
[----:B------:R-:W-:Y:S02]  /*1ef0*/  @!P4 MOV R58, R156 ;  /* 0x0000009c003ac202 */ /* 0x000fe40000000f00 */
[----:B------:R-:W-:Y:S01]  /*1f00*/  ISETP.GE.U32.AND P2, PT, R17, UR4, PT ;  /* 0x0000000411007c0c */ /* 0x000fe2000bf46070 */
[-C--:B-1----:R-:W-:Y:S01]  /*1f10*/  @!P4 IMAD R22, R77, R60.reuse, RZ ;  /* 0x0000003c4d16c224 */ /* 0x082fe200078e02ff */
[----:B------:R1:W4:Y:S03]  /*1f20*/  @!P3 LDG.E R137, desc[UR6][R62.64] ;  /* 0x000000063e89b981 */ /* 0x000326000c1e1900 */
[----:B------:R-:W-:Y:S01]  /*1f30*/  @!P4 IMAD R69, R15, R61, R22 ;  /* 0x0000003d0f45c224 */ /* 0x000fe200078e0216 */
[----:B------:R-:W-:Y:S01]  /*1f40*/  @!P5 IADD3 R22, PT, PT, R65, R67, RZ ;  /* 0x000000434116d210 */ /* 0x000fe20007ffe0ff */
[----:B------:R-:W-:Y:S01]  /*1f50*/  @!P4 IMAD.WIDE.U32 R60, R15, R60, R58 ;  /* 0x0000003c0f3cc225 */ /* 0x000fe200078e003a */
[----:B------:R-:W-:Y:S01]  /*1f60*/  ISETP.GE.AND.EX P2, PT, R81, UR5, PT, P2 ;  /* 0x0000000551007c0c */ /* 0x000fe2000bf46320 */
[----:B------:R-:W0:Y:S01]  /*1f70*/  @!P6 LDC.64 R58, c[0x0][0x390] ;  /* 0x0000e400ff3aeb82 */ /* 0x000e220000000a00 */
[----:B-1----:R-:W-:-:S04]  /*1f80*/  @!P5 LEA R62, P3, R64, R56, 0x1 ;  /* 0x00000038403ed211 */ /* 0x002fc800078608ff */
[----:B------:R-:W-:Y:S02]  /*1f90*/  @!P5 LEA.HI.X R63, R64, R57, R22, 0x1, P3 ;  /* 0x00000039403fd211 */ /* 0x000fe400018f0c16 */
[----:B------:R-:W-:Y:S02]  /*1fa0*/  @!P4 IADD3 R22, PT, PT, R61, R69, RZ ;  /* 0x000000453d16c210 */ /* 0x000fe40007ffe0ff */
[----:B-----5:R-:W-:-:S04]  /*1fb0*/  @!P4 LEA R56, P3, R60, R52, 0x1 ;  /* 0x000000343c38c211 */ /* 0x020fc800078608ff */
[----:B------:R-:W-:Y:S02]  /*1fc0*/  @!P4 LEA.HI.X R57, R60, R53, R22, 0x1, P3 ;  /* 0x000000353c39c211 */ /* 0x000fe400018f0c16 */
[----:B------:R-:W-:Y:S01]  /*1fd0*/  ISETP.GE.U32.AND P3, PT, R18, UR4, PT ;  /* 0x0000000412007c0c */ /* 0x000fe2000bf66070 */
[----:B0-----:R-:W-:Y:S01]  /*1fe0*/  @!P6 IMAD R24, R79, R54, RZ ;  /* 0x000000364f18e224 */ /* 0x001fe200078e02ff */
[----:B------:R-:W-:Y:S01]  /*1ff0*/  @!P6 MOV R60, R156 ;  /* 0x0000009c003ce202 */ /* 0x000fe20000000f00 */
[----:B------:R-:W0:Y:S01]  /*2000*/  @!P2 LDC.64 R52, c[0x0][0x3e0] ;  /* 0x0000f800ff34ab82 */ /* 0x000e220000000a00 */
[----:B------:R-:W-:Y:S02]  /*2010*/  @!P6 MOV R61, R159 ;  /* 0x0000009f003de202 */ /* 0x000fe40000000f00 */
[----:B------:R-:W-:Y:S01]  /*2020*/  ISETP.GE.AND.EX P3, PT, R83, UR5, PT, P3 ;  /* 0x0000000553007c0c */ /* 0x000fe2000bf66330 */
[C---:B------:R-:W-:Y:S01]  /*2030*/  @!P6 IMAD R65, R16.reuse, R55, R24 ;  /* 0x000000371041e224 */ /* 0x040fe200078e0218 */
[----:B------:R-:W-:Y:S01]  /*2040*/  MOV R139, RZ ;  /* 0x000000ff008b7202 */ /* 0x000fe20000000f00 */
[----:B------:R-:W-:Y:S01]  /*2050*/  @!P6 IMAD.WIDE.U32 R54, R16, R54, R60 ;  /* 0x000000361036e225 */ /* 0x000fe200078e003c */
[----:B------:R-:W-:-:S02]  /*2060*/  MOV R141, RZ ;  /* 0x000000ff008d7202 */ /* 0x000fc40000000f00 */
[----:B------:R-:W-:Y:S02]  /*2070*/  IADD3 R71, PT, PT, R71, 0x1e0, RZ ;  /* 0x000001e047477810 */ /* 0x000fe40007ffe0ff */
[----:B------:R-:W-:Y:S01]  /*2080*/  @!P6 IADD3 R22, PT, PT, R55, R65, RZ ;  /* 0x000000413716e210 */ /* 0x000fe20007ffe0ff */
[----:B------:R1:W5:Y:S01]  /*2090*/  @!P5 LDG.E R139, desc[UR6][R62.64] ;  /* 0x000000063e8bd981 */ /* 0x000362000c1e1900 */
[----:B------:R-:W3:Y:S01]  /*20a0*/  @!P2 LDC.64 R64, c[0x0][0x390] ;  /* 0x0000e400ff40ab82 */ /* 0x000ee20000000a00 */
[----:B------:R-:W-:Y:S02]  /*20b0*/  SHF.R.S32.HI R67, RZ, 0x1f, R71 ;  /* 0x0000001fff437819 */ /* 0x000fe40000011447 */
[----:B------:R0:W5:Y:S01]  /*20c0*/  @!P4 LDG.E R141, desc[UR6][R56.64] ;  /* 0x00000006388dc981 */ /* 0x000162000c1e1900 */
[----:B------:R-:W-:Y:S02]  /*20d0*/  ISETP.GE.U32.AND P4, PT, R71, UR4, PT ;  /* 0x0000000447007c0c */ /* 0x000fe4000bf86070 */
[----:B------:R-:W-:-:S02]  /*20e0*/  @!P6 LEA R58, P5, R54, R58, 0x1 ;  /* 0x0000003a363ae211 */ /* 0x000fc400078a08ff */
[----:B------:R-:W3:Y:S01]  /*20f0*/  @!P3 LDC.64 R60, c[0x0][0x390] ;  /* 0x0000e400ff3cbb82 */ /* 0x000ee20000000a00 */
[----:B------:R-:W-:Y:S02]  /*2100*/  ISETP.GE.AND.EX P4, PT, R67, UR5, PT, P4 ;  /* 0x0000000543007c0c */ /* 0x000fe4000bf86340 */
[----:B------:R-:W-:-:S05]  /*2110*/  @!P6 LEA.HI.X R59, R54, R59, R22, 0x1, P5 ;  /* 0x0000003b363be211 */ /* 0x000fca00028f0c16 */
[----:B-1----:R-:W1:Y:S01]  /*2120*/  @!P3 LDC.64 R62, c[0x0][0x3e0] ;  /* 0x0000f800ff3ebb82 */ /* 0x002e620000000a00 */
[----:B------:R-:W-:Y:S01]  /*2130*/  ISETP.GE.U32.AND P5, PT, R19, UR4, PT ;  /* 0x0000000413007c0c */ /* 0x000fe2000bfa6070 */
[----:B0-----:R-:W-:-:S03]  /*2140*/  @!P2 IMAD R22, R81, R52, RZ ;  /* 0x000000345116a224 */ /* 0x001fc600078e02ff */
[----:B------:R-:W-:Y:S02]  /*2150*/  ISETP.GE.AND.EX P5, PT, R85, UR5, PT, P5 ;  /* 0x0000000555007c0c */ /* 0x000fe4000bfa6350 */
[----:B------:R-:W-:Y:S02]  /*2160*/  @!P2 MOV R54, R156 ;  /* 0x0000009c0036a202 */ /* 0x000fe40000000f00 */
[----:B------:R-:W-:Y:S01]  /*2170*/  @!P2 MOV R55, R159 ;  /* 0x0000009f0037a202 */ /* 0x000fe20000000f00 */
[C---:B------:R-:W-:Y:S01]  /*2180*/  @!P2 IMAD R69, R17.reuse, R53, R22 ;  /* 0x000000351145a224 */ /* 0x040fe200078e0216 */
[----:B------:R-:W-:Y:S01]  /*2190*/  MOV R143, RZ ;  /* 0x000000ff008f7202 */ /* 0x000fe20000000f00 */
[----:B------:R-:W0:Y:S01]  /*21a0*/  @!P4 LDC.64 R56, c[0x0][0x3e0] ;  /* 0x0000f800ff38cb82 */ /* 0x000e220000000a00 */
[----:B------:R-:W-:-:S04]  /*21b0*/  @!P2 IMAD.WIDE.U32 R52, R17, R52, R54 ;  /* 0x000000341134a225 */ /* 0x000fc800078e0036 */
[----:B------:R1:W5:Y:S01]  /*21c0*/  @!P6 LDG.E R143, desc[UR6][R58.64] ;  /* 0x000000063a8fe981 */ /* 0x000362000c1e1900 */
[----:B------:R-:W-:Y:S02]  /*21d0*/  @!P2 IADD3 R22, PT, PT, R53, R69, RZ ;  /* 0x000000453516a210 */ /* 0x000fe40007ffe0ff */
[----:B------:R-:W0:Y:S01]  /*21e0*/  @!P5 LDC.64 R54, c[0x0][0x3e0] ;  /* 0x0000f800ff36db82 */ /* 0x000e220000000a00 */
[----:B---3--:R-:W-:Y:S01]  /*21f0*/  @!P2 LEA R64, P6, R52, R64, 0x1 ;  /* 0x000000403440a211 */ /* 0x008fe200078c08ff */
[----:B-1----:R-:W-:-:S03]  /*2200*/  @!P3 IMAD R24, R83, R62, RZ ;  /* 0x0000003e5318b224 */ /* 0x002fc600078e02ff */
[----:B------:R-:W-:Y:S02]  /*2210*/  @!P2 LEA.HI.X R65, R52, R65, R22, 0x1, P6 ;  /* 0x000000413441a211 */ /* 0x000fe400030f0c16 */
[----:B------:R-:W-:Y:S01]  /*2220*/  @!P3 MOV R58, R156 ;  /* 0x0000009c003ab202 */ /* 0x000fe20000000f00 */
[----:B------:R-:W1:Y:S01]  /*2230*/  @!P4 LDC.64 R52, c[0x0][0x390] ;  /* 0x0000e400ff34cb82 */ /* 0x000e620000000a00 */
[----:B------:R-:W-:Y:S01]  /*2240*/  @!P3 MOV R59, R159 ;  /* 0x0000009f003bb202 */ /* 0x000fe20000000f00 */
[C---:B------:R-:W-:Y:S01]  /*2250*/  @!P3 IMAD R69, R18.reuse, R63, R24 ;  /* 0x0000003f1245b224 */ /* 0x040fe200078e0218 */
[----:B------:R-:W-:Y:S01]  /*2260*/  MOV R145, RZ ;  /* 0x000000ff00917202 */ /* 0x000fe20000000f00 */
[----:B------:R-:W-:-:S04]  /*2270*/  @!P3 IMAD.WIDE.U32 R62, R18, R62, R58 ;  /* 0x0000003e123eb225 */ /* 0x000fc800078e003a */
[----:B------:R-:W3:Y:S01]  /*2280*/  @!P5 LDC.64 R58, c[0x0][0x390] ;  /* 0x0000e400ff3adb82 */ /* 0x000ee20000000a00 */
[----:B------:R-:W5:Y:S01]  /*2290*/  @!P2 LDG.E R145, desc[UR6][R64.64] ;  /* 0x000000064091a981 */ /* 0x000f62000c1e1900 */
        /* <DEDUP_REMOVED lines=8> */
[----:B------:R-:W-:-:S02]  /*2320*/  @!P5 IMAD R22, R85, R54, RZ ;  /* 0x000000365516d224 */ /* 0x000fc400078e02ff */
[----:B------:R-:W-:Y:S01]  /*2330*/  @!P4 IMAD.WIDE.U32 R62, R71, R56, R62 ;  /* 0x00000038473ec225 */ /* 0x000fe200078e003e */
[----:B------:R-:W-:Y:S02]  /*2340*/  @!P5 MOV R56, R156 ;  /* 0x0000009c0038d202 */ /* 0x000fe40000000f00 */
[----:B------:R-:W-:Y:S01]  /*2350*/  MOV R149, RZ ;  /* 0x000000ff00957202 */ /* 0x000fe20000000f00 */
[----:B------:R-:W-:Y:S01]  /*2360*/  @!P5 IMAD R55, R19, R55, R22 ;  /* 0x000000371337d224 */ /* 0x000fe200078e0216 */
[----:B------:R-:W-:Y:S01]  /*2370*/  @!P4 IADD3 R22, PT, PT, R63, R67, RZ ;  /* 0x000000433f16c210 */ /* 0x000fe20007ffe0ff */
[----:B------:R-:W-:Y:S01]  /*2380*/  @!P5 IMAD.WIDE.U32 R56, R19, R54, R56 ;  /* 0x000000361338d225 */ /* 0x000fe200078e0038 */
[C---:B-1----:R-:W-:Y:S02]  /*2390*/  @!P4 LEA R52, P2, R62.reuse, R52, 0x1 ;  /* 0x000000343e34c211 */ /* 0x042fe400078408ff */
[----:B------:R-:W-:Y:S01]  /*23a0*/  MOV R151, RZ ;  /* 0x000000ff00977202 */ /* 0x000fe20000000f00 */
[----:B------:R-:W5:Y:S01]  /*23b0*/  @!P3 LDG.E R149, desc[UR6][R60.64] ;  /* 0x000000063c95b981 */ /* 0x000f62000c1e1900 */
[----:B------:R-:W-:-:S02]  /*23c0*/  @!P4 LEA.HI.X R53, R62, R53, R22, 0x1, P2 ;  /* 0x000000353e35c211 */ /* 0x000fc400010f0c16 */
[----:B------:R-:W-:Y:S02]  /*23d0*/  @!P5 IADD3 R22, PT, PT, R57, R55, RZ ;  /* 0x000000373916d210 */ /* 0x000fe40007ffe0ff */
[C---:B---3--:R-:W-:Y:S01]  /*23e0*/  @!P5 LEA R58, P2, R56.reuse, R58, 0x1 ;  /* 0x0000003a383ad211 */ /* 0x048fe200078408ff */
[----:B------:R0:W3:Y:S01]  /*23f0*/  @!P4 LDG.E R151, desc[UR6][R52.64] ;  /* 0x000000063497c981 */ /* 0x0000e2000c1e1900 */
[----:B------:R-:W-:Y:S02]  /*2400*/  MOV R153, RZ ;  /* 0x000000ff00997202 */ /* 0x000fe40000000f00 */
[----:B------:R-:W-:-:S05]  /*2410*/  @!P5 LEA.HI.X R59, R56, R59, R22, 0x1, P2 ;  /* 0x0000003b383bd211 */ /* 0x000fca00010f0c16 */
[----:B------:R-:W3:Y:S01]  /*2420*/  @!P5 LDG.E R153, desc[UR6][R58.64] ;  /* 0x000000063a99d981 */ /* 0x000ee2000c1e1900 */
[--C-:B------:R-:W-:Y:S02]  /*2430*/  HADD2.F32 R22, -RZ, R87.reuse.H0_H0 ;  /* 0x20000057ff167230 */ /* 0x100fe40000004100 */
[----:B------:R-:W-:-:S05]  /*2440*/  HADD2.F32 R87, -RZ, R87.H1_H1 ;  /* 0x30000057ff577230 */ /* 0x000fca0000004100 */
[C---:B------:R-:W-:Y:S01]  /*2450*/  FADD.FTZ R28, R22.reuse, R87 ;  /* 0x00000057161c7221 */ /* 0x040fe20000010000 */
[----:B------:R-:W-:Y:S01]  /*2460*/  FMUL.FTZ R55, R87, R87 ;  /* 0x0000005757377220 */ /* 0x000fe20000410000 */
[--C-:B------:R-:W-:Y:S02]  /*2470*/  HADD2.F32 R26, -RZ, R91.reuse.H0_H0 ;  /* 0x2000005bff1a7230 */ /* 0x100fe40000004100 */
[----:B------:R-:W-:Y:S01]  /*2480*/  FADD.FTZ R28, RZ, R28 ;  /* 0x0000001cff1c7221 */ /* 0x000fe20000010000 */
[----:B------:R-:W-:Y:S02]  /*2490*/  HADD2.F32 R91, -RZ, R91.H1_H1 ;  /* 0x3000005bff5b7230 */ /* 0x000fe40000004100 */
[----:B------:R-:W-:-:S04]  /*24a0*/  FFMA.FTZ R55, R22, R22, R55 ;  /* 0x0000001616377223 */ /* 0x000fc80000010037 */
[----:B------:R-:W-:Y:S01]  /*24b0*/  FADD.FTZ R55, RZ, R55 ;  /* 0x00000037ff377221 */ /* 0x000fe20000010000 */
[----:B------:R-:W-:Y:S01]  /*24c0*/  FADD.FTZ R32, R26, R91 ;  /* 0x0000005b1a207221 */ /* 0x000fe20000010000 */
[--C-:B------:R-:W-:Y:S02]  /*24d0*/  HADD2.F32 R24, -RZ, R89.reuse.H0_H0 ;  /* 0x20000059ff187230 */ /* 0x100fe40000004100 */
[----:B------:R-:W-:-:S05]  /*24e0*/  HADD2.F32 R89, -RZ, R89.H1_H1 ;  /* 0x30000059ff597230 */ /* 0x000fca0000004100 */
[----:B0-----:R-:W-:Y:S01]  /*24f0*/  FADD.FTZ R53, R24, R89 ;  /* 0x0000005918357221 */ /* 0x001fe20000010000 */
[----:B------:R-:W-:-:S03]  /*2500*/  FMUL.FTZ R57, R89, R89 ;  /* 0x0000005959397220 */ /* 0x000fc60000410000 */
[----:B------:R-:W-:Y:S01]  /*2510*/  FADD.FTZ R53, R28, R53 ;  /* 0x000000351c357221 */ /* 0x000fe20000010000 */
[--C-:B------:R-:W-:Y:S02]  /*2520*/  HADD2.F32 R28, -RZ, R93.reuse.H0_H0 ;  /* 0x2000005dff1c7230 */ /* 0x100fe40000004100 */
[----:B------:R-:W-:Y:S01]  /*2530*/  FFMA.FTZ R30, R24, R24, R57 ;  /* 0x00000018181e7223 */ /* 0x000fe20000010039 */
[----:B------:R-:W-:Y:S02]  /*2540*/  HADD2.F32 R93, -RZ, R93.H1_H1 ;  /* 0x3000005dff5d7230 */ /* 0x000fe40000004100 */
[----:B------:R-:W-:Y:S01]  /*2550*/  FMUL.FTZ R57, R91, R91 ;  /* 0x0000005b5b397220 */ /* 0x000fe20000410000 */
[----:B------:R-:W-:Y:S01]  /*2560*/  FADD.FTZ R32, R53, R32 ;  /* 0x0000002035207221 */ /* 0x000fe20000010000 */
[----:B------:R-:W-:Y:S01]  /*2570*/  FADD.FTZ R55, R55, R30 ;  /* 0x0000001e37377221 */ /* 0x000fe20000010000 */
[--C-:B--2---:R-:W-:Y:S02]  /*2580*/  HADD2.F32 R30, -RZ, R95.reuse.H0_H0 ;  /* 0x2000005fff1e7230 */ /* 0x104fe40000004100 */
        /* <DEDUP_REMOVED lines=71> */
[----:B------:R-:W-:Y:S02]  /*2a00*/  HADD2.F32 R119, -RZ, R119.H1_H1 ;  /* 0x30000077ff777230 */ /* 0x000fe40000004100 */
[----:B------:R-:W-:Y:S01]  /*2a10*/  FFMA.FTZ R54, R46, R46, R55 ;  /* 0x0000002e2e367223 */ /* 0x000fe20000010037 */
[----:B------:R-:W-:Y:S01]  /*2a20*/  FMUL.FTZ R55, R117, R117 ;  /* 0x0000007575377220 */ /* 0x000fe20000410000 */
[----:B------:R-:W-:Y:S01]  /*2a30*/  FADD.FTZ R52, R52, R53 ;  /* 0x0000003534347221 */ /* 0x000fe20000010000 */
[----:B------:R-:W-:-:S02]  /*2a40*/  HADD2.F32 R72, -RZ, R121.H0_H0 ;  /* 0x20000079ff487230 */ /* 0x000fc40000004100 */
[----:B------:R-:W-:Y:S01]  /*2a50*/  FADD.FTZ R53, R50, R119 ;  /* 0x0000007732357221 */ /* 0x000fe20000010000 */
[----:B------:R-:W-:Y:S02]  /*2a60*/  HADD2.F32 R121, -RZ, R121.H1_H1 ;  /* 0x30000079ff797230 */ /* 0x000fe40000004100 */
[----:B------:R-:W-:Y:S01]  /*2a70*/  FADD.FTZ R54, R57, R54 ;  /* 0x0000003639367221 */ /* 0x000fe20000010000 */
[----:B------:R-:W-:Y:S01]  /*2a80*/  FFMA.FTZ R55, R48, R48, R55 ;  /* 0x0000003030377223 */ /* 0x000fe20000010037 */
[----:B------:R-:W-:Y:S01]  /*2a90*/  FMUL.FTZ R57, R119, R119 ;  /* 0x0000007777397220 */ /* 0x000fe20000410000 */
[----:B------:R-:W-:Y:S01]  /*2aa0*/  FADD.FTZ R52, R52, R53 ;  /* 0x0000003534347221 */ /* 0x000fe20000010000 */
[--C-:B------:R-:W-:Y:S02]  /*2ab0*/  HADD2.F32 R74, -RZ, R123.reuse.H0_H0 ;  /* 0x2000007bff4a7230 */ /* 0x100fe40000004100 */
[----:B------:R-:W-:Y:S01]  /*2ac0*/  FADD.FTZ R54, R54, R55 ;  /* 0x0000003736367221 */ /* 0x000fe20000010000 */
[----:B------:R-:W-:Y:S01]  /*2ad0*/  FADD.FTZ R53, R72, R121 ;  /* 0x0000007948357221 */ /* 0x000fe20000010000 */
[----:B------:R-:W-:-:S02]  /*2ae0*/  HADD2.F32 R123, -RZ, R123.H1_H1 ;  /* 0x3000007bff7b7230 */ /* 0x000fc40000004100 */
[----:B------:R-:W-:Y:S01]  /*2af0*/  FFMA.FTZ R57, R50, R50, R57 ;  /* 0x0000003232397223 */ /* 0x000fe20000010039 */
        /* <DEDUP_REMOVED lines=15> */
[--C-:B------:R-:W-:Y:S02]  /*2bf0*/  HADD2.F32 R80, -RZ, R129.reuse.H0_H0 ;  /* 0x20000081ff507230 */ /* 0x100fe40000004100 */
[----:B------:R-:W-:Y:S01]  /*2c00*/  FADD.FTZ R54, R54, R57 ;  /* 0x0000003936367221 */ /* 0x000fe20000010000 */
[----:B------:R-:W-:Y:S01]  /*2c10*/  FADD.FTZ R52, R52, R53 ;  /* 0x0000003534347221 */ /* 0x000fe20000010000 */
[----:B------:R-:W-:Y:S01]  /*2c20*/  FFMA.FTZ R55, R76, R76, R55 ;  /* 0x0000004c4c377223 */ /* 0x000fe20000010037 */
[----:B------:R-:W-:-:S02]  /*2c30*/  HADD2.F32 R129, -RZ, R129.H1_H1 ;  /* 0x30000081ff817230 */ /* 0x000fc40000004100 */
[----:B------:R-:W-:Y:S01]  /*2c40*/  FADD.FTZ R53, R78, R127 ;  /* 0x0000007f4e357221 */ /* 0x000fe20000010000 */
[----:B------:R-:W-:Y:S01]  /*2c50*/  FMUL.FTZ R57, R127, R127 ;  /* 0x0000007f7f397220 */ /* 0x000fe20000410000 */
[----:B------:R-:W-:Y:S01]  /*2c60*/  FADD.FTZ R54, R54, R55 ;  /* 0x0000003736367221 */ /* 0x000fe20000010000 */
[--C-:B----4-:R-:W-:Y:S02]  /*2c70*/  HADD2.F32 R82, -RZ, R131.reuse.H0_H0 ;  /* 0x20000083ff527230 */ /* 0x110fe40000004100 */
        /* <DEDUP_REMOVED lines=8> */
[----:B------:R-:W-:Y:S02]  /*2d00*/  HADD2.F32 R133, -RZ, R133.H1_H1 ;  /* 0x30000085ff857230 */ /* 0x000fe40000004100 */
[----:B------:R-:W-:Y:S01]  /*2d10*/  FADD.FTZ R52, R52, R53 ;  /* 0x0000003534347221 */ /* 0x000fe20000010000 */
[----:B------:R-:W-:Y:S01]  /*2d20*/  FMUL.FTZ R57, R131, R131 ;  /* 0x0000008383397220 */ /* 0x000fe20000410000 */
        /* <DEDUP_REMOVED lines=22> */
[----:B-----5:R-:W-:-:S02]  /*2e90*/  HADD2.F32 R90, -RZ, R139.H0_H0 ;  /* 0x2000008bff5a7230 */ /* 0x020fc40000004100 */
[----:B------:R-:W-:Y:S02]  /*2ea0*/  HADD2.F32 R139, -RZ, R139.H1_H1 ;  /* 0x3000008bff8b7230 */ /* 0x000fe40000004100 */
[--C-:B------:R-:W-:Y:S02]  /*2eb0*/  HADD2.F32 R92, -RZ, R141.reuse.H0_H0 ;  /* 0x2000008dff5c7230 */ /* 0x100fe40000004100 */
        /* <DEDUP_REMOVED lines=11> */
[----:B------:R-:W-:Y:S02]  /*2f70*/  FADD.FTZ R52, R52, R53 ;  /* 0x0000003534347221 */ /* 0x000fe40000010000 */
[----:B------:R-:W-:Y:S01]  /*2f80*/  FADD.FTZ R54, R54, R55 ;  /* 0x0000003736367221 */ /* 0x000fe20000010000 */
[----:B------:R-:W-:Y:S02]  /*2f90*/  HADD2.F32 R98, -RZ, R147.H1_H1 ;  /* 0x30000093ff627230 */ /* 0x000fe40000004100 */
[--C-:B------:R-:W-:Y:S02]  /*2fa0*/  HADD2.F32 R94, -RZ, R143.reuse.H1_H1 ;  /* 0x3000008fff5e7230 */ /* 0x100fe40000004100 */
[----:B------:R-:W-:-:S03]  /*2fb0*/  HADD2.F32 R143, -RZ, R143.H0_H0 ;  /* 0x2000008fff8f7230 */ /* 0x000fc60000004100 */
[----:B------:R-:W-:Y:S02]  /*2fc0*/  FMUL.FTZ R56, R94, R94 ;  /* 0x0000005e5e387220 */ /* 0x000fe40000410000 */
[C---:B------:R-:W-:Y:S02]  /*2fd0*/  FADD.FTZ R53, R143.reuse, R94 ;  /* 0x0000005e8f357221 */ /* 0x040fe40000010000 */
[----:B------:R-:W-:Y:S01]  /*2fe0*/  FFMA.FTZ R55, R143, R143, R56 ;  /* 0x0000008f8f377223 */ /* 0x000fe20000010038 */
[----:B------:R-:W-:Y:S02]  /*2ff0*/  HADD2.F32 R147, -RZ, R147.H0_H0 ;  /* 0x20000093ff937230 */ /* 0x000fe40000004100 */
[----:B------:R-:W-:Y:S01]  /*3000*/  FADD.FTZ R52, R52, R53 ;  /* 0x0000003534347221 */ /* 0x000fe20000010000 */
[--C-:B------:R-:W-:Y:S02]  /*3010*/  HADD2.F32 R96, -RZ, R145.reuse.H1_H1 ;  /* 0x30000091ff607230 */ /* 0x100fe40000004100 */
[----:B------:R-:W-:-:S03]  /*3020*/  HADD2.F32 R145, -RZ, R145.H0_H0 ;  /* 0x20000091ff917230 */ /* 0x000fc60000004100 */
[----:B------:R-:W-:Y:S01]  /*3030*/  FMUL.FTZ R56, R96, R96 ;  /* 0x0000006060387220 */ /* 0x000fe20000410000 */
[----:B------:R-:W-:Y:S01]  /*3040*/  FADD.FTZ R54, R54, R55 ;  /* 0x0000003736367221 */ /* 0x000fe20000010000 */
[C---:B------:R-:W-:Y:S02]  /*3050*/  FADD.FTZ R53, R145.reuse, R96 ;  /* 0x0000006091357221 */ /* 0x040fe40000010000 */
[----:B------:R-:W-:Y:S01]  /*3060*/  FFMA.FTZ R55, R145, R145, R56 ;  /* 0x0000009191377223 */ /* 0x000fe20000010038 */
[----:B------:R-:W-:Y:S01]  /*3070*/  FMUL.FTZ R56, R98, R98 ;  /* 0x0000006262387220 */ /* 0x000fe20000410000 */
[----:B------:R-:W-:Y:S01]  /*3080*/  FADD.FTZ R52, R52, R53 ;  /* 0x0000003534347221 */ /* 0x000fe20000010000 */
[C---:B------:R-:W-:Y:S01]  /*3090*/  FADD.FTZ R53, R147.reuse, R98 ;  /* 0x0000006293357221 */ /* 0x040fe20000010000 */
[----:B------:R-:W-:Y:S01]  /*30a0*/  FADD.FTZ R54, R54, R55 ;  /* 0x0000003736367221 */ /* 0x000fe20000010000 */
[----:B------:R-:W-:Y:S02]  /*30b0*/  FFMA.FTZ R55, R147, R147, R56 ;  /* 0x0000009393377223 */ /* 0x000fe40000010038 */
[----:B------:R-:W-:Y:S01]  /*30c0*/  FADD.FTZ R52, R52, R53 ;  /* 0x0000003534347221 */ /* 0x000fe20000010000 */
[----:B------:R-:W-:-:S02]  /*30d0*/  HADD2.F32 R100, -RZ, R149.H1_H1 ;  /* 0x30000095ff647230 */ /* 0x000fc40000004100 */
[----:B------:R-:W-:-:S03]  /*30e0*/  HADD2.F32 R149, -RZ, R149.H0_H0 ;  /* 0x20000095ff957230 */ /* 0x000fc60000004100 */
[----:B------:R-:W-:Y:S01]  /*30f0*/  FMUL.FTZ R56, R100, R100 ;  /* 0x0000006464387220 */ /* 0x000fe20000410000 */
[--C-:B---3--:R-:W-:Y:S02]  /*3100*/  HADD2.F32 R102, -RZ, R151.reuse.H1_H1 ;  /* 0x30000097ff667230 */ /* 0x108fe40000004100 */
[----:B------:R-:W-:Y:S01]  /*3110*/  FADD.FTZ R54, R54, R55 ;  /* 0x0000003736367221 */ /* 0x000fe20000010000 */
[C---:B------:R-:W-:Y:S01]  /*3120*/  FADD.FTZ R53, R149.reuse, R100 ;  /* 0x0000006495357221 */ /* 0x040fe20000010000 */
[----:B------:R-:W-:Y:S01]  /*3130*/  FFMA.FTZ R55, R149, R149, R56 ;  /* 0x0000009595377223 */ /* 0x000fe20000010038 */
[----:B------:R-:W-:Y:S02]  /*3140*/  HADD2.F32 R151, -RZ, R151.H0_H0 ;  /* 0x20000097ff977230 */ /* 0x000fe40000004100 */
        /* <DEDUP_REMOVED lines=52> */
.L_x_3184:
[----:B------:R-:W-:Y:S05]  /*3490*/  BSYNC.RECONVERGENT B0 ;  /* 0x0000000000007941 */ /* 0x000fea0003800200 */
.L_x_3183:
        /* <DEDUP_REMOVED lines=34> */
.L_x_3186:
[----:B------:R-:W-:Y:S05]  /*36c0*/  BSYNC.RECONVERGENT B0 ;  /* 0x0000000000007941 */ /* 0x000fea0003800200 */
.L_x_3185:
        /* <DEDUP_REMOVED lines=27> */
.L_x_3189:
[----:B------:R-:W3:Y:S04]  /*3880*/  LDG.E.STRONG.GPU R54, desc[UR6][R52.64] ;  /* 0x0000000634367981 */ /* 0x000ee8000c1ef900 */
[----:B---3--:R-:W-:Y:S01]  /*3890*/  CCTL.IVALL ;  /* 0x00000000ff00798f */ /* 0x008fe20002000000 */
[----:B------:R-:W-:Y:S05]  /*38a0*/  YIELD ;  /* 0x0000000000007946 */ /* 0x000fea0003800000 */
[----:B------:R-:W-:-:S13]  /*38b0*/  ISETP.NE.AND P2, PT, R54, R59, PT ;  /* 0x0000003b3600720c */ /* 0x000fda0003f45270 */
[----:B------:R-:W-:Y:S05]  /*38c0*/  @P2 BRA `(.L_x_3189) ;  /* 0xfffffffc00ec2947 */ /* 0x000fea000383ffff */
.L_x_3188:
        /* <DEDUP_REMOVED lines=16> */
.L_x_3191:
        /* <DEDUP_REMOVED lines=62> */
.L_x_3190:
        /* <DEDUP_REMOVED lines=38> */
.L_x_3192:
        /* <DEDUP_REMOVED lines=19> */
.L_x_3193:
        /* <DEDUP_REMOVED lines=9> */
.L_x_3194:
[----:B------:R-:W-:Y:S05]  /*41d0*/  BSYNC.RECONVERGENT B0 ;  /* 0x0000000000007941 */ /* 0x000fea0003800200 */
.L_x_3187:
[----:B------:R-:W4:Y:S01]  /*41e0*/  S2UR UR5, SR_CgaCtaId ;  /* 0x00000000000579c3 */ /* 0x000f220000008800 */
[----:B------:R-:W5:Y:S01]  /*41f0*/  LDCU UR8, c[0x0][0x414] ;  /* 0x00008280ff0877ac */ /* 0x000f620008000800 */
[----:B------:R-:W-:Y:S01]  /*4200*/  LOP3.LUT R63, R20, 0xffff, RZ, 0xc0, !PT ;  /* 0x0000ffff143f7812 */ /* 0x000fe200078ec0ff */
[----:B------:R-:W-:-:S03]  /*4210*/  UMOV UR4, 0x400 ;  /* 0x0000040000047882 */ /* 0x000fc60000000000 */
[----:B------:R-:W-:Y:S02]  /*4220*/  IADD3 R63, PT, PT, R132, R63, RZ ;  /* 0x0000003f843f7210 */ /* 0x000fe40007ffe0ff */
[----:B---3--:R-:W2:Y:S08]  /*4230*/  @P1 LDC.64 R52, c[0x0][0x388] ;  /* 0x0000e200ff341b82 */ /* 0x008eb00000000a00 */
[----:B-1----:R-:W1:Y:S01]  /*4240*/  LDC.64 R56, c[0x0][0x398] ;  /* 0x0000e600ff387b82 */ /* 0x002e620000000a00 */
[----:B----4-:R-:W-:-:S07]  /*4250*/  ULEA UR4, UR5, UR4, 0x18 ;  /* 0x0000000405047291 */ /* 0x010fce000f8ec0ff */
[----:B------:R-:W3:Y:S01]  /*4260*/  LDC.64 R54, c[0x0][0x3a0] ;  /* 0x0000e800ff367b82 */ /* 0x000ee20000000a00 */
[----:B------:R-:W4:Y:S01]  /*4270*/  LDCU UR5, c[0x0][0x404] ;  /* 0x00008080ff0577ac */ /* 0x000f220008000800 */
[----:B--2---:R-:W-:-:S04]  /*4280*/  @P1 IMAD.WIDE R58, R0, 0x8, R52 ;  /* 0x00000008003a1825 */ /* 0x004fc800078e0234 */
[----:B-----5:R-:W-:Y:S01]  /*4290*/  @P1 FMUL.FTZ R52, R112, UR8 ;  /* 0x0000000870341c20 */ /* 0x020fe20008410000 */
[----:B------:R-:W-:Y:S01]  /*42a0*/  @P1 FMUL.FTZ R53, R113, UR8 ;  /* 0x0000000871351c20 */ /* 0x000fe20008410000 */
[----:B------:R-:W-:Y:S04]  /*42b0*/  @!P3 STS.64 [UR4+0x78], R112 ;  /* 0x00007870ff00b988 */ /* 0x000fe80008000a04 */
[----:B------:R4:W-:Y:S01]  /*42c0*/  @P1 STG.E.64 desc[UR6][R58.64], R52 ;  /* 0x000000343a001986 */ /* 0x0009e2000c101b06 */
[C---:B-1----:R-:W-:Y:S01]  /*42d0*/  IMAD.WIDE R60, R63.reuse, 0x2, R56 ;  /* 0x000000023f3c7825 */ /* 0x042fe200078e0238 */
        /* <DEDUP_REMOVED lines=64> */
.L_x_3198:
[----:B------:R-:W-:Y:S05]  /*46e0*/  BSYNC.RECONVERGENT B1 ;  /* 0x0000000000017941 */ /* 0x000fea0003800200 */
.L_x_3197:
        /* <DEDUP_REMOVED lines=20> */
.L_x_3200:
[----:B------:R-:W-:Y:S05]  /*4830*/  BSYNC.RECONVERGENT B1 ;  /* 0x0000000000017941 */ /* 0x000fea0003800200 */
.L_x_3199:
        /* <DEDUP_REMOVED lines=20> */
.L_x_3202:
[----:B------:R-:W-:Y:S05]  /*4980*/  BSYNC.RECONVERGENT B1 ;  /* 0x0000000000017941 */ /* 0x000fea0003800200 */
.L_x_3201:
        /* <DEDUP_REMOVED lines=30> */
.L_x_3204:
[----:B------:R-:W-:Y:S05]  /*4b70*/  BSYNC.RECONVERGENT B1 ;  /* 0x0000000000017941 */ /* 0x000fea0003800200 */
.L_x_3203:
        /* <DEDUP_REMOVED lines=17> */
[----:B------:R-:W-:Y:S02]  /*4c90*/  F2FP.F16.F32.PACK_AB R53, R71, R30 ;  /* 0x0000001e4735723e */ /* 0x000fe400000000ff */
[----:B------:R-:W-:-:S05]  /*4ca0*/  LEA.HI.X R55, R52, UR11, R55, 0x1, P4 ;  /* 0x0000000b34377c11 */ /* 0x000fca000a0f0c37 */
[----:B------:R4:W-:Y:S02]  /*4cb0*/  STG.E desc[UR6][R54.64], R53 ;  /* 0x0000003536007986 */ /* 0x0009e4000c101906 */
.L_x_3206:
[----:B------:R-:W-:Y:S05]  /*4cc0*/  BSYNC.RECONVERGENT B1 ;  /* 0x0000000000017941 */ /* 0x000fea0003800200 */
.L_x_3205:
        /* <DEDUP_REMOVED lines=17> */
[----:B------:R-:W-:Y:S02]  /*4de0*/  F2FP.F16.F32.PACK_AB R53, R71, R32 ;  /* 0x000000204735723e */ /* 0x000fe400000000ff */
[----:B------:R-:W-:-:S05]  /*4df0*/  LEA.HI.X R55, R52, UR11, R55, 0x1, P0 ;  /* 0x0000000b34377c11 */ /* 0x000fca00080f0c37 */
[----:B------:R0:W-:Y:S02]  /*4e00*/  STG.E desc[UR6][R54.64], R53 ;  /* 0x0000003536007986 */ /* 0x0001e4000c101906 */
.L_x_3208:
[----:B------:R-:W-:Y:S05]  /*4e10*/  BSYNC.RECONVERGENT B1 ;  /* 0x0000000000017941 */ /* 0x000fea0003800200 */
.L_x_3207:
        /* <DEDUP_REMOVED lines=20> */
.L_x_3210:
[----:B------:R-:W-:Y:S05]  /*4f60*/  BSYNC.RECONVERGENT B1 ;  /* 0x0000000000017941 */ /* 0x000fea0003800200 */
.L_x_3209:
        /* <DEDUP_REMOVED lines=20> */
.L_x_3212:
[----:B------:R-:W-:Y:S05]  /*50b0*/  BSYNC.RECONVERGENT B1 ;  /* 0x0000000000017941 */ /* 0x000fea0003800200 */
.L_x_3211:
        /* <DEDUP_REMOVED lines=32> */
.L_x_3214:
[----:B------:R-:W-:Y:S05]  /*52c0*/  BSYNC.RECONVERGENT B1 ;  /* 0x0000000000017941 */ /* 0x000fea0003800200 */
.L_x_3213:
        /* <DEDUP_REMOVED lines=20> */
.L_x_3216:
[----:B------:R-:W-:Y:S05]  /*5410*/  BSYNC.RECONVERGENT B1 ;  /* 0x0000000000017941 */ /* 0x000fea0003800200 */
.L_x_3215:
        /* <DEDUP_REMOVED lines=20> */
.L_x_3218:
[----:B------:R-:W-:Y:S05]  /*5560*/  BSYNC.RECONVERGENT B1 ;  /* 0x0000000000017941 */ /* 0x000fea0003800200 */
.L_x_3217:
        /* <DEDUP_REMOVED lines=20> */
.L_x_3220:
[----:B------:R-:W-:Y:S05]  /*56b0*/  BSYNC.RECONVERGENT B1 ;  /* 0x0000000000017941 */ /* 0x000fea0003800200 */
.L_x_3219:
        /* <DEDUP_REMOVED lines=20> */
.L_x_3222:
[----:B------:R-:W-:Y:S05]  /*5800*/  BSYNC.RECONVERGENT B1 ;  /* 0x0000000000017941 */ /* 0x000fea0003800200 */
.L_x_3221:
        /* <DEDUP_REMOVED lines=29> */
.L_x_3224:
[----:B------:R-:W-:Y:S05]  /*59e0*/  BSYNC.RECONVERGENT B1 ;  /* 0x0000000000017941 */ /* 0x000fea0003800200 */
.L_x_3223:
        /* <DEDUP_REMOVED lines=20> */
.L_x_3226:
[----:B------:R-:W-:Y:S05]  /*5b30*/  BSYNC.RECONVERGENT B1 ;  /* 0x0000000000017941 */ /* 0x000fea0003800200 */
.L_x_3225:
        /* <DEDUP_REMOVED lines=20> */
.L_x_3228:
[----:B------:R-:W-:Y:S05]  /*5c80*/  BSYNC.RECONVERGENT B1 ;  /* 0x0000000000017941 */ /* 0x000fea0003800200 */
.L_x_3227:
        /* <DEDUP_REMOVED lines=20> */
.L_x_3230:
[----:B------:R-:W-:Y:S05]  /*5dd0*/  BSYNC.RECONVERGENT B1 ;  /* 0x0000000000017941 */ /* 0x000fea0003800200 */
.L_x_3229:
        /* <DEDUP_REMOVED lines=29> */
.L_x_3232:
[----:B------:R-:W-:Y:S05]  /*5fb0*/  BSYNC.RECONVERGENT B1 ;  /* 0x0000000000017941 */ /* 0x000fea0003800200 */
.L_x_3231:
        /* <DEDUP_REMOVED lines=20> */
.L_x_3234:
[----:B------:R-:W-:Y:S05]  /*6100*/  BSYNC.RECONVERGENT B1 ;  /* 0x0000000000017941 */ /* 0x000fea0003800200 */
.L_x_3233:
        /* <DEDUP_REMOVED lines=20> */
.L_x_3236:
[----:B------:R-:W-:Y:S05]  /*6250*/  BSYNC.RECONVERGENT B1 ;  /* 0x0000000000017941 */ /* 0x000fea0003800200 */
.L_x_3235:
        /* <DEDUP_REMOVED lines=20> */
.L_x_3238:
[----:B------:R-:W-:Y:S05]  /*63a0*/  BSYNC.RECONVERGENT B1 ;  /* 0x0000000000017941 */ /* 0x000fea0003800200 */
.L_x_3237:
        /* <DEDUP_REMOVED lines=30> */
.L_x_3240:
[----:B------:R-:W-:Y:S05]  /*6590*/  BSYNC.RECONVERGENT B1 ;  /* 0x0000000000017941 */ /* 0x000fea0003800200 */
.L_x_3239:
        /* <DEDUP_REMOVED lines=20> */
.L_x_3242:
[----:B------:R-:W-:Y:S05]  /*66e0*/  BSYNC.RECONVERGENT B1 ;  /* 0x0000000000017941 */ /* 0x000fea0003800200 */
.L_x_3241:
        /* <DEDUP_REMOVED lines=20> */
.L_x_3244:
[----:B------:R-:W-:Y:S05]  /*6830*/  BSYNC.RECONVERGENT B1 ;  /* 0x0000000000017941 */ /* 0x000fea0003800200 */
.L_x_3243:
        /* <DEDUP_REMOVED lines=20> */
.L_x_3246:
[----:B------:R-:W-:Y:S05]  /*6980*/  BSYNC.RECONVERGENT B1 ;  /* 0x0000000000017941 */ /* 0x000fea0003800200 */
.L_x_3245:
        /* <DEDUP_REMOVED lines=20> */
.L_x_3248:
[----:B------:R-:W-:Y:S05]  /*6ad0*/  BSYNC.RECONVERGENT B1 ;  /* 0x0000000000017941 */ /* 0x000fea0003800200 */
.L_x_3247:
        /* <DEDUP_REMOVED lines=32> */
.L_x_3250:
[----:B------:R-:W-:Y:S05]  /*6ce0*/  BSYNC.RECONVERGENT B1 ;  /* 0x0000000000017941 */ /* 0x000fea0003800200 */
.L_x_3249:
        /* <DEDUP_REMOVED lines=20> */
.L_x_3252:
[----:B------:R-:W-:Y:S05]  /*6e30*/  BSYNC.RECONVERGENT B1 ;  /* 0x0000000000017941 */ /* 0x000fea0003800200 */
.L_x_3251:
        /* <DEDUP_REMOVED lines=20> */
.L_x_3254:
[----:B------:R-:W-:Y:S05]  /*6f80*/  BSYNC.RECONVERGENT B1 ;  /* 0x0000000000017941 */ /* 0x000fea0003800200 */
.L_x_3253:
        /* <DEDUP_REMOVED lines=20> */
.L_x_3256:
[----:B------:R-:W-:Y:S05]  /*70d0*/  BSYNC.RECONVERGENT B1 ;  /* 0x0000000000017941 */ /* 0x000fea0003800200 */
.L_x_3255:
        /* <DEDUP_REMOVED lines=20> */
.L_x_3258:
[----:B------:R-:W-:Y:S05]  /*7220*/  BSYNC.RECONVERGENT B1 ;  /* 0x0000000000017941 */ /* 0x000fea0003800200 */
.L_x_3257:
        /* <DEDUP_REMOVED lines=10> */
[----:B------:R-:W-:Y:S01]  /*72d0*/  F2FP.F16.F32.PACK_AB R55, R55, R22 ;  /* 0x000000163737723e */ /* 0x000fe200000000ff */
        /* <DEDUP_REMOVED lines=8> */
.L_x_3196:
        /* <DEDUP_REMOVED lines=38> */
.L_x_3261:
[----:B------:R-:W-:Y:S05]  /*75c0*/  BSYNC.RECONVERGENT B1 ;  /* 0x0000000000017941 */ /* 0x000fea0003800200 */
.L_x_3260:
[----:B------:R-:W-:Y:S04]  /*75d0*/  BSSY.RECONVERGENT B1, `(.L_x_3262) ;  /* 0x000001e000017945 */ /* 0x000fe80003800200 */
[----:B------:R-:W-:Y:S05]  /*75e0*/  @P0 BRA `(.L_x_3263) ;  /* 0x0000000000700947 */ /* 0x000fea0003800000 */
[--C-:B------:R-:W-:Y:S01]  /*75f0*/  FADD.FTZ R24, R24, -R56.reuse ;  /* 0x8000003818187221 */ /* 0x100fe20000010000 */
[----:B------:R-:W-:Y:S01]  /*7600*/  FADD.FTZ R22, R89, -R56 ;  /* 0x8000003859167221 */ /* 0x000fe20000010000 */
[----:B------:R-:W1:Y:S01]  /*7610*/  LDCU.64 UR8, c[0x0][0x3e0] ;  /* 0x00007c00ff0877ac */ /* 0x000e620008000a00 */
[----:B------:R-:W-:Y:S01]  /*7620*/  MOV R54, R156 ;  /* 0x0000009c00367202 */ /* 0x000fe20000000f00 */
[----:B------:R-:W-:Y:S01]  /*7630*/  FMUL.FTZ R24, R24, R57 ;  /* 0x0000003918187220 */ /* 0x000fe20000410000 */
[----:B------:R-:W-:Y:S01]  /*7640*/  MOV R55, R159 ;  /* 0x0000009f00377202 */ /* 0x000fe20000000f00 */
[----:B------:R-:W2:Y:S02]  /*7650*/  LDCU.64 UR10, c[0x0][0x380] ;  /* 0x00007000ff0a77ac */ /* 0x000ea40008000a00 */
[----:B0-----:R-:W-:Y:S01]  /*7660*/  FFMA.FTZ R53, R67, R24, R70 ;  /* 0x0000001843357223 */ /* 0x001fe20000010046 */
[----:B------:R-:W-:-:S03]  /*7670*/  FMUL.FTZ R24, R22, R57 ;  /* 0x0000003916187220 */ /* 0x000fc60000410000 */
[----:B------:R-:W-:Y:S01]  /*7680*/  FMUL.FTZ R22, R53, -1.4426950216293334961 ;  /* 0xbfb8aa3b35167820 */ /* 0x000fe20000410000 */
[----:B------:R-:W-:-:S04]  /*7690*/  FFMA.FTZ R114, R68, R24, R69 ;  /* 0x0000001844727223 */ /* 0x000fc80000010045 */
[----:B------:R-:W-:Y:S01]  /*76a0*/  FMUL.FTZ R52, R114, -1.4426950216293334961 ;  /* 0xbfb8aa3b72347820 */ /* 0x000fe20000410000 */
[----:B------:R-:W0:Y:S01]  /*76b0*/  MUFU.EX2 R22, R22 ;  /* 0x0000001600167308 */ /* 0x000e220000000800 */
[----:B-1----:R-:W-:Y:S02]  /*76c0*/  IMAD R89, R21, UR8, RZ ;  /* 0x0000000815597c24 */ /* 0x002fe4000f8e02ff */
[C---:B------:R-:W-:Y:S02]  /*76d0*/  IMAD.WIDE.U32 R54, R130.reuse, UR8, R54 ;  /* 0x0000000882367c25 */ /* 0x040fe4000f8e0036 */
[----:B------:R-:W1:Y:S02]  /*76e0*/  MUFU.EX2 R52, R52 ;  /* 0x0000003400347308 */ /* 0x000e640000000800 */
[----:B------:R-:W-:-:S05]  /*76f0*/  IMAD R113, R130, UR9, R89 ;  /* 0x0000000982717c24 */ /* 0x000fca000f8e0259 */
[----:B------:R-:W-:Y:S01]  /*7700*/  IADD3 R113, PT, PT, R55, R113, RZ ;  /* 0x0000007137717210 */ /* 0x000fe20007ffe0ff */
[----:B0-----:R-:W-:Y:S01]  /*7710*/  FADD.FTZ R24, R22, 1 ;  /* 0x3f80000016187421 */ /* 0x001fe20000010000 */
[----:B-1----:R-:W-:-:S05]  /*7720*/  FADD.FTZ R87, R52, 1 ;  /* 0x3f80000034577421 */ /* 0x002fca0000010000 */
[----:B------:R-:W0:Y:S01]  /*7730*/  MUFU.RCP R24, R24 ;  /* 0x0000001800187308 */ /* 0x000e220000001000 */
[----:B--2---:R-:W-:-:S07]  /*7740*/  LEA R52, P0, R54, UR10, 0x1 ;  /* 0x0000000a36347c11 */ /* 0x004fce000f8008ff */
[----:B------:R-:W1:Y:S01]  /*7750*/  MUFU.RCP R87, R87 ;  /* 0x0000005700577308 */ /* 0x000e620000001000 */
[----:B0-----:R-:W-:Y:S01]  /*7760*/  FMUL.FTZ R22, R53, R24 ;  /* 0x0000001835167220 */ /* 0x001fe20000410000 */
[----:B------:R-:W-:Y:S01]  /*7770*/  LEA.HI.X R53, R54, UR11, R113, 0x1, P0 ;  /* 0x0000000b36357c11 */ /* 0x000fe200080f0c71 */
[----:B-1----:R-:W-:-:S05]  /*7780*/  FMUL.FTZ R89, R114, R87 ;  /* 0x0000005772597220 */ /* 0x002fca0000410000 */
[----:B------:R-:W-:-:S05]  /*7790*/  F2FP.F16.F32.PACK_AB R89, R89, R22 ;  /* 0x000000165959723e */ /* 0x000fca00000000ff */
[----:B------:R1:W-:Y:S02]  /*77a0*/  STG.E desc[UR6][R52.64], R89 ;  /* 0x0000005934007986 */ /* 0x0003e4000c101906 */
.L_x_3263:
[----:B------:R-:W-:Y:S05]  /*77b0*/  BSYNC.RECONVERGENT B1 ;  /* 0x0000000000017941 */ /* 0x000fea0003800200 */
.L_x_3262:
[----:B------:R-:W-:Y:S04]  /*77c0*/  BSSY.RECONVERGENT B1, `(.L_x_3264) ;  /* 0x000001e000017945 */ /* 0x000fe80003800200 */
[----:B------:R-:W-:Y:S05]  /*77d0*/  @P4 BRA `(.L_x_3265) ;  /* 0x0000000000704947 */ /* 0x000fea0003800000 */
[--C-:B------:R-:W-:Y:S01]  /*77e0*/  FADD.FTZ R26, R26, -R56.reuse ;  /* 0x800000381a1a7221 */ /* 0x100fe20000010000 */
[----:B------:R-:W-:Y:S01]  /*77f0*/  FADD.FTZ R22, R91, -R56 ;  /* 0x800000385b167221 */ /* 0x000fe20000010000 */
[----:B------:R-:W2:Y:S01]  /*7800*/  LDCU.64 UR8, c[0x0][0x3e0] ;  /* 0x00007c00ff0877ac */ /* 0x000ea20008000a00 */
[----:B01----:R-:W-:Y:S01]  /*7810*/  MOV R52, R156 ;  /* 0x0000009c00347202 */ /* 0x003fe20000000f00 */
        /* <DEDUP_REMOVED lines=24> */
.L_x_3265:
[----:B------:R-:W-:Y:S05]  /*79a0*/  BSYNC.RECONVERGENT B1 ;  /* 0x0000000000017941 */ /* 0x000fea0003800200 */
.L_x_3264:
        /* <DEDUP_REMOVED lines=38> */
[----:B------:R-:W-:-:S05]  /*7c10*/  F2FP.F16.F32.PACK_AB R87, R87, R24 ;  /* 0x000000185757723e */ /* 0x000fca00000000ff */
[----:B------:R3:W-:Y:S02]  /*7c20*/  STG.E desc[UR6][R52.64], R87 ;  /* 0x0000005734007986 */ /* 0x0007e4000c101906 */
.L_x_3267:
[----:B------:R-:W-:Y:S05]  /*7c30*/  BSYNC.RECONVERGENT B1 ;  /* 0x0000000000017941 */ /* 0x000fea0003800200 */
.L_x_3266:
        /* <DEDUP_REMOVED lines=30> */
.L_x_3269:
[----:B------:R-:W-:Y:S05]  /*7e20*/  BSYNC.RECONVERGENT B1 ;  /* 0x0000000000017941 */ /* 0x000fea0003800200 */
.L_x_3268:
        /* <DEDUP_REMOVED lines=30> */
.L_x_3271:
[----:B------:R-:W-:Y:S05]  /*8010*/  BSYNC.RECONVERGENT B1 ;  /* 0x0000000000017941 */ /* 0x000fea0003800200 */
.L_x_3270:
        /* <DEDUP_REMOVED lines=30> */
.L_x_3273:
[----:B------:R-:W-:Y:S05]  /*8200*/  BSYNC.RECONVERGENT B1 ;  /* 0x0000000000017941 */ /* 0x000fea0003800200 */
.L_x_3272:
        /* <DEDUP_REMOVED lines=30> */
.L_x_3275:
[----:B------:R-:W-:Y:S05]  /*83f0*/  BSYNC.RECONVERGENT B1 ;  /* 0x0000000000017941 */ /* 0x000fea0003800200 */
.L_x_3274:
        /* <DEDUP_REMOVED lines=42> */
.L_x_3277:
[----:B------:R-:W-:Y:S05]  /*86a0*/  BSYNC.RECONVERGENT B1 ;  /* 0x0000000000017941 */ /* 0x000fea0003800200 */
.L_x_3276:
        /* <DEDUP_REMOVED lines=30> */
.L_x_3279:
[----:B------:R-:W-:Y:S05]  /*8890*/  BSYNC.RECONVERGENT B1 ;  /* 0x0000000000017941 */ /* 0x000fea0003800200 */
.L_x_3278:
        /* <DEDUP_REMOVED lines=30> */
.L_x_3281:
[----:B------:R-:W-:Y:S05]  /*8a80*/  BSYNC.RECONVERGENT B1 ;  /* 0x0000000000017941 */ /* 0x000fea0003800200 */
.L_x_3280:
        /* <DEDUP_REMOVED lines=30> */
.L_x_3283:
[----:B------:R-:W-:Y:S05]  /*8c70*/  BSYNC.RECONVERGENT B1 ;  /* 0x0000000000017941 */ /* 0x000fea0003800200 */
.L_x_3282:
        /* <DEDUP_REMOVED lines=30> */
.L_x_3285:
[----:B------:R-:W-:Y:S05]  /*8e60*/  BSYNC.RECONVERGENT B1 ;  /* 0x0000000000017941 */ /* 0x000fea0003800200 */
.L_x_3284:
        /* <DEDUP_REMOVED lines=39> */
.L_x_3287:
[----:B------:R-:W-:Y:S05]  /*90e0*/  BSYNC.RECONVERGENT B1 ;  /* 0x0000000000017941 */ /* 0x000fea0003800200 */
.L_x_3286:
        /* <DEDUP_REMOVED lines=30> */
.L_x_3289:
[----:B------:R-:W-:Y:S05]  /*92d0*/  BSYNC.RECONVERGENT B1 ;  /* 0x0000000000017941 */ /* 0x000fea0003800200 */
.L_x_3288:
        /* <DEDUP_REMOVED lines=30> */
.L_x_3291:
[----:B------:R-:W-:Y:S05]  /*94c0*/  BSYNC.RECONVERGENT B1 ;  /* 0x0000000000017941 */ /* 0x000fea0003800200 */
.L_x_3290:
        /* <DEDUP_REMOVED lines=30> */
.L_x_3293:
[----:B------:R-:W-:Y:S05]  /*96b0*/  BSYNC.RECONVERGENT B1 ;  /* 0x0000000000017941 */ /* 0x000fea0003800200 */
.L_x_3292:
        /* <DEDUP_REMOVED lines=39> */
.L_x_3295:
[----:B------:R-:W-:Y:S05]  /*9930*/  BSYNC.RECONVERGENT B1 ;  /* 0x0000000000017941 */ /* 0x000fea0003800200 */
.L_x_3294:
        /* <DEDUP_REMOVED lines=30> */
.L_x_3297:
[----:B------:R-:W-:Y:S05]  /*9b20*/  BSYNC.RECONVERGENT B1 ;  /* 0x0000000000017941 */ /* 0x000fea0003800200 */
.L_x_3296:
        /* <DEDUP_REMOVED lines=30> */
.L_x_3299:
[----:B------:R-:W-:Y:S05]  /*9d10*/  BSYNC.RECONVERGENT B1 ;  /* 0x0000000000017941 */ /* 0x000fea0003800200 */
.L_x_3298:
        /* <DEDUP_REMOVED lines=30> */
.L_x_3301:
[----:B------:R-:W-:Y:S05]  /*9f00*/  BSYNC.RECONVERGENT B1 ;  /* 0x0000000000017941 */ /* 0x000fea0003800200 */
.L_x_3300:
        /* <DEDUP_REMOVED lines=40> */
.L_x_3303:
[----:B------:R-:W-:Y:S05]  /*a190*/  BSYNC.RECONVERGENT B1 ;  /* 0x0000000000017941 */ /* 0x000fea0003800200 */
.L_x_3302:
        /* <DEDUP_REMOVED lines=30> */
.L_x_3305:
[----:B------:R-:W-:Y:S05]  /*a380*/  BSYNC.RECONVERGENT B1 ;  /* 0x0000000000017941 */ /* 0x000fea0003800200 */
.L_x_3304:
        /* <DEDUP_REMOVED lines=30> */
.L_x_3307:
[----:B------:R-:W-:Y:S05]  /*a570*/  BSYNC.RECONVERGENT B1 ;  /* 0x0000000000017941 */ /* 0x000fea0003800200 */
.L_x_3306:
        /* <DEDUP_REMOVED lines=30> */
.L_x_3309:
[----:B------:R-:W-:Y:S05]  /*a760*/  BSYNC.RECONVERGENT B1 ;  /* 0x0000000000017941 */ /* 0x000fea0003800200 */
.L_x_3308:
        /* <DEDUP_REMOVED lines=30> */
.L_x_3311:
[----:B------:R-:W-:Y:S05]  /*a950*/  BSYNC.RECONVERGENT B1 ;  /* 0x0000000000017941 */ /* 0x000fea0003800200 */
.L_x_3310:
        /* <DEDUP_REMOVED lines=42> */
.L_x_3313:
[----:B------:R-:W-:Y:S05]  /*ac00*/  BSYNC.RECONVERGENT B1 ;  /* 0x0000000000017941 */ /* 0x000fea0003800200 */
.L_x_3312:
        /* <DEDUP_REMOVED lines=30> */
.L_x_3315:
[----:B------:R-:W-:Y:S05]  /*adf0*/  BSYNC.RECONVERGENT B1 ;  /* 0x0000000000017941 */ /* 0x000fea0003800200 */
.L_x_3314:
        /* <DEDUP_REMOVED lines=30> */
.L_x_3317:
[----:B------:R-:W-:Y:S05]  /*afe0*/  BSYNC.RECONVERGENT B1 ;  /* 0x0000000000017941 */ /* 0x000fea0003800200 */
.L_x_3316:
        /* <DEDUP_REMOVED lines=30> */
.L_x_3319:
[----:B------:R-:W-:Y:S05]  /*b1d0*/  BSYNC.RECONVERGENT B1 ;  /* 0x0000000000017941 */ /* 0x000fea0003800200 */
.L_x_3318:
        /* <DEDUP_REMOVED lines=30> */
.L_x_3321:
[----:B------:R-:W-:Y:S05]  /*b3c0*/  BSYNC.RECONVERGENT B1 ;  /* 0x0000000000017941 */ /* 0x000fea0003800200 */
.L_x_3320:
        /* <DEDUP_REMOVED lines=28> */
.L_x_3259:
[----:B------:R-:W-:Y:S05]  /*b590*/  BSYNC.RECONVERGENT B0 ;  /* 0x0000000000007941 */ /* 0x000fea0003800200 */
.L_x_3195:
        /* <DEDUP_REMOVED lines=8> */
.L_x_3323:
        /* <DEDUP_REMOVED lines=14> */
.L_x_4548:


//--------------------- .text._Z35group_norm_nhwc_fwd_one_pass_kernelI11Fp16IOFp16WLi64ELi48ELi384EEv26Group_norm_nhwc_fwd_params --------------------------
	.section	.text._Z35group_norm_nhwc_fwd_one_pass_kernelI11Fp16IOFp16WLi64ELi48ELi384EEv26Group_norm_nhwc_fwd_params,"ax",@progbits
	.align	128
        .global         _Z35group_norm_nhwc_fwd_one_pass_kernelI11Fp16IOFp16WLi64ELi48ELi384EEv26Group_norm_nhwc_fwd_params
        .type           _Z35group_norm_nhwc_fwd_one_pass_kernelI11Fp16IOFp16WLi64ELi48ELi384EEv26Group_norm_nhwc_fwd_params,@function
        .size           _Z35group_norm_nhwc_fwd_one_pass_kernelI11Fp16IOFp16WLi64ELi48ELi384EEv26Group_norm_nhwc_fwd_params,(.L_x_4549 - _Z35group_norm_nhwc_fwd_one_pass_kernelI11Fp16IOFp16WLi64ELi48ELi384EEv26Group_norm_nhwc_fwd_params)
        .other          _Z35group_norm_nhwc_fwd_one_pass_kernelI11Fp16IOFp16WLi64ELi48ELi384EEv26Group_norm_nhwc_fwd_params,@"STO_CUDA_ENTRY STV_DEFAULT"
_Z35group_norm_nhwc_fwd_one_pass_kernelI11Fp16IOFp16WLi64ELi48ELi384EEv26Group_norm_nhwc_fwd_params:
.text._Z35group_norm_nhwc_fwd_one_pass_kernelI11Fp16IOFp16WLi64ELi48ELi384EEv26Group_norm_nhwc_fwd_params:
        /* <DEDUP_REMOVED lines=25> */
.L_x_3351:
[----:B0-----:R-:W0:Y:S01]  /*0190*/  LDC R0, c[0x0][0x3f8] ;  /* 0x0000fe00ff007b82 */ /* 0x001e220000000800 */
[----:B------:R-:W-:Y:S01]  /*01a0*/  IABS R8, UR8 ;  /* 0x0000000800087c13 */ /* 0x000fe20008000000 */
[----:B-1----:R-:W1:Y:S01]  /*01b0*/  LDCU.64 UR10, c[0x0][0x3e8] ;  /* 0x00007d00ff0a77ac */ /* 0x002e620008000a00 */
[----:B------:R-:W-:Y:S01]  /*01c0*/  VIADD R19, R23, 0x10 ;  /* 0x0000001017137836 */ /* 0x000fe20000000000 */
[----:B------:R-:W-:Y:S01]  /*01d0*/  SHF.R.S32.HI R17, RZ, 0x1f, R23 ;  /* 0x0000001fff117819 */ /* 0x000fe20000011417 */
[----:B--2---:R-:W2:Y:S03]  /*01e0*/  LDCU.64 UR12, c[0x0][0x3f0] ;  /* 0x00007e00ff0c77ac */ /* 0x004ea60008000a00 */
[----:B------:R-:W-:Y:S02]  /*01f0*/  SHF.R.S32.HI R15, RZ, 0x1f, R19 ;  /* 0x0000001fff0f7819 */ /* 0x000fe40000011413 */
[----:B0--34-:R-:W-:-:S02]  /*0200*/  IABS R5, R0 ;  /* 0x0000000000057213 */ /* 0x019fc40000000000 */
[----:B------:R-:W-:Y:S02]  /*0210*/  ISETP.NE.AND P3, PT, R0, RZ, PT ;  /* 0x000000ff0000720c */ /* 0x000fe40003f65270 */
        /* <DEDUP_REMOVED lines=15> */
[-C--:B------:R-:W-:Y:S01]  /*0310*/  @!P2 IADD3 R2, PT, PT, R2, -R5.reuse, RZ ;  /* 0x800000050202a210 */ /* 0x080fe20007ffe0ff */
[----:B------:R-:W-:Y:S01]  /*0320*/  IMAD R3, R3, 0xaab, RZ ;  /* 0x00000aab03037824 */ /* 0x000fe200078e02ff */
[----:B------:R-:W-:Y:S02]  /*0330*/  @!P2 IADD3 R13, PT, PT, R13, 0x1, RZ ;  /* 0x000000010d0da810 */ /* 0x000fe40007ffe0ff */
[----:B------:R-:W-:Y:S02]  /*0340*/  ISETP.GE.U32.AND P1, PT, R2, R5, PT ;  /* 0x000000050200720c */ /* 0x000fe40003f26070 */
[----:B------:R-:W-:Y:S02]  /*0350*/  LOP3.LUT R2, R0, UR8, RZ, 0x3c, !PT ;  /* 0x0000000800027c12 */ /* 0x000fe4000f8e3cff */
[----:B------:R-:W-:Y:S02]  /*0360*/  SHF.R.U32.HI R3, RZ, 0x10, R3 ;  /* 0x00000010ff037819 */ /* 0x000fe40000011603 */
[----:B------:R-:W-:-:S02]  /*0370*/  ISETP.GE.AND P4, PT, R2, RZ, PT ;  /* 0x000000ff0200720c */ /* 0x000fc40003f86270 */
[----:B------:R-:W-:Y:S02]  /*0380*/  PRMT R2, R3, 0x9910, RZ ;  /* 0x0000991003027816 */ /* 0x000fe400000000ff */
[----:B-1----:R-:W-:-:S03]  /*0390*/  ISETP.GE.U32.AND P2, PT, R19, UR10, PT ;  /* 0x0000000a13007c0c */ /* 0x002fc6000bf46070 */
[----:B------:R-:W-:Y:S01]  /*03a0*/  IMAD R2, R2, 0x18, RZ ;  /* 0x0000001802027824 */ /* 0x000fe200078e02ff */
[----:B------:R-:W-:Y:S02]  /*03b0*/  ISETP.GE.AND.EX P2, PT, R15, UR11, PT, P2 ;  /* 0x0000000b0f007c0c */ /* 0x000fe4000bf46320 */
[----:B------:R-:W-:Y:S02]  /*03c0*/  @P1 IADD3 R13, PT, PT, R13, 0x1, RZ ;  /* 0x000000010d0d1810 */ /* 0x000fe40007ffe0ff */
[----:B------:R-:W-:Y:S02]  /*03d0*/  IADD3 R2, PT, PT, RZ, -R2, RZ ;  /* 0x80000002ff027210 */ /* 0x000fe40007ffe0ff */
[----:B------:R-:W-:Y:S02]  /*03e0*/  @!P4 IADD3 R13, PT, PT, -R13, RZ, RZ ;  /* 0x000000ff0d0dc210 */ /* 0x000fe40007ffe1ff */
[----:B------:R-:W-:Y:S02]  /*03f0*/  ISETP.GE.U32.AND P1, PT, R23, UR10, PT ;  /* 0x0000000a17007c0c */ /* 0x000fe4000bf26070 */
[----:B------:R-:W-:-:S02]  /*0400*/  @!P3 LOP3.LUT R13, RZ, R0, RZ, 0x33, !PT ;  /* 0x00000000ff0db212 */ /* 0x000fc400078e33ff */
[----:B------:R-:W-:Y:S01]  /*0410*/  PRMT R3, R2, 0x7710, RZ ;  /* 0x0000771002037816 */ /* 0x000fe200000000ff */
[----:B------:R-:W0:Y:S01]  /*0420*/  @!P2 LDC.64 R4, c[0x0][0x3e0] ;  /* 0x0000f800ff04ab82 */ /* 0x000e220000000a00 */
[----:B------:R-:W-:Y:S01]  /*0430*/  ISETP.GE.AND.EX P1, PT, R17, UR11, PT, P1 ;  /* 0x0000000b11007c0c */ /* 0x000fe2000bf26310 */
[----:B------:R-:W-:Y:S01]  /*0440*/  VIADD R2, R23, 0x20 ;  /* 0x0000002017027836 */ /* 0x000fe20000000000 */
[----:B------:R-:W-:Y:S02]  /*0450*/  IADD3 R21, PT, PT, -R13, RZ, RZ ;  /* 0x000000ff0d157210 */ /* 0x000fe40007ffe1ff */
[----:B------:R-:W-:Y:S02]  /*0460*/  IADD3 R3, PT, PT, R3, R6, RZ ;  /* 0x0000000603037210 */ /* 0x000fe40007ffe0ff */
[----:B------:R-:W-:Y:S01]  /*0470*/  ISETP.GE.U32.AND P3, PT, R2, UR10, PT ;  /* 0x0000000a02007c0c */ /* 0x000fe2000bf66070 */
[----:B------:R-:W-:Y:S01]  /*0480*/  IMAD R21, R0, R21, UR8 ;  /* 0x0000000800157e24 */ /* 0x000fe2000f8e0215 */
[----:B------:R-:W-:Y:S01]  /*0490*/  SHF.L.U32 R3, R3, 0x1, RZ ;  /* 0x0000000103037819 */ /* 0x000fe200000006ff */
[----:B------:R-:W1:Y:S01]  /*04a0*/  @!P2 LDC.64 R10, c[0x0][0x390] ;  /* 0x0000e400ff0aab82 */ /* 0x000e620000000a00 */
[----:B------:R-:W-:Y:S01]  /*04b0*/  SHF.R.S32.HI R0, RZ, 0x1f, R13 ;  /* 0x0000001fff007819 */ /* 0x000fe2000001140d */
[----:B------:R-:W-:Y:S01]  /*04c0*/  IMAD R21, R21, 0x30, RZ ;  /* 0x0000003015157824 */ /* 0x000fe200078e02ff */
[----:B------:R-:W-:-:S02]  /*04d0*/  LOP3.LUT R26, R3, 0xffff, RZ, 0xc0, !PT ;  /* 0x0000ffff031a7812 */ /* 0x000fc400078ec0ff */
[----:B------:R-:W-:Y:S01]  /*04e0*/  SHF.R.S32.HI R3, RZ, 0x1f, R2 ;  /* 0x0000001fff037819 */ /* 0x000fe20000011402 */
[----:B--2---:R-:W-:Y:S01]  /*04f0*/  IMAD R12, R0, UR12, RZ ;  /* 0x0000000c000c7c24 */ /* 0x004fe2000f8e02ff */
[----:B------:R-:W-:Y:S01]  /*0500*/  IADD3 R26, P4, PT, R21, R26, RZ ;  /* 0x0000001a151a7210 */ /* 0x000fe20007f9e0ff */
[----:B------:R-:W2:Y:S01]  /*0510*/  @!P1 LDC.64 R8, c[0x0][0x3e0] ;  /* 0x0000f800ff089b82 */ /* 0x000ea20000000a00 */
[----:B------:R-:W-:Y:S01]  /*0520*/  ISETP.GE.AND.EX P3, PT, R3, UR11, PT, P3 ;  /* 0x0000000b03007c0c */ /* 0x000fe2000bf66330 */
[----:B------:R-:W-:Y:S01]  /*0530*/  IMAD R25, R13, UR13, R12 ;  /* 0x0000000d0d197c24 */ /* 0x000fe2000f8e020c */
[----:B------:R-:W-:Y:S02]  /*0540*/  LEA.HI.X.SX32 R27, R21, RZ, 0x1, P4 ;  /* 0x000000ff151b7211 */ /* 0x000fe400020f0eff */
[----:B------:R-:W-:Y:S01]  /*0550*/  ISETP.GE.U32.AND P4, PT, R7, UR10, PT ;  /* 0x0000000a07007c0c */ /* 0x000fe2000bf86070 */
[----:B0-----:R-:W-:Y:S01]  /*0560*/  @!P2 IMAD R16, R15, R4, RZ ;  /* 0x000000040f10a224 */ /* 0x001fe200078e02ff */
[----:B------:R-:W-:Y:S01]  /*0570*/  SHF.R.S32.HI R0, RZ, 0x1f, R7 ;  /* 0x0000001fff007819 */ /* 0x000fe20000011407 */
[----:B------:R-:W-:-:S02]  /*0580*/  IMAD.WIDE.U32 R26, R13, UR12, R26 ;  /* 0x0000000c0d1a7c25 */ /* 0x000fc4000f8e001a */
[----:B------:R-:W0:Y:S01]  /*0590*/  @!P1 LDC.64 R12, c[0x0][0x390] ;  /* 0x0000e400ff0c9b82 */ /* 0x000e220000000a00 */
[----:B------:R-:W-:Y:S01]  /*05a0*/  ISETP.GE.AND.EX P4, PT, R0, UR11, PT, P4 ;  /* 0x0000000b00007c0c */ /* 0x000fe2000bf86340 */
[----:B------:R-:W-:Y:S01]  /*05b0*/  @!P2 IMAD R16, R19, R5, R16 ;  /* 0x000000051310a224 */ /* 0x000fe200078e0210 */
[----:B------:R-:W-:Y:S02]  /*05c0*/  IADD3 R25, PT, PT, R27, R25, RZ ;  /* 0x000000191b197210 */ /* 0x000fe40007ffe0ff */
[-C--:B------:R-:W-:Y:S02]  /*05d0*/  @!P2 MOV R24, R26.reuse ;  /* 0x0000001a0018a202 */ /* 0x080fe40000000f00 */
[----:B------:R-:W-:Y:S01]  /*05e0*/  @!P1 MOV R28, R26 ;  /* 0x0000001a001c9202 */ /* 0x000fe20000000f00 */
[----:B------:R-:W3:Y:S01]  /*05f0*/  @!P3 LDC.64 R14, c[0x0][0x3e0] ;  /* 0x0000f800ff0ebb82 */ /* 0x000ee20000000a00 */
[----:B------:R-:W-:Y:S01]  /*0600*/  @!P1 MOV R29, R25 ;  /* 0x00000019001d9202 */ /* 0x000fe20000000f00 */
[----:B------:R-:W-:-:S04]  /*0610*/  @!P2 IMAD.WIDE.U32 R18, R19, R4, R24 ;  /* 0x000000041312a225 */ /* 0x000fc800078e0018 */
[-C--:B--2---:R-:W-:Y:S02]  /*0620*/  @!P1 IMAD R20, R17, R8.reuse, RZ ;  /* 0x0000000811149224 */ /* 0x084fe400078e02ff */
[----:B------:R-:W-:Y:S01]  /*0630*/  @!P1 IMAD.WIDE.U32 R28, R23, R8, R28 ;  /* 0x00000008171c9225 */ /* 0x000fe200078e001c */
[----:B------:R-:W2:Y:S03]  /*0640*/  @!P4 LDC.64 R4, c[0x0][0x3e0] ;  /* 0x0000f800ff04cb82 */ /* 0x000ea60000000a00 */
[----:B------:R-:W-:Y:S01]  /*0650*/  @!P2 IMAD.IADD R8, R19, 0x1, R16 ;  /* 0x000000011308a824 */ /* 0x000fe200078e0210 */
[C---:B-1----:R-:W-:Y:S01]  /*0660*/  @!P2 LEA R16, P5, R18.reuse, R10, 0x1 ;  /* 0x0000000a1210a211 */ /* 0x042fe200078a08ff */
[----:B------:R-:W-:Y:S01]  /*0670*/  @!P1 IMAD R20, R23, R9, R20 ;  /* 0x0000000917149224 */ /* 0x000fe200078e0214 */
[----:B------:R-:W-:Y:S02]  /*0680*/  @!P3 MOV R19, R25 ;  /* 0x000000190013b202 */ /* 0x000fe40000000f00 */
[----:B------:R-:W-:-:S02]  /*0690*/  @!P2 LEA.HI.X R17, R18, R11, R8, 0x1, P5 ;  /* 0x0000000b1211a211 */ /* 0x000fc400028f0c08 */
[----:B------:R-:W1:Y:S01]  /*06a0*/  @!P3 LDC.64 R8, c[0x0][0x390] ;  /* 0x0000e400ff08bb82 */ /* 0x000e620000000a00 */
[----:B------:R-:W-:Y:S02]  /*06b0*/  @!P3 MOV R18, R26 ;  /* 0x0000001a0012b202 */ /* 0x000fe40000000f00 */
[----:B------:R-:W-:Y:S01]  /*06c0*/  @!P1 IADD3 R20, PT, PT, R29, R20, RZ ;  /* 0x000000141d149210 */ /* 0x000fe20007ffe0ff */
[----:B---3--:R-:W-:Y:S01]  /*06d0*/  @!P3 IMAD R3, R3, R14, RZ ;  /* 0x0000000e0303b224 */ /* 0x008fe200078e02ff */
[----:B0-----:R-:W-:Y:S01]  /*06e0*/  @!P1 LEA R12, P5, R28, R12, 0x1 ;  /* 0x0000000c1c0c9211 */ /* 0x001fe200078a08ff */
[----:B------:R-:W-:Y:S02]  /*06f0*/  @!P3 IMAD.WIDE.U32 R18, R2, R14, R18 ;  /* 0x0000000e0212b225 */ /* 0x000fe400078e0012 */
[----:B------:R-:W0:Y:S01]  /*0700*/  @!P4 LDC.64 R10, c[0x0][0x390] ;  /* 0x0000e400ff0acb82 */ /* 0x000e220000000a00 */
[----:B------:R-:W-:Y:S01]  /*0710*/  @!P1 LEA.HI.X R13, R28, R13, R20, 0x1, P5 ;  /* 0x0000000d1c0d9211 */ /* 0x000fe200028f0c14 */
[----:B------:R-:W-:-:S02]  /*0720*/  @!P3 IMAD R15, R2, R15, R3 ;  /* 0x0000000f020fb224 */ /* 0x000fc400078e0203 */
[----:B------:R-:W-:Y:S02]  /*0730*/  HFMA2 R2, -RZ, RZ, 0, 0 ;  /* 0x00000000ff027431 */ /* 0x000fe400000001ff */
[----:B------:R-:W-:Y:S02]  /*0740*/  HFMA2 R3, -RZ, RZ, 0, 0 ;  /* 0x00000000ff037431 */ /* 0x000fe400000001ff */
[----:B--2---:R-:W-:Y:S02]  /*0750*/  @!P4 IMAD R0, R0, R4, RZ ;  /* 0x000000040000c224 */ /* 0x004fe400078e02ff */
[----:B------:R2:W3:Y:S02]  /*0760*/  @!P1 LDG.E R2, desc[UR16][R12.64] ;  /* 0x000000100c029981 */ /* 0x0004e4000c1e1900 */
[----:B------:R-:W-:Y:S01]  /*0770*/  @!P4 IMAD R29, R7, R5, R0 ;  /* 0x00000005071dc224 */ /* 0x000fe200078e0200 */
[----:B------:R-:W-:Y:S01]  /*0780*/  @!P3 IADD3 R15, PT, PT, R19, R15, RZ ;  /* 0x0000000f130fb210 */ /* 0x000fe20007ffe0ff */
[----:B------:R-:W5:Y:S01]  /*0790*/  @!P2 LDG.E R3, desc[UR16][R16.64] ;  /* 0x000000101003a981 */ /* 0x000f62000c1e1900 */
[----:B--2---:R-:W-:Y:S01]  /*07a0*/  @!P4 MOV R13, R25 ;  /* 0x00000019000dc202 */ /* 0x004fe20000000f00 */
[----:B------:R-:W-:Y:S01]  /*07b0*/  @!P4 IMAD.MOV.U32 R12, RZ, RZ, R26 ;  /* 0x000000ffff0cc224 */ /* 0x000fe200078e001a */
[----:B-1----:R-:W-:-:S03]  /*07c0*/  @!P3 LEA R8, P2, R18, R8, 0x1 ;  /* 0x000000081208b211 */ /* 0x002fc600078408ff */
[----:B------:R-:W-:Y:S01]  /*07d0*/  @!P4 IMAD.WIDE.U32 R4, R7, R4, R12 ;  /* 0x000000040704c225 */ /* 0x000fe200078e000c */
[----:B------:R-:W-:-:S03]  /*07e0*/  @!P3 LEA.HI.X R9, R18, R9, R15, 0x1, P2 ;  /* 0x000000091209b211 */ /* 0x000fc600010f0c0f */
[----:B------:R-:W-:Y:S01]  /*07f0*/  HFMA2 R0, -RZ, RZ, 0, 0 ;  /* 0x00000000ff007431 */ /* 0x000fe200000001ff */
[----:B------:R-:W-:Y:S02]  /*0800*/  @!P4 IADD3 R5, PT, PT, R5, R29, RZ ;  /* 0x0000001d0505c210 */ /* 0x000fe40007ffe0ff */
[----:B0-----:R-:W-:-:S03]  /*0810*/  @!P4 LEA R10, P2, R4, R10, 0x1 ;  /* 0x0000000a040ac211 */ /* 0x001fc600078408ff */
[----:B------:R-:W2:Y:S01]  /*0820*/  @!P3 LDG.E R0, desc[UR16][R8.64] ;  /* 0x000000100800b981 */ /* 0x000ea2000c1e1900 */
[----:B------:R-:W-:Y:S02]  /*0830*/  @!P4 LEA.HI.X R11, R4, R11, R5, 0x1, P2 ;  /* 0x0000000b040bc211 */ /* 0x000fe400010f0c05 */
[----:B------:R-:W-:-:S06]  /*0840*/  MOV R4, RZ ;  /* 0x000000ff00047202 */ /* 0x000fcc0000000f00 */
        /* <DEDUP_REMOVED lines=67> */
.L_x_3325:
[----:B------:R-:W-:Y:S05]  /*0c80*/  BSYNC.RECONVERGENT B0 ;  /* 0x0000000000007941 */ /* 0x000fea0003800200 */
.L_x_3324:
        /* <DEDUP_REMOVED lines=36> */
.L_x_3327:
[----:B------:R-:W-:Y:S05]  /*0ed0*/  BSYNC.RECONVERGENT B0 ;  /* 0x0000000000007941 */ /* 0x000fea0003800200 */
.L_x_3326:
        /* <DEDUP_REMOVED lines=17> */
[----:B------:R-:W-:Y:S01]  /*0ff0*/  IMAD.U32 R7, RZ, RZ, UR12 ;  /* 0x0000000cff077e24 */ /* 0x000fe2000f8e00ff */
[----:B------:R-:W-:Y:S01]  /*1000*/  UIMAD.WIDE.U32 UR10, UR10, 0x8, UR18 ;  /* 0x000000080a0a78a5 */ /* 0x000fe2000f8e0012 */
[----:B------:R-:W-:-:S03]  /*1010*/  SEL R11, R22, RZ, !P2 ;  /* 0x000000ff160b7207 */ /* 0x000fc60005000000 */
[----:B-1----:R-:W-:Y:S02]  /*1020*/  MOV R13, UR5 ;  /* 0x00000005000d7c02 */ /* 0x002fe40008000f00 */
        /* <DEDUP_REMOVED lines=10> */
.L_x_3330:
[----:B---3--:R-:W3:Y:S04]  /*10d0*/  LDG.E.STRONG.GPU R6, desc[UR16][R8.64] ;  /* 0x0000001008067981 */ /* 0x008ee8000c1ef900 */
[----:B---3--:R-:W-:Y:S01]  /*10e0*/  CCTL.IVALL ;  /* 0x00000000ff00798f */ /* 0x008fe20002000000 */
[----:B------:R-:W-:Y:S05]  /*10f0*/  YIELD ;  /* 0x0000000000007946 */ /* 0x000fea0003800000 */
[----:B------:R-:W-:-:S13]  /*1100*/  ISETP.NE.AND P2, PT, R6, R11, PT ;  /* 0x0000000b0600720c */ /* 0x000fda0003f45270 */
[----:B------:R-:W-:Y:S05]  /*1110*/  @P2 BRA `(.L_x_3330) ;  /* 0xfffffffc00ec2947 */ /* 0x000fea000383ffff */
.L_x_3329:
        /* <DEDUP_REMOVED lines=15> */
.L_x_3332:
        /* <DEDUP_REMOVED lines=26> */
[----:B--2---:R-:W-:Y:S01]  /*13b0*/  MOV R12, UR24 ;  /* 0x00000018000c7c02 */ /* 0x004fe20008000f00 */
[----:B-1----:R-:W-:-:S02]  /*13c0*/  IMAD.U32 R13, RZ, RZ, UR25 ;  /* 0x00000019ff0d7e24 */ /* 0x002fc4000f8e00ff */
        /* <DEDUP_REMOVED lines=32> */
[----:B------:R-:W-:Y:S01]  /*15d0*/  IMAD.U32 R8, RZ, RZ, UR24 ;  /* 0x00000018ff087e24 */ /* 0x000fe2000f8e00ff */
[----:B------:R-:W-:Y:S01]  /*15e0*/  MOV R9, UR25 ;  /* 0x0000001900097c02 */ /* 0x000fe20008000f00 */
        /* <DEDUP_REMOVED lines=29> */
.L_x_3331:
[----:B------:R-:W-:-:S13]  /*17c0*/  LOP3.LUT P2, RZ, R22, 0x7, RZ, 0xc0, !PT ;  /* 0x0000000716ff7812 */ /* 0x000fda000784c0ff */
[----:B------:R-:W-:Y:S05]  /*17d0*/  @!P2 BRA `(.L_x_3328) ;  /* 0x000000040070a947 */ /* 0x000fea0003800000 */
[----:B---3--:R-:W-:-:S04]  /*17e0*/  LOP3.LUT R6, R22, 0x7, RZ, 0xc0, !PT ;  /* 0x0000000716067812 */ /* 0x008fc800078ec0ff */
[----:B------:R-:W-:-:S04]  /*17f0*/  IADD3 R6, PT, PT, R6, -0x1, RZ ;  /* 0xffffffff06067810 */ /* 0x000fc80007ffe0ff */
[----:B------:R-:W-:-:S13]  /*1800*/  ISETP.GE.U32.AND P2, PT, R6, 0x3, PT ;  /* 0x000000030600780c */ /* 0x000fda0003f46070 */
[----:B------:R-:W-:Y:S05]  /*1810*/  @!P2 BRA `(.L_x_3333) ;  /* 0x0000000000b8a947 */ /* 0x000fea0003800000 */
[----:B------:R-:W-:Y:S02]  /*1820*/  UIADD3 UR12, UPT, UPT, UR5, 0x1, URZ ;  /* 0x00000001050c7890 */ /* 0x000fe4000fffe0ff */
[----:B------:R-:W-:Y:S01]  /*1830*/  IMAD.U32 R6, RZ, RZ, UR5 ;  /* 0x00000005ff067e24 */ /* 0x000fe2000f8e00ff */
[----:B------:R-:W-:Y:S02]  /*1840*/  UIADD3 UR9, UPT, UPT, UR5, 0x2, URZ ;  /* 0x0000000205097890 */ /* 0x000fe4000fffe0ff */
[----:B------:R-:W-:Y:S02]  /*1850*/  UIADD3 UR14, UPT, UPT, UR5, 0x3, URZ ;  /* 0x00000003050e7890 */ /* 0x000fe4000fffe0ff */
        /* <DEDUP_REMOVED lines=14> */
[----:B------:R-:W-:Y:S01]  /*1940*/  MOV R6, UR10 ;  /* 0x0000000a00067c02 */ /* 0x000fe20008000f00 */
[----:B------:R-:W-:Y:S01]  /*1950*/  @!UP0 UIMAD UR9, UR9, UR20, UR6 ;  /* 0x00000014090982a4 */ /* 0x000fe2000f8e0206 */
[----:B------:R-:W-:Y:S01]  /*1960*/  MOV R7, UR11 ;  /* 0x0000000b00077c02 */ /* 0x000fe20008000f00 */
[----:B------:R-:W-:Y:S02]  /*1970*/  @!UP1 UIMAD.WIDE.U32 UR12, UR12, 0x8, UR18 ;  /* 0x000000080c0c98a5 */ /* 0x000fe4000f8e0012 */
[----:B------:R-:W-:Y:S02]  /*1980*/  @!UP2 UIMAD UR14, UR14, UR20, UR6 ;  /* 0x000000140e0ea2a4 */ /* 0x000fe4000f8e0206 */
[----:B------:R-:W-:Y:S01]  /*1990*/  @!UP0 UIMAD.WIDE.U32 UR10, UR9, 0x8, UR18 ;  /* 0x00000008090a88a5 */ /* 0x000fe2000f8e0012 */
[----:B------:R-:W0:Y:S01]  /*19a0*/  @!P2 LDG.E.64 R6, desc[UR16][R6.64] ;  /* 0x000000100606a981 */ /* 0x000e22000c1e1b00 */
[----:B------:R-:W-:Y:S01]  /*19b0*/  MOV R8, UR12 ;  /* 0x0000000c00087c02 */ /* 0x000fe20008000f00 */
[----:B------:R-:W-:Y:S01]  /*19c0*/  IMAD.U32 R9, RZ, RZ, UR13 ;  /* 0x0000000dff097e24 */ /* 0x000fe2000f8e00ff */
[----:B------:R-:W-:-:S02]  /*19d0*/  @!UP2 UIMAD.WIDE.U32 UR12, UR14, 0x8, UR18 ;  /* 0x000000080e0ca8a5 */ /* 0x000fc4000f8e0012 */
[----:B------:R-:W-:Y:S02]  /*19e0*/  MOV R10, UR10 ;  /* 0x0000000a000a7c02 */ /* 0x000fe40008000f00 */
[----:B------:R-:W-:Y:S01]  /*19f0*/  MOV R11, UR11 ;  /* 0x0000000b000b7c02 */ /* 0x000fe20008000f00 */
[----:B------:R-:W3:Y:S01]  /*1a00*/  @!P4 LDG.E.64 R8, desc[UR16][R8.64] ;  /* 0x000000100808c981 */ /* 0x000ee2000c1e1b00 */
[----:B--2---:R-:W-:Y:S02]  /*1a10*/  MOV R12, UR12 ;  /* 0x0000000c000c7c02 */ /* 0x004fe40008000f00 */
[----:B-1----:R-:W-:Y:S02]  /*1a20*/  MOV R13, UR13 ;  /* 0x0000000d000d7c02 */ /* 0x002fe40008000f00 */
        /* <DEDUP_REMOVED lines=13> */
.L_x_3333:
        /* <DEDUP_REMOVED lines=28> */
.L_x_3334:
        /* <DEDUP_REMOVED lines=13> */
.L_x_3335:
[----:B------:R-:W-:Y:S05]  /*1d90*/  BSYNC.RECONVERGENT B0 ;  /* 0x0000000000007941 */ /* 0x000fea0003800200 */
.L_x_3328:
        /* <DEDUP_REMOVED lines=76> */
.L_x_3339:
[----:B------:R-:W-:Y:S05]  /*2260*/  BSYNC.RECONVERGENT B1 ;  /* 0x0000000000017941 */ /* 0x000fea0003800200 */
.L_x_3338:
        /* <DEDUP_REMOVED lines=29> */
.L_x_3341:
[----:B------:R-:W-:Y:S05]  /*2440*/  BSYNC.RECONVERGENT B1 ;  /* 0x0000000000017941 */ /* 0x000fea0003800200 */
.L_x_3340:
        /* <DEDUP_REMOVED lines=9> */
[----:B------:R-:W-:Y:S01]  /*24e0*/  FMUL.FTZ R16, R16, R5 ;  /* 0x0000000510107220 */ /* 0x000fe20000410000 */
[----:B------:R-:W-:-:S03]  /*24f0*/  FFMA.FTZ R3, R6, R3, R8 ;  /* 0x0000000306037223 */ /* 0x000fc60000010008 */
[----:B------:R-:W-:Y:S01]  /*2500*/  FFMA.FTZ R16, R7, R16, R9 ;  /* 0x0000001007107223 */ /* 0x000fe20000010009 */
[----:B--2---:R-:W-:-:S04]  /*2510*/  IMAD R19, R19, UR10, RZ ;  /* 0x0000000a13137c24 */ /* 0x004fc8000f8e02ff */
[----:B------:R-:W-:Y:S01]  /*2520*/  F2FP.F16.F32.PACK_AB R3, R16, R3 ;  /* 0x000000031003723e */ /* 0x000fe200000000ff */
[----:B------:R-:W-:-:S04]  /*2530*/  IMAD.WIDE.U32 R10, R14, UR10, R10 ;  /* 0x0000000a0e0a7c25 */ /* 0x000fc8000f8e000a */
[----:B------:R-:W-:Y:S01]  /*2540*/  IMAD R19, R14, UR11, R19 ;  /* 0x0000000b0e137c24 */ /* 0x000fe2000f8e0213 */
[----:B0-----:R-:W-:-:S04]  /*2550*/  LEA R12, P1, R10, UR18, 0x1 ;  /* 0x000000120a0c7c11 */ /* 0x001fc8000f8208ff */
[----:B------:R-:W-:-:S04]  /*2560*/  IADD3 R19, PT, PT, R11, R19, RZ ;  /* 0x000000130b137210 */ /* 0x000fc80007ffe0ff */
[----:B------:R-:W-:-:S05]  /*2570*/  LEA.HI.X R13, R10, UR19, R19, 0x1, P1 ;  /* 0x000000130a0d7c11 */ /* 0x000fca00088f0c13 */
[----:B------:R2:W-:Y:S02]  /*2580*/  STG.E desc[UR16][R12.64], R3 ;  /* 0x000000030c007986 */ /* 0x0005e4000c101910 */
.L_x_3343:
[----:B------:R-:W-:Y:S05]  /*2590*/  BSYNC.RECONVERGENT B1 ;  /* 0x0000000000017941 */ /* 0x000fea0003800200 */
.L_x_3342:
[----:B------:R-:W-:Y:S05]  /*25a0*/  @P3 BRA `(.L_x_3344) ;  /* 0x0000000800643947 */ /* 0x000fea0003800000 */
[----:B------:R-:W3:Y:S01]  /*25b0*/  LDCU.64 UR10, c[0x0][0x3e0] ;  /* 0x00007c00ff0a77ac */ /* 0x000ee20008000a00 */
[----:B------:R-:W-:Y:S02]  /*25c0*/  IMAD.MOV.U32 R24, RZ, RZ, R26 ;  /* 0x000000ffff187224 */ /* 0x000fe400078e001a */
        /* <DEDUP_REMOVED lines=16> */
.L_x_3337:
        /* <DEDUP_REMOVED lines=35> */
.L_x_3346:
[----:B0-----:R-:W-:Y:S05]  /*2900*/  BSYNC.RECONVERGENT B1 ;  /* 0x0000000000017941 */ /* 0x001fea0003800200 */
.L_x_3345:
        /* <DEDUP_REMOVED lines=22> */
[----:B0-----:R-:W-:Y:S02]  /*2a70*/  IMAD R19, R10, UR10, RZ ;  /* 0x0000000a0a137c24 */ /* 0x001fe4000f8e02ff */
[----:B------:R-:W-:Y:S02]  /*2a80*/  IMAD.MOV.U32 R10, RZ, RZ, R26 ;  /* 0x000000ffff0a7224 */ /* 0x000fe400078e001a */
        /* <DEDUP_REMOVED lines=15> */
.L_x_3348:
[----:B------:R-:W-:Y:S05]  /*2b80*/  BSYNC.RECONVERGENT B1 ;  /* 0x0000000000017941 */ /* 0x000fea0003800200 */
.L_x_3347:
        /* <DEDUP_REMOVED lines=30> */
.L_x_3350:
[----:B------:R-:W-:Y:S05]  /*2d70*/  BSYNC.RECONVERGENT B1 ;  /* 0x0000000000017941 */ /* 0x000fea0003800200 */
.L_x_3349:
        /* <DEDUP_REMOVED lines=28> */
.L_x_3344:
[----:B------:R-:W-:Y:S05]  /*2f40*/  BSYNC.RECONVERGENT B0 ;  /* 0x0000000000007941 */ /* 0x000fea0003800200 */
.L_x_3336:
[----:B------:R-:W-:Y:S02]  /*2f50*/  UIADD3 UR8, UPT, UPT, UR20, UR8, URZ ;  /* 0x0000000814087290 */ /* 0x000fe4000fffe0ff */
[----:B------:R-:W-:Y:S02]  /*2f60*/  UIADD3 UR4, UPT, UPT, UR4, 0x1, URZ ;  /* 0x0000000104047890 */ /* 0x000fe4000fffe0ff */
[----:B------:R-:W-:-:S09]  /*2f70*/  UISETP.GE.AND UP0, UPT, UR8, UR7, UPT ;  /* 0x000000070800728c */ /* 0x000fd2000bf06270 */
[----:B------:R-:W-:Y:S05]  /*2f80*/  BRA.U !UP0, `(.L_x_3351) ;  /* 0xffffffd108807547 */ /* 0x000fea000b83ffff */
[----:B------:R-:W-:Y:S05]  /*2f90*/  EXIT ;  /* 0x000000000000794d */ /* 0x000fea0003800000 */
.L_x_3352:
        /* <DEDUP_REMOVED lines=14> */
.L_x_4549:


//--------------------- .text._Z35group_norm_nhwc_fwd_one_pass_kernelI11Fp16IOFp16WLi128ELi48ELi384EEv26Group_norm_nhwc_fwd_params --------------------------
	.section	.text._Z35group_norm_nhwc_fwd_one_pass_kernelI11Fp16IOFp16WLi128ELi48ELi384EEv26Group_norm_nhwc_fwd_params,"ax",@progbits
	.align	128
        .global         _Z35group_norm_nhwc_fwd_one_pass_kernelI11Fp16IOFp16WLi128ELi48ELi384EEv26Group_norm_nhwc_fwd_params
        .type           _Z35group_norm_nhwc_fwd_one_pass_kernelI11Fp16IOFp16WLi128ELi48ELi384EEv26Group_norm_nhwc_fwd_params,@function
        .size           _Z35group_norm_nhwc_fwd_one_pass_kernelI11Fp16IOFp16WLi128ELi48ELi384EEv26Group_norm_nhwc_fwd_params,(.L_x_4550 - _Z35group_norm_nhwc_fwd_one_pass_kernelI11Fp16IOFp16WLi128ELi48ELi384EEv26Group_norm_nhwc_fwd_params)
        .other          _Z35group_norm_nhwc_fwd_one_pass_kernelI11Fp16IOFp16WLi128ELi48ELi384EEv26Group_norm_nhwc_fwd_params,@"STO_CUDA_ENTRY STV_DEFAULT"
_Z35group_norm_nhwc_fwd_one_pass_kernelI11Fp16IOFp16WLi128ELi48ELi384EEv26Group_norm_nhwc_fwd_params:
.text._Z35group_norm_nhwc_fwd_one_pass_kernelI11Fp16IOFp16WLi128ELi48ELi384EEv26Group_norm_nhwc_fwd_params:
        /* <DEDUP_REMOVED lines=36> */
.L_x_3396:
[----:B0-----:R-:W0:Y:S01]  /*0240*/  LDCU UR5, c[0x0][0x3f8] ;  /* 0x00007f00ff0577ac */ /* 0x001e220008000800 */
[----:B---3--:R-:W-:Y:S01]  /*0250*/  IABS R6, UR7 ;  /* 0x0000000700067c13 */ /* 0x008fe20008000000 */
[----:B------:R-:W-:Y:S01]  /*0260*/  HFMA2 R16, -RZ, RZ, 0, 0 ;  /* 0x00000000ff107431 */ /* 0x000fe200000001ff */
[C---:B-1----:R-:W-:Y:S01]  /*0270*/  IADD3 R13, PT, PT, R31.reuse, 0x10, RZ ;  /* 0x000000101f0d7810 */ /* 0x042fe20007ffe0ff */
[----:B------:R-:W1:Y:S01]  /*0280*/  LDCU.64 UR14, c[0x0][0x3e8] ;  /* 0x00007d00ff0e77ac */ /* 0x000e620008000a00 */
[----:B------:R-:W-:Y:S01]  /*0290*/  IADD3 R21, PT, PT, R31, 0x20, RZ ;  /* 0x000000201f157810 */ /* 0x000fe20007ffe0ff */
[----:B------:R-:W-:Y:S01]  /*02a0*/  IMAD.MOV.U32 R14, RZ, RZ, RZ ;  /* 0x000000ffff0e7224 */ /* 0x000fe200078e00ff */
        /* <DEDUP_REMOVED lines=94> */
[----:B------:R-:W-:Y:S02]  /*0890*/  @!P1 MOV R8, R34 ;  /* 0x0000002200089202 */ /* 0x000fe40000000f00 */
[----:B------:R-:W-:Y:S02]  /*08a0*/  @!P1 MOV R9, R33 ;  /* 0x0000002100099202 */ /* 0x000fe40000000f00 */
[----:B------:R-:W-:Y:S02]  /*08b0*/  ISETP.GE.U32.AND P4, PT, R0, UR14, PT ;  /* 0x0000000e00007c0c */ /* 0x000fe4000bf86070 */
[----:B----4-:R-:W-:Y:S01]  /*08c0*/  SHF.R.S32.HI R13, RZ, 0x1f, R0 ;  /* 0x0000001fff0d7819 */ /* 0x010fe20000011400 */
[----:B------:R-:W-:-:S02]  /*08d0*/  @!P1 IMAD R17, R36, R7, R17 ;  /* 0x0000000724119224 */ /* 0x000fc400078e0211 */
[----:B------:R-:W-:Y:S01]  /*08e0*/  @!P1 IMAD.WIDE.U32 R36, R36, R6, R8 ;  /* 0x0000000624249225 */ /* 0x000fe200078e0008 */
[----:B------:R-:W-:Y:S01]  /*08f0*/  ISETP.GE.AND.EX P4, PT, R13, UR15, PT, P4 ;  /* 0x0000000f0d007c0c */ /* 0x000fe2000bf86340 */
[----:B------:R-:W4:Y:S01]  /*0900*/  @!P3 LDC.64 R8, c[0x0][0x390] ;  /* 0x0000e400ff08bb82 */ /* 0x000f220000000a00 */
[----:B------:R-:W-:Y:S02]  /*0910*/  SHF.R.S32.HI R7, RZ, 0x1f, R30 ;  /* 0x0000001fff077819 */ /* 0x000fe4000001141e */
[----:B------:R-:W-:Y:S02]  /*0920*/  ISETP.GE.U32.AND P5, PT, R30, UR14, PT ;  /* 0x0000000e1e007c0c */ /* 0x000fe4000bfa6070 */
[----:B------:R-:W-:Y:S02]  /*0930*/  @!P2 IADD3 R15, PT, PT, R19, R15, RZ ;  /* 0x0000000f130fa210 */ /* 0x000fe40007ffe0ff */
[----:B---3--:R-:W-:Y:S02]  /*0940*/  @!P2 LEA R20, P6, R18, R10, 0x1 ;  /* 0x0000000a1214a211 */ /* 0x008fe400078c08ff */
[----:B------:R-:W-:-:S02]  /*0950*/  ISETP.GE.AND.EX P5, PT, R7, UR15, PT, P5 ;  /* 0x0000000f07007c0c */ /* 0x000fc4000bfa6350 */
[----:B------:R-:W-:Y:S02]  /*0960*/  @!P2 LEA.HI.X R21, R18, R11, R15, 0x1, P6 ;  /* 0x0000000b1215a211 */ /* 0x000fe400030f0c0f */
[----:B------:R-:W-:Y:S02]  /*0970*/  @!P1 IADD3 R17, PT, PT, R37, R17, RZ ;  /* 0x0000001125119210 */ /* 0x000fe40007ffe0ff */
[C---:B0-----:R-:W-:Y:S01]  /*0980*/  @!P1 LEA R18, P6, R36.reuse, R2, 0x1 ;  /* 0x0000000224129211 */ /* 0x041fe200078c08ff */
[----:B-1----:R-:W-:Y:S01]  /*0990*/  @!P3 IMAD R6, R27, R4, RZ ;  /* 0x000000041b06b224 */ /* 0x002fe200078e02ff */
[----:B------:R-:W-:Y:S02]  /*09a0*/  @!P3 MOV R10, R34 ;  /* 0x00000022000ab202 */ /* 0x000fe40000000f00 */
[----:B------:R-:W-:Y:S01]  /*09b0*/  @!P1 LEA.HI.X R19, R36, R3, R17, 0x1, P6 ;  /* 0x0000000324139211 */ /* 0x000fe200030f0c11 */
[----:B------:R-:W-:Y:S01]  /*09c0*/  @!P3 IMAD R15, R31, R5, R6 ;  /* 0x000000051f0fb224 */ /* 0x000fe200078e0206 */
[----:B------:R-:W0:Y:S01]  /*09d0*/  @!P4 LDC.64 R2, c[0x0][0x3e0] ;  /* 0x0000f800ff02cb82 */ /* 0x000e220000000a00 */
[----:B------:R-:W-:Y:S01]  /*09e0*/  @!P3 MOV R11, R33 ;  /* 0x00000021000bb202 */ /* 0x000fe20000000f00 */
[----:B------:R-:W-:-:S02]  /*09f0*/  HFMA2 R6, -RZ, RZ, 0, 0 ;  /* 0x00000000ff067431 */ /* 0x000fc400000001ff */
        /* <DEDUP_REMOVED lines=29> */
[----:B------:R-:W-:Y:S01]  /*0bd0*/  HFMA2 R5, -RZ, RZ, 0, 0 ;  /* 0x00000000ff057431 */ /* 0x000fe200000001ff */
        /* <DEDUP_REMOVED lines=11> */
[----:B------:R-:W-:Y:S01]  /*0c90*/  @!P2 IMAD.IADD R4, R13, 0x1, R7 ;  /* 0x000000010d04a824 */ /* 0x000fe200078e0207 */
        /* <DEDUP_REMOVED lines=50> */
[--C-:B------:R-:W-:Y:S02]  /*0fc0*/  HADD2.F32 R3, -RZ, R11.reuse.H1_H1 ;  /* 0x3000000bff037230 */ /* 0x100fe40000004100 */
        /* <DEDUP_REMOVED lines=45> */
.L_x_3354:
[----:B------:R-:W-:Y:S05]  /*12a0*/  BSYNC.RECONVERGENT B0 ;  /* 0x0000000000007941 */ /* 0x000fea0003800200 */
.L_x_3353:
        /* <DEDUP_REMOVED lines=36> */
.L_x_3356:
[----:B------:R-:W-:Y:S05]  /*14f0*/  BSYNC.RECONVERGENT B0 ;  /* 0x0000000000007941 */ /* 0x000fea0003800200 */
.L_x_3355:
        /* <DEDUP_REMOVED lines=31> */
.L_x_3359:
[----:B---3--:R-:W2:Y:S04]  /*16f0*/  LDG.E.STRONG.GPU R8, desc[UR12][R20.64] ;  /* 0x0000000c14087981 */ /* 0x008ea8000c1ef900 */
[----:B--2---:R-:W-:Y:S01]  /*1700*/  CCTL.IVALL ;  /* 0x00000000ff00798f */ /* 0x004fe20002000000 */
[----:B------:R-:W-:Y:S05]  /*1710*/  YIELD ;  /* 0x0000000000007946 */ /* 0x000fea0003800000 */
[----:B------:R-:W-:-:S13]  /*1720*/  ISETP.NE.AND P2, PT, R8, R37, PT ;  /* 0x000000250800720c */ /* 0x000fda0003f45270 */
[----:B------:R-:W-:Y:S05]  /*1730*/  @P2 BRA `(.L_x_3359) ;  /* 0xfffffffc00ec2947 */ /* 0x000fea000383ffff */
.L_x_3358:
        /* <DEDUP_REMOVED lines=15> */
.L_x_3361:
        /* <DEDUP_REMOVED lines=91> */
.L_x_3360:
        /* <DEDUP_REMOVED lines=52> */
.L_x_3362:
[----:B------:R-:W-:-:S13]  /*2120*/  LOP3.LUT P2, R8, R22, 0x3, RZ, 0xc0, !PT ;  /* 0x0000000316087812 */ /* 0x000fda000784c0ff */
[----:B------:R-:W-:Y:S05]  /*2130*/  @!P2 BRA `(.L_x_3357) ;  /* 0x0000000000a0a947 */ /* 0x000fea0003800000 */
[----:B------:R-:W-:-:S13]  /*2140*/  ISETP.NE.AND P2, PT, R8, 0x1, PT ;  /* 0x000000010800780c */ /* 0x000fda0003f45270 */
[----:B------:R-:W-:Y:S05]  /*2150*/  @!P2 BRA `(.L_x_3363) ;  /* 0x000000000060a947 */ /* 0x000fea0003800000 */
[----:B------:R-:W-:Y:S01]  /*2160*/  MOV R8, UR5 ;  /* 0x0000000500087c02 */ /* 0x000fe20008000f00 */
[----:B------:R-:W-:-:S03]  /*2170*/  UIADD3 UR9, UPT, UPT, UR5, 0x1, URZ ;  /* 0x0000000105097890 */ /* 0x000fc6000fffe0ff */
[----:B------:R-:W-:-:S03]  /*2180*/  ISETP.EQ.OR P4, PT, R8, UR17, P3 ;  /* 0x0000001108007c0c */ /* 0x000fc60009f82670 */
[----:B------:R-:W-:-:S05]  /*2190*/  IMAD.U32 R8, RZ, RZ, UR9 ;  /* 0x00000009ff087e24 */ /* 0x000fca000f8e00ff */
[----:B------:R-:W-:-:S05]  /*21a0*/  ISETP.EQ.OR P2, PT, R8, UR17, P3 ;  /* 0x0000001108007c0c */ /* 0x000fca0009f42670 */
        /* <DEDUP_REMOVED lines=19> */
.L_x_3363:
        /* <DEDUP_REMOVED lines=13> */
.L_x_3364:
[----:B------:R-:W-:Y:S05]  /*23b0*/  BSYNC.RECONVERGENT B0 ;  /* 0x0000000000007941 */ /* 0x000fea0003800200 */
.L_x_3357:
        /* <DEDUP_REMOVED lines=68> */
.L_x_3368:
[----:B------:R-:W-:Y:S05]  /*2800*/  BSYNC.RECONVERGENT B1 ;  /* 0x0000000000017941 */ /* 0x000fea0003800200 */
.L_x_3367:
        /* <DEDUP_REMOVED lines=24> */
.L_x_3370:
[----:B------:R-:W-:Y:S05]  /*2990*/  BSYNC.RECONVERGENT B1 ;  /* 0x0000000000017941 */ /* 0x000fea0003800200 */
.L_x_3369:
        /* <DEDUP_REMOVED lines=25> */
.L_x_3372:
[----:B------:R-:W-:Y:S05]  /*2b30*/  BSYNC.RECONVERGENT B1 ;  /* 0x0000000000017941 */ /* 0x000fea0003800200 */
.L_x_3371:
        /* <DEDUP_REMOVED lines=36> */
.L_x_3374:
[----:B------:R-:W-:Y:S05]  /*2d80*/  BSYNC.RECONVERGENT B1 ;  /* 0x0000000000017941 */ /* 0x000fea0003800200 */
.L_x_3373:
        /* <DEDUP_REMOVED lines=20> */
.L_x_3376:
[----:B------:R-:W-:Y:S05]  /*2ed0*/  BSYNC.RECONVERGENT B1 ;  /* 0x0000000000017941 */ /* 0x000fea0003800200 */
.L_x_3375:
        /* <DEDUP_REMOVED lines=20> */
.L_x_3378:
[----:B------:R-:W-:Y:S05]  /*3020*/  BSYNC.RECONVERGENT B1 ;  /* 0x0000000000017941 */ /* 0x000fea0003800200 */
.L_x_3377:
        /* <DEDUP_REMOVED lines=20> */
.L_x_3380:
[----:B------:R-:W-:Y:S05]  /*3170*/  BSYNC.RECONVERGENT B1 ;  /* 0x0000000000017941 */ /* 0x000fea0003800200 */
.L_x_3379:
        /* <DEDUP_REMOVED lines=20> */
.L_x_3366:
        /* <DEDUP_REMOVED lines=33> */
.L_x_3383:
[----:B------:R-:W-:Y:S05]  /*34d0*/  BSYNC.RECONVERGENT B1 ;  /* 0x0000000000017941 */ /* 0x000fea0003800200 */
.L_x_3382:
        /* <DEDUP_REMOVED lines=26> */
[----:B------:R-:W-:Y:S02]  /*3680*/  IMAD.MOV.U32 R9, RZ, RZ, R33 ;  /* 0x000000ffff097224 */ /* 0x000fe400078e0021 */
[----:B------:R-:W-:-:S04]  /*3690*/  IMAD.WIDE.U32 R8, R23, UR14, R8 ;  /* 0x0000000e17087c25 */ /* 0x000fc8000f8e0008 */
[----:B------:R-:W-:Y:S01]  /*36a0*/  FMUL.FTZ R23, R19, R36 ;  /* 0x0000002413177220 */ /* 0x000fe20000410000 */
[----:B------:R-:W-:Y:S02]  /*36b0*/  IADD3 R9, PT, PT, R9, R18, RZ ;  /* 0x0000001209097210 */ /* 0x000fe40007ffe0ff */
[C---:B-1----:R-:W-:Y:S02]  /*36c0*/  LEA R18, P2, R8.reuse, UR18, 0x1 ;  /* 0x0000001208127c11 */ /* 0x042fe4000f8408ff */
[----:B------:R-:W-:Y:S02]  /*36d0*/  F2FP.F16.F32.PACK_AB R23, R23, R16 ;  /* 0x000000101717723e */ /* 0x000fe400000000ff */
[----:B------:R-:W-:-:S05]  /*36e0*/  LEA.HI.X R19, R8, UR19, R9, 0x1, P2 ;  /* 0x0000001308137c11 */ /* 0x000fca00090f0c09 */
[----:B------:R0:W-:Y:S04]  /*36f0*/  STG.E desc[UR12][R18.64], R23 ;  /* 0x0000001712007986 */ /* 0x0001e8000c10190c */
.L_x_3385:
[----:B------:R-:W-:Y:S05]  /*3700*/  BSYNC.RECONVERGENT B1 ;  /* 0x0000000000017941 */ /* 0x000fea0003800200 */
.L_x_3384:
        /* <DEDUP_REMOVED lines=35> */
.L_x_3387:
[----:B------:R-:W-:Y:S05]  /*3940*/  BSYNC.RECONVERGENT B1 ;  /* 0x0000000000017941 */ /* 0x000fea0003800200 */
.L_x_3386:
        /* <DEDUP_REMOVED lines=44> */
.L_x_3389:
[----:B------:R-:W-:Y:S05]  /*3c10*/  BSYNC.RECONVERGENT B1 ;  /* 0x0000000000017941 */ /* 0x000fea0003800200 */
.L_x_3388:
        /* <DEDUP_REMOVED lines=30> */
.L_x_3391:
[----:B------:R-:W-:Y:S05]  /*3e00*/  BSYNC.RECONVERGENT B1 ;  /* 0x0000000000017941 */ /* 0x000fea0003800200 */
.L_x_3390:
        /* <DEDUP_REMOVED lines=30> */
.L_x_3393:
[----:B------:R-:W-:Y:S05]  /*3ff0*/  BSYNC.RECONVERGENT B1 ;  /* 0x0000000000017941 */ /* 0x000fea0003800200 */
.L_x_3392:
        /* <DEDUP_REMOVED lines=30> */
.L_x_3395:
[----:B------:R-:W-:Y:S05]  /*41e0*/  BSYNC.RECONVERGENT B1 ;  /* 0x0000000000017941 */ /* 0x000fea0003800200 */
.L_x_3394:
        /* <DEDUP_REMOVED lines=29> */
.L_x_3381:
[----:B------:R-:W-:Y:S05]  /*43c0*/  BSYNC.RECONVERGENT B0 ;  /* 0x0000000000007941 */ /* 0x000fea0003800200 */
.L_x_3365:
        /* <DEDUP_REMOVED lines=8> */
.L_x_3397:
        /* <DEDUP_REMOVED lines=11> */
.L_x_4550:


//--------------------- .text._Z35group_norm_nhwc_fwd_one_pass_kernelI11Fp16IOFp16WLi256ELi48ELi384EEv26Group_norm_nhwc_fwd_params --------------------------
	.section	.text._Z35group_norm_nhwc_fwd_one_pass_kernelI11Fp16IOFp16WLi256ELi48ELi384EEv26Group_norm_nhwc_fwd_params,"ax",@progbits
	.align	128
        .global         _Z35group_norm_nhwc_fwd_one_pass_kernelI11Fp16IOFp16WLi256ELi48ELi384EEv26Group_norm_nhwc_fwd_params
        .type           _Z35group_norm_nhwc_fwd_one_pass_kernelI11Fp16IOFp16WLi256ELi48ELi384EEv26Group_norm_nhwc_fwd_params,@function
        .size           _Z35group_norm_nhwc_fwd_one_pass_kernelI11Fp16IOFp16WLi256ELi48ELi384EEv26Group_norm_nhwc_fwd_params,(.L_x_4551 - _Z35group_norm_nhwc_fwd_one_pass_kernelI11Fp16IOFp16WLi256ELi48ELi384EEv26Group_norm_nhwc_fwd_params)
        .other          _Z35group_norm_nhwc_fwd_one_pass_kernelI11Fp16IOFp16WLi256ELi48ELi384EEv26Group_norm_nhwc_fwd_params,@"STO_CUDA_ENTRY STV_DEFAULT"
_Z35group_norm_nhwc_fwd_one_pass_kernelI11Fp16IOFp16WLi256ELi48ELi384EEv26Group_norm_nhwc_fwd_params:
.text._Z35group_norm_nhwc_fwd_one_pass_kernelI11Fp16IOFp16WLi256ELi48ELi384EEv26Group_norm_nhwc_fwd_params:
        /* <DEDUP_REMOVED lines=41> */
.L_x_3473:
        /* <DEDUP_REMOVED lines=429> */
.L_x_3399:
[----:B------:R-:W-:Y:S05]  /*1d60*/  BSYNC.RECONVERGENT B0 ;  /* 0x0000000000007941 */ /* 0x000fea0003800200 */
.L_x_3398:
        /* <DEDUP_REMOVED lines=36> */
.L_x_3401:
[----:B------:R-:W-:Y:S05]  /*1fb0*/  BSYNC.RECONVERGENT B0 ;  /* 0x0000000000007941 */ /* 0x000fea0003800200 */
.L_x_3400:
        /* <DEDUP_REMOVED lines=25> */
.L_x_3404:
[----:B----4-:R-:W2:Y:S04]  /*2150*/  LDG.E.STRONG.GPU R18, desc[UR8][R16.64] ;  /* 0x0000000810127981 */ /* 0x010ea8000c1ef900 */
[----:B--2---:R-:W-:Y:S01]  /*2160*/  CCTL.IVALL ;  /* 0x00000000ff00798f */ /* 0x004fe20002000000 */
[----:B------:R-:W-:Y:S05]  /*2170*/  YIELD ;  /* 0x0000000000007946 */ /* 0x000fea0003800000 */
[----:B------:R-:W-:-:S13]  /*2180*/  ISETP.NE.AND P3, PT, R18, R23, PT ;  /* 0x000000171200720c */ /* 0x000fda0003f65270 */
[----:B------:R-:W-:Y:S05]  /*2190*/  @P3 BRA `(.L_x_3404) ;  /* 0xfffffffc00ec3947 */ /* 0x000fea000383ffff */
.L_x_3403:
        /* <DEDUP_REMOVED lines=15> */
.L_x_3406:
        /* <DEDUP_REMOVED lines=60> */
.L_x_3405:
        /* <DEDUP_REMOVED lines=35> */
.L_x_3407:
        /* <DEDUP_REMOVED lines=18> */
.L_x_3408:
        /* <DEDUP_REMOVED lines=9> */
.L_x_3409:
[----:B------:R-:W-:Y:S05]  /*2a30*/  BSYNC.RECONVERGENT B0 ;  /* 0x0000000000007941 */ /* 0x000fea0003800200 */
.L_x_3402:
        /* <DEDUP_REMOVED lines=69> */
.L_x_3413:
[----:B------:R-:W-:Y:S05]  /*2e90*/  BSYNC.RECONVERGENT B1 ;  /* 0x0000000000017941 */ /* 0x000fea0003800200 */
.L_x_3412:
        /* <DEDUP_REMOVED lines=20> */
.L_x_3415:
[----:B------:R-:W-:Y:S05]  /*2fe0*/  BSYNC.RECONVERGENT B1 ;  /* 0x0000000000017941 */ /* 0x000fea0003800200 */
.L_x_3414:
        /* <DEDUP_REMOVED lines=20> */
.L_x_3417:
[----:B------:R-:W-:Y:S05]  /*3130*/  BSYNC.RECONVERGENT B1 ;  /* 0x0000000000017941 */ /* 0x000fea0003800200 */
.L_x_3416:
        /* <DEDUP_REMOVED lines=20> */
.L_x_3419:
[----:B------:R-:W-:Y:S05]  /*3280*/  BSYNC.RECONVERGENT B1 ;  /* 0x0000000000017941 */ /* 0x000fea0003800200 */
.L_x_3418:
        /* <DEDUP_REMOVED lines=42> */
.L_x_3421:
[----:B------:R-:W-:Y:S05]  /*3530*/  BSYNC.RECONVERGENT B1 ;  /* 0x0000000000017941 */ /* 0x000fea0003800200 */
.L_x_3420:
        /* <DEDUP_REMOVED lines=20> */
.L_x_3423:
[----:B------:R-:W-:Y:S05]  /*3680*/  BSYNC.RECONVERGENT B1 ;  /* 0x0000000000017941 */ /* 0x000fea0003800200 */
.L_x_3422:
        /* <DEDUP_REMOVED lines=20> */
.L_x_3425:
[----:B------:R-:W-:Y:S05]  /*37d0*/  BSYNC.RECONVERGENT B1 ;  /* 0x0000000000017941 */ /* 0x000fea0003800200 */
.L_x_3424:
        /* <DEDUP_REMOVED lines=20> */
.L_x_3427:
[----:B------:R-:W-:Y:S05]  /*3920*/  BSYNC.RECONVERGENT B1 ;  /* 0x0000000000017941 */ /* 0x000fea0003800200 */
.L_x_3426:
        /* <DEDUP_REMOVED lines=20> */
.L_x_3429:
[----:B------:R-:W-:Y:S05]  /*3a70*/  BSYNC.RECONVERGENT B1 ;  /* 0x0000000000017941 */ /* 0x000fea0003800200 */
.L_x_3428:
        /* <DEDUP_REMOVED lines=20> */
.L_x_3431:
[----:B------:R-:W-:Y:S05]  /*3bc0*/  BSYNC.RECONVERGENT B1 ;  /* 0x0000000000017941 */ /* 0x000fea0003800200 */
.L_x_3430:
        /* <DEDUP_REMOVED lines=40> */
.L_x_3433:
[----:B------:R-:W-:Y:S05]  /*3e50*/  BSYNC.RECONVERGENT B1 ;  /* 0x0000000000017941 */ /* 0x000fea0003800200 */
.L_x_3432:
        /* <DEDUP_REMOVED lines=20> */
.L_x_3435:
[----:B------:R-:W-:Y:S05]  /*3fa0*/  BSYNC.RECONVERGENT B1 ;  /* 0x0000000000017941 */ /* 0x000fea0003800200 */
.L_x_3434:
        /* <DEDUP_REMOVED lines=20> */
.L_x_3437:
[----:B------:R-:W-:Y:S05]  /*40f0*/  BSYNC.RECONVERGENT B1 ;  /* 0x0000000000017941 */ /* 0x000fea0003800200 */
.L_x_3436:
        /* <DEDUP_REMOVED lines=20> */
.L_x_3439:
[----:B------:R-:W-:Y:S05]  /*4240*/  BSYNC.RECONVERGENT B1 ;  /* 0x0000000000017941 */ /* 0x000fea0003800200 */
.L_x_3438:
        /* <DEDUP_REMOVED lines=20> */
.L_x_3441:
[----:B------:R-:W-:Y:S05]  /*4390*/  BSYNC.RECONVERGENT B1 ;  /* 0x0000000000017941 */ /* 0x000fea0003800200 */
.L_x_3440:
        /* <DEDUP_REMOVED lines=19> */
.L_x_3411:
        /* <DEDUP_REMOVED lines=39> */
.L_x_3444:
[----:B------:R-:W-:Y:S05]  /*4740*/  BSYNC.RECONVERGENT B1 ;  /* 0x0000000000017941 */ /* 0x000fea0003800200 */
.L_x_3443:
        /* <DEDUP_REMOVED lines=30> */
.L_x_3446:
[----:B------:R-:W-:Y:S05]  /*4930*/  BSYNC.RECONVERGENT B1 ;  /* 0x0000000000017941 */ /* 0x000fea0003800200 */
.L_x_3445:
        /* <DEDUP_REMOVED lines=30> */
.L_x_3448:
[----:B------:R-:W-:Y:S05]  /*4b20*/  BSYNC.RECONVERGENT B1 ;  /* 0x0000000000017941 */ /* 0x000fea0003800200 */
.L_x_3447:
        /* <DEDUP_REMOVED lines=30> */
.L_x_3450:
[----:B------:R-:W-:Y:S05]  /*4d10*/  BSYNC.RECONVERGENT B1 ;  /* 0x0000000000017941 */ /* 0x000fea0003800200 */
.L_x_3449:
        /* <DEDUP_REMOVED lines=52> */
.L_x_3452:
[----:B------:R-:W-:Y:S05]  /*5060*/  BSYNC.RECONVERGENT B1 ;  /* 0x0000000000017941 */ /* 0x000fea0003800200 */
.L_x_3451:
        /* <DEDUP_REMOVED lines=30> */
.L_x_3454:
[----:B------:R-:W-:Y:S05]  /*5250*/  BSYNC.RECONVERGENT B1 ;  /* 0x0000000000017941 */ /* 0x000fea0003800200 */
.L_x_3453:
        /* <DEDUP_REMOVED lines=30> */
.L_x_3456:
[----:B------:R-:W-:Y:S05]  /*5440*/  BSYNC.RECONVERGENT B1 ;  /* 0x0000000000017941 */ /* 0x000fea0003800200 */
.L_x_3455:
        /* <DEDUP_REMOVED lines=30> */
.L_x_3458:
[----:B------:R-:W-:Y:S05]  /*5630*/  BSYNC.RECONVERGENT B1 ;  /* 0x0000000000017941 */ /* 0x000fea0003800200 */
.L_x_3457:
        /* <DEDUP_REMOVED lines=30> */
.L_x_3460:
[----:B------:R-:W-:Y:S05]  /*5820*/  BSYNC.RECONVERGENT B1 ;  /* 0x0000000000017941 */ /* 0x000fea0003800200 */
.L_x_3459:
        /* <DEDUP_REMOVED lines=30> */
.L_x_3462:
[----:B------:R-:W-:Y:S05]  /*5a10*/  BSYNC.RECONVERGENT B1 ;  /* 0x0000000000017941 */ /* 0x000fea0003800200 */
.L_x_3461:
        /* <DEDUP_REMOVED lines=50> */
.L_x_3464:
[----:B------:R-:W-:Y:S05]  /*5d40*/  BSYNC.RECONVERGENT B1 ;  /* 0x0000000000017941 */ /* 0x000fea0003800200 */
.L_x_3463:
        /* <DEDUP_REMOVED lines=30> */
.L_x_3466:
[----:B------:R-:W-:Y:S05]  /*5f30*/  BSYNC.RECONVERGENT B1 ;  /* 0x0000000000017941 */ /* 0x000fea0003800200 */
.L_x_3465:
        /* <DEDUP_REMOVED lines=30> */
.L_x_3468:
[----:B------:R-:W-:Y:S05]  /*6120*/  BSYNC.RECONVERGENT B1 ;  /* 0x0000000000017941 */ /* 0x000fea0003800200 */
.L_x_3467:
        /* <DEDUP_REMOVED lines=30> */
.L_x_3470:
[----:B------:R-:W-:Y:S05]  /*6310*/  BSYNC.RECONVERGENT B1 ;  /* 0x0000000000017941 */ /* 0x000fea0003800200 */
.L_x_3469:
        /* <DEDUP_REMOVED lines=30> */
.L_x_3472:
[----:B------:R-:W-:Y:S05]  /*6500*/  BSYNC.RECONVERGENT B1 ;  /* 0x0000000000017941 */ /* 0x000fea0003800200 */
.L_x_3471:
        /* <DEDUP_REMOVED lines=28> */
.L_x_3442:
[----:B------:R-:W-:Y:S05]  /*66d0*/  BSYNC.RECONVERGENT B0 ;  /* 0x0000000000007941 */ /* 0x000fea0003800200 */
.L_x_3410:
[----:B------:R-:W-:Y:S02]  /*66e0*/  IADD3 R61, PT, PT, R57, R61, RZ ;  /* 0x0000003d393d7210 */ /* 0x000fe40007ffe0ff */
[----:B------:R-:W-:Y:S02]  /*66f0*/  IADD3 R62, PT, PT, R62, 0x1, RZ ;  /* 0x000000013e3e7810 */ /* 0x000fe40007ffe0ff */
[----:B------:R-:W-:-:S13]  /*6700*/  ISETP.GE.AND P1, PT, R61, UR5, PT ;  /* 0x000000053d007c0c */ /* 0x000fda000bf26270 */
[----:B------:R-:W-:Y:S05]  /*6710*/  @!P1 BRA `(.L_x_3473) ;  /* 0xffffff9800dc9947 */ /* 0x000fea000383ffff */
[----:B------:R-:W-:Y:S05]  /*6720*/  EXIT ;  /* 0x000000000000794d */ /* 0x000fea0003800000 */
.L_x_3474:
        /* <DEDUP_REMOVED lines=13> */
.L_x_4551:


//--------------------- .text._Z35group_norm_nhwc_fwd_one_pass_kernelI11Fp16IOFp16WLi512ELi48ELi384EEv26Group_norm_nhwc_fwd_params --------------------------
	.section	.text._Z35group_norm_nhwc_fwd_one_pass_kernelI11Fp16IOFp16WLi512ELi48ELi384EEv26Group_norm_nhwc_fwd_params,"ax",@progbits
	.align	128
        .global         _Z35group_norm_nhwc_fwd_one_pass_kernelI11Fp16IOFp16WLi512ELi48ELi384EEv26Group_norm_nhwc_fwd_params
        .type           _Z35group_norm_nhwc_fwd_one_pass_kernelI11Fp16IOFp16WLi512ELi48ELi384EEv26Group_norm_nhwc_fwd_params,@function
        .size           _Z35group_norm_nhwc_fwd_one_pass_kernelI11Fp16IOFp16WLi512ELi48ELi384EEv26Group_norm_nhwc_fwd_params,(.L_x_4552 - _Z35group_norm_nhwc_fwd_one_pass_kernelI11Fp16IOFp16WLi512ELi48ELi384EEv26Group_norm_nhwc_fwd_params)
        .other          _Z35group_norm_nhwc_fwd_one_pass_kernelI11Fp16IOFp16WLi512ELi48ELi384EEv26Group_norm_nhwc_fwd_params,@"STO_CUDA_ENTRY STV_DEFAULT"
_Z35group_norm_nhwc_fwd_one_pass_kernelI11Fp16IOFp16WLi512ELi48ELi384EEv26Group_norm_nhwc_fwd_params:
.text._Z35group_norm_nhwc_fwd_one_pass_kernelI11Fp16IOFp16WLi512ELi48ELi384EEv26Group_norm_nhwc_fwd_params:
        /* <DEDUP_REMOVED lines=75> */
.L_x_3614:
        /* <DEDUP_REMOVED lines=766> */
.L_x_3476:
[----:B------:R-:W-:Y:S05]  /*3490*/  BSYNC.RECONVERGENT B0 ;  /* 0x0000000000007941 */ /* 0x000fea0003800200 */
.L_x_3475:
        /* <DEDUP_REMOVED lines=34> */
.L_x_3478:
[----:B------:R-:W-:Y:S05]  /*36c0*/  BSYNC.RECONVERGENT B0 ;  /* 0x0000000000007941 */ /* 0x000fea0003800200 */
.L_x_3477:
        /* <DEDUP_REMOVED lines=27> */
.L_x_3481:
[----:B------:R-:W3:Y:S04]  /*3880*/  LDG.E.STRONG.GPU R54, desc[UR6][R52.64] ;  /* 0x0000000634367981 */ /* 0x000ee8000c1ef900 */
[----:B---3--:R-:W-:Y:S01]  /*3890*/  CCTL.IVALL ;  /* 0x00000000ff00798f */ /* 0x008fe20002000000 */
[----:B------:R-:W-:Y:S05]  /*38a0*/  YIELD ;  /* 0x0000000000007946 */ /* 0x000fea0003800000 */
[----:B------:R-:W-:-:S13]  /*38b0*/  ISETP.NE.AND P2, PT, R54, R59, PT ;  /* 0x0000003b3600720c */ /* 0x000fda0003f45270 */
[----:B------:R-:W-:Y:S05]  /*38c0*/  @P2 BRA `(.L_x_3481) ;  /* 0xfffffffc00ec2947 */ /* 0x000fea000383ffff */
.L_x_3480:
        /* <DEDUP_REMOVED lines=16> */
.L_x_3483:
        /* <DEDUP_REMOVED lines=62> */
.L_x_3482:
        /* <DEDUP_REMOVED lines=38> */
.L_x_3484:
        /* <DEDUP_REMOVED lines=19> */
.L_x_3485:
        /* <DEDUP_REMOVED lines=9> */
.L_x_3486:
[----:B------:R-:W-:Y:S05]  /*41d0*/  BSYNC.RECONVERGENT B0 ;  /* 0x0000000000007941 */ /* 0x000fea0003800200 */
.L_x_3479:
        /* <DEDUP_REMOVED lines=80> */
.L_x_3490:
[----:B------:R-:W-:Y:S05]  /*46e0*/  BSYNC.RECONVERGENT B1 ;  /* 0x0000000000017941 */ /* 0x000fea0003800200 */
.L_x_3489:
        /* <DEDUP_REMOVED lines=20> */
.L_x_3492:
[----:B------:R-:W-:Y:S05]  /*4830*/  BSYNC.RECONVERGENT B1 ;  /* 0x0000000000017941 */ /* 0x000fea0003800200 */
.L_x_3491:
        /* <DEDUP_REMOVED lines=20> */
.L_x_3494:
[----:B------:R-:W-:Y:S05]  /*4980*/  BSYNC.RECONVERGENT B1 ;  /* 0x0000000000017941 */ /* 0x000fea0003800200 */
.L_x_3493:
        /* <DEDUP_REMOVED lines=30> */
.L_x_3496:
[----:B------:R-:W-:Y:S05]  /*4b70*/  BSYNC.RECONVERGENT B1 ;  /* 0x0000000000017941 */ /* 0x000fea0003800200 */
.L_x_3495:
        /* <DEDUP_REMOVED lines=20> */
.L_x_3498:
[----:B------:R-:W-:Y:S05]  /*4cc0*/  BSYNC.RECONVERGENT B1 ;  /* 0x0000000000017941 */ /* 0x000fea0003800200 */
.L_x_3497:
        /* <DEDUP_REMOVED lines=20> */
.L_x_3500:
[----:B------:R-:W-:Y:S05]  /*4e10*/  BSYNC.RECONVERGENT B1 ;  /* 0x0000000000017941 */ /* 0x000fea0003800200 */
.L_x_3499:
        /* <DEDUP_REMOVED lines=20> */
.L_x_3502:
[----:B------:R-:W-:Y:S05]  /*4f60*/  BSYNC.RECONVERGENT B1 ;  /* 0x0000000000017941 */ /* 0x000fea0003800200 */
.L_x_3501:
        /* <DEDUP_REMOVED lines=20> */
.L_x_3504:
[----:B------:R-:W-:Y:S05]  /*50b0*/  BSYNC.RECONVERGENT B1 ;  /* 0x0000000000017941 */ /* 0x000fea0003800200 */
.L_x_3503:
        /* <DEDUP_REMOVED lines=32> */
.L_x_3506:
[----:B------:R-:W-:Y:S05]  /*52c0*/  BSYNC.RECONVERGENT B1 ;  /* 0x0000000000017941 */ /* 0x000fea0003800200 */
.L_x_3505:
        /* <DEDUP_REMOVED lines=20> */
.L_x_3508:
[----:B------:R-:W-:Y:S05]  /*5410*/  BSYNC.RECONVERGENT B1 ;  /* 0x0000000000017941 */ /* 0x000fea0003800200 */
.L_x_3507:
        /* <DEDUP_REMOVED lines=20> */
.L_x_3510:
[----:B------:R-:W-:Y:S05]  /*5560*/  BSYNC.RECONVERGENT B1 ;  /* 0x0000000000017941 */ /* 0x000fea0003800200 */
.L_x_3509:
        /* <DEDUP_REMOVED lines=20> */
.L_x_3512:
[----:B------:R-:W-:Y:S05]  /*56b0*/  BSYNC.RECONVERGENT B1 ;  /* 0x0000000000017941 */ /* 0x000fea0003800200 */
.L_x_3511:
        /* <DEDUP_REMOVED lines=20> */
.L_x_3514:
[----:B------:R-:W-:Y:S05]  /*5800*/  BSYNC.RECONVERGENT B1 ;  /* 0x0000000000017941 */ /* 0x000fea0003800200 */
.L_x_3513:
        /* <DEDUP_REMOVED lines=29> */
.L_x_3516:
[----:B------:R-:W-:Y:S05]  /*59e0*/  BSYNC.RECONVERGENT B1 ;  /* 0x0000000000017941 */ /* 0x000fea0003800200 */
.L_x_3515:
        /* <DEDUP_REMOVED lines=20> */
.L_x_3518:
[----:B------:R-:W-:Y:S05]  /*5b30*/  BSYNC.RECONVERGENT B1 ;  /* 0x0000000000017941 */ /* 0x000fea0003800200 */
.L_x_3517:
        /* <DEDUP_REMOVED lines=20> */
.L_x_3520:
[----:B------:R-:W-:Y:S05]  /*5c80*/  BSYNC.RECONVERGENT B1 ;  /* 0x0000000000017941 */ /* 0x000fea0003800200 */
.L_x_3519:
        /* <DEDUP_REMOVED lines=20> */
.L_x_3522:
[----:B------:R-:W-:Y:S05]  /*5dd0*/  BSYNC.RECONVERGENT B1 ;  /* 0x0000000000017941 */ /* 0x000fea0003800200 */
.L_x_3521:
        /* <DEDUP_REMOVED lines=29> */
.L_x_3524:
[----:B------:R-:W-:Y:S05]  /*5fb0*/  BSYNC.RECONVERGENT B1 ;  /* 0x0000000000017941 */ /* 0x000fea0003800200 */
.L_x_3523:
        /* <DEDUP_REMOVED lines=20> */
.L_x_3526:
[----:B------:R-:W-:Y:S05]  /*6100*/  BSYNC.RECONVERGENT B1 ;  /* 0x0000000000017941 */ /* 0x000fea0003800200 */
.L_x_3525:
        /* <DEDUP_REMOVED lines=20> */
.L_x_3528:
[----:B------:R-:W-:Y:S05]  /*6250*/  BSYNC.RECONVERGENT B1 ;  /* 0x0000000000017941 */ /* 0x000fea0003800200 */
.L_x_3527:
        /* <DEDUP_REMOVED lines=20> */
.L_x_3530:
[----:B------:R-:W-:Y:S05]  /*63a0*/  BSYNC.RECONVERGENT B1 ;  /* 0x0000000000017941 */ /* 0x000fea0003800200 */
.L_x_3529:
        /* <DEDUP_REMOVED lines=30> */
.L_x_3532:
[----:B------:R-:W-:Y:S05]  /*6590*/  BSYNC.RECONVERGENT B1 ;  /* 0x0000000000017941 */ /* 0x000fea0003800200 */
.L_x_3531:
        /* <DEDUP_REMOVED lines=20> */
.L_x_3534:
[----:B------:R-:W-:Y:S05]  /*66e0*/  BSYNC.RECONVERGENT B1 ;  /* 0x0000000000017941 */ /* 0x000fea0003800200 */
.L_x_3533:
        /* <DEDUP_REMOVED lines=20> */
.L_x_3536:
[----:B------:R-:W-:Y:S05]  /*6830*/  BSYNC.RECONVERGENT B1 ;  /* 0x0000000000017941 */ /* 0x000fea0003800200 */
.L_x_3535:
        /* <DEDUP_REMOVED lines=20> */
.L_x_3538:
[----:B------:R-:W-:Y:S05]  /*6980*/  BSYNC.RECONVERGENT B1 ;  /* 0x0000000000017941 */ /* 0x000fea0003800200 */
.L_x_3537:
        /* <DEDUP_REMOVED lines=20> */
.L_x_3540:
[----:B------:R-:W-:Y:S05]  /*6ad0*/  BSYNC.RECONVERGENT B1 ;  /* 0x0000000000017941 */ /* 0x000fea0003800200 */
.L_x_3539:
        /* <DEDUP_REMOVED lines=32> */
.L_x_3542:
[----:B------:R-:W-:Y:S05]  /*6ce0*/  BSYNC.RECONVERGENT B1 ;  /* 0x0000000000017941 */ /* 0x000fea0003800200 */
.L_x_3541:
        /* <DEDUP_REMOVED lines=20> */
.L_x_3544:
[----:B------:R-:W-:Y:S05]  /*6e30*/  BSYNC.RECONVERGENT B1 ;  /* 0x0000000000017941 */ /* 0x000fea0003800200 */
.L_x_3543:
        /* <DEDUP_REMOVED lines=20> */
.L_x_3546:
[----:B------:R-:W-:Y:S05]  /*6f80*/  BSYNC.RECONVERGENT B1 ;  /* 0x0000000000017941 */ /* 0x000fea0003800200 */
.L_x_3545:
        /* <DEDUP_REMOVED lines=20> */
.L_x_3548:
[----:B------:R-:W-:Y:S05]  /*70d0*/  BSYNC.RECONVERGENT B1 ;  /* 0x0000000000017941 */ /* 0x000fea0003800200 */
.L_x_3547:
        /* <DEDUP_REMOVED lines=20> */
.L_x_3550:
[----:B------:R-:W-:Y:S05]  /*7220*/  BSYNC.RECONVERGENT B1 ;  /* 0x0000000000017941 */ /* 0x000fea0003800200 */
.L_x_3549:
        /* <DEDUP_REMOVED lines=19> */
.L_x_3488:
        /* <DEDUP_REMOVED lines=38> */
.L_x_3553:
[----:B------:R-:W-:Y:S05]  /*75c0*/  BSYNC.RECONVERGENT B1 ;  /* 0x0000000000017941 */ /* 0x000fea0003800200 */
.L_x_3552:
        /* <DEDUP_REMOVED lines=30> */
.L_x_3555:
[----:B------:R-:W-:Y:S05]  /*77b0*/  BSYNC.RECONVERGENT B1 ;  /* 0x0000000000017941 */ /* 0x000fea0003800200 */
.L_x_3554:
        /* <DEDUP_REMOVED lines=30> */
.L_x_3557:
[----:B------:R-:W-:Y:S05]  /*79a0*/  BSYNC.RECONVERGENT B1 ;  /* 0x0000000000017941 */ /* 0x000fea0003800200 */
.L_x_3556:
        /* <DEDUP_REMOVED lines=40> */
.L_x_3559:
[----:B------:R-:W-:Y:S05]  /*7c30*/  BSYNC.RECONVERGENT B1 ;  /* 0x0000000000017941 */ /* 0x000fea0003800200 */
.L_x_3558:
        /* <DEDUP_REMOVED lines=30> */
.L_x_3561:
[----:B------:R-:W-:Y:S05]  /*7e20*/  BSYNC.RECONVERGENT B1 ;  /* 0x0000000000017941 */ /* 0x000fea0003800200 */
.L_x_3560:
        /* <DEDUP_REMOVED lines=30> */
.L_x_3563:
[----:B------:R-:W-:Y:S05]  /*8010*/  BSYNC.RECONVERGENT B1 ;  /* 0x0000000000017941 */ /* 0x000fea0003800200 */
.L_x_3562:
        /* <DEDUP_REMOVED lines=30> */
.L_x_3565:
[----:B------:R-:W-:Y:S05]  /*8200*/  BSYNC.RECONVERGENT B1 ;  /* 0x0000000000017941 */ /* 0x000fea0003800200 */
.L_x_3564:
        /* <DEDUP_REMOVED lines=30> */
.L_x_3567:
[----:B------:R-:W-:Y:S05]  /*83f0*/  BSYNC.RECONVERGENT B1 ;  /* 0x0000000000017941 */ /* 0x000fea0003800200 */
.L_x_3566:
        /* <DEDUP_REMOVED lines=42> */
.L_x_3569:
[----:B------:R-:W-:Y:S05]  /*86a0*/  BSYNC.RECONVERGENT B1 ;  /* 0x0000000000017941 */ /* 0x000fea0003800200 */
.L_x_3568:
        /* <DEDUP_REMOVED lines=30> */
.L_x_3571:
[----:B------:R-:W-:Y:S05]  /*8890*/  BSYNC.RECONVERGENT B1 ;  /* 0x0000000000017941 */ /* 0x000fea0003800200 */
.L_x_3570:
        /* <DEDUP_REMOVED lines=30> */
.L_x_3573:
[----:B------:R-:W-:Y:S05]  /*8a80*/  BSYNC.RECONVERGENT B1 ;  /* 0x0000000000017941 */ /* 0x000fea0003800200 */
.L_x_3572:
        /* <DEDUP_REMOVED lines=30> */
.L_x_3575:
[----:B------:R-:W-:Y:S05]  /*8c70*/  BSYNC.RECONVERGENT B1 ;  /* 0x0000000000017941 */ /* 0x000fea0003800200 */
.L_x_3574:
        /* <DEDUP_REMOVED lines=30> */
.L_x_3577:
[----:B------:R-:W-:Y:S05]  /*8e60*/  BSYNC.RECONVERGENT B1 ;  /* 0x0000000000017941 */ /* 0x000fea0003800200 */
.L_x_3576:
        /* <DEDUP_REMOVED lines=39> */
.L_x_3579:
[----:B------:R-:W-:Y:S05]  /*90e0*/  BSYNC.RECONVERGENT B1 ;  /* 0x0000000000017941 */ /* 0x000fea0003800200 */
.L_x_3578:
        /* <DEDUP_REMOVED lines=30> */
.L_x_3581:
[----:B------:R-:W-:Y:S05]  /*92d0*/  BSYNC.RECONVERGENT B1 ;  /* 0x0000000000017941 */ /* 0x000fea0003800200 */
.L_x_3580:
        /* <DEDUP_REMOVED lines=30> */
.L_x_3583:
[----:B------:R-:W-:Y:S05]  /*94c0*/  BSYNC.RECONVERGENT B1 ;  /* 0x0000000000017941 */ /* 0x000fea0003800200 */
.L_x_3582:
        /* <DEDUP_REMOVED lines=30> */
.L_x_3585:
[----:B------:R-:W-:Y:S05]  /*96b0*/  BSYNC.RECONVERGENT B1 ;  /* 0x0000000000017941 */ /* 0x000fea0003800200 */
.L_x_3584:
        /* <DEDUP_REMOVED lines=39> */
.L_x_3587:
[----:B------:R-:W-:Y:S05]  /*9930*/  BSYNC.RECONVERGENT B1 ;  /* 0x0000000000017941 */ /* 0x000fea0003800200 */
.L_x_3586:
        /* <DEDUP_REMOVED lines=30> */
.L_x_3589:
[----:B------:R-:W-:Y:S05]  /*9b20*/  BSYNC.RECONVERGENT B1 ;  /* 0x0000000000017941 */ /* 0x000fea0003800200 */
.L_x_3588:
        /* <DEDUP_REMOVED lines=30> */
.L_x_3591:
[----:B------:R-:W-:Y:S05]  /*9d10*/  BSYNC.RECONVERGENT B1 ;  /* 0x0000000000017941 */ /* 0x000fea0003800200 */
.L_x_3590:
        /* <DEDUP_REMOVED lines=30> */
.L_x_3593:
[----:B------:R-:W-:Y:S05]  /*9f00*/  BSYNC.RECONVERGENT B1 ;  /* 0x0000000000017941 */ /* 0x000fea0003800200 */
.L_x_3592:
        /* <DEDUP_REMOVED lines=40> */
.L_x_3595:
[----:B------:R-:W-:Y:S05]  /*a190*/  BSYNC.RECONVERGENT B1 ;  /* 0x0000000000017941 */ /* 0x000fea0003800200 */
.L_x_3594:
        /* <DEDUP_REMOVED lines=30> */
.L_x_3597:
[----:B------:R-:W-:Y:S05]  /*a380*/  BSYNC.RECONVERGENT B1 ;  /* 0x0000000000017941 */ /* 0x000fea0003800200 */
.L_x_3596:
        /* <DEDUP_REMOVED lines=30> */
.L_x_3599:
[----:B------:R-:W-:Y:S05]  /*a570*/  BSYNC.RECONVERGENT B1 ;  /* 0x0000000000017941 */ /* 0x000fea0003800200 */
.L_x_3598:
        /* <DEDUP_REMOVED lines=30> */
.L_x_3601:
[----:B------:R-:W-:Y:S05]  /*a760*/  BSYNC.RECONVERGENT B1 ;  /* 0x0000000000017941 */ /* 0x000fea0003800200 */
.L_x_3600:
        /* <DEDUP_REMOVED lines=30> */
.L_x_3603:
[----:B------:R-:W-:Y:S05]  /*a950*/  BSYNC.RECONVERGENT B1 ;  /* 0x0000000000017941 */ /* 0x000fea0003800200 */
.L_x_3602:
        /* <DEDUP_REMOVED lines=42> */
.L_x_3605:
[----:B------:R-:W-:Y:S05]  /*ac00*/  BSYNC.RECONVERGENT B1 ;  /* 0x0000000000017941 */ /* 0x000fea0003800200 */
.L_x_3604:
        /* <DEDUP_REMOVED lines=30> */
.L_x_3607:
[----:B------:R-:W-:Y:S05]  /*adf0*/  BSYNC.RECONVERGENT B1 ;  /* 0x0000000000017941 */ /* 0x000fea0003800200 */
.L_x_3606:
        /* <DEDUP_REMOVED lines=30> */
.L_x_3609:
[----:B------:R-:W-:Y:S05]  /*afe0*/  BSYNC.RECONVERGENT B1 ;  /* 0x0000000000017941 */ /* 0x000fea0003800200 */
.L_x_3608:
        /* <DEDUP_REMOVED lines=30> */
.L_x_3611:
[----:B------:R-:W-:Y:S05]  /*b1d0*/  BSYNC.RECONVERGENT B1 ;  /* 0x0000000000017941 */ /* 0x000fea0003800200 */
.L_x_3610:
        /* <DEDUP_REMOVED lines=30> */
.L_x_3613:
[----:B------:R-:W-:Y:S05]  /*b3c0*/  BSYNC.RECONVERGENT B1 ;  /* 0x0000000000017941 */ /* 0x000fea0003800200 */
.L_x_3612:
        /* <DEDUP_REMOVED lines=28> */
.L_x_3551:
[----:B------:R-:W-:Y:S05]  /*b590*/  BSYNC.RECONVERGENT B0 ;  /* 0x0000000000007941 */ /* 0x000fea0003800200 */
.L_x_3487:
        /* <DEDUP_REMOVED lines=8> */
.L_x_3615:
        /* <DEDUP_REMOVED lines=14> */
.L_x_4552:


//--------------------- .text._Z35group_norm_nhwc_fwd_one_pass_kernelI11Fp32IOFp32WLi64ELi48ELi384EEv26Group_norm_nhwc_fwd_params --------------------------
	.section	.text._Z35group_norm_nhwc_fwd_one_pass_kernelI11Fp32IOFp32WLi64ELi48ELi384EEv26Group_norm_nhwc_fwd_params,"ax",@progbits
	.align	128
        .global         _Z35group_norm_nhwc_fwd_one_pass_kernelI11Fp32IOFp32WLi64ELi48ELi384EEv26Group_norm_nhwc_fwd_params
        .type           _Z35group_norm_nhwc_fwd_one_pass_kernelI11Fp32IOFp32WLi64ELi48ELi384EEv26Group_norm_nhwc_fwd_params,@function
        .size           _Z35group_norm_nhwc_fwd_one_pass_kernelI11Fp32IOFp32WLi64ELi48ELi384EEv26Group_norm_nhwc_fwd_params,(.L_x_4553 - _Z35group_norm_nhwc_fwd_one_pass_kernelI11Fp32IOFp32WLi64ELi48ELi384EEv26Group_norm_nhwc_fwd_params)
        .other          _Z35group_norm_nhwc_fwd_one_pass_kernelI11Fp32IOFp32WLi64ELi48ELi384EEv26Group_norm_nhwc_fwd_params,@"STO_CUDA_ENTRY STV_DEFAULT"
_Z35group_norm_nhwc_fwd_one_pass_kernelI11Fp32IOFp32WLi64ELi48ELi384EEv26Group_norm_nhwc_fwd_params:
.text._Z35group_norm_nhwc_fwd_one_pass_kernelI11Fp32IOFp32WLi64ELi48ELi384EEv26Group_norm_nhwc_fwd_params:
        /* <DEDUP_REMOVED lines=25> */
.L_x_3643:
[----:B0-----:R-:W0:Y:S01]  /*0190*/  LDC R0, c[0x0][0x3f8] ;  /* 0x0000fe00ff007b82 */ /* 0x001e220000000800 */
[----:B-1----:R-:W1:Y:S01]  /*01a0*/  S2R R8, SR_TID.X ;  /* 0x0000000000087919 */ /* 0x002e620000002100 */
[----:B--2---:R-:W2:Y:S01]  /*01b0*/  LDCU.64 UR10, c[0x0][0x3e8] ;  /* 0x00007d00ff0a77ac */ /* 0x004ea20008000a00 */
[C---:B------:R-:W-:Y:S02]  /*01c0*/  IADD3 R11, PT, PT, R23.reuse, 0x10, RZ ;  /* 0x00000010170b7810 */ /* 0x040fe40007ffe0ff */
[----:B------:R-:W-:Y:S01]  /*01d0*/  IADD3 R21, PT, PT, R23, 0x20, RZ ;  /* 0x0000002017157810 */ /* 0x000fe20007ffe0ff */
[----:B---3--:R-:W3:Y:S01]  /*01e0*/  LDCU.64 UR12, c[0x0][0x3f0] ;  /* 0x00007e00ff0c77ac */ /* 0x008ee20008000a00 */
[----:B------:R-:W-:Y:S02]  /*01f0*/  SHF.R.S32.HI R29, RZ, 0x1f, R23 ;  /* 0x0000001fff1d7819 */ /* 0x000fe40000011417 */
[----:B------:R-:W-:Y:S02]  /*0200*/  SHF.R.S32.HI R13, RZ, 0x1f, R21 ;  /* 0x0000001fff0d7819 */ /* 0x000fe40000011415 */
[----:B0-----:R-:W-:-:S02]  /*0210*/  IABS R7, R0 ;  /* 0x0000000000077213 */ /* 0x001fc40000000000 */
[----:B------:R-:W-:Y:S02]  /*0220*/  ISETP.NE.AND P3, PT, R0, RZ, PT ;  /* 0x000000ff0000720c */ /* 0x000fe40003f65270 */
[----:B------:R-:W0:Y:S08]  /*0230*/  I2F.RP R4, R7 ;  /* 0x0000000700047306 */ /* 0x000e300000209400 */
[----:B0-----:R-:W0:Y:S02]  /*0240*/  MUFU.RCP R4, R4 ;  /* 0x0000000400047308 */ /* 0x001e240000001000 */
[----:B0---4-:R-:W-:-:S06]  /*0250*/  IADD3 R2, PT, PT, R4, 0xffffffe, RZ ;  /* 0x0ffffffe04027810 */ /* 0x011fcc0007ffe0ff */
[----:B-----5:R0:W5:Y:S02]  /*0260*/  F2I.FTZ.U32.TRUNC.NTZ R3, R2 ;  /* 0x0000000200037305 */ /* 0x020164000021f000 */
[----:B0-----:R-:W-:Y:S01]  /*0270*/  HFMA2 R2, -RZ, RZ, 0, 0 ;  /* 0x00000000ff027431 */ /* 0x001fe200000001ff */
[----:B-----5:R-:W-:-:S05]  /*0280*/  IADD3 R6, PT, PT, RZ, -R3, RZ ;  /* 0x80000003ff067210 */ /* 0x020fca0007ffe0ff */
[----:B------:R-:W-:Y:S01]  /*0290*/  IMAD R5, R6, R7, RZ ;  /* 0x0000000706057224 */ /* 0x000fe200078e02ff */
[----:B------:R-:W-:-:S03]  /*02a0*/  IABS R6, UR8 ;  /* 0x0000000800067c13 */ /* 0x000fc60008000000 */
[----:B------:R-:W-:-:S06]  /*02b0*/  IMAD.HI.U32 R3, R3, R5, R2 ;  /* 0x0000000503037227 */ /* 0x000fcc00078e0002 */
[----:B------:R-:W-:-:S05]  /*02c0*/  IMAD.HI.U32 R5, R3, R6, RZ ;  /* 0x0000000603057227 */ /* 0x000fca00078e00ff */
[----:B------:R-:W-:-:S05]  /*02d0*/  IADD3 R3, PT, PT, -R5, RZ, RZ ;  /* 0x000000ff05037210 */ /* 0x000fca0007ffe1ff */
[----:B------:R-:W-:Y:S01]  /*02e0*/  IMAD R2, R7, R3, R6 ;  /* 0x0000000307027224 */ /* 0x000fe200078e0206 */
[----:B-1----:R-:W-:-:S04]  /*02f0*/  LOP3.LUT R3, R8, 0xffff, RZ, 0xc0, !PT ;  /* 0x0000ffff08037812 */ /* 0x002fc800078ec0ff */
[----:B------:R-:W-:Y:S01]  /*0300*/  ISETP.GT.U32.AND P2, PT, R7, R2, PT ;  /* 0x000000020700720c */ /* 0x000fe20003f44070 */
[----:B------:R-:W-:-:S05]  /*0310*/  IMAD R3, R3, 0xaab, RZ ;  /* 0x00000aab03037824 */ /* 0x000fca00078e02ff */
[----:B------:R-:W-:-:S07]  /*0320*/  SHF.R.U32.HI R3, RZ, 0x10, R3 ;  /* 0x00000010ff037819 */ /* 0x000fce0000011603 */
[----:B------:R-:W-:Y:S01]  /*0330*/  @!P2 IMAD.IADD R2, R2, 0x1, -R7 ;  /* 0x000000010202a824 */ /* 0x000fe200078e0a07 */
[----:B------:R-:W-:Y:S02]  /*0340*/  @!P2 IADD3 R5, PT, PT, R5, 0x1, RZ ;  /* 0x000000010505a810 */ /* 0x000fe40007ffe0ff */
[----:B--2---:R-:W-:Y:S02]  /*0350*/  ISETP.GE.U32.AND P2, PT, R11, UR10, PT ;  /* 0x0000000a0b007c0c */ /* 0x004fe4000bf46070 */
[----:B------:R-:W-:Y:S02]  /*0360*/  ISETP.GE.U32.AND P1, PT, R2, R7, PT ;  /* 0x000000070200720c */ /* 0x000fe40003f26070 */
[----:B------:R-:W-:-:S04]  /*0370*/  LOP3.LUT R2, R0, UR8, RZ, 0x3c, !PT ;  /* 0x0000000800027c12 */ /* 0x000fc8000f8e3cff */
[----:B------:R-:W-:Y:S02]  /*0380*/  ISETP.GE.AND P4, PT, R2, RZ, PT ;  /* 0x000000ff0200720c */ /* 0x000fe40003f86270 */
[----:B------:R-:W-:Y:S02]  /*0390*/  PRMT R2, R3, 0x9910, RZ ;  /* 0x0000991003027816 */ /* 0x000fe400000000ff */
[----:B------:R-:W-:-:S03]  /*03a0*/  SHF.R.S32.HI R3, RZ, 0x1f, R11 ;  /* 0x0000001fff037819 */ /* 0x000fc6000001140b */
[----:B------:R-:W-:Y:S01]  /*03b0*/  IMAD R2, R2, 0x18, RZ ;  /* 0x0000001802027824 */ /* 0x000fe200078e02ff */
[----:B------:R-:W-:Y:S02]  /*03c0*/  ISETP.GE.AND.EX P2, PT, R3, UR11, PT, P2 ;  /* 0x0000000b03007c0c */ /* 0x000fe4000bf46320 */
[----:B------:R-:W-:Y:S02]  /*03d0*/  @P1 IADD3 R5, PT, PT, R5, 0x1, RZ ;  /* 0x0000000105051810 */ /* 0x000fe40007ffe0ff */
[----:B------:R-:W-:Y:S02]  /*03e0*/  IADD3 R2, PT, PT, RZ, -R2, RZ ;  /* 0x80000002ff027210 */ /* 0x000fe40007ffe0ff */
[----:B------:R-:W-:Y:S02]  /*03f0*/  @!P4 IADD3 R5, PT, PT, -R5, RZ, RZ ;  /* 0x000000ff0505c210 */ /* 0x000fe40007ffe1ff */
[----:B------:R-:W-:Y:S02]  /*0400*/  PRMT R7, R2, 0x7710, RZ ;  /* 0x0000771002077816 */ /* 0x000fe400000000ff */
[----:B------:R-:W-:-:S02]  /*0410*/  @!P3 LOP3.LUT R5, RZ, R0, RZ, 0x33, !PT ;  /* 0x00000000ff05b212 */ /* 0x000fc400078e33ff */
[----:B------:R-:W-:Y:S01]  /*0420*/  IADD3 R2, PT, PT, R7, R8, RZ ;  /* 0x0000000807027210 */ /* 0x000fe20007ffe0ff */
[----:B------:R-:W0:Y:S01]  /*0430*/  @!P2 LDC.64 R16, c[0x0][0x390] ;  /* 0x0000e400ff10ab82 */ /* 0x000e220000000a00 */
[----:B------:R-:W-:Y:S01]  /*0440*/  ISETP.GE.U32.AND P3, PT, R21, UR10, PT ;  /* 0x0000000a15007c0c */ /* 0x000fe2000bf66070 */
[--C-:B------:R-:W-:Y:S01]  /*0450*/  IMAD.MOV R9, RZ, RZ, -R5.reuse ;  /* 0x000000ffff097224 */ /* 0x100fe200078e0a05 */
[----:B------:R-:W-:Y:S02]  /*0460*/  SHF.L.U32 R2, R2, 0x1, RZ ;  /* 0x0000000102027819 */ /* 0x000fe400000006ff */
[----:B------:R-:W-:Y:S01]  /*0470*/  ISETP.GE.U32.AND P1, PT, R23, UR10, PT ;  /* 0x0000000a17007c0c */ /* 0x000fe2000bf26070 */
[----:B------:R-:W-:Y:S01]  /*0480*/  IMAD R0, R0, R9, UR8 ;  /* 0x0000000800007e24 */ /* 0x000fe2000f8e0209 */
[----:B------:R-:W-:Y:S01]  /*0490*/  ISETP.GE.AND.EX P3, PT, R13, UR11, PT, P3 ;  /* 0x0000000b0d007c0c */ /* 0x000fe2000bf66330 */
[----:B------:R-:W1:Y:S01]  /*04a0*/  @!P2 LDC.64 R6, c[0x0][0x3e0] ;  /* 0x0000f800ff06ab82 */ /* 0x000e620000000a00 */
[----:B------:R-:W-:Y:S01]  /*04b0*/  LOP3.LUT R27, R2, 0xffff, RZ, 0xc0, !PT ;  /* 0x0000ffff021b7812 */ /* 0x000fe200078ec0ff */
[----:B------:R-:W-:Y:S01]  /*04c0*/  IMAD R0, R0, 0x30, RZ ;  /* 0x0000003000007824 */ /* 0x000fe200078e02ff */
[----:B------:R-:W-:-:S02]  /*04d0*/  SHF.R.S32.HI R2, RZ, 0x1f, R5 ;  /* 0x0000001fff027819 */ /* 0x000fc40000011405 */
[----:B------:R-:W-:Y:S02]  /*04e0*/  ISETP.GE.AND.EX P1, PT, R29, UR11, PT, P1 ;  /* 0x0000000b1d007c0c */ /* 0x000fe4000bf26310 */
[----:B------:R-:W-:Y:S01]  /*04f0*/  IADD3 R26, P4, PT, R0, R27, RZ ;  /* 0x0000001b001a7210 */ /* 0x000fe20007f9e0ff */
[----:B---3--:R-:W-:Y:S01]  /*0500*/  IMAD R2, R2, UR12, RZ ;  /* 0x0000000c02027c24 */ /* 0x008fe2000f8e02ff */
[----:B------:R-:W-:Y:S02]  /*0510*/  IADD3 R9, PT, PT, R23, 0x30, RZ ;  /* 0x0000003017097810 */ /* 0x000fe40007ffe0ff */
[----:B------:R-:W-:Y:S01]  /*0520*/  LEA.HI.X.SX32 R27, R0, RZ, 0x1, P4 ;  /* 0x000000ff001b7211 */ /* 0x000fe200020f0eff */
[----:B------:R-:W-:Y:S01]  /*0530*/  IMAD R25, R5, UR13, R2 ;  /* 0x0000000d05197c24 */ /* 0x000fe2000f8e0202 */
[----:B------:R-:W-:Y:S02]  /*0540*/  ISETP.GE.U32.AND P4, PT, R9, UR10, PT ;  /* 0x0000000a09007c0c */ /* 0x000fe4000bf86070 */
[----:B------:R-:W-:Y:S01]  /*0550*/  SHF.R.S32.HI R19, RZ, 0x1f, R9 ;  /* 0x0000001fff137819 */ /* 0x000fe20000011409 */
[----:B------:R-:W-:-:S03]  /*0560*/  IMAD.WIDE.U32 R26, R5, UR12, R26 ;  /* 0x0000000c051a7c25 */ /* 0x000fc6000f8e001a */
[----:B------:R-:W-:Y:S01]  /*0570*/  ISETP.GE.AND.EX P4, PT, R19, UR11, PT, P4 ;  /* 0x0000000b13007c0c */ /* 0x000fe2000bf86340 */
[----:B------:R-:W-:Y:S01]  /*0580*/  @!P2 IMAD.MOV.U32 R24, RZ, RZ, R26 ;  /* 0x000000ffff18a224 */ /* 0x000fe200078e001a */
[----:B------:R-:W-:Y:S01]  /*0590*/  IADD3 R25, PT, PT, R27, R25, RZ ;  /* 0x000000191b197210 */ /* 0x000fe20007ffe0ff */
[-C--:B-1----:R-:W-:Y:S02]  /*05a0*/  @!P2 IMAD R4, R3, R6.reuse, RZ ;  /* 0x000000060304a224 */ /* 0x082fe400078e02ff */
[----:B------:R-:W1:Y:S02]  /*05b0*/  @!P3 LDC.64 R2, c[0x0][0x3e0] ;  /* 0x0000f800ff02bb82 */ /* 0x000e640000000a00 */
[C---:B------:R-:W-:Y:S02]  /*05c0*/  @!P2 IMAD R15, R11.reuse, R7, R4 ;  /* 0x000000070b0fa224 */ /* 0x040fe400078e0204 */
[----:B------:R-:W-:-:S04]  /*05d0*/  @!P2 IMAD.WIDE.U32 R6, R11, R6, R24 ;  /* 0x000000060b06a225 */ /* 0x000fc800078e0018 */
[----:B------:R-:W2:Y:S01]  /*05e0*/  @!P1 LDC.64 R4, c[0x0][0x3e0] ;  /* 0x0000f800ff049b82 */ /* 0x000ea20000000a00 */
[----:B------:R-:W-:Y:S02]  /*05f0*/  @!P2 IADD3 R7, PT, PT, R7, R15, RZ ;  /* 0x0000000f0707a210 */ /* 0x000fe40007ffe0ff */
[----:B0-----:R-:W-:-:S04]  /*0600*/  @!P2 LEA R16, P5, R6, R16, 0x2 ;  /* 0x000000100610a211 */ /* 0x001fc800078a10ff */
[----:B------:R-:W-:Y:S01]  /*0610*/  @!P2 LEA.HI.X R17, R6, R17, R7, 0x2, P5 ;  /* 0x000000110611a211 */ /* 0x000fe200028f1407 */
[----:B------:R-:W0:Y:S01]  /*0620*/  @!P1 LDC.64 R14, c[0x0][0x390] ;  /* 0x0000e400ff0e9b82 */ /* 0x000e220000000a00 */
[----:B-1----:R-:W-:-:S07]  /*0630*/  @!P3 IMAD R12, R13, R2, RZ ;  /* 0x000000020d0cb224 */ /* 0x002fce00078e02ff */
[----:B------:R-:W1:Y:S01]  /*0640*/  @!P4 LDC.64 R6, c[0x0][0x3e0] ;  /* 0x0000f800ff06cb82 */ /* 0x000e620000000a00 */
[----:B------:R-:W-:Y:S01]  /*0650*/  @!P3 MOV R13, R25 ;  /* 0x00000019000db202 */ /* 0x000fe20000000f00 */
[----:B--2---:R-:W-:-:S06]  /*0660*/  @!P1 IMAD R18, R29, R4, RZ ;  /* 0x000000041d129224 */ /* 0x004fcc00078e02ff */
[----:B------:R-:W2:Y:S01]  /*0670*/  @!P3 LDC.64 R10, c[0x0][0x390] ;  /* 0x0000e400ff0abb82 */ /* 0x000ea20000000a00 */
[----:B------:R-:W-:Y:S01]  /*0680*/  @!P3 IMAD R29, R21, R3, R12 ;  /* 0x00000003151db224 */ /* 0x000fe200078e020c */
[----:B------:R-:W-:-:S05]  /*0690*/  @!P3 MOV R12, R26 ;  /* 0x0000001a000cb202 */ /* 0x000fca0000000f00 */
[----:B------:R-:W-:Y:S01]  /*06a0*/  @!P3 IMAD.WIDE.U32 R2, R21, R2, R12 ;  /* 0x000000021502b225 */ /* 0x000fe200078e000c */
[----:B------:R-:W-:Y:S02]  /*06b0*/  @!P1 MOV R12, R26 ;  /* 0x0000001a000c9202 */ /* 0x000fe40000000f00 */
[----:B------:R-:W-:Y:S01]  /*06c0*/  @!P1 MOV R13, R25 ;  /* 0x00000019000d9202 */ /* 0x000fe20000000f00 */
[----:B------:R-:W-:Y:S02]  /*06d0*/  @!P1 IMAD R21, R23, R5, R18 ;  /* 0x0000000517159224 */ /* 0x000fe400078e0212 */
[----:B------:R-:W-:Y:S02]  /*06e0*/  @!P3 IMAD.IADD R3, R3, 0x1, R29 ;  /* 0x000000010303b824 */ /* 0x000fe400078e021d */
[----:B------:R-:W-:Y:S02]  /*06f0*/  @!P1 IMAD.WIDE.U32 R4, R23, R4, R12 ;  /* 0x0000000417049225 */ /* 0x000fe400078e000c */
[----:B------:R-:W3:Y:S02]  /*0700*/  @!P4 LDC.64 R12, c[0x0][0x390] ;  /* 0x0000e400ff0ccb82 */ /* 0x000ee40000000a00 */
[----:B-1----:R-:W-:Y:S01]  /*0710*/  @!P4 IMAD R18, R19, R6, RZ ;  /* 0x000000061312c224 */ /* 0x002fe200078e02ff */
[----:B------:R-:W-:-:S02]  /*0720*/  @!P1 IADD3 R21, PT, PT, R5, R21, RZ ;  /* 0x0000001505159210 */ /* 0x000fc40007ffe0ff */
[----:B0-----:R-:W-:Y:S02]  /*0730*/  @!P1 LEA R14, P5, R4, R14, 0x2 ;  /* 0x0000000e040e9211 */ /* 0x001fe400078a10ff */
[----:B--2---:R-:W-:Y:S02]  /*0740*/  @!P3 LEA R10, P6, R2, R10, 0x2 ;  /* 0x0000000a020ab211 */ /* 0x004fe400078c10ff */
[----:B------:R-:W-:Y:S01]  /*0750*/  @!P1 LEA.HI.X R15, R4, R15, R21, 0x2, P5 ;  /* 0x0000000f040f9211 */ /* 0x000fe200028f1415 */
[----:B------:R-:W-:Y:S01]  /*0760*/  @!P4 IMAD R21, R9, R7, R18 ;  /* 0x000000070915c224 */ /* 0x000fe200078e0212 */
[----:B------:R-:W-:Y:S02]  /*0770*/  @!P4 MOV R18, R26 ;  /* 0x0000001a0012c202 */ /* 0x000fe40000000f00 */
[----:B------:R-:W-:Y:S02]  /*0780*/  CS2R R4, SRZ ;  /* 0x0000000000047805 */ /* 0x000fe4000001ff00 */
[----:B------:R-:W-:-:S02]  /*0790*/  @!P4 MOV R19, R25 ;  /* 0x000000190013c202 */ /* 0x000fc40000000f00 */
[----:B------:R-:W-:Y:S01]  /*07a0*/  @!P3 LEA.HI.X R11, R2, R11, R3, 0x2, P6 ;  /* 0x0000000b020bb211 */ /* 0x000fe200030f1403 */
[----:B------:R-:W-:Y:S01]  /*07b0*/  HFMA2 R3, -RZ, RZ, 0, 0 ;  /* 0x00000000ff037431 */ /* 0x000fe200000001ff */
[----:B------:R-:W-:Y:S01]  /*07c0*/  MOV R2, RZ ;  /* 0x000000ff00027202 */ /* 0x000fe20000000f00 */
[----:B------:R-:W-:Y:S01]  /*07d0*/  @!P4 IMAD.WIDE.U32 R18, R9, R6, R18 ;  /* 0x000000060912c225 */ /* 0x000fe200078e0012 */
[----:B------:R-:W2:Y:S01]  /*07e0*/  @!P1 LDG.E.64 R4, desc[UR16][R14.64] ;  /* 0x000000100e049981 */ /* 0x000ea2000c1e1b00 */
[----:B------:R-:W-:Y:S02]  /*07f0*/  CS2R R6, SRZ ;  /* 0x0000000000067805 */ /* 0x000fe4000001ff00 */
[----:B------:R-:W-:Y:S01]  /*0800*/  @!P4 IMAD.IADD R9, R19, 0x1, R21 ;  /* 0x000000011309c824 */ /* 0x000fe200078e0215 */
[----:B------:R2:W5:Y:S01]  /*0810*/  @!P2 LDG.E.64 R2, desc[UR16][R16.64] ;  /* 0x000000101002a981 */ /* 0x000562000c1e1b00 */
[C---:B---3--:R-:W-:Y:S02]  /*0820*/  @!P4 LEA R12, P2, R18.reuse, R12, 0x2 ;  /* 0x0000000c120cc211 */ /* 0x048fe400078410ff */
[----:B------:R-:W-:Y:S01]  /*0830*/  CS2R R20, SRZ ;  /* 0x0000000000147805 */ /* 0x000fe2000001ff00 */
[----:B------:R-:W3:Y:S01]  /*0840*/  @!P3 LDG.E.64 R6, desc[UR16][R10.64] ;  /* 0x000000100a06b981 */ /* 0x000ee2000c1e1b00 */
[----:B------:R-:W-:-:S05]  /*0850*/  @!P4 LEA.HI.X R13, R18, R13, R9, 0x2, P2 ;  /* 0x0000000d120dc211 */ /* 0x000fca00010f1409 */
[----:B------:R-:W4:Y:S01]  /*0860*/  @!P4 LDG.E.64 R20, desc[UR16][R12.64] ;  /* 0x000000100c14c981 */ /* 0x000f22000c1e1b00 */
[----:B------:R-:W0:Y:S02]  /*0870*/  S2R R9, SR_LANEID ;  /* 0x0000000000097919 */ /* 0x000e240000000000 */
[C---:B0-----:R-:W-:Y:S02]  /*0880*/  ISETP.GT.AND P2, PT, R9.reuse, 0x1e, PT ;  /* 0x0000001e0900780c */ /* 0x041fe40003f44270 */
[----:B------:R-:W-:Y:S01]  /*0890*/  ISETP.GT.AND P3, PT, R9, 0xf, PT ;  /* 0x0000000f0900780c */ /* 0x000fe20003f64270 */
[----:B------:R-:W-:Y:S01]  /*08a0*/  BSSY.RECONVERGENT B0, `(.L_x_3616) ;  /* 0x0000037000007945 */ /* 0x000fe20003800200 */
[----:B--2---:R-:W-:Y:S01]  /*08b0*/  FMUL.FTZ R17, R5, R5 ;  /* 0x0000000505117220 */ /* 0x004fe20000410000 */
[C---:B------:R-:W-:Y:S01]  /*08c0*/  FADD.FTZ R14, R4.reuse, R5 ;  /* 0x00000005040e7221 */ /* 0x040fe20000010000 */
[----:B-----5:R-:W-:Y:S02]  /*08d0*/  FMUL.FTZ R19, R3, R3 ;  /* 0x0000000303137220 */ /* 0x020fe40000410000 */
[----:B------:R-:W-:Y:S01]  /*08e0*/  FFMA.FTZ R17, R4, R4, R17 ;  /* 0x0000000404117223 */ /* 0x000fe20000010011 */
[C---:B------:R-:W-:Y:S01]  /*08f0*/  FADD.FTZ R15, R2.reuse, R3 ;  /* 0x00000003020f7221 */ /* 0x040fe20000010000 */
[----:B------:R-:W-:Y:S01]  /*0900*/  FADD.FTZ R14, RZ, R14 ;  /* 0x0000000eff0e7221 */ /* 0x000fe20000010000 */
[----:B------:R-:W-:Y:S01]  /*0910*/  FFMA.FTZ R16, R2, R2, R19 ;  /* 0x0000000202107223 */ /* 0x000fe20000010013 */
[----:B------:R-:W-:Y:S01]  /*0920*/  FADD.FTZ R17, RZ, R17 ;  /* 0x00000011ff117221 */ /* 0x000fe20000010000 */
[----:B---3--:R-:W-:Y:S01]  /*0930*/  FMUL.FTZ R19, R7, R7 ;  /* 0x0000000707137220 */ /* 0x008fe20000410000 */
[----:B------:R-:W-:Y:S01]  /*0940*/  FADD.FTZ R14, R14, R15 ;  /* 0x0000000f0e0e7221 */ /* 0x000fe20000010000 */
[C---:B------:R-:W-:Y:S01]  /*0950*/  FADD.FTZ R11, R6.reuse, R7 ;  /* 0x00000007060b7221 */ /* 0x040fe20000010000 */
[----:B------:R-:W-:Y:S01]  /*0960*/  FADD.FTZ R16, R17, R16 ;  /* 0x0000001011107221 */ /* 0x000fe20000010000 */
[----:B------:R-:W-:Y:S01]  /*0970*/  FFMA.FTZ R19, R6, R6, R19 ;  /* 0x0000000606137223 */ /* 0x000fe20000010013 */
[----:B----4-:R-:W-:Y:S01]  /*0980*/  FMUL.FTZ R13, R21, R21 ;  /* 0x00000015150d7220 */ /* 0x010fe20000410000 */
[----:B------:R-:W-:Y:S01]  /*0990*/  FADD.FTZ R11, R14, R11 ;  /* 0x0000000b0e0b7221 */ /* 0x000fe20000010000 */
[----:B------:R-:W-:Y:S01]  /*09a0*/  FADD.FTZ R12, R20, R21 ;  /* 0x00000015140c7221 */ /* 0x000fe20000010000 */
[----:B------:R-:W-:Y:S01]  /*09b0*/  FADD.FTZ R16, R16, R19 ;  /* 0x0000001310107221 */ /* 0x000fe20000010000 */
[----:B------:R-:W-:-:S02]  /*09c0*/  FFMA.FTZ R13, R20, R20, R13 ;  /* 0x00000014140d7223 */ /* 0x000fc4000001000d */
        /* <DEDUP_REMOVED lines=27> */
[----:B0-----:R-:W0:Y:S01]  /*0b80*/  @!P2 S2R R11, SR_CgaCtaId ;  /* 0x00000000000ba919 */ /* 0x001e220000008800 */
[----:B------:R-:W-:Y:S02]  /*0b90*/  @!P2 MOV R10, 0x400 ;  /* 0x00000400000aa802 */ /* 0x000fe40000000f00 */
[----:B------:R-:W-:-:S04]  /*0ba0*/  @!P2 SHF.R.U32.HI R9, RZ, 0x2, R8 ;  /* 0x00000002ff09a819 */ /* 0x000fc80000011608 */
[----:B------:R-:W-:Y:S02]  /*0bb0*/  @!P2 LOP3.LUT R9, R9, 0xf8, RZ, 0xc0, !PT ;  /* 0x000000f80909a812 */ /* 0x000fe400078ec0ff */
[----:B0-----:R-:W-:Y:S01]  /*0bc0*/  @!P2 LEA R12, R11, R10, 0x18 ;  /* 0x0000000a0b0ca211 */ /* 0x001fe200078ec0ff */
[----:B-1----:R-:W-:Y:S01]  /*0bd0*/  FADD.FTZ R10, R15, R16 ;  /* 0x000000100f0a7221 */ /* 0x002fe20000010000 */
[----:B--2---:R-:W-:Y:S02]  /*0be0*/  FADD.FTZ R11, R14, R17 ;  /* 0x000000110e0b7221 */ /* 0x004fe40000010000 */
[----:B------:R-:W-:-:S05]  /*0bf0*/  @!P2 IADD3 R9, PT, PT, R9, R12, RZ ;  /* 0x0000000c0909a210 */ /* 0x000fca0007ffe0ff */
[----:B------:R3:W-:Y:S02]  /*0c00*/  @!P2 STS.64 [R9+0x10], R10 ;  /* 0x0000100a0900a388 */ /* 0x0007e40000000a00 */
.L_x_3617:
[----:B------:R-:W-:Y:S05]  /*0c10*/  BSYNC.RECONVERGENT B0 ;  /* 0x0000000000007941 */ /* 0x000fea0003800200 */
.L_x_3616:
        /* <DEDUP_REMOVED lines=12> */
[----:B------:R-:W-:-:S03]  /*0ce0*/  FADD.FTZ R8, R11, R9 ;  /* 0x000000090b087221 */ /* 0x000fc60000010000 */
[----:B-1----:R-:W-:Y:S01]  /*0cf0*/  FADD.FTZ R29, R29, R16 ;  /* 0x000000101d1d7221 */ /* 0x002fe20000010000 */
[----:B------:R-:W-:Y:S02]  /*0d00*/  FADD.FTZ R16, R8, R17 ;  /* 0x0000001108107221 */ /* 0x000fe40000010000 */
[----:B0-----:R-:W0:Y:S01]  /*0d10*/  LDS.128 R8, [UR5+0x40] ;  /* 0x00004005ff087984 */ /* 0x001e220008000c00 */
        /* <DEDUP_REMOVED lines=20> */
.L_x_3619:
[----:B------:R-:W-:Y:S05]  /*0e60*/  BSYNC.RECONVERGENT B0 ;  /* 0x0000000000007941 */ /* 0x000fea0003800200 */
.L_x_3618:
        /* <DEDUP_REMOVED lines=20> */
[----:B--2---:R-:W-:Y:S01]  /*0fb0*/  IMAD.U32 R17, RZ, RZ, UR5 ;  /* 0x00000005ff117e24 */ /* 0x004fe2000f8e00ff */
        /* <DEDUP_REMOVED lines=10> */
.L_x_3622:
[----:B---3--:R-:W2:Y:S04]  /*1060*/  LDG.E.STRONG.GPU R12, desc[UR16][R8.64] ;  /* 0x00000010080c7981 */ /* 0x008ea8000c1ef900 */
[----:B--2---:R-:W-:Y:S01]  /*1070*/  CCTL.IVALL ;  /* 0x00000000ff00798f */ /* 0x004fe20002000000 */
[----:B------:R-:W-:Y:S05]  /*1080*/  YIELD ;  /* 0x0000000000007946 */ /* 0x000fea0003800000 */
[----:B------:R-:W-:-:S13]  /*1090*/  ISETP.NE.AND P2, PT, R12, R15, PT ;  /* 0x0000000f0c00720c */ /* 0x000fda0003f45270 */
[----:B------:R-:W-:Y:S05]  /*10a0*/  @P2 BRA `(.L_x_3622) ;  /* 0xfffffffc00ec2947 */ /* 0x000fea000383ffff */
.L_x_3621:
[----:B------:R-:W-:Y:S05]  /*10b0*/  WARPSYNC.ALL ;  /* 0x0000000000007948 */ /* 0x000fea0003800000 */
[----:B------:R-:W-:Y:S06]  /*10c0*/  BAR.SYNC.DEFER_BLOCKING 0x0 ;  /* 0x0000000000007b1d */ /* 0x000fec0000010000 */
[----:B------:R-:W-:Y:S01]  /*10d0*/  UMOV UR5, URZ ;  /* 0x000000ff00057c82 */ /* 0x000fe20008000000 */
[----:B------:R-:W-:Y:S05]  /*10e0*/  @!P4 BRA `(.L_x_3623) ;  /* 0x000000040098c947 */ /* 0x000fea0003800000 */
[----:B---3--:R-:W-:Y:S01]  /*10f0*/  LOP3.LUT R8, R22, 0x7ffffff8, RZ, 0xc0, !PT ;  /* 0x7ffffff816087812 */ /* 0x008fe200078ec0ff */
        /* <DEDUP_REMOVED lines=10> */
.L_x_3624:
[----:B------:R-:W-:Y:S01]  /*11a0*/  UIADD3 UR24, UPT, UPT, UR5, 0x1, URZ ;  /* 0x0000000105187890 */ /* 0x000fe2000fffe0ff */
[----:B------:R-:W-:Y:S01]  /*11b0*/  ISETP.EQ.OR P2, PT, RZ, UR23, P3 ;  /* 0x00000017ff007c0c */ /* 0x000fe20009f42670 */
[----:B------:R-:W-:-:S04]  /*11c0*/  UIADD3 UR25, UPT, UPT, UR5, 0x2, URZ ;  /* 0x0000000205197890 */ /* 0x000fc8000fffe0ff */
[----:B------:R-:W-:Y:S01]  /*11d0*/  MOV R9, UR24 ;  /* 0x0000001800097c02 */ /* 0x000fe20008000f00 */
[----:B------:R-:W-:Y:S01]  /*11e0*/  UIADD3 UR24, UPT, UPT, UR5, 0x3, URZ ;  /* 0x0000000305187890 */ /* 0x000fe2000fffe0ff */
[----:B------:R-:W-:Y:S02]  /*11f0*/  MOV R12, UR25 ;  /* 0x00000019000c7c02 */ /* 0x000fe40008000f00 */
[----:B------:R-:W-:Y:S02]  /*1200*/  ISETP.EQ.OR P4, PT, R9, UR15, P3 ;  /* 0x0000000f09007c0c */ /* 0x000fe40009f82670 */
[----:B------:R-:W-:Y:S02]  /*1210*/  ISETP.EQ.OR P6, PT, R12, UR15, P3 ;  /* 0x0000000f0c007c0c */ /* 0x000fe40009fc2670 */
[----:B------:R-:W-:Y:S01]  /*1220*/  MOV R9, UR24 ;  /* 0x0000001800097c02 */ /* 0x000fe20008000f00 */
[----:B------:R-:W-:-:S03]  /*1230*/  VOTEU.ALL UP0, P2 ;  /* 0x0000000000ff7886 */ /* 0x000fc60001000000 */
[----:B------:R-:W-:Y:S02]  /*1240*/  ISETP.EQ.OR P5, PT, R9, UR15, P3 ;  /* 0x0000000f09007c0c */ /* 0x000fe40009fa2670 */
[----:B------:R-:W-:-:S03]  /*1250*/  @!UP0 UIMAD.WIDE.U32 UR24, UR9, 0x8, UR18 ;  /* 0x00000008091888a5 */ /* 0x000fc6000f8e0012 */
[----:B------:R-:W-:Y:S02]  /*1260*/  VOTEU.ALL UP0, P4 ;  /* 0x0000000000ff7886 */ /* 0x000fe40002000000 */
[----:B------:R-:W-:Y:S01]  /*1270*/  VOTEU.ALL UP1, P6 ;  /* 0x0000000000ff7886 */ /* 0x000fe20003020000 */
[----:B------:R-:W-:Y:S02]  /*1280*/  MOV R12, UR24 ;  /* 0x00000018000c7c02 */ /* 0x000fe40008000f00 */
[----:B------:R-:W-:Y:S01]  /*1290*/  MOV R13, UR25 ;  /* 0x00000019000d7c02 */ /* 0x000fe20008000f00 */
[----:B------:R-:W-:Y:S02]  /*12a0*/  @!UP0 UIMAD.WIDE.U32 UR24, UR22, 0x8, UR18 ;  /* 0x00000008161888a5 */ /* 0x000fe4000f8e0012 */
[----:B------:R-:W-:Y:S01]  /*12b0*/  VOTEU.ALL UP0, P5 ;  /* 0x0000000000ff7886 */ /* 0x000fe20002800000 */
[----:B------:R-:W-:Y:S02]  /*12c0*/  @!UP1 UIMAD.WIDE.U32 UR26, UR11, 0x8, UR18 ;  /* 0x000000080b1a98a5 */ /* 0x000fe4000f8e0012 */
[----:B------:R-:W0:Y:S01]  /*12d0*/  @!P2 LDG.E.64 R12, desc[UR16][R12.64] ;  /* 0x000000100c0ca981 */ /* 0x000e22000c1e1b00 */
[----:B------:R-:W-:Y:S01]  /*12e0*/  IMAD.U32 R14, RZ, RZ, UR24 ;  /* 0x00000018ff0e7e24 */ /* 0x000fe2000f8e00ff */
[----:B------:R-:W-:Y:S01]  /*12f0*/  MOV R15, UR25 ;  /* 0x00000019000f7c02 */ /* 0x000fe20008000f00 */
[----:B------:R-:W-:Y:S01]  /*1300*/  @!UP0 UIMAD.WIDE.U32 UR24, UR10, 0x8, UR18 ;  /* 0x000000080a1888a5 */ /* 0x000fe2000f8e0012 */
[----:B-1----:R-:W-:-:S02]  /*1310*/  MOV R16, UR26 ;  /* 0x0000001a00107c02 */ /* 0x002fc40008000f00 */
[----:B--2---:R-:W-:Y:S02]  /*1320*/  MOV R17, UR27 ;  /* 0x0000001b00117c02 */ /* 0x004fe40008000f00 */
[----:B------:R-:W2:Y:S01]  /*1330*/  @!P4 LDG.E.64 R14, desc[UR16][R14.64] ;  /* 0x000000100e0ec981 */ /* 0x000ea2000c1e1b00 */
[----:B------:R-:W-:Y:S02]  /*1340*/  MOV R18, UR24 ;  /* 0x0000001800127c02 */ /* 0x000fe40008000f00 */
[----:B------:R-:W-:Y:S01]  /*1350*/  MOV R19, UR25 ;  /* 0x0000001900137c02 */ /* 0x000fe20008000f00 */
[----:B------:R-:W3:Y:S05]  /*1360*/  @!P6 LDG.E.64 R16, desc[UR16][R16.64] ;  /* 0x000000101010e981 */ /* 0x000eea000c1e1b00 */
[----:B------:R-:W4:Y:S01]  /*1370*/  @!P5 LDG.E.64 R18, desc[UR16][R18.64] ;  /* 0x000000101212d981 */ /* 0x000f22000c1e1b00 */
[----:B------:R-:W-:-:S02]  /*1380*/  UIADD3 UR24, UPT, UPT, UR5, 0x4, URZ ;  /* 0x0000000405187890 */ /* 0x000fc4000fffe0ff */
[----:B------:R-:W-:-:S04]  /*1390*/  UIADD3 UR25, UPT, UPT, UR5, 0x6, URZ ;  /* 0x0000000605197890 */ /* 0x000fc8000fffe0ff */
[----:B------:R-:W-:Y:S01]  /*13a0*/  IMAD.U32 R9, RZ, RZ, UR24 ;  /* 0x00000018ff097e24 */ /* 0x000fe2000f8e00ff */
[----:B------:R-:W-:Y:S01]  /*13b0*/  UIADD3 UR24, UPT, UPT, UR5, 0x5, URZ ;  /* 0x0000000505187890 */ /* 0x000fe2000fffe0ff */
[----:B0-----:R-:W-:Y:S01]  /*13c0*/  @!P2 FADD.FTZ R10, R10, R12 ;  /* 0x0000000c0a0aa221 */ /* 0x001fe20000010000 */
[----:B------:R-:W-:Y:S02]  /*13d0*/  @!P2 FADD.FTZ R11, R11, R13 ;  /* 0x0000000d0b0ba221 */ /* 0x000fe40000010000 */
[----:B------:R-:W-:Y:S02]  /*13e0*/  ISETP.EQ.OR P2, PT, R9, UR15, P3 ;  /* 0x0000000f09007c0c */ /* 0x000fe40009f42670 */
[----:B------:R-:W-:Y:S01]  /*13f0*/  MOV R9, UR24 ;  /* 0x0000001800097c02 */ /* 0x000fe20008000f00 */
[----:B------:R-:W-:Y:S01]  /*1400*/  UIADD3 UR24, UPT, UPT, UR5, 0x7, URZ ;  /* 0x0000000705187890 */ /* 0x000fe2000fffe0ff */
[----:B------:R-:W-:Y:S01]  /*1410*/  MOV R12, UR25 ;  /* 0x00000019000c7c02 */ /* 0x000fe20008000f00 */
[----:B--2---:R-:W-:Y:S01]  /*1420*/  @!P4 FADD.FTZ R10, R10, R14 ;  /* 0x0000000e0a0ac221 */ /* 0x004fe20000010000 */
[----:B------:R-:W-:Y:S01]  /*1430*/  @!P4 FADD.FTZ R11, R11, R15 ;  /* 0x0000000f0b0bc221 */ /* 0x000fe20000010000 */
[----:B------:R-:W-:-:S02]  /*1440*/  ISETP.EQ.OR P4, PT, R9, UR15, P3 ;  /* 0x0000000f09007c0c */ /* 0x000fc40009f82670 */
[----:B---3--:R-:W-:Y:S01]  /*1450*/  @!P6 FADD.FTZ R10, R10, R16 ;  /* 0x000000100a0ae221 */ /* 0x008fe20000010000 */
[----:B------:R-:W-:Y:S01]  /*1460*/  @!P6 FADD.FTZ R11, R11, R17 ;  /* 0x000000110b0be221 */ /* 0x000fe20000010000 */
[----:B------:R-:W-:Y:S02]  /*1470*/  ISETP.EQ.OR P6, PT, R12, UR15, P3 ;  /* 0x0000000f0c007c0c */ /* 0x000fe40009fc2670 */
        /* <DEDUP_REMOVED lines=45> */
.L_x_3623:
        /* <DEDUP_REMOVED lines=26> */
[----:B------:R-:W-:Y:S01]  /*18f0*/  IMAD.U32 R9, RZ, RZ, UR11 ;  /* 0x0000000bff097e24 */ /* 0x000fe2000f8e00ff */
[----:B------:R-:W-:Y:S02]  /*1900*/  @!UP1 UIMAD.WIDE.U32 UR12, UR12, 0x8, UR18 ;  /* 0x000000080c0c98a5 */ /* 0x000fe4000f8e0012 */
[----:B------:R-:W-:Y:S02]  /*1910*/  @!UP2 UIMAD UR14, UR14, UR20, UR6 ;  /* 0x000000140e0ea2a4 */ /* 0x000fe4000f8e0206 */
[----:B------:R-:W-:Y:S01]  /*1920*/  @!UP0 UIMAD.WIDE.U32 UR10, UR9, 0x8, UR18 ;  /* 0x00000008090a88a5 */ /* 0x000fe2000f8e0012 */
[----:B------:R-:W0:Y:S01]  /*1930*/  @!P2 LDG.E.64 R8, desc[UR16][R8.64] ;  /* 0x000000100808a981 */ /* 0x000e22000c1e1b00 */
[----:B------:R-:W-:Y:S02]  /*1940*/  MOV R12, UR12 ;  /* 0x0000000c000c7c02 */ /* 0x000fe40008000f00 */
[----:B------:R-:W-:Y:S01]  /*1950*/  MOV R13, UR13 ;  /* 0x0000000d000d7c02 */ /* 0x000fe20008000f00 */
[----:B------:R-:W-:Y:S01]  /*1960*/  @!UP2 UIMAD.WIDE.U32 UR12, UR14, 0x8, UR18 ;  /* 0x000000080e0ca8a5 */ /* 0x000fe2000f8e0012 */
[----:B-1----:R-:W-:-:S02]  /*1970*/  MOV R16, UR10 ;  /* 0x0000000a00107c02 */ /* 0x002fc40008000f00 */
[----:B--2---:R-:W-:Y:S02]  /*1980*/  MOV R17, UR11 ;  /* 0x0000000b00117c02 */ /* 0x004fe40008000f00 */
[----:B------:R-:W2:Y:S01]  /*1990*/  @!P4 LDG.E.64 R12, desc[UR16][R12.64] ;  /* 0x000000100c0cc981 */ /* 0x000ea2000c1e1b00 */
[----:B------:R-:W-:Y:S01]  /*19a0*/  MOV R14, UR12 ;  /* 0x0000000c000e7c02 */ /* 0x000fe20008000f00 */
[----:B------:R-:W-:Y:S02]  /*19b0*/  IMAD.U32 R15, RZ, RZ, UR13 ;  /* 0x0000000dff0f7e24 */ /* 0x000fe4000f8e00ff */
[----:B------:R-:W3:Y:S04]  /*19c0*/  @!P5 LDG.E.64 R16, desc[UR16][R16.64] ;  /* 0x000000101010d981 */ /* 0x000ee8000c1e1b00 */
[----:B------:R-:W4:Y:S01]  /*19d0*/  @!P6 LDG.E.64 R14, desc[UR16][R14.64] ;  /* 0x000000100e0ee981 */ /* 0x000f22000c1e1b00 */
[----:B------:R-:W-:-:S04]  /*19e0*/  MOV R18, UR5 ;  /* 0x0000000500127c02 */ /* 0x000fc80008000f00 */
[----:B------:R-:W-:-:S04]  /*19f0*/  IADD3 R18, PT, PT, R18, 0x4, RZ ;  /* 0x0000000412127810 */ /* 0x000fc80007ffe0ff */
[----:B------:R-:W-:Y:S01]  /*1a00*/  R2UR UR5, R18 ;  /* 0x00000000120572ca */ /* 0x000fe200000e0000 */
        /* <DEDUP_REMOVED lines=8> */
.L_x_3625:
        /* <DEDUP_REMOVED lines=28> */
.L_x_3626:
        /* <DEDUP_REMOVED lines=13> */
.L_x_3627:
[----:B------:R-:W-:Y:S05]  /*1d20*/  BSYNC.RECONVERGENT B0 ;  /* 0x0000000000007941 */ /* 0x000fea0003800200 */
.L_x_3620:
[----:B-1----:R-:W1:Y:S01]  /*1d30*/  S2R R16, SR_TID.X ;  /* 0x0000000000107919 */ /* 0x002e620000002100 */
[----:B------:R-:W4:Y:S01]  /*1d40*/  S2UR UR9, SR_CgaCtaId ;  /* 0x00000000000979c3 */ /* 0x000f220000008800 */
[----:B------:R-:W0:Y:S01]  /*1d50*/  LDCU UR10, c[0x0][0x414] ;  /* 0x00008280ff0a77ac */ /* 0x000e220008000800 */
[----:B------:R-:W-:Y:S01]  /*1d60*/  MOV R19, UR8 ;  /* 0x0000000800137c02 */ /* 0x000fe20008000f00 */
[----:B------:R-:W-:-:S05]  /*1d70*/  UMOV UR5, 0x400 ;  /* 0x0000040000057882 */ /* 0x000fca0000000000 */
[----:B------:R-:W2:Y:S08]  /*1d80*/  @P0 LDC.64 R14, c[0x0][0x388] ;  /* 0x0000e200ff0e0b82 */ /* 0x000eb00000000a00 */
[----:B---3--:R-:W3:Y:S01]  /*1d90*/  LDC.64 R12, c[0x0][0x398] ;  /* 0x0000e600ff0c7b82 */ /* 0x008ee20000000a00 */
[----:B0-----:R-:W-:Y:S01]  /*1da0*/  @P0 FMUL.FTZ R28, R10, UR10 ;  /* 0x0000000a0a1c0c20 */ /* 0x001fe20008410000 */
[----:B------:R-:W-:Y:S01]  /*1db0*/  @P0 FMUL.FTZ R29, R11, UR10 ;  /* 0x0000000a0b1d0c20 */ /* 0x000fe20008410000 */
[----:B----4-:R-:W-:Y:S01]  /*1dc0*/  ULEA UR5, UR9, UR5, 0x18 ;  /* 0x0000000509057291 */ /* 0x010fe2000f8ec0ff */
[----:B-1----:R-:W-:Y:S01]  /*1dd0*/  LOP3.LUT R8, R16, 0xffff, RZ, 0xc0, !PT ;  /* 0x0000ffff10087812 */ /* 0x002fe200078ec0ff */
[----:B--2---:R-:W-:-:S07]  /*1de0*/  @P0 IMAD.WIDE R18, R19, 0x8, R14 ;  /* 0x0000000813120825 */ /* 0x004fce00078e020e */
[----:B------:R-:W-:Y:S01]  /*1df0*/  @!P3 STS.64 [UR5+0x78], R10 ;  /* 0x0000780aff00b988 */ /* 0x000fe20008000a05 */
[----:B------:R-:W-:-:S03]  /*1e00*/  IMAD R8, R8, 0xaab, RZ ;  /* 0x00000aab08087824 */ /* 0x000fc600078e02ff */
[----:B------:R-:W-:Y:S02]  /*1e10*/  @P0 STG.E.64 desc[UR16][R18.64], R28 ;  /* 0x0000001c12000986 */ /* 0x000fe4000c101b10 */
[----:B------:R-:W-:-:S04]  /*1e20*/  SHF.R.U32.HI R8, RZ, 0x10, R8 ;  /* 0x00000010ff087819 */ /* 0x000fc80000011608 */
[----:B------:R-:W-:-:S05]  /*1e30*/  PRMT R8, R8, 0x9910, RZ ;  /* 0x0000991008087816 */ /* 0x000fca00000000ff */
[----:B------:R-:W-:-:S05]  /*1e40*/  IMAD R8, R8, 0x18, RZ ;  /* 0x0000001808087824 */ /* 0x000fca00078e02ff */
[----:B------:R-:W-:Y:S02]  /*1e50*/  IADD3 R17, PT, PT, RZ, -R8, RZ ;  /* 0x80000008ff117210 */ /* 0x000fe40007ffe0ff */
[----:B------:R-:W0:Y:S02]  /*1e60*/  LDC.64 R8, c[0x0][0x3a0] ;  /* 0x0000e800ff087b82 */ /* 0x000e240000000a00 */
[----:B------:R-:W-:-:S04]  /*1e70*/  PRMT R17, R17, 0x7710, RZ ;  /* 0x0000771011117816 */ /* 0x000fc800000000ff */
[----:B------:R-:W-:-:S04]  /*1e80*/  IADD3 R17, PT, PT, R17, R16, RZ ;  /* 0x0000001011117210 */ /* 0x000fc80007ffe0ff */
[----:B------:R-:W-:-:S04]  /*1e90*/  SHF.L.U32 R17, R17, 0x1, RZ ;  /* 0x0000000111117819 */ /* 0x000fc800000006ff */
[----:B------:R-:W-:-:S05]  /*1ea0*/  LOP3.LUT R17, R17, 0xffff, RZ, 0xc0, !PT ;  /* 0x0000ffff11117812 */ /* 0x000fca00078ec0ff */
[----:B------:R-:W-:-:S04]  /*1eb0*/  IMAD.IADD R17, R0, 0x1, R17 ;  /* 0x0000000100117824 */ /* 0x000fc800078e0211 */
[C---:B---3--:R-:W-:Y:S01]  /*1ec0*/  IMAD.WIDE R14, R17.reuse, 0x4, R12 ;  /* 0x00000004110e7825 */ /* 0x048fe200078e020c */
[----:B------:R-:W-:Y:S03]  /*1ed0*/  BAR.SYNC.DEFER_BLOCKING 0x0 ;  /* 0x0000000000007b1d */ /* 0x000fe60000010000 */
[----:B0-----:R-:W-:-:S03]  /*1ee0*/  IMAD.WIDE R16, R17, 0x4, R8 ;  /* 0x0000000411107825 */ /* 0x001fc600078e0208 */
[----:B------:R-:W5:Y:S04]  /*1ef0*/  LDG.E.64 R14, desc[UR16][R14.64] ;  /* 0x000000100e0e7981 */ /* 0x000f68000c1e1b00 */
[----:B------:R-:W5:Y:S01]  /*1f00*/  LDG.E.64 R16, desc[UR16][R16.64] ;  /* 0x0000001010107981 */ /* 0x000f62000c1e1b00 */
[----:B------:R-:W-:Y:S03]  /*1f10*/  BSSY.RECONVERGENT B0, `(.L_x_3628) ;  /* 0x00000ef000007945 */ /* 0x000fe60003800200 */
        /* <DEDUP_REMOVED lines=8> */
[----:B0-----:R-:W-:Y:S01]  /*1fa0*/  @P2 FADD.FTZ R0, R0, R9 ;  /* 0x0000000900002221 */ /* 0x001fe20000010000 */
[----:B------:R-:W-:-:S06]  /*1fb0*/  HFMA2 R9, -RZ, RZ, 1.875, 0 ;  /* 0x3f800000ff097431 */ /* 0x000fcc00000001ff */
        /* <DEDUP_REMOVED lines=13> */
[----:B------:R-:W-:Y:S02]  /*2090*/  IMAD.MOV.U32 R11, RZ, RZ, R25 ;  /* 0x000000ffff0b7224 */ /* 0x000fe400078e0019 */
[----:B------:R-:W-:Y:S01]  /*20a0*/  FADD.FTZ R4, -R12, R4 ;  /* 0x000000040c047221 */ /* 0x000fe20000010100 */
[----:B------:R-:W2:Y:S01]  /*20b0*/  LDCU.64 UR10, c[0x0][0x380] ;  /* 0x00007000ff0a77ac */ /* 0x000ea20008000a00 */
[----:B0-----:R-:W-:Y:S02]  /*20c0*/  IMAD R18, R18, UR18, RZ ;  /* 0x0000001212127c24 */ /* 0x001fe4000f8e02ff */
[----:B------:R-:W-:-:S04]  /*20d0*/  IMAD.WIDE.U32 R10, R23, UR18, R10 ;  /* 0x00000012170a7c25 */ /* 0x000fc8000f8e000a */
[----:B------:R-:W-:Y:S01]  /*20e0*/  IMAD R19, R23, UR19, R18 ;  /* 0x0000001317137c24 */ /* 0x000fe2000f8e0212 */
[----:B--2---:R-:W-:-:S04]  /*20f0*/  LEA R18, P1, R10, UR10, 0x2 ;  /* 0x0000000a0a127c11 */ /* 0x004fc8000f8210ff */
[----:B------:R-:W-:-:S04]  /*2100*/  IADD3 R19, PT, PT, R11, R19, RZ ;  /* 0x000000130b137210 */ /* 0x000fc80007ffe0ff */
[----:B------:R-:W-:Y:S01]  /*2110*/  LEA.HI.X R19, R10, UR11, R19, 0x2, P1 ;  /* 0x0000000b0a137c11 */ /* 0x000fe200088f1413 */
[----:B------:R-:W-:Y:S01]  /*2120*/  FADD.FTZ R10, -R12, R5 ;  /* 0x000000050c0a7221 */ /* 0x000fe20000010100 */
[----:B-1----:R-:W-:-:S03]  /*2130*/  FMUL.FTZ R5, R4, R9 ;  /* 0x0000000904057220 */ /* 0x002fc60000410000 */
[----:B------:R-:W-:Y:S01]  /*2140*/  FMUL.FTZ R10, R10, R9 ;  /* 0x000000090a0a7220 */ /* 0x000fe20000410000 */
[----:B-----5:R-:W-:-:S03]  /*2150*/  FFMA.FTZ R4, R14, R5, R16 ;  /* 0x000000050e047223 */ /* 0x020fc60000010010 */
[----:B------:R-:W-:-:S05]  /*2160*/  FFMA.FTZ R5, R15, R10, R17 ;  /* 0x0000000a0f057223 */ /* 0x000fca0000010011 */
[----:B------:R0:W-:Y:S02]  /*2170*/  STG.E.64 desc[UR16][R18.64], R4 ;  /* 0x0000000412007986 */ /* 0x0001e4000c101b10 */
.L_x_3631:
[----:B------:R-:W-:Y:S05]  /*2180*/  BSYNC.RECONVERGENT B1 ;  /* 0x0000000000017941 */ /* 0x000fea0003800200 */
.L_x_3630:
        /* <DEDUP_REMOVED lines=11> */
[----:B------:R-:W0:Y:S01]  /*2240*/  LDCU.64 UR10, c[0x0][0x3e0] ;  /* 0x00007c00ff0a77ac */ /* 0x000e220008000a00 */
[----:B------:R-:W-:Y:S01]  /*2250*/  MOV R5, R25 ;  /* 0x0000001900057202 */ /* 0x000fe20000000f00 */
[C---:B------:R-:W-:Y:S01]  /*2260*/  FADD.FTZ R2, -R12.reuse, R2 ;  /* 0x000000020c027221 */ /* 0x040fe20000010100 */
[----:B------:R-:W-:Y:S01]  /*2270*/  FADD.FTZ R28, -R12, R3 ;  /* 0x000000030c1c7221 */ /* 0x000fe20000010100 */
        /* <DEDUP_REMOVED lines=8> */
[----:B------:R-:W-:-:S05]  /*2300*/  IMAD.WIDE.U32 R4, R13, UR10, R4 ;  /* 0x0000000a0d047c25 */ /* 0x000fca000f8e0004 */
[----:B------:R-:W-:Y:S02]  /*2310*/  IADD3 R19, PT, PT, R5, R19, RZ ;  /* 0x0000001305137210 */ /* 0x000fe40007ffe0ff */
[----:B--2---:R-:W-:-:S04]  /*2320*/  LEA R18, P1, R4, UR18, 0x2 ;  /* 0x0000001204127c11 */ /* 0x004fc8000f8210ff */
[----:B------:R-:W-:-:S05]  /*2330*/  LEA.HI.X R19, R4, UR19, R19, 0x2, P1 ;  /* 0x0000001304137c11 */ /* 0x000fca00088f1413 */
[----:B------:R0:W-:Y:S04]  /*2340*/  STG.E.64 desc[UR16][R18.64], R2 ;  /* 0x0000000212007986 */ /* 0x0001e8000c101b10 */
.L_x_3633:
[----:B------:R-:W-:Y:S05]  /*2350*/  BSYNC.RECONVERGENT B1 ;  /* 0x0000000000017941 */ /* 0x000fea0003800200 */
.L_x_3632:
[----:B------:R-:W-:Y:S04]  /*2360*/  BSSY.RECONVERGENT B1, `(.L_x_3634) ;  /* 0x0000013000017945 */ /* 0x000fe80003800200 */
[----:B------:R-:W-:Y:S05]  /*2370*/  @P2 BRA `(.L_x_3635) ;  /* 0x0000000000442947 */ /* 0x000fea0003800000 */
[----:B------:R-:W2:Y:S01]  /*2380*/  LDCU.64 UR10, c[0x0][0x3e0] ;  /* 0x00007c00ff0a77ac */ /* 0x000ea20008000a00 */
[----:B0-----:R-:W-:Y:S01]  /*2390*/  MOV R2, R26 ;  /* 0x0000001a00027202 */ /* 0x001fe20000000f00 */
[----:B------:R-:W-:Y:S02]  /*23a0*/  IMAD.MOV.U32 R3, RZ, RZ, R25 ;  /* 0x000000ffff037224 */ /* 0x000fe400078e0019 */
[----:B------:R-:W-:Y:S01]  /*23b0*/  FADD.FTZ R6, -R12, R6 ;  /* 0x000000060c067221 */ /* 0x000fe20000010100 */
[----:B------:R-:W0:Y:S01]  /*23c0*/  LDCU.64 UR18, c[0x0][0x380] ;  /* 0x00007000ff1277ac */ /* 0x000e220008000a00 */
[----:B--2---:R-:W-:Y:S02]  /*23d0*/  IMAD R5, R10, UR10, RZ ;  /* 0x0000000a0a057c24 */ /* 0x004fe4000f8e02ff */
[----:B------:R-:W-:-:S04]  /*23e0*/  IMAD.WIDE.U32 R2, R0, UR10, R2 ;  /* 0x0000000a00027c25 */ /* 0x000fc8000f8e0002 */
[----:B------:R-:W-:Y:S02]  /*23f0*/  IMAD R13, R0, UR11, R5 ;  /* 0x0000000b000d7c24 */ /* 0x000fe4000f8e0205 */
[----:B------:R-:W-:Y:S01]  /*2400*/  FADD.FTZ R0, -R12, R7 ;  /* 0x000000070c007221 */ /* 0x000fe20000010100 */
[----:B-1----:R-:W-:Y:S01]  /*2410*/  FMUL.FTZ R5, R6, R9 ;  /* 0x0000000906057220 */ /* 0x002fe20000410000 */
[----:B0-----:R-:W-:Y:S02]  /*2420*/  LEA R4, P1, R2, UR18, 0x2 ;  /* 0x0000001202047c11 */ /* 0x001fe4000f8210ff */
[----:B------:R-:W-:Y:S01]  /*2430*/  IADD3 R13, PT, PT, R3, R13, RZ ;  /* 0x0000000d030d7210 */ /* 0x000fe20007ffe0ff */
[----:B------:R-:W-:Y:S01]  /*2440*/  FMUL.FTZ R0, R0, R9 ;  /* 0x0000000900007220 */ /* 0x000fe20000410000 */
[----:B-----5:R-:W-:Y:S02]  /*2450*/  FFMA.FTZ R6, R14, R5, R16 ;  /* 0x000000050e067223 */ /* 0x020fe40000010010 */
[----:B------:R-:W-:Y:S01]  /*2460*/  LEA.HI.X R5, R2, UR19, R13, 0x2, P1 ;  /* 0x0000001302057c11 */ /* 0x000fe200088f140d */
[----:B------:R-:W-:-:S05]  /*2470*/  FFMA.FTZ R7, R15, R0, R17 ;  /* 0x000000000f077223 */ /* 0x000fca0000010011 */
[----:B------:R2:W-:Y:S02]  /*2480*/  STG.E.64 desc[UR16][R4.64], R6 ;  /* 0x0000000604007986 */ /* 0x0005e4000c101b10 */
.L_x_3635:
[----:B------:R-:W-:Y:S05]  /*2490*/  BSYNC.RECONVERGENT B1 ;  /* 0x0000000000017941 */ /* 0x000fea0003800200 */
.L_x_3634:
[----:B------:R-:W-:Y:S05]  /*24a0*/  @P3 BRA `(.L_x_3636) ;  /* 0x0000000800543947 */ /* 0x000fea0003800000 */
[----:B------:R-:W3:Y:S01]  /*24b0*/  LDCU.64 UR10, c[0x0][0x3e0] ;  /* 0x00007c00ff0a77ac */ /* 0x000ee20008000a00 */
[----:B0-----:R-:W-:Y:S01]  /*24c0*/  MOV R2, R26 ;  /* 0x0000001a00027202 */ /* 0x001fe20000000f00 */
[C---:B------:R-:W-:Y:S01]  /*24d0*/  FADD.FTZ R20, -R12.reuse, R20 ;  /* 0x000000140c147221 */ /* 0x040fe20000010100 */
[----:B------:R-:W-:Y:S01]  /*24e0*/  MOV R3, R25 ;  /* 0x0000001900037202 */ /* 0x000fe20000000f00 */
[----:B------:R-:W0:Y:S01]  /*24f0*/  LDCU.64 UR12, c[0x0][0x380] ;  /* 0x00007000ff0c77ac */ /* 0x000e220008000a00 */
[----:B------:R-:W-:Y:S01]  /*2500*/  FADD.FTZ R12, -R12, R21 ;  /* 0x000000150c0c7221 */ /* 0x000fe20000010100 */
[----:B-12---:R-:W-:-:S03]  /*2510*/  FMUL.FTZ R5, R20, R9 ;  /* 0x0000000914057220 */ /* 0x006fc60000410000 */
[----:B------:R-:W-:Y:S01]  /*2520*/  FMUL.FTZ R12, R12, R9 ;  /* 0x000000090c0c7220 */ /* 0x000fe20000410000 */
[----:B-----5:R-:W-:-:S03]  /*2530*/  FFMA.FTZ R14, R14, R5, R16 ;  /* 0x000000050e0e7223 */ /* 0x020fc60000010010 */
[----:B------:R-:W-:Y:S01]  /*2540*/  FFMA.FTZ R15, R15, R12, R17 ;  /* 0x0000000c0f0f7223 */ /* 0x000fe20000010011 */
[----:B---3--:R-:W-:Y:S02]  /*2550*/  IMAD R11, R11, UR10, RZ ;  /* 0x0000000a0b0b7c24 */ /* 0x008fe4000f8e02ff */
[----:B------:R-:W-:-:S04]  /*2560*/  IMAD.WIDE.U32 R2, R8, UR10, R2 ;  /* 0x0000000a08027c25 */ /* 0x000fc8000f8e0002 */
[----:B------:R-:W-:Y:S01]  /*2570*/  IMAD R11, R8, UR11, R11 ;  /* 0x0000000b080b7c24 */ /* 0x000fe2000f8e020b */
[----:B0-----:R-:W-:-:S04]  /*2580*/  LEA R4, P1, R2, UR12, 0x2 ;  /* 0x0000000c02047c11 */ /* 0x001fc8000f8210ff */
[----:B------:R-:W-:-:S04]  /*2590*/  IADD3 R11, PT, PT, R3, R11, RZ ;  /* 0x0000000b030b7210 */ /* 0x000fc80007ffe0ff */
[----:B------:R-:W-:-:S05]  /*25a0*/  LEA.HI.X R5, R2, UR13, R11, 0x2, P1 ;  /* 0x0000000d02057c11 */ /* 0x000fca00088f140b */
[----:B------:R3:W-:Y:S01]  /*25b0*/  STG.E.64 desc[UR16][R4.64], R14 ;  /* 0x0000000e04007986 */ /* 0x0007e2000c101b10 */
[----:B------:R-:W-:Y:S05]  /*25c0*/  BRA `(.L_x_3636) ;  /* 0x00000008000c7947 */ /* 0x000fea0003800000 */
.L_x_3629:
[----:B------:R-:W2:Y:S01]  /*25d0*/  LDCU.64 UR18, c[0x0][0x3e8] ;  /* 0x00007d00ff1277ac */ /* 0x000ea20008000a00 */
[----:B------:R-:W-:Y:S01]  /*25e0*/  BSSY.RECONVERGENT B1, `(.L_x_3637) ;  /* 0x0000021000017945 */ /* 0x000fe20003800200 */
[C---:B------:R-:W-:Y:S01]  /*25f0*/  IADD3 R13, PT, PT, R23.reuse, 0x10, RZ ;  /* 0x00000010170d7810 */ /* 0x040fe20007ffe0ff */
[C---:B------:R-:W-:Y:S01]  /*2600*/  VIADD R8, R23.reuse, 0x20 ;  /* 0x0000002017087836 */ /* 0x040fe20000000000 */
[----:B0-----:R-:W-:Y:S01]  /*2610*/  IADD3 R0, PT, PT, R23, 0x30, RZ ;  /* 0x0000003017007810 */ /* 0x001fe20007ffe0ff */
[----:B------:R-:W-:Y:S06]  /*2620*/  @P1 BRA `(.L_x_3638) ;  /* 0x0000000000701947 */ /* 0x000fec0003800000 */
[----:B------:R-:W0:Y:S01]  /*2630*/  LDCU.64 UR10, c[0x0][0x3e0] ;  /* 0x00007c00ff0a77ac */ /* 0x000e220008000a00 */
[----:B------:R-:W-:Y:S01]  /*2640*/  SHF.R.S32.HI R10, RZ, 0x1f, R23 ;  /* 0x0000001fff0a7819 */ /* 0x000fe20000011417 */
[----:B------:R-:W-:Y:S01]  /*2650*/  FADD.FTZ R4, -R12, R4 ;  /* 0x000000040c047221 */ /* 0x000fe20000010100 */
[----:B------:R-:W-:Y:S01]  /*2660*/  MOV R18, R26 ;  /* 0x0000001a00127202 */ /* 0x000fe20000000f00 */
[----:B------:R-:W3:Y:S01]  /*2670*/  LDCU.64 UR12, c[0x0][0x380] ;  /* 0x00007000ff0c77ac */ /* 0x000ee20008000a00 */
[----:B------:R-:W-:Y:S01]  /*2680*/  MOV R19, R25 ;  /* 0x0000001900137202 */ /* 0x000fe20000000f00 */
[----:B0-----:R-:W-:Y:S02]  /*2690*/  IMAD R10, R10, UR10, RZ ;  /* 0x0000000a0a0a7c24 */ /* 0x001fe4000f8e02ff */
[----:B------:R-:W-:-:S04]  /*26a0*/  IMAD.WIDE.U32 R18, R23, UR10, R18 ;  /* 0x0000000a17127c25 */ /* 0x000fc8000f8e0012 */
[----:B------:R-:W-:Y:S01]  /*26b0*/  IMAD R11, R23, UR11, R10 ;  /* 0x0000000b170b7c24 */ /* 0x000fe2000f8e020a */
[----:B---3--:R-:W-:-:S04]  /*26c0*/  LEA R10, P1, R18, UR12, 0x2 ;  /* 0x0000000c120a7c11 */ /* 0x008fc8000f8210ff */
[----:B------:R-:W-:Y:S01]  /*26d0*/  IADD3 R11, PT, PT, R19, R11, RZ ;  /* 0x0000000b130b7210 */ /* 0x000fe20007ffe0ff */
[----:B-1----:R-:W-:-:S03]  /*26e0*/  FMUL.FTZ R19, R4, R9 ;  /* 0x0000000904137220 */ /* 0x002fc60000410000 */
[----:B------:R-:W-:Y:S01]  /*26f0*/  LEA.HI.X R11, R18, UR13, R11, 0x2, P1 ;  /* 0x0000000d120b7c11 */ /* 0x000fe200088f140b */
[----:B------:R-:W-:Y:S01]  /*2700*/  FADD.FTZ R18, -R12, R5 ;  /* 0x000000050c127221 */ /* 0x000fe20000010100 */
[----:B-----5:R-:W-:-:S03]  /*2710*/  FFMA.FTZ R4, R14, R19, R16 ;  /* 0x000000130e047223 */ /* 0x020fc60000010010 */
[----:B------:R-:W-:Y:S01]  /*2720*/  FMUL.FTZ R28, R18, R9 ;  /* 0x00000009121c7220 */ /* 0x000fe20000410000 */
[----:B------:R-:W-:-:S03]  /*2730*/  FMUL.FTZ R18, R4, -1.4426950216293334961 ;  /* 0xbfb8aa3b04127820 */ /* 0x000fc60000410000 */
[----:B------:R-:W-:-:S03]  /*2740*/  FFMA.FTZ R5, R15, R28, R17 ;  /* 0x0000001c0f057223 */ /* 0x000fc60000010011 */
[----:B------:R-:W0:Y:S01]  /*2750*/  MUFU.EX2 R18, R18 ;  /* 0x0000001200127308 */ /* 0x000e220000000800 */
[----:B------:R-:W-:-:S06]  /*2760*/  FMUL.FTZ R28, R5, -1.4426950216293334961 ;  /* 0xbfb8aa3b051c7820 */ /* 0x000fcc0000410000 */
[----:B------:R-:W1:Y:S01]  /*2770*/  MUFU.EX2 R28, R28 ;  /* 0x0000001c001c7308 */ /* 0x000e620000000800 */
[----:B0-----:R-:W-:-:S06]  /*2780*/  FADD.FTZ R19, R18, 1 ;  /* 0x3f80000012137421 */ /* 0x001fcc0000010000 */
[----:B------:R-:W0:Y:S01]  /*2790*/  MUFU.RCP R19, R19 ;  /* 0x0000001300137308 */ /* 0x000e220000001000 */
[----:B-1----:R-:W-:-:S07]  /*27a0*/  FADD.FTZ R29, R28, 1 ;  /* 0x3f8000001c1d7421 */ /* 0x002fce0000010000 */
[----:B------:R-:W1:Y:S01]  /*27b0*/  MUFU.RCP R29, R29 ;  /* 0x0000001d001d7308 */ /* 0x000e620000001000 */
[----:B0-----:R-:W-:Y:S01]  /*27c0*/  FMUL.FTZ R4, R4, R19 ;  /* 0x0000001304047220 */ /* 0x001fe20000410000 */
[----:B-1----:R-:W-:-:S05]  /*27d0*/  FMUL.FTZ R5, R5, R29 ;  /* 0x0000001d05057220 */ /* 0x002fca0000410000 */
[----:B------:R0:W-:Y:S02]  /*27e0*/  STG.E.64 desc[UR16][R10.64], R4 ;  /* 0x000000040a007986 */ /* 0x0001e4000c101b10 */
.L_x_3638:
[----:B--2---:R-:W-:Y:S05]  /*27f0*/  BSYNC.RECONVERGENT B1 ;  /* 0x0000000000017941 */ /* 0x004fea0003800200 */
.L_x_3637:
        /* <DEDUP_REMOVED lines=12> */
[----:B------:R-:W-:Y:S02]  /*28c0*/  IMAD.MOV.U32 R5, RZ, RZ, R25 ;  /* 0x000000ffff057224 */ /* 0x000fe400078e0019 */
[C---:B------:R-:W-:Y:S01]  /*28d0*/  FADD.FTZ R2, -R12.reuse, R2 ;  /* 0x000000020c027221 */ /* 0x040fe20000010100 */
[----:B------:R-:W-:Y:S01]  /*28e0*/  FADD.FTZ R18, -R12, R3 ;  /* 0x000000030c127221 */ /* 0x000fe20000010100 */
[----:B------:R-:W2:Y:S03]  /*28f0*/  LDCU.64 UR12, c[0x0][0x380] ;  /* 0x00007000ff0c77ac */ /* 0x000ea60008000a00 */
[----:B-1----:R-:W-:Y:S01]  /*2900*/  FMUL.FTZ R28, R18, R9 ;  /* 0x00000009121c7220 */ /* 0x002fe20000410000 */
[----:B0-----:R-:W-:-:S04]  /*2910*/  IMAD R4, R4, UR10, RZ ;  /* 0x0000000a04047c24 */ /* 0x001fc8000f8e02ff */
[----:B------:R-:W-:Y:S01]  /*2920*/  IMAD R19, R13, UR11, R4 ;  /* 0x0000000b0d137c24 */ /* 0x000fe2000f8e0204 */
[----:B------:R-:W-:-:S05]  /*2930*/  MOV R4, R26 ;  /* 0x0000001a00047202 */ /* 0x000fca0000000f00 */
[----:B------:R-:W-:-:S04]  /*2940*/  IMAD.WIDE.U32 R4, R13, UR10, R4 ;  /* 0x0000000a0d047c25 */ /* 0x000fc8000f8e0004 */
[----:B------:R-:W-:Y:S01]  /*2950*/  FMUL.FTZ R13, R2, R9 ;  /* 0x00000009020d7220 */ /* 0x000fe20000410000 */
[----:B------:R-:W-:-:S03]  /*2960*/  IADD3 R19, PT, PT, R5, R19, RZ ;  /* 0x0000001305137210 */ /* 0x000fc60007ffe0ff */
[----:B-----5:R-:W-:Y:S01]  /*2970*/  FFMA.FTZ R5, R14, R13, R16 ;  /* 0x0000000d0e057223 */ /* 0x020fe20000010010 */
[----:B------:R-:W-:Y:S01]  /*2980*/  FFMA.FTZ R13, R15, R28, R17 ;  /* 0x0000001c0f0d7223 */ /* 0x000fe20000010011 */
[C---:B--2---:R-:W-:Y:S02]  /*2990*/  LEA R2, P1, R4.reuse, UR12, 0x2 ;  /* 0x0000000c04027c11 */ /* 0x044fe4000f8210ff */
[----:B------:R-:W-:Y:S01]  /*29a0*/  FMUL.FTZ R18, R5, -1.4426950216293334961 ;  /* 0xbfb8aa3b05127820 */ /* 0x000fe20000410000 */
[----:B------:R-:W-:Y:S01]  /*29b0*/  FMUL.FTZ R28, R13, -1.4426950216293334961 ;  /* 0xbfb8aa3b0d1c7820 */ /* 0x000fe20000410000 */
[----:B------:R-:W-:-:S04]  /*29c0*/  LEA.HI.X R3, R4, UR13, R19, 0x2, P1 ;  /* 0x0000000d04037c11 */ /* 0x000fc800088f1413 */
[----:B------:R-:W0:Y:S04]  /*29d0*/  MUFU.EX2 R18, R18 ;  /* 0x0000001200127308 */ /* 0x000e280000000800 */
[----:B------:R-:W1:Y:S01]  /*29e0*/  MUFU.EX2 R28, R28 ;  /* 0x0000001c001c7308 */ /* 0x000e620000000800 */
[----:B0-----:R-:W-:Y:S01]  /*29f0*/  FADD.FTZ R19, R18, 1 ;  /* 0x3f80000012137421 */ /* 0x001fe20000010000 */
[----:B-1----:R-:W-:-:S03]  /*2a00*/  FADD.FTZ R29, R28, 1 ;  /* 0x3f8000001c1d7421 */ /* 0x002fc60000010000 */
[----:B------:R-:W0:Y:S08]  /*2a10*/  MUFU.RCP R4, R19 ;  /* 0x0000001300047308 */ /* 0x000e300000001000 */
[----:B------:R-:W1:Y:S01]  /*2a20*/  MUFU.RCP R29, R29 ;  /* 0x0000001d001d7308 */ /* 0x000e620000001000 */
[----:B0-----:R-:W-:Y:S01]  /*2a30*/  FMUL.FTZ R4, R5, R4 ;  /* 0x0000000405047220 */ /* 0x001fe20000410000 */
[----:B-1----:R-:W-:-:S05]  /*2a40*/  FMUL.FTZ R5, R13, R29 ;  /* 0x0000001d0d057220 */ /* 0x002fca0000410000 */
[----:B------:R0:W-:Y:S02]  /*2a50*/  STG.E.64 desc[UR16][R2.64], R4 ;  /* 0x0000000402007986 */ /* 0x0001e4000c101b10 */
.L_x_3640:
[----:B------:R-:W-:Y:S05]  /*2a60*/  BSYNC.RECONVERGENT B1 ;  /* 0x0000000000017941 */ /* 0x000fea0003800200 */
.L_x_3639:
[----:B------:R-:W-:Y:S04]  /*2a70*/  BSSY.RECONVERGENT B1, `(.L_x_3641) ;  /* 0x000001d000017945 */ /* 0x000fe80003800200 */
[----:B------:R-:W-:Y:S05]  /*2a80*/  @P2 BRA `(.L_x_3642) ;  /* 0x00000000006c2947 */ /* 0x000fea0003800000 */
[C---:B------:R-:W-:Y:S01]  /*2a90*/  FADD.FTZ R6, -R12.reuse, R6 ;  /* 0x000000060c067221 */ /* 0x040fe20000010100 */
[----:B0-----:R-:W-:Y:S01]  /*2aa0*/  FADD.FTZ R2, -R12, R7 ;  /* 0x000000070c027221 */ /* 0x001fe20000010100 */
        /* <DEDUP_REMOVED lines=17> */
[----:B------:R-:W-:-:S03]  /*2bc0*/  IMAD.WIDE.U32 R2, R8, UR10, R2 ;  /* 0x0000000a08027c25 */ /* 0x000fc6000f8e0002 */
[----:B-1----:R-:W-:-:S04]  /*2bd0*/  LEA R4, P1, R2, UR12, 0x2 ;  /* 0x0000000c02047c11 */ /* 0x002fc8000f8210ff */
[----:B------:R-:W1:Y:S01]  /*2be0*/  MUFU.RCP R13, R13 ;  /* 0x0000000d000d7308 */ /* 0x000e620000001000 */
[----:B------:R-:W-:-:S04]  /*2bf0*/  IADD3 R5, PT, PT, R3, R5, RZ ;  /* 0x0000000503057210 */ /* 0x000fc80007ffe0ff */
[----:B------:R-:W-:Y:S01]  /*2c00*/  LEA.HI.X R5, R2, UR13, R5, 0x2, P1 ;  /* 0x0000000d02057c11 */ /* 0x000fe200088f1405 */
[----:B0-----:R-:W-:Y:S01]  /*2c10*/  FMUL.FTZ R2, R7, R18 ;  /* 0x0000001207027220 */ /* 0x001fe20000410000 */
[----:B-1----:R-:W-:-:S05]  /*2c20*/  FMUL.FTZ R3, R6, R13 ;  /* 0x0000000d06037220 */ /* 0x002fca0000410000 */
[----:B------:R2:W-:Y:S02]  /*2c30*/  STG.E.64 desc[UR16][R4.64], R2 ;  /* 0x0000000204007986 */ /* 0x0005e4000c101b10 */
.L_x_3642:
[----:B------:R-:W-:Y:S05]  /*2c40*/  BSYNC.RECONVERGENT B1 ;  /* 0x0000000000017941 */ /* 0x000fea0003800200 */
.L_x_3641:
[----:B------:R-:W-:Y:S05]  /*2c50*/  @P3 BRA `(.L_x_3636) ;  /* 0x0000000000683947 */ /* 0x000fea0003800000 */
[C---:B------:R-:W-:Y:S01]  /*2c60*/  FADD.FTZ R20, -R12.reuse, R20 ;  /* 0x000000140c147221 */ /* 0x040fe20000010100 */
[----:B------:R-:W-:Y:S01]  /*2c70*/  FADD.FTZ R12, -R12, R21 ;  /* 0x000000150c0c7221 */ /* 0x000fe20000010100 */
[----:B------:R-:W3:Y:S01]  /*2c80*/  LDCU.64 UR10, c[0x0][0x3e0] ;  /* 0x00007c00ff0a77ac */ /* 0x000ee20008000a00 */
[----:B------:R-:W-:Y:S01]  /*2c90*/  MOV R24, R26 ;  /* 0x0000001a00187202 */ /* 0x000fe20000000f00 */
[-C--:B012---:R-:W-:Y:S01]  /*2ca0*/  FMUL.FTZ R3, R20, R9.reuse ;  /* 0x0000000914037220 */ /* 0x087fe20000410000 */
[----:B------:R-:W-:Y:S01]  /*2cb0*/  FMUL.FTZ R12, R12, R9 ;  /* 0x000000090c0c7220 */ /* 0x000fe20000410000 */
[----:B------:R-:W0:Y:S02]  /*2cc0*/  LDCU.64 UR12, c[0x0][0x380] ;  /* 0x00007000ff0c77ac */ /* 0x000e240008000a00 */
        /* <DEDUP_REMOVED lines=9> */
[----:B-1----:R-:W-:Y:S01]  /*2d60*/  FADD.FTZ R4, R2, 1 ;  /* 0x3f80000002047421 */ /* 0x002fe20000010000 */
[C---:B0-----:R-:W-:Y:S02]  /*2d70*/  LEA R2, P1, R24.reuse, UR12, 0x2 ;  /* 0x0000000c18027c11 */ /* 0x041fe4000f8210ff */
[----:B------:R-:W-:Y:S01]  /*2d80*/  IADD3 R11, PT, PT, R25, R11, RZ ;  /* 0x0000000b190b7210 */ /* 0x000fe20007ffe0ff */
[----:B--2---:R-:W-:Y:S01]  /*2d90*/  FADD.FTZ R6, R3, 1 ;  /* 0x3f80000003067421 */ /* 0x004fe20000010000 */
[----:B------:R-:W0:Y:S02]  /*2da0*/  MUFU.RCP R5, R4 ;  /* 0x0000000400057308 */ /* 0x000e240000001000 */
[----:B------:R-:W-:-:S06]  /*2db0*/  LEA.HI.X R3, R24, UR13, R11, 0x2, P1 ;  /* 0x0000000d18037c11 */ /* 0x000fcc00088f140b */
[----:B------:R-:W1:Y:S01]  /*2dc0*/  MUFU.RCP R6, R6 ;  /* 0x0000000600067308 */ /* 0x000e620000001000 */
[----:B0-----:R-:W-:Y:S01]  /*2dd0*/  FMUL.FTZ R14, R14, R5 ;  /* 0x000000050e0e7220 */ /* 0x001fe20000410000 */
[----:B-1----:R-:W-:-:S05]  /*2de0*/  FMUL.FTZ R15, R15, R6 ;  /* 0x000000060f0f7220 */ /* 0x002fca0000410000 */
[----:B------:R4:W-:Y:S02]  /*2df0*/  STG.E.64 desc[UR16][R2.64], R14 ;  /* 0x0000000e02007986 */ /* 0x0009e4000c101b10 */
.L_x_3636:
[----:B------:R-:W-:Y:S05]  /*2e00*/  BSYNC.RECONVERGENT B0 ;  /* 0x0000000000007941 */ /* 0x000fea0003800200 */
.L_x_3628:
[----:B------:R-:W-:Y:S02]  /*2e10*/  UIADD3 UR8, UPT, UPT, UR20, UR8, URZ ;  /* 0x0000000814087290 */ /* 0x000fe4000fffe0ff */
[----:B------:R-:W-:Y:S02]  /*2e20*/  UIADD3 UR4, UPT, UPT, UR4, 0x1, URZ ;  /* 0x0000000104047890 */ /* 0x000fe4000fffe0ff */
[----:B------:R-:W-:-:S09]  /*2e30*/  UISETP.GE.AND UP0, UPT, UR8, UR7, UPT ;  /* 0x000000070800728c */ /* 0x000fd2000bf06270 */
[----:B------:R-:W-:Y:S05]  /*2e40*/  BRA.U !UP0, `(.L_x_3643) ;  /* 0xffffffd108d07547 */ /* 0x000fea000b83ffff */
[----:B------:R-:W-:Y:S05]  /*2e50*/  EXIT ;  /* 0x000000000000794d */ /* 0x000fea0003800000 */
.L_x_3644:
        /* <DEDUP_REMOVED lines=10> */
.L_x_4553:


//--------------------- .text._Z35group_norm_nhwc_fwd_one_pass_kernelI11Fp32IOFp32WLi128ELi48ELi384EEv26Group_norm_nhwc_fwd_params --------------------------
	.section	.text._Z35group_norm_nhwc_fwd_one_pass_kernelI11Fp32IOFp32WLi128ELi48ELi384EEv26Group_norm_nhwc_fwd_params,"ax",@progbits
	.align	128
        .global         _Z35group_norm_nhwc_fwd_one_pass_kernelI11Fp32IOFp32WLi128ELi48ELi384EEv26Group_norm_nhwc_fwd_params
        .type           _Z35group_norm_nhwc_fwd_one_pass_kernelI11Fp32IOFp32WLi128ELi48ELi384EEv26Group_norm_nhwc_fwd_params,@function
        .size           _Z35group_norm_nhwc_fwd_one_pass_kernelI11Fp32IOFp32WLi128ELi48ELi384EEv26Group_norm_nhwc_fwd_params,(.L_x_4554 - _Z35group_norm_nhwc_fwd_one_pass_kernelI11Fp32IOFp32WLi128ELi48ELi384EEv26Group_norm_nhwc_fwd_params)
        .other          _Z35group_norm_nhwc_fwd_one_pass_kernelI11Fp32IOFp32WLi128ELi48ELi384EEv26Group_norm_nhwc_fwd_params,@"STO_CUDA_ENTRY STV_DEFAULT"
_Z35group_norm_nhwc_fwd_one_pass_kernelI11Fp32IOFp32WLi128ELi48ELi384EEv26Group_norm_nhwc_fwd_params:
.text._Z35group_norm_nhwc_fwd_one_pass_kernelI11Fp32IOFp32WLi128ELi48ELi384EEv26Group_norm_nhwc_fwd_params:
        /* <DEDUP_REMOVED lines=13> */
[----:B------:R-:W0:Y:S01]  /*00d0*/  LDCU UR17, c[0x0][0x374] ;  /* 0x00006e80ff1177ac */ /* 0x000e220008000800 */
        /* <DEDUP_REMOVED lines=9> */
[----:B------:R-:W-:Y:S02]  /*0170*/  SHF.R.U32.HI R31, RZ, 0x10, R0 ;  /* 0x00000010ff1f7819 */ /* 0x000fe40000011600 */
[----:B------:R-:W0:Y:S02]  /*0180*/  LDC R0, c[0x0][0x370] ;  /* 0x0000dc00ff007b82 */ /* 0x000e240000000800 */
        /* <DEDUP_REMOVED lines=11> */
.L_x_3688:
[----:B-1----:R-:W1:Y:S01]  /*0240*/  LDCU UR5, c[0x0][0x3f8] ;  /* 0x00007f00ff0577ac */ /* 0x002e620008000800 */
[----:B------:R-:W-:Y:S02]  /*0250*/  IABS R8, UR7 ;  /* 0x0000000700087c13 */ /* 0x000fe40008000000 */
[C---:B---3-5:R-:W-:Y:S01]  /*0260*/  IADD3 R17, PT, PT, R31.reuse, 0x10, RZ ;  /* 0x000000101f117810 */ /* 0x068fe20007ffe0ff */
[----:B--2---:R-:W2:Y:S01]  /*0270*/  LDCU.64 UR14, c[0x0][0x3f0] ;  /* 0x00007e00ff0e77ac */ /* 0x004ea20008000a00 */
[----:B------:R-:W-:Y:S02]  /*0280*/  LOP3.LUT R34, R26, 0xffff, RZ, 0xc0, !PT ;  /* 0x0000ffff1a227812 */ /* 0x000fe400078ec0ff */
[----:B------:R-:W-:Y:S02]  /*0290*/  SHF.R.S32.HI R13, RZ, 0x1f, R17 ;  /* 0x0000001fff0d7819 */ /* 0x000fe40000011411 */
[C---:B------:R-:W-:Y:S02]  /*02a0*/  IADD3 R15, PT, PT, R31.reuse, 0x20, RZ ;  /* 0x000000201f0f7810 */ /* 0x040fe40007ffe0ff */
[----:B------:R-:W-:-:S02]  /*02b0*/  IADD3 R16, PT, PT, R31, 0x50, RZ ;  /* 0x000000501f107810 */ /* 0x000fc40007ffe0ff */
[----:B------:R-:W-:Y:S02]  /*02c0*/  SHF.R.S32.HI R37, RZ, 0x1f, R15 ;  /* 0x0000001fff257819 */ /* 0x000fe4000001140f */
[----:B------:R-:W-:Y:S02]  /*02d0*/  IADD3 R14, PT, PT, R31, 0x30, RZ ;  /* 0x000000301f0e7810 */ /* 0x000fe40007ffe0ff */
[----:B-1--4-:R-:W-:-:S04]  /*02e0*/  MOV R2, UR5 ;  /* 0x0000000500027c02 */ /* 0x012fc80008000f00 */
[----:B------:R-:W-:-:S04]  /*02f0*/  IABS R5, R2 ;  /* 0x0000000200057213 */ /* 0x000fc80000000000 */
[----:B------:R-:W1:Y:S08]  /*0300*/  I2F.RP R4, R5 ;  /* 0x0000000500047306 */ /* 0x000e700000209400 */
[----:B-1----:R-:W1:Y:S02]  /*0310*/  MUFU.RCP R4, R4 ;  /* 0x0000000400047308 */ /* 0x002e640000001000 */
[----:B-1----:R-:W-:-:S02]  /*0320*/  IADD3 R2, PT, PT, R4, 0xffffffe, RZ ;  /* 0x0ffffffe04027810 */ /* 0x002fc40007ffe0ff */
[----:B------:R-:W-:-:S04]  /*0330*/  IADD3 R4, PT, PT, R31, 0x40, RZ ;  /* 0x000000401f047810 */ /* 0x000fc80007ffe0ff */
[----:B------:R1:W3:Y:S02]  /*0340*/  F2I.FTZ.U32.TRUNC.NTZ R3, R2 ;  /* 0x0000000200037305 */ /* 0x0002e4000021f000 */
[----:B-1----:R-:W-:-:S05]  /*0350*/  HFMA2 R2, -RZ, RZ, 0, 0 ;  /* 0x00000000ff027431 */ /* 0x002fca00000001ff */
[----:B------:R-:W-:Y:S02]  /*0360*/  R2UR UR8, R2 ;  /* 0x00000000020872ca */ /* 0x000fe400000e0000 */
[----:B---3--:R-:W-:Y:S02]  /*0370*/  R2UR UR9, R3 ;  /* 0x00000000030972ca */ /* 0x008fe400000e0000 */
[----:B------:R-:W-:-:S05]  /*0380*/  IADD3 R6, PT, PT, RZ, -R3, RZ ;  /* 0x80000003ff067210 */ /* 0x000fca0007ffe0ff */
[----:B------:R-:W-:Y:S01]  /*0390*/  IMAD R7, R6, R5, RZ ;  /* 0x0000000506077224 */ /* 0x000fe200078e02ff */
[----:B------:R-:W-:-:S04]  /*03a0*/  MOV R6, R8 ;  /* 0x0000000800067202 */ /* 0x000fc80000000f00 */
[----:B------:R-:W-:Y:S01]  /*03b0*/  R2UR UR10, R6 ;  /* 0x00000000060a72ca */ /* 0x000fe200000e0000 */
[----:B------:R-:W-:Y:S01]  /*03c0*/  IMAD.HI.U32 R7, R3, R7, UR8 ;  /* 0x0000000803077e27 */ /* 0x000fe2000f8e0007 */
[----:B------:R-:W-:-:S04]  /*03d0*/  SHF.R.S32.HI R3, RZ, 0x1f, R30 ;  /* 0x0000001fff037819 */ /* 0x000fc8000001141e */
[----:B------:R-:W-:-:S13]  /*03e0*/  R2UR UR8, R7 ;  /* 0x00000000070872ca */ /* 0x000fda00000e0000 */
[----:B------:R-:W-:Y:S02]  /*03f0*/  UIMAD.WIDE.U32 UR8, UR8, UR10, URZ ;  /* 0x0000000a080872a5 */ /* 0x000fe4000f8e00ff */
[----:B------:R-:W-:-:S04]  /*0400*/  ULOP3.LUT UR8, UR7, UR5, URZ, 0x3c, !UPT ;  /* 0x0000000507087292 */ /* 0x000fc8000f8e3cff */
[----:B------:R-:W-:-:S05]  /*0410*/  IADD3 R2, PT, PT, RZ, -UR9, RZ ;  /* 0x80000009ff027c10 */ /* 0x000fca000fffe0ff */
[C---:B------:R-:W-:Y:S01]  /*0420*/  IMAD R2, R5.reuse, R2, UR10 ;  /* 0x0000000a05027e24 */ /* 0x040fe2000f8e0202 */
[----:B------:R-:W1:Y:S04]  /*0430*/  LDCU.64 UR10, c[0x0][0x3e8] ;  /* 0x00007d00ff0a77ac */ /* 0x000e680008000a00 */
[----:B------:R-:W-:-:S13]  /*0440*/  ISETP.GT.U32.AND P1, PT, R5, R2, PT ;  /* 0x000000020500720c */ /* 0x000fda0003f24070 */
[----:B------:R-:W-:Y:S01]  /*0450*/  VOTEU.ANY UP0, P1 ;  /* 0x0000000000ff7886 */ /* 0x000fe20000800100 */
[----:B------:R-:W-:Y:S02]  /*0460*/  PLOP3.LUT P1, PT, PT, PT, UP0, 0x80, 0x8 ;  /* 0x000000000008781c */ /* 0x000fe40003f2f008 */
[----:B-1----:R-:W-:Y:S02]  /*0470*/  ISETP.GE.U32.AND P4, PT, R17, UR10, PT ;  /* 0x0000000a11007c0c */ /* 0x002fe4000bf86070 */
[----:B------:R-:W-:Y:S01]  /*0480*/  @!UP0 UIADD3 UR9, UPT, UPT, UR9, 0x1, URZ ;  /* 0x0000000109098890 */ /* 0x000fe2000fffe0ff */
[----:B------:R-:W-:Y:S01]  /*0490*/  ISETP.GE.U32.AND P5, PT, R15, UR10, PT ;  /* 0x0000000a0f007c0c */ /* 0x000fe2000bfa6070 */
[----:B------:R-:W-:Y:S01]  /*04a0*/  UISETP.GE.AND UP0, UPT, UR8, URZ, UPT ;  /* 0x000000ff0800728c */ /* 0x000fe2000bf06270 */
[----:B------:R-:W-:Y:S02]  /*04b0*/  ISETP.GE.AND.EX P4, PT, R13, UR11, PT, P4 ;  /* 0x0000000b0d007c0c */ /* 0x000fe4000bf86340 */
[----:B------:R-:W-:-:S02]  /*04c0*/  ISETP.GE.AND.EX P5, PT, R37, UR11, PT, P5 ;  /* 0x0000000b25007c0c */ /* 0x000fc4000bfa6350 */
[----:B------:R-:W-:Y:S02]  /*04d0*/  ISETP.GE.U32.AND P3, PT, R4, UR10, PT ;  /* 0x0000000a04007c0c */ /* 0x000fe4000bf66070 */
[----:B------:R-:W-:-:S04]  /*04e0*/  @!P1 IADD3 R2, PT, PT, R2, -R5, RZ ;  /* 0x8000000502029210 */ /* 0x000fc80007ffe0ff */
[----:B------:R-:W-:Y:S02]  /*04f0*/  ISETP.GE.U32.AND P1, PT, R2, R5, PT ;  /* 0x000000050200720c */ /* 0x000fe40003f26070 */
[----:B--2---:R-:W-:Y:S01]  /*0500*/  MOV R5, UR14 ;  /* 0x0000000e00057c02 */ /* 0x004fe20008000f00 */
[----:B------:R-:W1:Y:S08]  /*0510*/  @!P4 LDC.64 R6, c[0x0][0x3e0] ;  /* 0x0000f800ff06cb82 */ /* 0x000e700000000a00 */
[----:B------:R-:W2:Y:S02]  /*0520*/  @!P4 LDC.64 R28, c[0x0][0x390] ;  /* 0x0000e400ff1ccb82 */ /* 0x000ea40000000a00 */
[----:B------:R-:W-:Y:S01]  /*0530*/  VOTEU.ANY UP1, P1 ;  /* 0x0000000000ff7886 */ /* 0x000fe20000820100 */
[----:B------:R-:W-:-:S04]  /*0540*/  ISETP.GE.U32.AND P1, PT, R30, UR10, PT ;  /* 0x0000000a1e007c0c */ /* 0x000fc8000bf26070 */
[----:B------:R-:W-:Y:S01]  /*0550*/  @UP1 UIADD3 UR9, UPT, UPT, UR9, 0x1, URZ ;  /* 0x0000000109091890 */ /* 0x000fe2000fffe0ff */
[----:B------:R-:W-:Y:S01]  /*0560*/  ISETP.GE.AND.EX P1, PT, R3, UR11, PT, P1 ;  /* 0x0000000b03007c0c */ /* 0x000fe2000bf26310 */
[----:B------:R-:W-:Y:S01]  /*0570*/  UISETP.NE.AND UP1, UPT, UR5, URZ, UPT ;  /* 0x000000ff0500728c */ /* 0x000fe2000bf25270 */
[----:B------:R-:W3:Y:S01]  /*0580*/  @!P5 LDC.64 R20, c[0x0][0x390] ;  /* 0x0000e400ff14db82 */ /* 0x000ee20000000a00 */
[----:B------:R-:W-:-:S09]  /*0590*/  @!UP0 UIADD3 UR9, UPT, UPT, -UR9, URZ, URZ ;  /* 0x000000ff09098290 */ /* 0x000fd2000fffe1ff */
[----:B------:R-:W-:Y:S01]  /*05a0*/  @!UP1 ULOP3.LUT UR9, URZ, UR5, URZ, 0x33, !UPT ;  /* 0x00000005ff099292 */ /* 0x000fe2000f8e33ff */
[----:B------:R-:W4:Y:S03]  /*05b0*/  @!P1 LDC.64 R8, c[0x0][0x3e0] ;  /* 0x0000f800ff089b82 */ /* 0x000f260000000a00 */
[----:B------:R-:W-:-:S04]  /*05c0*/  UIADD3 UR8, UPT, UPT, -UR9, URZ, URZ ;  /* 0x000000ff09087290 */ /* 0x000fc8000fffe1ff */
[----:B------:R-:W-:Y:S01]  /*05d0*/  UIMAD UR8, UR5, UR8, UR7 ;  /* 0x00000008050872a4 */ /* 0x000fe2000f8e0207 */
[----:B------:R-:W5:Y:S01]  /*05e0*/  @!P1 LDC.64 R18, c[0x0][0x390] ;  /* 0x0000e400ff129b82 */ /* 0x000f620000000a00 */
[----:B------:R-:W-:Y:S02]  /*05f0*/  USHF.R.S32.HI UR5, URZ, 0x1f, UR9 ;  /* 0x0000001fff057899 */ /* 0x000fe40008011409 */
[----:B------:R-:W-:Y:S02]  /*0600*/  UIMAD UR8, UR8, 0x30, URZ ;  /* 0x00000030080878a4 */ /* 0x000fe4000f8e02ff */
[----:B------:R-:W-:-:S04]  /*0610*/  UIMAD UR5, UR5, UR14, URZ ;  /* 0x0000000e050572a4 */ /* 0x000fc8000f8e02ff */
[----:B------:R-:W-:Y:S01]  /*0620*/  IADD3 R34, P2, PT, R34, UR8, RZ ;  /* 0x0000000822227c10 */ /* 0x000fe2000ff5e0ff */
[----:B------:R-:W-:Y:S01]  /*0630*/  UIMAD UR5, UR9, UR15, UR5 ;  /* 0x0000000f090572a4 */ /* 0x000fe2000f8e0205 */
[----:B------:R-:W-:-:S04]  /*0640*/  MOV R2, UR8 ;  /* 0x0000000800027c02 */ /* 0x000fc80008000f00 */
[----:B------:R-:W-:Y:S01]  /*0650*/  LEA.HI.X.SX32 R35, R2, RZ, 0x1, P2 ;  /* 0x000000ff02237211 */ /* 0x000fe200010f0eff */
[----:B----4-:R-:W-:Y:S02]  /*0660*/  @!P1 IMAD R10, R3, R8, RZ ;  /* 0x00000008030a9224 */ /* 0x010fe400078e02ff */
[----:B------:R-:W4:Y:S01]  /*0670*/  @!P5 LDC.64 R2, c[0x0][0x3e0] ;  /* 0x0000f800ff02db82 */ /* 0x000f220000000a00 */
[----:B------:R-:W-:Y:S01]  /*0680*/  IMAD.WIDE.U32 R34, R5, UR9, R34 ;  /* 0x0000000905227c25 */ /* 0x000fe2000f8e0022 */
[----:B------:R-:W-:-:S03]  /*0690*/  SHF.R.S32.HI R5, RZ, 0x1f, R4 ;  /* 0x0000001fff057819 */ /* 0x000fc60000011404 */
[----:B------:R-:W-:Y:S01]  /*06a0*/  @!P1 IMAD.MOV.U32 R32, RZ, RZ, R34 ;  /* 0x000000ffff209224 */ /* 0x000fe200078e0022 */
[----:B------:R-:W-:Y:S01]  /*06b0*/  IADD3 R33, PT, PT, R35, UR5, RZ ;  /* 0x0000000523217c10 */ /* 0x000fe2000fffe0ff */
[C---:B------:R-:W-:Y:S01]  /*06c0*/  @!P1 IMAD R11, R30.reuse, R9, R10 ;  /* 0x000000091e0b9224 */ /* 0x040fe200078e020a */
[----:B------:R-:W-:Y:S01]  /*06d0*/  ISETP.GE.AND.EX P3, PT, R5, UR11, PT, P3 ;  /* 0x0000000b05007c0c */ /* 0x000fe2000bf66330 */
[----:B------:R-:W-:-:S05]  /*06e0*/  @!P1 IMAD.WIDE.U32 R8, R30, R8, R32 ;  /* 0x000000081e089225 */ /* 0x000fca00078e0020 */
[----:B------:R-:W-:Y:S02]  /*06f0*/  @!P1 IADD3 R9, PT, PT, R9, R11, RZ ;  /* 0x0000000b09099210 */ /* 0x000fe40007ffe0ff */
[----:B-----5:R-:W-:-:S05]  /*0700*/  @!P1 LEA R18, P2, R8, R18, 0x2 ;  /* 0x0000001208129211 */ /* 0x020fca00078410ff */
[----:B------:R-:W5:Y:S01]  /*0710*/  @!P3 LDC.64 R10, c[0x0][0x3e0] ;  /* 0x0000f800ff0abb82 */ /* 0x000f620000000a00 */
[----:B------:R-:W-:Y:S01]  /*0720*/  @!P1 LEA.HI.X R19, R8, R19, R9, 0x2, P2 ;  /* 0x0000001308139211 */ /* 0x000fe200010f1409 */
[----:B-1----:R-:W-:Y:S01]  /*0730*/  @!P4 IMAD R8, R13, R6, RZ ;  /* 0x000000060d08c224 */ /* 0x002fe200078e02ff */
[----:B------:R-:W-:Y:S01]  /*0740*/  @!P4 MOV R9, R33 ;  /* 0x000000210009c202 */ /* 0x000fe20000000f00 */
[----:B----4-:R-:W-:Y:S01]  /*0750*/  @!P5 IMAD R12, R37, R2, RZ ;  /* 0x00000002250cd224 */ /* 0x010fe200078e02ff */
[----:B------:R-:W-:Y:S01]  /*0760*/  ISETP.GE.U32.AND P2, PT, R16, UR10, PT ;  /* 0x0000000a10007c0c */ /* 0x000fe2000bf46070 */
[----:B------:R-:W-:Y:S01]  /*0770*/  @!P4 IMAD R13, R17, R7, R8 ;  /* 0x00000007110dc224 */ /* 0x000fe200078e0208 */
[-C--:B------:R-:W-:Y:S01]  /*0780*/  @!P4 MOV R8, R34.reuse ;  /* 0x000000220008c202 */ /* 0x080fe20000000f00 */
[----:B------:R-:W-:Y:S01]  /*0790*/  @!P5 IMAD R37, R15, R3, R12 ;  /* 0x000000030f25d224 */ /* 0x000fe200078e020c */
[----:B------:R-:W-:-:S03]  /*07a0*/  @!P3 MOV R12, R34 ;  /* 0x00000022000cb202 */ /* 0x000fc60000000f00 */
[----:B------:R-:W-:Y:S01]  /*07b0*/  @!P4 IMAD.WIDE.U32 R6, R17, R6, R8 ;  /* 0x000000061106c225 */ /* 0x000fe200078e0008 */
[----:B------:R-:W-:Y:S02]  /*07c0*/  SHF.R.S32.HI R17, RZ, 0x1f, R16 ;  /* 0x0000001fff117819 */ /* 0x000fe40000011410 */
[----:B------:R-:W-:Y:S02]  /*07d0*/  @!P5 MOV R8, R34 ;  /* 0x000000220008d202 */ /* 0x000fe40000000f00 */
[----:B------:R-:W-:Y:S02]  /*07e0*/  @!P5 MOV R9, R33 ;  /* 0x000000210009d202 */ /* 0x000fe40000000f00 */
[----:B------:R-:W-:Y:S02]  /*07f0*/  ISETP.GE.AND.EX P2, PT, R17, UR11, PT, P2 ;  /* 0x0000000b11007c0c */ /* 0x000fe4000bf46320 */
[----:B------:R-:W-:Y:S01]  /*0800*/  @!P4 IADD3 R13, PT, PT, R7, R13, RZ ;  /* 0x0000000d070dc210 */ /* 0x000fe20007ffe0ff */
[----:B------:R-:W-:Y:S01]  /*0810*/  @!P5 IMAD.WIDE.U32 R2, R15, R2, R8 ;  /* 0x000000020f02d225 */ /* 0x000fe200078e0008 */
[C---:B--2---:R-:W-:Y:S01]  /*0820*/  @!P4 LEA R28, P6, R6.reuse, R28, 0x2 ;  /* 0x0000001c061cc211 */ /* 0x044fe200078c10ff */
[----:B------:R-:W1:Y:S02]  /*0830*/  @!P3 LDC.64 R8, c[0x0][0x390] ;  /* 0x0000e400ff08bb82 */ /* 0x000e640000000a00 */
[----:B-----5:R-:W-:Y:S01]  /*0840*/  @!P3 IMAD R5, R5, R10, RZ ;  /* 0x0000000a0505b224 */ /* 0x020fe200078e02ff */
[----:B------:R-:W-:-:S02]  /*0850*/  @!P4 LEA.HI.X R29, R6, R29, R13, 0x2, P6 ;  /* 0x0000001d061dc211 */ /* 0x000fc400030f140d */
[----:B------:R-:W-:Y:S01]  /*0860*/  @!P5 IADD3 R37, PT, PT, R3, R37, RZ ;  /* 0x000000250325d210 */ /* 0x000fe20007ffe0ff */
[----:B------:R-:W-:Y:S01]  /*0870*/  HFMA2 R3, -RZ, RZ, 0, 0 ;  /* 0x00000000ff037431 */ /* 0x000fe200000001ff */
[C---:B---3--:R-:W-:Y:S01]  /*0880*/  @!P5 LEA R20, P6, R2.reuse, R20, 0x2 ;  /* 0x000000140214d211 */ /* 0x048fe200078c10ff */
[----:B------:R-:W2:Y:S01]  /*0890*/  @!P2 LDC.64 R6, c[0x0][0x3e0] ;  /* 0x0000f800ff06ab82 */ /* 0x000ea20000000a00 */
[----:B------:R-:W-:Y:S02]  /*08a0*/  @!P3 MOV R13, R33 ;  /* 0x00000021000db202 */ /* 0x000fe40000000f00 */
[----:B------:R-:W-:Y:S01]  /*08b0*/  @!P5 LEA.HI.X R21, R2, R21, R37, 0x2, P6 ;  /* 0x000000150215d211 */ /* 0x000fe200030f1425 */
[C---:B------:R-:W-:Y:S01]  /*08c0*/  @!P3 IMAD R37, R4.reuse, R11, R5 ;  /* 0x0000000b0425b224 */ /* 0x040fe200078e0205 */
[----:B------:R-:W-:Y:S01]  /*08d0*/  MOV R2, RZ ;  /* 0x000000ff00027202 */ /* 0x000fe20000000f00 */
[----:B------:R-:W-:Y:S01]  /*08e0*/  @!P3 IMAD.WIDE.U32 R10, R4, R10, R12 ;  /* 0x0000000a040ab225 */ /* 0x000fe200078e000c */
[----:B------:R-:W-:-:S04]  /*08f0*/  SHF.R.S32.HI R15, RZ, 0x1f, R14 ;  /* 0x0000001fff0f7819 */ /* 0x000fc8000001140e */
[----:B------:R1:W3:Y:S01]  /*0900*/  @!P4 LDG.E.64 R2, desc[UR12][R28.64] ;  /* 0x0000000c1c02c981 */ /* 0x0002e2000c1e1b00 */
[----:B------:R-:W-:Y:S02]  /*0910*/  ISETP.GE.U32.AND P4, PT, R14, UR10, PT ;  /* 0x0000000a0e007c0c */ /* 0x000fe4000bf86070 */
[----:B------:R-:W-:Y:S01]  /*0920*/  CS2R R4, SRZ ;  /* 0x0000000000047805 */ /* 0x000fe2000001ff00 */
[----:B------:R-:W4:Y:S01]  /*0930*/  @!P2 LDC.64 R12, c[0x0][0x390] ;  /* 0x0000e400ff0cab82 */ /* 0x000f220000000a00 */
[----:B------:R-:W-:Y:S02]  /*0940*/  ISETP.GE.U32.AND P6, PT, R31, UR10, PT ;  /* 0x0000000a1f007c0c */ /* 0x000fe4000bfc6070 */
[----:B------:R-:W-:Y:S02]  /*0950*/  ISETP.GE.AND.EX P4, PT, R15, UR11, PT, P4 ;  /* 0x0000000b0f007c0c */ /* 0x000fe4000bf86340 */
[----:B------:R4:W5:Y:S01]  /*0960*/  @!P5 LDG.E.64 R4, desc[UR12][R20.64] ;  /* 0x0000000c1404d981 */ /* 0x000962000c1e1b00 */
[----:B------:R-:W-:-:S02]  /*0970*/  ISETP.GE.AND.EX P5, PT, R25, UR11, PT, P6 ;  /* 0x0000000b19007c0c */ /* 0x000fc4000bfa6360 */
[----:B------:R-:W-:Y:S02]  /*0980*/  @!P3 IADD3 R37, PT, PT, R11, R37, RZ ;  /* 0x000000250b25b210 */ /* 0x000fe40007ffe0ff */
[C---:B-1----:R-:W-:Y:S01]  /*0990*/  @!P3 LEA R28, P6, R10.reuse, R8, 0x2 ;  /* 0x000000080a1cb211 */ /* 0x042fe200078c10ff */
[----:B--2---:R-:W-:Y:S01]  /*09a0*/  @!P2 IMAD R17, R17, R6, RZ ;  /* 0x000000061111a224 */ /* 0x004fe200078e02ff */
[----:B------:R-:W-:Y:S02]  /*09b0*/  @!P2 MOV R11, R33 ;  /* 0x00000021000ba202 */ /* 0x000fe40000000f00 */
[----:B------:R-:W-:Y:S01]  /*09c0*/  @!P3 LEA.HI.X R29, R10, R9, R37, 0x2, P6 ;  /* 0x000000090a1db211 */ /* 0x000fe200030f1425 */
[----:B------:R-:W-:Y:S01]  /*09d0*/  @!P2 IMAD R7, R16, R7, R17 ;  /* 0x000000071007a224 */ /* 0x000fe200078e0211 */
[----:B------:R-:W1:Y:S01]  /*09e0*/  @!P4 LDC.64 R8, c[0x0][0x3e0] ;  /* 0x0000f800ff08cb82 */ /* 0x000e620000000a00 */
[----:B------:R-:W-:-:S05]  /*09f0*/  @!P2 MOV R10, R34 ;  /* 0x00000022000aa202 */ /* 0x000fca0000000f00 */
[----:B------:R-:W-:Y:S02]  /*0a00*/  @!P2 IMAD.WIDE.U32 R16, R16, R6, R10 ;  /* 0x000000061010a225 */ /* 0x000fe400078e000a */
[----:B------:R-:W2:Y:S02]  /*0a10*/  @!P5 LDC.64 R10, c[0x0][0x3e0] ;  /* 0x0000f800ff0adb82 */ /* 0x000ea40000000a00 */
[----:B------:R-:W-:Y:S01]  /*0a20*/  @!P2 IMAD.IADD R17, R17, 0x1, R7 ;  /* 0x000000011111a824 */ /* 0x000fe200078e0207 */
[----:B----4-:R-:W-:-:S04]  /*0a30*/  @!P2 LEA R20, P6, R16, R12, 0x2 ;  /* 0x0000000c1014a211 */ /* 0x010fc800078c10ff */
[----:B------:R-:W-:Y:S01]  /*0a40*/  @!P2 LEA.HI.X R21, R16, R13, R17, 0x2, P6 ;  /* 0x0000000d1015a211 */ /* 0x000fe200030f1411 */
[----:B------:R-:W4:Y:S01]  /*0a50*/  @!P4 LDC.64 R6, c[0x0][0x390] ;  /* 0x0000e400ff06cb82 */ /* 0x000f220000000a00 */
[----:B------:R-:W-:Y:S02]  /*0a60*/  @!P4 MOV R16, R34 ;  /* 0x000000220010c202 */ /* 0x000fe40000000f00 */
[----:B------:R-:W-:-:S05]  /*0a70*/  @!P4 MOV R17, R33 ;  /* 0x000000210011c202 */ /* 0x000fca0000000f00 */
[----:B------:R-:W0:Y:S01]  /*0a80*/  @!P5 LDC.64 R12, c[0x0][0x390] ;  /* 0x0000e400ff0cdb82 */ /* 0x000e220000000a00 */
[-C--:B-1----:R-:W-:Y:S02]  /*0a90*/  @!P4 IMAD R15, R15, R8.reuse, RZ ;  /* 0x000000080f0fc224 */ /* 0x082fe400078e02ff */
[----:B------:R-:W-:-:S04]  /*0aa0*/  @!P4 IMAD.WIDE.U32 R16, R14, R8, R16 ;  /* 0x000000080e10c225 */ /* 0x000fc800078e0010 */
[----:B------:R-:W-:Y:S01]  /*0ab0*/  @!P4 IMAD R9, R14, R9, R15 ;  /* 0x000000090e09c224 */ /* 0x000fe200078e020f */
[----:B------:R-:W-:Y:S01]  /*0ac0*/  @!P5 MOV R14, R34 ;  /* 0x00000022000ed202 */ /* 0x000fe20000000f00 */
[-C--:B--2---:R-:W-:Y:S01]  /*0ad0*/  @!P5 IMAD R8, R25, R10.reuse, RZ ;  /* 0x0000000a1908d224 */ /* 0x084fe200078e02ff */
[----:B------:R-:W-:Y:S02]  /*0ae0*/  @!P5 MOV R15, R33 ;  /* 0x00000021000fd202 */ /* 0x000fe40000000f00 */
[----:B------:R-:W-:Y:S01]  /*0af0*/  @!P4 IADD3 R9, PT, PT, R17, R9, RZ ;  /* 0x000000091109c210 */ /* 0x000fe20007ffe0ff */
[C---:B------:R-:W-:Y:S02]  /*0b00*/  @!P5 IMAD R11, R31.reuse, R11, R8 ;  /* 0x0000000b1f0bd224 */ /* 0x040fe400078e0208 */
[----:B------:R-:W-:Y:S01]  /*0b10*/  @!P5 IMAD.WIDE.U32 R14, R31, R10, R14 ;  /* 0x0000000a1f0ed225 */ /* 0x000fe200078e000e */
[----:B----4-:R-:W-:-:S04]  /*0b20*/  @!P4 LEA R36, P6, R16, R6, 0x2 ;  /* 0x000000061024c211 */ /* 0x010fc800078c10ff */
[----:B------:R-:W-:Y:S02]  /*0b30*/  @!P4 LEA.HI.X R37, R16, R7, R9, 0x2, P6 ;  /* 0x000000071025c211 */ /* 0x000fe400030f1409 */
[----:B------:R-:W-:Y:S02]  /*0b40*/  CS2R R6, SRZ ;  /* 0x0000000000067805 */ /* 0x000fe4000001ff00 */
[----:B------:R-:W-:Y:S02]  /*0b50*/  @!P5 IADD3 R11, PT, PT, R15, R11, RZ ;  /* 0x0000000b0f0bd210 */ /* 0x000fe40007ffe0ff */
[----:B0-----:R-:W-:-:S04]  /*0b60*/  @!P5 LEA R12, P6, R14, R12, 0x2 ;  /* 0x0000000c0e0cd211 */ /* 0x001fc800078c10ff */
[----:B------:R-:W-:Y:S02]  /*0b70*/  @!P5 LEA.HI.X R13, R14, R13, R11, 0x2, P6 ;  /* 0x0000000d0e0dd211 */ /* 0x000fe400030f140b */
[----:B------:R-:W-:-:S03]  /*0b80*/  ISETP.GE.U32.AND P6, PT, R27, UR10, PT ;  /* 0x0000000a1b007c0c */ /* 0x000fc6000bfc6070 */
[----:B------:R0:W2:Y:S01]  /*0b90*/  @!P5 LDG.E.64 R6, desc[UR12][R12.64] ;  /* 0x0000000c0c06d981 */ /* 0x0000a2000c1e1b00 */
[----:B------:R-:W-:Y:S02]  /*0ba0*/  ISETP.GE.AND.EX P6, PT, R23, UR11, PT, P6 ;  /* 0x0000000b17007c0c */ /* 0x000fe4000bfc6360 */
[----:B------:R-:W-:Y:S02]  /*0bb0*/  CS2R R8, SRZ ;  /* 0x0000000000087805 */ /* 0x000fe4000001ff00 */
[----:B------:R-:W-:-:S04]  /*0bc0*/  CS2R R10, SRZ ;  /* 0x00000000000a7805 */ /* 0x000fc8000001ff00 */
[----:B------:R1:W4:Y:S01]  /*0bd0*/  @!P4 LDG.E.64 R8, desc[UR12][R36.64] ;  /* 0x0000000c2408c981 */ /* 0x000322000c1e1b00 */
[----:B0-----:R-:W-:-:S03]  /*0be0*/  CS2R R12, SRZ ;  /* 0x00000000000c7805 */ /* 0x001fc6000001ff00 */
[----:B------:R-:W4:Y:S01]  /*0bf0*/  @!P3 LDG.E.64 R10, desc[UR12][R28.64] ;  /* 0x0000000c1c0ab981 */ /* 0x000f22000c1e1b00 */
[----:B------:R-:W0:Y:S03]  /*0c00*/  @!P6 LDC.64 R14, c[0x0][0x3e0] ;  /* 0x0000f800ff0eeb82 */ /* 0x000e260000000a00 */
[----:B------:R0:W4:Y:S05]  /*0c10*/  @!P2 LDG.E.64 R12, desc[UR12][R20.64] ;  /* 0x0000000c140ca981 */ /* 0x00012a000c1e1b00 */
[----:B------:R-:W0:Y:S01]  /*0c20*/  @!P6 LDC.64 R16, c[0x0][0x390] ;  /* 0x0000e400ff10eb82 */ /* 0x000e220000000a00 */
[----:B-1----:R-:W-:-:S02]  /*0c30*/  @!P6 MOV R36, R34 ;  /* 0x000000220024e202 */ /* 0x002fc40000000f00 */
[----:B------:R-:W-:Y:S01]  /*0c40*/  @!P6 MOV R37, R33 ;  /* 0x000000210025e202 */ /* 0x000fe20000000f00 */
[-C--:B0-----:R-:W-:Y:S02]  /*0c50*/  @!P6 IMAD R20, R23, R14.reuse, RZ ;  /* 0x0000000e1714e224 */ /* 0x081fe400078e02ff */
[----:B------:R-:W-:-:S04]  /*0c60*/  @!P6 IMAD.WIDE.U32 R36, R27, R14, R36 ;  /* 0x0000000e1b24e225 */ /* 0x000fc800078e0024 */
[----:B------:R-:W-:Y:S01]  /*0c70*/  @!P6 IMAD R21, R27, R15, R20 ;  /* 0x0000000f1b15e224 */ /* 0x000fe200078e0214 */
[----:B------:R-:W-:-:S04]  /*0c80*/  CS2R R14, SRZ ;  /* 0x00000000000e7805 */ /* 0x000fc8000001ff00 */
[----:B------:R-:W-:Y:S02]  /*0c90*/  @!P6 IADD3 R28, PT, PT, R37, R21, RZ ;  /* 0x00000015251ce210 */ /* 0x000fe40007ffe0ff */
[----:B------:R5:W4:Y:S01]  /*0ca0*/  @!P1 LDG.E.64 R14, desc[UR12][R18.64] ;  /* 0x0000000c120e9981 */ /* 0x000b22000c1e1b00 */
[C---:B------:R-:W-:Y:S02]  /*0cb0*/  @!P6 LEA R16, P1, R36.reuse, R16, 0x2 ;  /* 0x000000102410e211 */ /* 0x040fe400078210ff */
[----:B------:R-:W-:Y:S02]  /*0cc0*/  CS2R R20, SRZ ;  /* 0x0000000000147805 */ /* 0x000fe4000001ff00 */
[----:B------:R-:W-:-:S05]  /*0cd0*/  @!P6 LEA.HI.X R17, R36, R17, R28, 0x2, P1 ;  /* 0x000000112411e211 */ /* 0x000fca00008f141c */
[----:B------:R0:W4:Y:S01]  /*0ce0*/  @!P6 LDG.E.64 R20, desc[UR12][R16.64] ;  /* 0x0000000c1014e981 */ /* 0x000122000c1e1b00 */
[----:B------:R-:W-:Y:S01]  /*0cf0*/  ISETP.GT.AND P1, PT, R22, 0x1e, PT ;  /* 0x0000001e1600780c */ /* 0x000fe20003f24270 */
[----:B---3--:R-:W-:-:S04]  /*0d00*/  FMUL.FTZ R37, R3, R3 ;  /* 0x0000000303257220 */ /* 0x008fc80000410000 */
[----:B------:R-:W-:Y:S01]  /*0d10*/  FFMA.FTZ R28, R2, R2, R37 ;  /* 0x00000002021c7223 */ /* 0x000fe20000010025 */
[----:B-----5:R-:W-:-:S04]  /*0d20*/  FMUL.FTZ R19, R5, R5 ;  /* 0x0000000505137220 */ /* 0x020fc80000410000 */
[----:B------:R-:W-:Y:S01]  /*0d30*/  FFMA.FTZ R19, R4, R4, R19 ;  /* 0x0000000404137223 */ /* 0x000fe20000010013 */
[----:B0-----:R-:W-:Y:S01]  /*0d40*/  FADD.FTZ R17, R2, R3 ;  /* 0x0000000302117221 */ /* 0x001fe20000010000 */
[----:B--2---:R-:W-:-:S04]  /*0d50*/  FMUL.FTZ R29, R7, R7 ;  /* 0x00000007071d7220 */ /* 0x004fc80000410000 */
[----:B------:R-:W-:-:S04]  /*0d60*/  FFMA.FTZ R29, R6, R6, R29 ;  /* 0x00000006061d7223 */ /* 0x000fc8000001001d */
[----:B------:R-:W-:-:S04]  /*0d70*/  FADD.FTZ R29, RZ, R29 ;  /* 0x0000001dff1d7221 */ /* 0x000fc80000010000 */
[----:B------:R-:W-:Y:S01]  /*0d80*/  FADD.FTZ R28, R29, R28 ;  /* 0x0000001c1d1c7221 */ /* 0x000fe20000010000 */
[----:B----4-:R-:W-:Y:S01]  /*0d90*/  FMUL.FTZ R29, R9, R9 ;  /* 0x00000009091d7220 */ /* 0x010fe20000410000 */
[----:B------:R-:W-:Y:S02]  /*0da0*/  FADD.FTZ R16, R6, R7 ;  /* 0x0000000706107221 */ /* 0x000fe40000010000 */
[----:B------:R-:W-:Y:S01]  /*0db0*/  FADD.FTZ R19, R28, R19 ;  /* 0x000000131c137221 */ /* 0x000fe20000010000 */
[----:B------:R-:W-:Y:S01]  /*0dc0*/  FFMA.FTZ R18, R8, R8, R29 ;  /* 0x0000000808127223 */ /* 0x000fe2000001001d */
[----:B------:R-:W-:-:S03]  /*0dd0*/  FADD.FTZ R16, RZ, R16 ;  /* 0x00000010ff107221 */ /* 0x000fc60000010000 */
[----:B------:R-:W-:Y:S01]  /*0de0*/  FADD.FTZ R18, R19, R18 ;  /* 0x0000001213127221 */ /* 0x000fe20000010000 */
[----:B------:R-:W-:Y:S01]  /*0df0*/  FMUL.FTZ R19, R11, R11 ;  /* 0x0000000b0b137220 */ /* 0x000fe20000410000 */
[----:B------:R-:W-:Y:S01]  /*0e00*/  FADD.FTZ R16, R16, R17 ;  /* 0x0000001110107221 */ /* 0x000fe20000010000 */
[----:B------:R-:W-:Y:S02]  /*0e10*/  FADD.FTZ R17, R4, R5 ;  /* 0x0000000504117221 */ /* 0x000fe40000010000 */
[----:B------:R-:W-:Y:S02]  /*0e20*/  FFMA.FTZ R19, R10, R10, R19 ;  /* 0x0000000a0a137223 */ /* 0x000fe40000010013 */
[----:B------:R-:W-:Y:S02]  /*0e30*/  FADD.FTZ R16, R16, R17 ;  /* 0x0000001110107221 */ /* 0x000fe40000010000 */
[----:B------:R-:W-:Y:S01]  /*0e40*/  FADD.FTZ R18, R18, R19 ;  /* 0x0000001312127221 */ /* 0x000fe20000010000 */
[----:B------:R-:W-:Y:S01]  /*0e50*/  FMUL.FTZ R19, R13, R13 ;  /* 0x0000000d0d137220 */ /* 0x000fe20000410000 */
[----:B------:R-:W-:-:S03]  /*0e60*/  FADD.FTZ R17, R8, R9 ;  /* 0x0000000908117221 */ /* 0x000fc60000010000 */
[----:B------:R-:W-:Y:S01]  /*0e70*/  FFMA.FTZ R19, R12, R12, R19 ;  /* 0x0000000c0c137223 */ /* 0x000fe20000010013 */
[----:B------:R-:W-:Y:S01]  /*0e80*/  FADD.FTZ R16, R16, R17 ;  /* 0x0000001110107221 */ /* 0x000fe20000010000 */
[----:B------:R-:W-:Y:S02]  /*0e90*/  FADD.FTZ R17, R10, R11 ;  /* 0x0000000b0a117221 */ /* 0x000fe40000010000 */
[----:B------:R-:W-:Y:S02]  /*0ea0*/  FADD.FTZ R18, R18, R19 ;  /* 0x0000001312127221 */ /* 0x000fe40000010000 */
[----:B------:R-:W-:Y:S01]  /*0eb0*/  FADD.FTZ R16, R16, R17 ;  /* 0x0000001110107221 */ /* 0x000fe20000010000 */
[----:B------:R-:W-:Y:S01]  /*0ec0*/  FADD.FTZ R17, R12, R13 ;  /* 0x0000000d0c117221 */ /* 0x000fe20000010000 */
[----:B------:R-:W-:-:S03]  /*0ed0*/  FMUL.FTZ R19, R15, R15 ;  /* 0x0000000f0f137220 */ /* 0x000fc60000410000 */
[----:B------:R-:W-:Y:S01]  /*0ee0*/  FADD.FTZ R16, R16, R17 ;  /* 0x0000001110107221 */ /* 0x000fe20000010000 */
[C---:B------:R-:W-:Y:S01]  /*0ef0*/  FFMA.FTZ R19, R14.reuse, R14, R19 ;  /* 0x0000000e0e137223 */ /* 0x040fe20000010013 */
[----:B------:R-:W-:-:S03]  /*0f00*/  FADD.FTZ R17, R14, R15 ;  /* 0x0000000f0e117221 */ /* 0x000fc60000010000 */
[----:B------:R-:W-:Y:S01]  /*0f10*/  FADD.FTZ R18, R18, R19 ;  /* 0x0000001312127221 */ /* 0x000fe20000010000 */
        /* <DEDUP_REMOVED lines=42> */
.L_x_3646:
[----:B------:R-:W-:Y:S05]  /*11c0*/  BSYNC.RECONVERGENT B0 ;  /* 0x0000000000007941 */ /* 0x000fea0003800200 */
.L_x_3645:
        /* <DEDUP_REMOVED lines=8> */
[----:B---3--:R-:W2:Y:S02]  /*1250*/  LDS.64 R16, [UR5+0x18] ;  /* 0x00001805ff107984 */ /* 0x008ea40008000a00 */
[----:B--2---:R-:W-:Y:S01]  /*1260*/  FADD.FTZ R29, R18, R16 ;  /* 0x00000010121d7221 */ /* 0x004fe20000010000 */
[----:B------:R-:W-:Y:S02]  /*1270*/  FADD.FTZ R28, R19, R17 ;  /* 0x00000011131c7221 */ /* 0x000fe40000010000 */
        /* <DEDUP_REMOVED lines=25> */
.L_x_3648:
[----:B------:R-:W-:Y:S05]  /*1410*/  BSYNC.RECONVERGENT B0 ;  /* 0x0000000000007941 */ /* 0x000fea0003800200 */
.L_x_3647:
[----:B------:R-:W-:Y:S05]  /*1420*/  @!P1 BRA `(.L_x_3649) ;  /* 0x0000000c00ac9947 */ /* 0x000fea0003800000 */
[----:B---3--:R-:W3:Y:S01]  /*1430*/  LDC.64 R16, c[0x0][0x3b8] ;  /* 0x0000ee00ff107b82 */ /* 0x008ee20000000a00 */
[----:B------:R-:W-:Y:S01]  /*1440*/  ULOP3.LUT UR9, UR4, 0x1, URZ, 0xc0, !UPT ;  /* 0x0000000104097892 */ /* 0x000fe2000f8ec0ff */
[----:B------:R-:W-:-:S03]  /*1450*/  ISETP.GE.U32.AND P3, PT, R0, 0x8, PT ;  /* 0x000000080000780c */ /* 0x000fc60003f66070 */
[----:B------:R-:W-:-:S06]  /*1460*/  UIMAD UR5, UR9, UR17, URZ ;  /* 0x00000011090572a4 */ /* 0x000fcc000f8e02ff */
[----:B------:R-:W-:-:S05]  /*1470*/  IMAD R28, R0, UR5, RZ ;  /* 0x00000005001c7c24 */ /* 0x000fca000f8e02ff */
[----:B--2---:R-:W-:-:S05]  /*1480*/  SHF.L.U32 R29, R28, 0x1, RZ ;  /* 0x000000011c1d7819 */ /* 0x004fca00000006ff */
        /* <DEDUP_REMOVED lines=13> */
[----:B-1----:R-:W-:Y:S02]  /*1560*/  MOV R36, UR5 ;  /* 0x0000000500247c02 */ /* 0x002fe40008000f00 */
[----:B------:R-:W-:Y:S01]  /*1570*/  MOV R37, UR10 ;  /* 0x0000000a00257c02 */ /* 0x000fe20008000f00 */
        /* <DEDUP_REMOVED lines=9> */
.L_x_3651:
[----:B---3--:R-:W2:Y:S04]  /*1610*/  LDG.E.STRONG.GPU R16, desc[UR12][R28.64] ;  /* 0x0000000c1c107981 */ /* 0x008ea8000c1ef900 */
[----:B--2---:R-:W-:Y:S01]  /*1620*/  CCTL.IVALL ;  /* 0x00000000ff00798f */ /* 0x004fe20002000000 */
[----:B------:R-:W-:Y:S05]  /*1630*/  YIELD ;  /* 0x0000000000007946 */ /* 0x000fea0003800000 */
[----:B------:R-:W-:-:S13]  /*1640*/  ISETP.NE.AND P1, PT, R16, R37, PT ;  /* 0x000000251000720c */ /* 0x000fda0003f25270 */
[----:B------:R-:W-:Y:S05]  /*1650*/  @P1 BRA `(.L_x_3651) ;  /* 0xfffffffc00ec1947 */ /* 0x000fea000383ffff */
.L_x_3650:
[----:B------:R-:W-:Y:S05]  /*1660*/  WARPSYNC.ALL ;  /* 0x0000000000007948 */ /* 0x000fea0003800000 */
[----:B------:R-:W-:Y:S06]  /*1670*/  BAR.SYNC.DEFER_BLOCKING 0x0 ;  /* 0x0000000000007b1d */ /* 0x000fec0000010000 */
[----:B------:R-:W-:Y:S01]  /*1680*/  UMOV UR5, URZ ;  /* 0x000000ff00057c82 */ /* 0x000fe20008000000 */
[----:B------:R-:W-:Y:S05]  /*1690*/  @!P3 BRA `(.L_x_3652) ;  /* 0x000000040098b947 */ /* 0x000fea0003800000 */
[----:B-1-3--:R-:W-:Y:S01]  /*16a0*/  LOP3.LUT R36, R0, 0x7ffffff8, RZ, 0xc0, !PT ;  /* 0x7ffffff800247812 */ /* 0x00afe200078ec0ff */
        /* <DEDUP_REMOVED lines=10> */
.L_x_3653:
[----:B------:R-:W-:-:S13]  /*1750*/  ISETP.EQ.OR P1, PT, RZ, UR23, P2 ;  /* 0x00000017ff007c0c */ /* 0x000fda0009722670 */
[----:B------:R-:W-:-:S05]  /*1760*/  VOTEU.ALL UP0, P1 ;  /* 0x0000000000ff7886 */ /* 0x000fca0000800000 */
[----:B------:R-:W-:-:S06]  /*1770*/  @!UP0 UIMAD.WIDE.U32 UR24, UR9, 0x8, UR14 ;  /* 0x00000008091888a5 */ /* 0x000fcc000f8e000e */
[----:B------:R-:W-:Y:S01]  /*1780*/  MOV R28, UR24 ;  /* 0x00000018001c7c02 */ /* 0x000fe20008000f00 */
[----:B------:R-:W-:Y:S01]  /*1790*/  IMAD.U32 R29, RZ, RZ, UR25 ;  /* 0x00000019ff1d7e24 */ /* 0x000fe2000f8e00ff */
        /* <DEDUP_REMOVED lines=86> */
.L_x_3652:
        /* <DEDUP_REMOVED lines=25> */
[----:B-1----:R-:W-:-:S04]  /*1e90*/  MOV R36, UR10 ;  /* 0x0000000a00247c02 */ /* 0x002fc80008000f00 */
        /* <DEDUP_REMOVED lines=19> */
[----:B------:R-:W-:-:S05]  /*1fd0*/  MOV R36, UR5 ;  /* 0x0000000500247c02 */ /* 0x000fca0008000f00 */
[----:B------:R-:W-:-:S05]  /*1fe0*/  VIADD R36, R36, 0x4 ;  /* 0x0000000424247836 */ /* 0x000fca0000000000 */
[----:B------:R-:W-:Y:S01]  /*1ff0*/  R2UR UR5, R36 ;  /* 0x00000000240572ca */ /* 0x000fe200000e0000 */
[----:B---3--:R-:W-:Y:S01]  /*2000*/  @!P5 FADD.FTZ R18, R18, R28 ;  /* 0x0000001c1212d221 */ /* 0x008fe20000010000 */
[----:B------:R-:W-:-:S03]  /*2010*/  @!P5 FADD.FTZ R19, R19, R29 ;  /* 0x0000001d1313d221 */ /* 0x000fc60000010000 */
[----:B--2---:R-:W-:Y:S01]  /*2020*/  @!P6 FADD.FTZ R18, R18, R16 ;  /* 0x000000101212e221 */ /* 0x004fe20000010000 */
[----:B------:R-:W-:-:S09]  /*2030*/  @!P6 FADD.FTZ R19, R19, R17 ;  /* 0x000000111313e221 */ /* 0x000fd20000010000 */
.L_x_3654:
        /* <DEDUP_REMOVED lines=21> */
[----:B-1----:R-:W-:-:S04]  /*2190*/  MOV R36, UR5 ;  /* 0x0000000500247c02 */ /* 0x002fc80008000f00 */
[----:B------:R-:W-:-:S04]  /*21a0*/  IADD3 R36, PT, PT, R36, 0x2, RZ ;  /* 0x0000000224247810 */ /* 0x000fc80007ffe0ff */
[----:B------:R-:W-:Y:S01]  /*21b0*/  R2UR UR5, R36 ;  /* 0x00000000240572ca */ /* 0x000fe200000e0000 */
[----:B0-----:R-:W-:Y:S01]  /*21c0*/  @!P3 FADD.FTZ R18, R18, R16 ;  /* 0x000000101212b221 */ /* 0x001fe20000010000 */
[----:B------:R-:W-:-:S03]  /*21d0*/  @!P3 FADD.FTZ R19, R19, R17 ;  /* 0x000000111313b221 */ /* 0x000fc60000010000 */
[----:B--2---:R-:W-:Y:S01]  /*21e0*/  @!P1 FADD.FTZ R18, R18, R28 ;  /* 0x0000001c12129221 */ /* 0x004fe20000010000 */
[----:B------:R-:W-:-:S09]  /*21f0*/  @!P1 FADD.FTZ R19, R19, R29 ;  /* 0x0000001d13139221 */ /* 0x000fd20000010000 */
.L_x_3655:
        /* <DEDUP_REMOVED lines=13> */
.L_x_3656:
[----:B------:R-:W-:Y:S05]  /*22d0*/  BSYNC.RECONVERGENT B0 ;  /* 0x0000000000007941 */ /* 0x000fea0003800200 */
.L_x_3649:
        /* <DEDUP_REMOVED lines=45> */
[----:B------:R-:W-:Y:S01]  /*25b0*/  MOV R36, R34 ;  /* 0x0000002200247202 */ /* 0x000fe20000000f00 */
[----:B------:R-:W-:Y:S01]  /*25c0*/  FADD.FTZ R6, R6, -UR5 ;  /* 0x8000000506067e21 */ /* 0x000fe20008010000 */
[----:B------:R-:W-:Y:S01]  /*25d0*/  MOV R37, R33 ;  /* 0x0000002100257202 */ /* 0x000fe20000000f00 */
[----:B------:R-:W1:Y:S01]  /*25e0*/  LDCU.64 UR10, c[0x0][0x380] ;  /* 0x00007000ff0a77ac */ /* 0x000e620008000a00 */
[----:B0-----:R-:W-:Y:S02]  /*25f0*/  IMAD R28, R25, UR18, RZ ;  /* 0x00000012191c7c24 */ /* 0x001fe4000f8e02ff */
[----:B------:R-:W-:-:S04]  /*2600*/  IMAD.WIDE.U32 R36, R31, UR18, R36 ;  /* 0x000000121f247c25 */ /* 0x000fc8000f8e0024 */
[----:B------:R-:W-:Y:S01]  /*2610*/  IMAD R29, R31, UR19, R28 ;  /* 0x000000131f1d7c24 */ /* 0x000fe2000f8e021c */
[----:B-1----:R-:W-:-:S04]  /*2620*/  LEA R28, P1, R36, UR10, 0x2 ;  /* 0x0000000a241c7c11 */ /* 0x002fc8000f8210ff */
[----:B------:R-:W-:-:S04]  /*2630*/  IADD3 R29, PT, PT, R37, R29, RZ ;  /* 0x0000001d251d7210 */ /* 0x000fc80007ffe0ff */
[----:B------:R-:W-:Y:S01]  /*2640*/  LEA.HI.X R29, R36, UR11, R29, 0x2, P1 ;  /* 0x0000000b241d7c11 */ /* 0x000fe200088f141d */
[----:B------:R-:W-:Y:S01]  /*2650*/  FADD.FTZ R36, R7, -UR5 ;  /* 0x8000000507247e21 */ /* 0x000fe20008010000 */
[----:B------:R-:W-:-:S03]  /*2660*/  FMUL.FTZ R7, R6, UR8 ;  /* 0x0000000806077c20 */ /* 0x000fc60008410000 */
[----:B------:R-:W-:Y:S01]  /*2670*/  FMUL.FTZ R36, R36, UR8 ;  /* 0x0000000824247c20 */ /* 0x000fe20008410000 */
[----:B-----5:R-:W-:-:S03]  /*2680*/  FFMA.FTZ R6, R16, R7, R18 ;  /* 0x0000000710067223 */ /* 0x020fc60000010012 */
[----:B------:R-:W-:-:S05]  /*2690*/  FFMA.FTZ R7, R17, R36, R19 ;  /* 0x0000002411077223 */ /* 0x000fca0000010013 */
[----:B------:R0:W-:Y:S02]  /*26a0*/  STG.E.64 desc[UR12][R28.64], R6 ;  /* 0x000000061c007986 */ /* 0x0001e4000c101b0c */
.L_x_3660:
[----:B------:R-:W-:Y:S05]  /*26b0*/  BSYNC.RECONVERGENT B1 ;  /* 0x0000000000017941 */ /* 0x000fea0003800200 */
.L_x_3659:
[----:B------:R-:W-:Y:S01]  /*26c0*/  VIADD R37, R31, 0x10 ;  /* 0x000000101f257836 */ /* 0x000fe20000000000 */
[----:B------:R-:W-:Y:S04]  /*26d0*/  BSSY.RECONVERGENT B1, `(.L_x_3661) ;  /* 0x0000016000017945 */ /* 0x000fe80003800200 */
[----:B------:R-:W-:Y:S02]  /*26e0*/  ISETP.GE.U32.AND P1, PT, R37, UR14, PT ;  /* 0x0000000e25007c0c */ /* 0x000fe4000bf26070 */
[----:B0-----:R-:W-:-:S04]  /*26f0*/  SHF.R.S32.HI R6, RZ, 0x1f, R37 ;  /* 0x0000001fff067819 */ /* 0x001fc80000011425 */
        /* <DEDUP_REMOVED lines=19> */
.L_x_3662:
[----:B------:R-:W-:Y:S05]  /*2830*/  BSYNC.RECONVERGENT B1 ;  /* 0x0000000000017941 */ /* 0x000fea0003800200 */
.L_x_3661:
[C---:B------:R-:W-:Y:S01]  /*2840*/  IADD3 R37, PT, PT, R31.reuse, 0x20, RZ ;  /* 0x000000201f257810 */ /* 0x040fe20007ffe0ff */
[----:B------:R-:W-:Y:S01]  /*2850*/  BSSY.RECONVERGENT B1, `(.L_x_3663) ;  /* 0x000001a000017945 */ /* 0x000fe20003800200 */
[----:B------:R-:W-:Y:S02]  /*2860*/  IADD3 R28, PT, PT, R31, 0x30, RZ ;  /* 0x000000301f1c7810 */ /* 0x000fe40007ffe0ff */
[----:B------:R-:W-:Y:S02]  /*2870*/  ISETP.GE.U32.AND P1, PT, R37, UR14, PT ;  /* 0x0000000e25007c0c */ /* 0x000fe4000bf26070 */
[----:B0-----:R-:W-:Y:S02]  /*2880*/  SHF.R.S32.HI R2, RZ, 0x1f, R37 ;  /* 0x0000001fff027819 */ /* 0x001fe40000011425 */
[----:B------:R-:W-:Y:S02]  /*2890*/  ISETP.GE.U32.AND P2, PT, R28, UR14, PT ;  /* 0x0000000e1c007c0c */ /* 0x000fe4000bf46070 */
[----:B------:R-:W-:-:S02]  /*28a0*/  ISETP.GE.AND.EX P1, PT, R2, UR15, PT, P1 ;  /* 0x0000000f02007c0c */ /* 0x000fc4000bf26310 */
[----:B------:R-:W-:-:S04]  /*28b0*/  SHF.R.S32.HI R29, RZ, 0x1f, R28 ;  /* 0x0000001fff1d7819 */ /* 0x000fc8000001141c */
[----:B------:R-:W-:-:S07]  /*28c0*/  ISETP.GE.AND.EX P2, PT, R29, UR15, PT, P2 ;  /* 0x0000000f1d007c0c */ /* 0x000fce000bf46320 */
[----:B------:R-:W-:Y:S06]  /*28d0*/  @P1 BRA `(.L_x_3664) ;  /* 0x0000000000441947 */ /* 0x000fec0003800000 */
[----:B------:R-:W0:Y:S01]  /*28e0*/  LDCU.64 UR10, c[0x0][0x3e0] ;  /* 0x00007c00ff0a77ac */ /* 0x000e220008000a00 */
[----:B------:R-:W-:Y:S01]  /*28f0*/  MOV R3, R33 ;  /* 0x0000002100037202 */ /* 0x000fe20000000f00 */
[----:B------:R-:W-:Y:S01]  /*2900*/  FADD.FTZ R4, R4, -UR5 ;  /* 0x8000000504047e21 */ /* 0x000fe20008010000 */
[----:B------:R-:W-:Y:S01]  /*2910*/  FADD.FTZ R5, R5, -UR5 ;  /* 0x8000000505057e21 */ /* 0x000fe20008010000 */
[----:B------:R-:W1:Y:S01]  /*2920*/  LDCU.64 UR18, c[0x0][0x380] ;  /* 0x00007000ff1277ac */ /* 0x000e620008000a00 */
[----:B0-----:R-:W-:-:S04]  /*2930*/  IMAD R2, R2, UR10, RZ ;  /* 0x0000000a02027c24 */ /* 0x001fc8000f8e02ff */
[----:B------:R-:W-:Y:S01]  /*2940*/  IMAD R7, R37, UR11, R2 ;  /* 0x0000000b25077c24 */ /* 0x000fe2000f8e0202 */
[----:B------:R-:W-:-:S05]  /*2950*/  MOV R2, R34 ;  /* 0x0000002200027202 */ /* 0x000fca0000000f00 */
[----:B------:R-:W-:-:S05]  /*2960*/  IMAD.WIDE.U32 R2, R37, UR10, R2 ;  /* 0x0000000a25027c25 */ /* 0x000fca000f8e0002 */
[----:B------:R-:W-:Y:S01]  /*2970*/  IADD3 R7, PT, PT, R3, R7, RZ ;  /* 0x0000000703077210 */ /* 0x000fe20007ffe0ff */
[----:B------:R-:W-:Y:S01]  /*2980*/  FMUL.FTZ R3, R4, UR8 ;  /* 0x0000000804037c20 */ /* 0x000fe20008410000 */
[----:B-1----:R-:W-:Y:S01]  /*2990*/  LEA R6, P1, R2, UR18, 0x2 ;  /* 0x0000001202067c11 */ /* 0x002fe2000f8210ff */
[----:B------:R-:W-:-:S03]  /*29a0*/  FMUL.FTZ R4, R5, UR8 ;  /* 0x0000000805047c20 */ /* 0x000fc60008410000 */
[----:B------:R-:W-:Y:S01]  /*29b0*/  LEA.HI.X R7, R2, UR19, R7, 0x2, P1 ;  /* 0x0000001302077c11 */ /* 0x000fe200088f1407 */
[----:B-----5:R-:W-:Y:S01]  /*29c0*/  FFMA.FTZ R2, R16, R3, R18 ;  /* 0x0000000310027223 */ /* 0x020fe20000010012 */
[----:B------:R-:W-:-:S05]  /*29d0*/  FFMA.FTZ R3, R17, R4, R19 ;  /* 0x0000000411037223 */ /* 0x000fca0000010013 */
[----:B------:R0:W-:Y:S02]  /*29e0*/  STG.E.64 desc[UR12][R6.64], R2 ;  /* 0x0000000206007986 */ /* 0x0001e4000c101b0c */
.L_x_3664:
[----:B------:R-:W-:Y:S05]  /*29f0*/  BSYNC.RECONVERGENT B1 ;  /* 0x0000000000017941 */ /* 0x000fea0003800200 */
.L_x_3663:
[----:B------:R-:W-:Y:S01]  /*2a00*/  BSSY.RECONVERGENT B1, `(.L_x_3665) ;  /* 0x0000015000017945 */ /* 0x000fe20003800200 */
[C---:B------:R-:W-:Y:S02]  /*2a10*/  IADD3 R4, PT, PT, R31.reuse, 0x40, RZ ;  /* 0x000000401f047810 */ /* 0x040fe40007ffe0ff */
[----:B------:R-:W-:Y:S01]  /*2a20*/  IADD3 R5, PT, PT, R31, 0x50, RZ ;  /* 0x000000501f057810 */ /* 0x000fe20007ffe0ff */
[----:B------:R-:W-:Y:S06]  /*2a30*/  @P2 BRA `(.L_x_3666) ;  /* 0x0000000000442947 */ /* 0x000fec0003800000 */
[----:B------:R-:W1:Y:S01]  /*2a40*/  LDCU.64 UR10, c[0x0][0x3e0] ;  /* 0x00007c00ff0a77ac */ /* 0x000e620008000a00 */
[----:B0-----:R-:W-:Y:S01]  /*2a50*/  MOV R2, R34 ;  /* 0x0000002200027202 */ /* 0x001fe20000000f00 */
[----:B------:R-:W-:Y:S01]  /*2a60*/  FADD.FTZ R8, R8, -UR5 ;  /* 0x8000000508087e21 */ /* 0x000fe20008010000 */
[----:B------:R-:W-:Y:S01]  /*2a70*/  MOV R3, R33 ;  /* 0x0000002100037202 */ /* 0x000fe20000000f00 */
[----:B------:R-:W0:Y:S01]  /*2a80*/  LDCU.64 UR18, c[0x0][0x380] ;  /* 0x00007000ff1277ac */ /* 0x000e220008000a00 */
[----:B------:R-:W-:Y:S01]  /*2a90*/  FADD.FTZ R9, R9, -UR5 ;  /* 0x8000000509097e21 */ /* 0x000fe20008010000 */
[----:B-1----:R-:W-:Y:S02]  /*2aa0*/  IMAD R29, R29, UR10, RZ ;  /* 0x0000000a1d1d7c24 */ /* 0x002fe4000f8e02ff */
[----:B------:R-:W-:-:S04]  /*2ab0*/  IMAD.WIDE.U32 R2, R28, UR10, R2 ;  /* 0x0000000a1c027c25 */ /* 0x000fc8000f8e0002 */
[----:B------:R-:W-:Y:S01]  /*2ac0*/  IMAD R29, R28, UR11, R29 ;  /* 0x0000000b1c1d7c24 */ /* 0x000fe2000f8e021d */
[----:B0-----:R-:W-:-:S04]  /*2ad0*/  LEA R6, P1, R2, UR18, 0x2 ;  /* 0x0000001202067c11 */ /* 0x001fc8000f8210ff */
[----:B------:R-:W-:Y:S01]  /*2ae0*/  IADD3 R29, PT, PT, R3, R29, RZ ;  /* 0x0000001d031d7210 */ /* 0x000fe20007ffe0ff */
[----:B------:R-:W-:Y:S01]  /*2af0*/  FMUL.FTZ R3, R8, UR8 ;  /* 0x0000000808037c20 */ /* 0x000fe20008410000 */
[----:B------:R-:W-:Y:S02]  /*2b00*/  FMUL.FTZ R8, R9, UR8 ;  /* 0x0000000809087c20 */ /* 0x000fe40008410000 */
[----:B------:R-:W-:Y:S01]  /*2b10*/  LEA.HI.X R7, R2, UR19, R29, 0x2, P1 ;  /* 0x0000001302077c11 */ /* 0x000fe200088f141d */
[----:B-----5:R-:W-:Y:S01]  /*2b20*/  FFMA.FTZ R2, R16, R3, R18 ;  /* 0x0000000310027223 */ /* 0x020fe20000010012 */
[----:B------:R-:W-:-:S05]  /*2b30*/  FFMA.FTZ R3, R17, R8, R19 ;  /* 0x0000000811037223 */ /* 0x000fca0000010013 */
[----:B------:R1:W-:Y:S02]  /*2b40*/  STG.E.64 desc[UR12][R6.64], R2 ;  /* 0x0000000206007986 */ /* 0x0003e4000c101b0c */
.L_x_3666:
[----:B------:R-:W-:Y:S05]  /*2b50*/  BSYNC.RECONVERGENT B1 ;  /* 0x0000000000017941 */ /* 0x000fea0003800200 */
.L_x_3665:
[----:B------:R-:W-:Y:S01]  /*2b60*/  ISETP.GE.U32.AND P2, PT, R4, UR14, PT ;  /* 0x0000000e04007c0c */ /* 0x000fe2000bf46070 */
[----:B------:R-:W-:Y:S01]  /*2b70*/  BSSY.RECONVERGENT B1, `(.L_x_3667) ;  /* 0x000001d000017945 */ /* 0x000fe20003800200 */
[----:B01----:R-:W-:Y:S02]  /*2b80*/  SHF.R.S32.HI R3, RZ, 0x1f, R4 ;  /* 0x0000001fff037819 */ /* 0x003fe40000011404 */
[----:B------:R-:W-:Y:S02]  /*2b90*/  SHF.R.S32.HI R28, RZ, 0x1f, R30 ;  /* 0x0000001fff1c7819 */ /* 0x000fe4000001141e */
[----:B------:R-:W-:Y:S02]  /*2ba0*/  ISETP.GE.AND.EX P2, PT, R3, UR15, PT, P2 ;  /* 0x0000000f03007c0c */ /* 0x000fe4000bf46320 */
[----:B------:R-:W-:Y:S02]  /*2bb0*/  ISETP.GE.U32.AND P3, PT, R5, UR14, PT ;  /* 0x0000000e05007c0c */ /* 0x000fe4000bf66070 */
[----:B------:R-:W-:-:S02]  /*2bc0*/  SHF.R.S32.HI R29, RZ, 0x1f, R5 ;  /* 0x0000001fff1d7819 */ /* 0x000fc40000011405 */
[----:B------:R-:W-:Y:S02]  /*2bd0*/  ISETP.GE.U32.AND P4, PT, R30, UR14, PT ;  /* 0x0000000e1e007c0c */ /* 0x000fe4000bf86070 */
[----:B------:R-:W-:Y:S02]  /*2be0*/  ISETP.GE.U32.AND P1, PT, R27, UR14, PT ;  /* 0x0000000e1b007c0c */ /* 0x000fe4000bf26070 */
        /* <DEDUP_REMOVED lines=10> */
[----:B0-----:R-:W-:Y:S02]  /*2c90*/  IMAD R3, R3, UR10, RZ ;  /* 0x0000000a03037c24 */ /* 0x001fe4000f8e02ff */
[----:B------:R-:W-:-:S04]  /*2ca0*/  IMAD.WIDE.U32 R6, R4, UR10, R6 ;  /* 0x0000000a04067c25 */ /* 0x000fc8000f8e0006 */
[----:B------:R-:W-:Y:S02]  /*2cb0*/  IMAD R9, R4, UR11, R3 ;  /* 0x0000000b04097c24 */ /* 0x000fe4000f8e0203 */
[----:B------:R-:W-:Y:S01]  /*2cc0*/  FMUL.FTZ R3, R10, UR8 ;  /* 0x000000080a037c20 */ /* 0x000fe20008410000 */
[----:B-1----:R-:W-:Y:S01]  /*2cd0*/  LEA R8, P2, R6, UR18, 0x2 ;  /* 0x0000001206087c11 */ /* 0x002fe2000f8410ff */
[----:B------:R-:W-:Y:S01]  /*2ce0*/  FMUL.FTZ R4, R11, UR8 ;  /* 0x000000080b047c20 */ /* 0x000fe20008410000 */
[----:B------:R-:W-:Y:S01]  /*2cf0*/  IADD3 R9, PT, PT, R7, R9, RZ ;  /* 0x0000000907097210 */ /* 0x000fe20007ffe0ff */
[----:B-----5:R-:W-:Y:S02]  /*2d00*/  FFMA.FTZ R2, R16, R3, R18 ;  /* 0x0000000310027223 */ /* 0x020fe40000010012 */
[----:B------:R-:W-:Y:S01]  /*2d10*/  FFMA.FTZ R3, R17, R4, R19 ;  /* 0x0000000411037223 */ /* 0x000fe20000010013 */
[----:B------:R-:W-:-:S05]  /*2d20*/  LEA.HI.X R9, R6, UR19, R9, 0x2, P2 ;  /* 0x0000001306097c11 */ /* 0x000fca00090f1409 */
[----:B------:R0:W-:Y:S02]  /*2d30*/  STG.E.64 desc[UR12][R8.64], R2 ;  /* 0x0000000208007986 */ /* 0x0001e4000c101b0c */
.L_x_3668:
[----:B------:R-:W-:Y:S05]  /*2d40*/  BSYNC.RECONVERGENT B1 ;  /* 0x0000000000017941 */ /* 0x000fea0003800200 */
.L_x_3667:
[----:B------:R-:W-:Y:S04]  /*2d50*/  BSSY.RECONVERGENT B1, `(.L_x_3669) ;  /* 0x0000013000017945 */ /* 0x000fe80003800200 */
[----:B------:R-:W-:Y:S05]  /*2d60*/  @P3 BRA `(.L_x_3670) ;  /* 0x0000000000443947 */ /* 0x000fea0003800000 */
[----:B------:R-:W1:Y:S01]  /*2d70*/  LDCU.64 UR10, c[0x0][0x3e0] ;  /* 0x00007c00ff0a77ac */ /* 0x000e620008000a00 */
[----:B0-----:R-:W-:Y:S01]  /*2d80*/  MOV R2, R34 ;  /* 0x0000002200027202 */ /* 0x001fe20000000f00 */
[----:B------:R-:W-:Y:S02]  /*2d90*/  IMAD.MOV.U32 R3, RZ, RZ, R33 ;  /* 0x000000ffff037224 */ /* 0x000fe400078e0021 */
[----:B------:R-:W-:Y:S01]  /*2da0*/  FADD.FTZ R12, R12, -UR5 ;  /* 0x800000050c0c7e21 */ /* 0x000fe20008010000 */
[----:B------:R-:W0:Y:S01]  /*2db0*/  LDCU.64 UR18, c[0x0][0x380] ;  /* 0x00007000ff1277ac */ /* 0x000e220008000a00 */
[----:B------:R-:W-:-:S04]  /*2dc0*/  FADD.FTZ R13, R13, -UR5 ;  /* 0x800000050d0d7e21 */ /* 0x000fc80008010000 */
[----:B------:R-:W-:Y:S01]  /*2dd0*/  FMUL.FTZ R8, R13, UR8 ;  /* 0x000000080d087c20 */ /* 0x000fe20008410000 */
[----:B-1----:R-:W-:Y:S02]  /*2de0*/  IMAD R4, R29, UR10, RZ ;  /* 0x0000000a1d047c24 */ /* 0x002fe4000f8e02ff */
[----:B------:R-:W-:-:S04]  /*2df0*/  IMAD.WIDE.U32 R2, R5, UR10, R2 ;  /* 0x0000000a05027c25 */ /* 0x000fc8000f8e0002 */
[----:B------:R-:W-:Y:S02]  /*2e00*/  IMAD R7, R5, UR11, R4 ;  /* 0x0000000b05077c24 */ /* 0x000fe4000f8e0204 */
[----:B------:R-:W-:Y:S01]  /*2e10*/  FMUL.FTZ R5, R12, UR8 ;  /* 0x000000080c057c20 */ /* 0x000fe20008410000 */
[----:B0-----:R-:W-:Y:S02]  /*2e20*/  LEA R6, P2, R2, UR18, 0x2 ;  /* 0x0000001202067c11 */ /* 0x001fe4000f8410ff */
[----:B------:R-:W-:Y:S01]  /*2e30*/  IADD3 R7, PT, PT, R3, R7, RZ ;  /* 0x0000000703077210 */ /* 0x000fe20007ffe0ff */
[----:B-----5:R-:W-:Y:S01]  /*2e40*/  FFMA.FTZ R4, R16, R5, R18 ;  /* 0x0000000510047223 */ /* 0x020fe20000010012 */
[----:B------:R-:W-:Y:S02]  /*2e50*/  FFMA.FTZ R5, R17, R8, R19 ;  /* 0x0000000811057223 */ /* 0x000fe40000010013 */
[----:B------:R-:W-:-:S05]  /*2e60*/  LEA.HI.X R7, R2, UR19, R7, 0x2, P2 ;  /* 0x0000001302077c11 */ /* 0x000fca00090f1407 */
[----:B------:R1:W-:Y:S02]  /*2e70*/  STG.E.64 desc[UR12][R6.64], R4 ;  /* 0x0000000406007986 */ /* 0x0003e4000c101b0c */
.L_x_3670:
[----:B------:R-:W-:Y:S05]  /*2e80*/  BSYNC.RECONVERGENT B1 ;  /* 0x0000000000017941 */ /* 0x000fea0003800200 */
.L_x_3669:
[----:B------:R-:W-:Y:S04]  /*2e90*/  BSSY.RECONVERGENT B1, `(.L_x_3671) ;  /* 0x0000013000017945 */ /* 0x000fe80003800200 */
[----:B------:R-:W-:Y:S05]  /*2ea0*/  @P4 BRA `(.L_x_3672) ;  /* 0x0000000000444947 */ /* 0x000fea0003800000 */
[----:B------:R-:W1:Y:S01]  /*2eb0*/  LDCU.64 UR10, c[0x0][0x3e0] ;  /* 0x00007c00ff0a77ac */ /* 0x000e620008000a00 */
[----:B0-----:R-:W-:Y:S01]  /*2ec0*/  MOV R2, R34 ;  /* 0x0000002200027202 */ /* 0x001fe20000000f00 */
[----:B------:R-:W-:Y:S01]  /*2ed0*/  FADD.FTZ R14, R14, -UR5 ;  /* 0x800000050e0e7e21 */ /* 0x000fe20008010000 */
[----:B------:R-:W-:Y:S01]  /*2ee0*/  MOV R3, R33 ;  /* 0x0000002100037202 */ /* 0x000fe20000000f00 */
        /* <DEDUP_REMOVED lines=9> */
[----:B-----5:R-:W-:-:S03]  /*2f80*/  FFMA.FTZ R6, R16, R5, R18 ;  /* 0x0000000510067223 */ /* 0x020fc60000010012 */
[----:B------:R-:W-:Y:S01]  /*2f90*/  LEA.HI.X R5, R2, UR19, R7, 0x2, P2 ;  /* 0x0000001302057c11 */ /* 0x000fe200090f1407 */
[----:B------:R-:W-:-:S05]  /*2fa0*/  FFMA.FTZ R7, R17, R8, R19 ;  /* 0x0000000811077223 */ /* 0x000fca0000010013 */
[----:B------:R2:W-:Y:S02]  /*2fb0*/  STG.E.64 desc[UR12][R4.64], R6 ;  /* 0x0000000604007986 */ /* 0x0005e4000c101b0c */
.L_x_3672:
[----:B------:R-:W-:Y:S05]  /*2fc0*/  BSYNC.RECONVERGENT B1 ;  /* 0x0000000000017941 */ /* 0x000fea0003800200 */
.L_x_3671:
[----:B------:R-:W-:Y:S05]  /*2fd0*/  @P1 BRA `(.L_x_3673) ;  /* 0x0000001000641947 */ /* 0x000fea0003800000 */
[----:B------:R-:W3:Y:S01]  /*2fe0*/  LDCU.64 UR10, c[0x0][0x3e0] ;  /* 0x00007c00ff0a77ac */ /* 0x000ee20008000a00 */
[----:B0-----:R-:W-:Y:S01]  /*2ff0*/  MOV R2, R34 ;  /* 0x0000002200027202 */ /* 0x001fe20000000f00 */
[----:B------:R-:W-:Y:S01]  /*3000*/  FADD.FTZ R20, R20, -UR5 ;  /* 0x8000000514147e21 */ /* 0x000fe20008010000 */
[----:B------:R-:W-:Y:S01]  /*3010*/  MOV R3, R33 ;  /* 0x0000002100037202 */ /* 0x000fe20000000f00 */
[----:B------:R-:W0:Y:S01]  /*3020*/  LDCU.64 UR14, c[0x0][0x380] ;  /* 0x00007000ff0e77ac */ /* 0x000e220008000a00 */
[----:B------:R-:W-:Y:S01]  /*3030*/  FADD.FTZ R21, R21, -UR5 ;  /* 0x8000000515157e21 */ /* 0x000fe20008010000 */
[----:B-12---:R-:W-:-:S03]  /*3040*/  FMUL.FTZ R5, R20, UR8 ;  /* 0x0000000814057c20 */ /* 0x006fc60008410000 */
[----:B------:R-:W-:Y:S01]  /*3050*/  FMUL.FTZ R6, R21, UR8 ;  /* 0x0000000815067c20 */ /* 0x000fe20008410000 */
        /* <DEDUP_REMOVED lines=10> */
.L_x_3658:
        /* <DEDUP_REMOVED lines=10> */
[----:B------:R-:W-:-:S04]  /*31a0*/  FADD.FTZ R7, R7, -UR5 ;  /* 0x8000000507077e21 */ /* 0x000fc80008010000 */
[----:B------:R-:W-:-:S04]  /*31b0*/  FMUL.FTZ R7, R7, UR8 ;  /* 0x0000000807077c20 */ /* 0x000fc80008410000 */
[----:B-----5:R-:W-:Y:S01]  /*31c0*/  FFMA.FTZ R7, R17, R7, R19 ;  /* 0x0000000711077223 */ /* 0x020fe20000010013 */
[----:B0-----:R-:W-:Y:S02]  /*31d0*/  IMAD R28, R25, UR14, RZ ;  /* 0x0000000e191c7c24 */ /* 0x001fe4000f8e02ff */
[----:B------:R-:W-:-:S04]  /*31e0*/  IMAD.WIDE.U32 R36, R31, UR14, R36 ;  /* 0x0000000e1f247c25 */ /* 0x000fc8000f8e0024 */
[----:B------:R-:W-:Y:S01]  /*31f0*/  IMAD R29, R31, UR15, R28 ;  /* 0x0000000f1f1d7c24 */ /* 0x000fe2000f8e021c */
[----:B-1----:R-:W-:-:S04]  /*3200*/  LEA R28, P1, R36, UR18, 0x2 ;  /* 0x00000012241c7c11 */ /* 0x002fc8000f8210ff */
[----:B------:R-:W-:Y:S01]  /*3210*/  IADD3 R29, PT, PT, R37, R29, RZ ;  /* 0x0000001d251d7210 */ /* 0x000fe20007ffe0ff */
[----:B------:R-:W-:-:S03]  /*3220*/  FMUL.FTZ R37, R6, UR8 ;  /* 0x0000000806257c20 */ /* 0x000fc60008410000 */
[----:B------:R-:W-:Y:S01]  /*3230*/  LEA.HI.X R29, R36, UR19, R29, 0x2, P1 ;  /* 0x00000013241d7c11 */ /* 0x000fe200088f141d */
        /* <DEDUP_REMOVED lines=8> */
[----:B-1----:R-:W-:-:S06]  /*32c0*/  FADD.FTZ R37, R36, 1 ;  /* 0x3f80000024257421 */ /* 0x002fcc0000010000 */
[----:B------:R-:W0:Y:S02]  /*32d0*/  MUFU.RCP R37, R37 ;  /* 0x0000002500257308 */ /* 0x000e240000001000 */
[----:B0-----:R-:W-:-:S05]  /*32e0*/  FMUL.FTZ R7, R7, R37 ;  /* 0x0000002507077220 */ /* 0x001fca0000410000 */
[----:B------:R0:W-:Y:S02]  /*32f0*/  STG.E.64 desc[UR12][R28.64], R6 ;  /* 0x000000061c007986 */ /* 0x0001e4000c101b0c */
.L_x_3675:
[----:B------:R-:W-:Y:S05]  /*3300*/  BSYNC.RECONVERGENT B1 ;  /* 0x0000000000017941 */ /* 0x000fea0003800200 */
.L_x_3674:
[----:B------:R-:W-:Y:S01]  /*3310*/  IADD3 R37, PT, PT, R31, 0x10, RZ ;  /* 0x000000101f257810 */ /* 0x000fe20007ffe0ff */
[----:B------:R-:W-:Y:S03]  /*3320*/  BSSY.RECONVERGENT B1, `(.L_x_3676) ;  /* 0x0000020000017945 */ /* 0x000fe60003800200 */
        /* <DEDUP_REMOVED lines=19> */
[----:B------:R-:W-:Y:S01]  /*3460*/  FFMA.FTZ R3, R17, R28, R19 ;  /* 0x0000001c11037223 */ /* 0x000fe20000010013 */
[----:B------:R-:W-:-:S03]  /*3470*/  FMUL.FTZ R28, R2, -1.4426950216293334961 ;  /* 0xbfb8aa3b021c7820 */ /* 0x000fc60000410000 */
[----:B------:R-:W-:-:S03]  /*3480*/  FMUL.FTZ R36, R3, -1.4426950216293334961 ;  /* 0xbfb8aa3b03247820 */ /* 0x000fc60000410000 */
[----:B------:R-:W0:Y:S04]  /*3490*/  MUFU.EX2 R28, R28 ;  /* 0x0000001c001c7308 */ /* 0x000e280000000800 */
[----:B------:R-:W1:Y:S01]  /*34a0*/  MUFU.EX2 R36, R36 ;  /* 0x0000002400247308 */ /* 0x000e620000000800 */
[----:B0-----:R-:W-:Y:S01]  /*34b0*/  FADD.FTZ R29, R28, 1 ;  /* 0x3f8000001c1d7421 */ /* 0x001fe20000010000 */
[----:B-1----:R-:W-:-:S05]  /*34c0*/  FADD.FTZ R37, R36, 1 ;  /* 0x3f80000024257421 */ /* 0x002fca0000010000 */
[----:B------:R-:W0:Y:S08]  /*34d0*/  MUFU.RCP R29, R29 ;  /* 0x0000001d001d7308 */ /* 0x000e300000001000 */
[----:B------:R-:W1:Y:S01]  /*34e0*/  MUFU.RCP R37, R37 ;  /* 0x0000002500257308 */ /* 0x000e620000001000 */
[----:B0-----:R-:W-:Y:S01]  /*34f0*/  FMUL.FTZ R2, R2, R29 ;  /* 0x0000001d02027220 */ /* 0x001fe20000410000 */
[----:B-1----:R-:W-:-:S05]  /*3500*/  FMUL.FTZ R3, R3, R37 ;  /* 0x0000002503037220 */ /* 0x002fca0000410000 */
[----:B------:R0:W-:Y:S02]  /*3510*/  STG.E.64 desc[UR12][R6.64], R2 ;  /* 0x0000000206007986 */ /* 0x0001e4000c101b0c */
.L_x_3677:
[----:B------:R-:W-:Y:S05]  /*3520*/  BSYNC.RECONVERGENT B1 ;  /* 0x0000000000017941 */ /* 0x000fea0003800200 */
.L_x_3676:
[C---:B------:R-:W-:Y:S01]  /*3530*/  IADD3 R29, PT, PT, R31.reuse, 0x20, RZ ;  /* 0x000000201f1d7810 */ /* 0x040fe20007ffe0ff */
[----:B------:R-:W-:Y:S01]  /*3540*/  BSSY.RECONVERGENT B1, `(.L_x_3678) ;  /* 0x0000021000017945 */ /* 0x000fe20003800200 */
[----:B------:R-:W-:Y:S02]  /*3550*/  IADD3 R28, PT, PT, R31, 0x40, RZ ;  /* 0x000000401f1c7810 */ /* 0x000fe40007ffe0ff */
[----:B------:R-:W-:Y:S02]  /*3560*/  ISETP.GE.U32.AND P1, PT, R29, UR10, PT ;  /* 0x0000000a1d007c0c */ /* 0x000fe4000bf26070 */
[----:B0-----:R-:W-:-:S04]  /*3570*/  SHF.R.S32.HI R2, RZ, 0x1f, R29 ;  /* 0x0000001fff027819 */ /* 0x001fc8000001141d */
[----:B------:R-:W-:-:S13]  /*3580*/  ISETP.GE.AND.EX P1, PT, R2, UR11, PT, P1 ;  /* 0x0000000b02007c0c */ /* 0x000fda000bf26310 */
[----:B------:R-:W-:Y:S05]  /*3590*/  @P1 BRA `(.L_x_3679) ;  /* 0x00000000006c1947 */ /* 0x000fea0003800000 */
[----:B------:R-:W0:Y:S01]  /*35a0*/  LDCU.64 UR14, c[0x0][0x3e0] ;  /* 0x00007c00ff0e77ac */ /* 0x000e220008000a00 */
[----:B------:R-:W-:Y:S02]  /*35b0*/  IMAD.MOV.U32 R3, RZ, RZ, R33 ;  /* 0x000000ffff037224 */ /* 0x000fe400078e0021 */
[----:B------:R-:W-:Y:S01]  /*35c0*/  FADD.FTZ R4, R4, -UR5 ;  /* 0x8000000504047e21 */ /* 0x000fe20008010000 */
[----:B------:R-:W-:Y:S01]  /*35d0*/  FADD.FTZ R5, R5, -UR5 ;  /* 0x8000000505057e21 */ /* 0x000fe20008010000 */
[----:B------:R-:W1:Y:S03]  /*35e0*/  LDCU.64 UR18, c[0x0][0x380] ;  /* 0x00007000ff1277ac */ /* 0x000e660008000a00 */
[----:B------:R-:W-:Y:S01]  /*35f0*/  FMUL.FTZ R36, R5, UR8 ;  /* 0x0000000805247c20 */ /* 0x000fe20008410000 */
[----:B0-----:R-:W-:-:S04]  /*3600*/  IMAD R2, R2, UR14, RZ ;  /* 0x0000000e02027c24 */ /* 0x001fc8000f8e02ff */
[----:B------:R-:W-:Y:S01]  /*3610*/  IMAD R7, R29, UR15, R2 ;  /* 0x0000000f1d077c24 */ /* 0x000fe2000f8e0202 */
[----:B------:R-:W-:-:S05]  /*3620*/  MOV R2, R34 ;  /* 0x0000002200027202 */ /* 0x000fca0000000f00 */
[----:B------:R-:W-:-:S05]  /*3630*/  IMAD.WIDE.U32 R2, R29, UR14, R2 ;  /* 0x0000000e1d027c25 */ /* 0x000fca000f8e0002 */
[----:B------:R-:W-:Y:S01]  /*3640*/  IADD3 R7, PT, PT, R3, R7, RZ ;  /* 0x0000000703077210 */ /* 0x000fe20007ffe0ff */
[----:B------:R-:W-:Y:S01]  /*3650*/  FMUL.FTZ R3, R4, UR8 ;  /* 0x0000000804037c20 */ /* 0x000fe20008410000 */
[----:B-1----:R-:W-:-:S04]  /*3660*/  LEA R6, P1, R2, UR18, 0x2 ;  /* 0x0000001202067c11 */ /* 0x002fc8000f8210ff */
[----:B------:R-:W-:Y:S01]  /*3670*/  LEA.HI.X R7, R2, UR19, R7, 0x2, P1 ;  /* 0x0000001302077c11 */ /* 0x000fe200088f1407 */
[----:B-----5:R-:W-:Y:S01]  /*3680*/  FFMA.FTZ R2, R16, R3, R18 ;  /* 0x0000000310027223 */ /* 0x020fe20000010012 */
        /* <DEDUP_REMOVED lines=12> */
.L_x_3679:
[----:B------:R-:W-:Y:S05]  /*3750*/  BSYNC.RECONVERGENT B1 ;  /* 0x0000000000017941 */ /* 0x000fea0003800200 */
.L_x_3678:
[----:B------:R-:W-:Y:S01]  /*3760*/  BSSY.RECONVERGENT B1, `(.L_x_3680) ;  /* 0x0000020000017945 */ /* 0x000fe20003800200 */
[----:B0-----:R-:W-:-:S03]  /*3770*/  IADD3 R6, PT, PT, R31, 0x50, RZ ;  /* 0x000000501f067810 */ /* 0x001fc60007ffe0ff */
[----:B------:R-:W-:Y:S05]  /*3780*/  @P4 BRA `(.L_x_3681) ;  /* 0x0000000000744947 */ /* 0x000fea0003800000 */
[----:B------:R-:W-:Y:S01]  /*3790*/  FADD.FTZ R8, R8, -UR5 ;  /* 0x8000000508087e21 */ /* 0x000fe20008010000 */
[----:B------:R-:W-:Y:S01]  /*37a0*/  FADD.FTZ R2, R9, -UR5 ;  /* 0x8000000509027e21 */ /* 0x000fe20008010000 */
[----:B------:R-:W0:Y:S01]  /*37b0*/  LDCU.64 UR14, c[0x0][0x3e0] ;  /* 0x00007c00ff0e77ac */ /* 0x000e220008000a00 */
[----:B------:R-:W-:Y:S01]  /*37c0*/  IADD3 R5, PT, PT, R31, 0x30, RZ ;  /* 0x000000301f057810 */ /* 0x000fe20007ffe0ff */
[----:B------:R-:W-:Y:S01]  /*37d0*/  FMUL.FTZ R3, R8, UR8 ;  /* 0x0000000808037c20 */ /* 0x000fe20008410000 */
[----:B------:R-:W-:Y:S01]  /*37e0*/  FMUL.FTZ R4, R2, UR8 ;  /* 0x0000000802047c20 */ /* 0x000fe20008410000 */
[----:B------:R-:W1:Y:S02]  /*37f0*/  LDCU.64 UR18, c[0x0][0x380] ;  /* 0x00007000ff1277ac */ /* 0x000e640008000a00 */
[----:B-----5:R-:W-:Y:S01]  /*3800*/  FFMA.FTZ R9, R16, R3, R18 ;  /* 0x0000000310097223 */ /* 0x020fe20000010012 */
[----:B------:R-:W-:Y:S01]  /*3810*/  FFMA.FTZ R7, R17, R4, R19 ;  /* 0x0000000411077223 */ /* 0x000fe20000010013 */
[----:B------:R-:W-:-:S02]  /*3820*/  SHF.R.S32.HI R4, RZ, 0x1f, R5 ;  /* 0x0000001fff047819 */ /* 0x000fc40000011405 */
        /* <DEDUP_REMOVED lines=8> */
[----:B0-----:R-:W-:Y:S01]  /*38b0*/  FADD.FTZ R8, R3, 1 ;  /* 0x3f80000003087421 */ /* 0x001fe20000010000 */
[----:B------:R-:W-:-:S03]  /*38c0*/  MOV R3, R33 ;  /* 0x0000002100037202 */ /* 0x000fc60000000f00 */
[----:B------:R-:W0:Y:S01]  /*38d0*/  MUFU.RCP R36, R36 ;  /* 0x0000002400247308 */ /* 0x000e220000001000 */
[----:B------:R-:W-:-:S07]  /*38e0*/  IMAD.WIDE.U32 R2, R5, UR14, R2 ;  /* 0x0000000e05027c25 */ /* 0x000fce000f8e0002 */
[----:B------:R-:W2:Y:S01]  /*38f0*/  MUFU.RCP R8, R8 ;  /* 0x0000000800087308 */ /* 0x000ea20000001000 */
[----:B------:R-:W-:Y:S02]  /*3900*/  IADD3 R29, PT, PT, R3, R29, RZ ;  /* 0x0000001d031d7210 */ /* 0x000fe40007ffe0ff */
[----:B-1----:R-:W-:-:S04]  /*3910*/  LEA R4, P1, R2, UR18, 0x2 ;  /* 0x0000001202047c11 */ /* 0x002fc8000f8210ff */
[----:B------:R-:W-:Y:S01]  /*3920*/  LEA.HI.X R5, R2, UR19, R29, 0x2, P1 ;  /* 0x0000001302057c11 */ /* 0x000fe200088f141d */
[----:B0-----:R-:W-:Y:S01]  /*3930*/  FMUL.FTZ R2, R9, R36 ;  /* 0x0000002409027220 */ /* 0x001fe20000410000 */
[----:B--2---:R-:W-:-:S05]  /*3940*/  FMUL.FTZ R3, R7, R8 ;  /* 0x0000000807037220 */ /* 0x004fca0000410000 */
[----:B------:R0:W-:Y:S02]  /*3950*/  STG.E.64 desc[UR12][R4.64], R2 ;  /* 0x0000000204007986 */ /* 0x0001e4000c101b0c */
.L_x_3681:
[----:B------:R-:W-:Y:S05]  /*3960*/  BSYNC.RECONVERGENT B1 ;  /* 0x0000000000017941 */ /* 0x000fea0003800200 */
.L_x_3680:
[----:B------:R-:W-:Y:S01]  /*3970*/  ISETP.GE.U32.AND P2, PT, R28, UR10, PT ;  /* 0x0000000a1c007c0c */ /* 0x000fe2000bf46070 */
[----:B------:R-:W-:Y:S01]  /*3980*/  BSSY.RECONVERGENT B1, `(.L_x_3682) ;  /* 0x0000027000017945 */ /* 0x000fe20003800200 */
[----:B0-----:R-:W-:Y:S02]  /*3990*/  SHF.R.S32.HI R2, RZ, 0x1f, R28 ;  /* 0x0000001fff027819 */ /* 0x001fe4000001141c */
        /* <DEDUP_REMOVED lines=20> */
[----:B------:R-:W2:Y:S01]  /*3ae0*/  MUFU.EX2 R3, R3 ;  /* 0x0000000300037308 */ /* 0x000ea20000000800 */
[----:B0-----:R-:W-:Y:S01]  /*3af0*/  IMAD R5, R2, UR14, RZ ;  /* 0x0000000e02057c24 */ /* 0x001fe2000f8e02ff */
[----:B------:R-:W-:Y:S02]  /*3b00*/  MOV R2, R34 ;  /* 0x0000002200027202 */ /* 0x000fe40000000f00 */
        /* <DEDUP_REMOVED lines=9> */
[----:B-1----:R-:W-:-:S04]  /*3ba0*/  LEA R4, P2, R28, UR18, 0x2 ;  /* 0x000000121c047c11 */ /* 0x002fc8000f8410ff */
[----:B------:R-:W-:Y:S01]  /*3bb0*/  LEA.HI.X R5, R28, UR19, R5, 0x2, P2 ;  /* 0x000000131c057c11 */ /* 0x000fe200090f1405 */
[----:B0-----:R-:W-:Y:S01]  /*3bc0*/  FMUL.FTZ R2, R11, R36 ;  /* 0x000000240b027220 */ /* 0x001fe20000410000 */
[----:B--2---:R-:W-:-:S05]  /*3bd0*/  FMUL.FTZ R3, R9, R10 ;  /* 0x0000000a09037220 */ /* 0x004fca0000410000 */
[----:B------:R0:W-:Y:S02]  /*3be0*/  STG.E.64 desc[UR12][R4.64], R2 ;  /* 0x0000000204007986 */ /* 0x0001e4000c101b0c */
.L_x_3683:
[----:B------:R-:W-:Y:S05]  /*3bf0*/  BSYNC.RECONVERGENT B1 ;  /* 0x0000000000017941 */ /* 0x000fea0003800200 */
.L_x_3682:
[----:B------:R-:W-:Y:S04]  /*3c00*/  BSSY.RECONVERGENT B1, `(.L_x_3684) ;  /* 0x000001d000017945 */ /* 0x000fe80003800200 */
        /* <DEDUP_REMOVED lines=8> */
[----:B------:R-:W-:Y:S01]  /*3c90*/  FFMA.FTZ R9, R17, R4, R19 ;  /* 0x0000000411097223 */ /* 0x000fe20000010013 */
[----:B------:R-:W-:-:S02]  /*3ca0*/  MOV R3, R33 ;  /* 0x0000002100037202 */ /* 0x000fc40000000f00 */
        /* <DEDUP_REMOVED lines=10> */
[----:B------:R-:W-:-:S03]  /*3d50*/  IMAD.WIDE.U32 R2, R6, UR14, R2 ;  /* 0x0000000e06027c25 */ /* 0x000fc6000f8e0002 */
[----:B0-----:R-:W-:-:S04]  /*3d60*/  LEA R4, P2, R2, UR18, 0x2 ;  /* 0x0000001202047c11 */ /* 0x001fc8000f8410ff */
[----:B------:R-:W0:Y:S01]  /*3d70*/  MUFU.RCP R12, R12 ;  /* 0x0000000c000c7308 */ /* 0x000e220000001000 */
[----:B------:R-:W-:-:S04]  /*3d80*/  IADD3 R5, PT, PT, R3, R5, RZ ;  /* 0x0000000503057210 */ /* 0x000fc80007ffe0ff */
[----:B------:R-:W-:Y:S01]  /*3d90*/  LEA.HI.X R5, R2, UR19, R5, 0x2, P2 ;  /* 0x0000001302057c11 */ /* 0x000fe200090f1405 */
[----:B-1----:R-:W-:Y:S01]  /*3da0*/  FMUL.FTZ R2, R10, R11 ;  /* 0x0000000b0a027220 */ /* 0x002fe20000410000 */
[----:B0-----:R-:W-:-:S05]  /*3db0*/  FMUL.FTZ R3, R9, R12 ;  /* 0x0000000c09037220 */ /* 0x001fca0000410000 */
[----:B------:R1:W-:Y:S02]  /*3dc0*/  STG.E.64 desc[UR12][R4.64], R2 ;  /* 0x0000000204007986 */ /* 0x0003e4000c101b0c */
.L_x_3685:
[----:B------:R-:W-:Y:S05]  /*3dd0*/  BSYNC.RECONVERGENT B1 ;  /* 0x0000000000017941 */ /* 0x000fea0003800200 */
.L_x_3684:
[----:B------:R-:W-:Y:S04]  /*3de0*/  BSSY.RECONVERGENT B1, `(.L_x_3686) ;  /* 0x000001d000017945 */ /* 0x000fe80003800200 */
[----:B------:R-:W-:Y:S05]  /*3df0*/  @P4 BRA `(.L_x_3687) ;  /* 0x00000000006c4947 */ /* 0x000fea0003800000 */
[----:B------:R-:W-:Y:S01]  /*3e00*/  FADD.FTZ R14, R14, -UR5 ;  /* 0x800000050e0e7e21 */ /* 0x000fe20008010000 */
[----:B------:R-:W-:Y:S01]  /*3e10*/  FADD.FTZ R15, R15, -UR5 ;  /* 0x800000050f0f7e21 */ /* 0x000fe20008010000 */
[----:B------:R-:W2:Y:S02]  /*3e20*/  LDCU.64 UR14, c[0x0][0x3e0] ;  /* 0x00007c00ff0e77ac */ /* 0x000ea40008000a00 */
[----:B01----:R-:W-:Y:S01]  /*3e30*/  FMUL.FTZ R3, R14, UR8 ;  /* 0x000000080e037c20 */ /* 0x003fe20008410000 */
[----:B------:R-:W-:Y:S01]  /*3e40*/  FMUL.FTZ R8, R15, UR8 ;  /* 0x000000080f087c20 */ /* 0x000fe20008410000 */
[----:B------:R-:W0:Y:S02]  /*3e50*/  LDCU.64 UR18, c[0x0][0x380] ;  /* 0x00007000ff1277ac */ /* 0x000e240008000a00 */
[----:B-----5:R-:W-:Y:S01]  /*3e60*/  FFMA.FTZ R6, R16, R3, R18 ;  /* 0x0000000310067223 */ /* 0x020fe20000010012 */
[----:B------:R-:W-:Y:S01]  /*3e70*/  FFMA.FTZ R8, R17, R8, R19 ;  /* 0x0000000811087223 */ /* 0x000fe20000010013 */
[----:B------:R-:W-:-:S02]  /*3e80*/  MOV R3, R33 ;  /* 0x0000002100037202 */ /* 0x000fc40000000f00 */
        /* <DEDUP_REMOVED lines=18> */
.L_x_3687:
[----:B------:R-:W-:Y:S05]  /*3fb0*/  BSYNC.RECONVERGENT B1 ;  /* 0x0000000000017941 */ /* 0x000fea0003800200 */
.L_x_3686:
[----:B------:R-:W-:Y:S05]  /*3fc0*/  @P1 BRA `(.L_x_3673) ;  /* 0x0000000000681947 */ /* 0x000fea0003800000 */
[----:B------:R-:W-:Y:S01]  /*3fd0*/  FADD.FTZ R20, R20, -UR5 ;  /* 0x8000000514147e21 */ /* 0x000fe20008010000 */
[----:B------:R-:W-:Y:S01]  /*3fe0*/  FADD.FTZ R21, R21, -UR5 ;  /* 0x8000000515157e21 */ /* 0x000fe20008010000 */
[----:B------:R-:W3:Y:S01]  /*3ff0*/  LDCU.64 UR10, c[0x0][0x3e0] ;  /* 0x00007c00ff0a77ac */ /* 0x000ee20008000a00 */
[----:B------:R-:W-:Y:S01]  /*4000*/  MOV R32, R34 ;  /* 0x0000002200207202 */ /* 0x000fe20000000f00 */
[----:B01----:R-:W-:Y:S01]  /*4010*/  FMUL.FTZ R3, R20, UR8 ;  /* 0x0000000814037c20 */ /* 0x003fe20008410000 */
[----:B--2---:R-:W-:Y:S01]  /*4020*/  FMUL.FTZ R4, R21, UR8 ;  /* 0x0000000815047c20 */ /* 0x004fe20008410000 */
        /* <DEDUP_REMOVED lines=13> */
[----:B--2---:R-:W-:Y:S02]  /*4100*/  FADD.FTZ R6, R3, 1 ;  /* 0x3f80000003067421 */ /* 0x004fe40000010000 */
[----:B------:R-:W0:Y:S01]  /*4110*/  MUFU.RCP R4, R4 ;  /* 0x0000000400047308 */ /* 0x000e220000001000 */
[----:B------:R-:W-:-:S07]  /*4120*/  LEA.HI.X R3, R32, UR15, R9, 0x2, P1 ;  /* 0x0000000f20037c11 */ /* 0x000fce00088f1409 */
[----:B------:R-:W1:Y:S01]  /*4130*/  MUFU.RCP R5, R6 ;  /* 0x0000000600057308 */ /* 0x000e620000001000 */
[----:B0-----:R-:W-:Y:S01]  /*4140*/  FMUL.FTZ R4, R7, R4 ;  /* 0x0000000407047220 */ /* 0x001fe20000410000 */
[----:B-1----:R-:W-:-:S05]  /*4150*/  FMUL.FTZ R5, R8, R5 ;  /* 0x0000000508057220 */ /* 0x002fca0000410000 */
[----:B------:R4:W-:Y:S02]  /*4160*/  STG.E.64 desc[UR12][R2.64], R4 ;  /* 0x0000000402007986 */ /* 0x0009e4000c101b0c */
.L_x_3673:
[----:B------:R-:W-:Y:S05]  /*4170*/  BSYNC.RECONVERGENT B0 ;  /* 0x0000000000007941 */ /* 0x000fea0003800200 */
.L_x_3657:
[----:B------:R-:W0:Y:S01]  /*4180*/  LDCU UR5, c[0x0][0x3f8] ;  /* 0x00007f00ff0577ac */ /* 0x000e220008000800 */
[----:B------:R-:W0:Y:S01]  /*4190*/  LDCU UR8, c[0x0][0x3c8] ;  /* 0x00007900ff0877ac */ /* 0x000e220008000800 */
[----:B------:R-:W-:Y:S02]  /*41a0*/  UIADD3 UR7, UPT, UPT, UR17, UR7, URZ ;  /* 0x0000000711077290 */ /* 0x000fe4000fffe0ff */
[----:B------:R-:W-:Y:S02]  /*41b0*/  UIADD3 UR4, UPT, UPT, UR4, 0x1, URZ ;  /* 0x0000000104047890 */ /* 0x000fe4000fffe0ff */
[----:B0-----:R-:W-:-:S04]  /*41c0*/  UIMAD UR5, UR5, UR8, URZ ;  /* 0x00000008050572a4 */ /* 0x001fc8000f8e02ff */
[----:B------:R-:W-:-:S09]  /*41d0*/  UISETP.GE.AND UP0, UPT, UR7, UR5, UPT ;  /* 0x000000050700728c */ /* 0x000fd2000bf06270 */
[----:B------:R-:W-:Y:S05]  /*41e0*/  BRA.U !UP0, `(.L_x_3688) ;  /* 0xffffffc108147547 */ /* 0x000fea000b83ffff */
[----:B------:R-:W-:Y:S05]  /*41f0*/  EXIT ;  /* 0x000000000000794d */ /* 0x000fea0003800000 */
.L_x_3689:
        /* <DEDUP_REMOVED lines=16> */
.L_x_4554:


//--------------------- .text._Z35group_norm_nhwc_fwd_one_pass_kernelI11Fp32IOFp32WLi256ELi48ELi384EEv26Group_norm_nhwc_fwd_params --------------------------
	.section	.text._Z35group_norm_nhwc_fwd_one_pass_kernelI11Fp32IOFp32WLi256ELi48ELi384EEv26Group_norm_nhwc_fwd_params,"ax",@progbits
	.align	128
        .global         _Z35group_norm_nhwc_fwd_one_pass_kernelI11Fp32IOFp32WLi256ELi48ELi384EEv26Group_norm_nhwc_fwd_params
        .type           _Z35group_norm_nhwc_fwd_one_pass_kernelI11Fp32IOFp32WLi256ELi48ELi384EEv26Group_norm_nhwc_fwd_params,@function
        .size           _Z35group_norm_nhwc_fwd_one_pass_kernelI11Fp32IOFp32WLi256ELi48ELi384EEv26Group_norm_nhwc_fwd_params,(.L_x_4555 - _Z35group_norm_nhwc_fwd_one_pass_kernelI11Fp32IOFp32WLi256ELi48ELi384EEv26Group_norm_nhwc_fwd_params)
        .other          _Z35group_norm_nhwc_fwd_one_pass_kernelI11Fp32IOFp32WLi256ELi48ELi384EEv26Group_norm_nhwc_fwd_params,@"STO_CUDA_ENTRY STV_DEFAULT"
_Z35group_norm_nhwc_fwd_one_pass_kernelI11Fp32IOFp32WLi256ELi48ELi384EEv26Group_norm_nhwc_fwd_params:
.text._Z35group_norm_nhwc_fwd_one_pass_kernelI11Fp32IOFp32WLi256ELi48ELi384EEv26Group_norm_nhwc_fwd_params:
        /* <DEDUP_REMOVED lines=14> */
[----:B------:R-:W0:Y:S01]  /*00e0*/  LDCU.64 UR8, c[0x0][0x358] ;  /* 0x00006b00ff0877ac */ /* 0x000e220008000a00 */
[----:B----4-:R-:W-:Y:S02]  /*00f0*/  ISETP.NE.U32.AND P1, PT, RZ, UR6, PT ;  /* 0x00000006ff007c0c */ /* 0x010fe4000bf25070 */
[----:B0-----:R-:W-:-:S02]  /*0100*/  LOP3.LUT R4, R2, 0xffff, RZ, 0xc0, !PT ;  /* 0x0000ffff02047812 */ /* 0x001fc400078ec0ff */
[----:B---3--:R-:W-:-:S03]  /*0110*/  LOP3.LUT P0, RZ, R2, R3, RZ, 0xfc, !PT ;  /* 0x0000000302ff7212 */ /* 0x008fc6000780fcff */
[----:B------:R-:W-:Y:S01]  /*0120*/  IMAD R4, R4, 0xaab, RZ ;  /* 0x00000aab04047824 */ /* 0x000fe200078e02ff */
[----:B------:R-:W-:-:S04]  /*0130*/  ISETP.NE.AND.EX P0, PT, RZ, UR7, !P0, P1 ;  /* 0x00000007ff007c0c */ /* 0x000fc8000c705310 */
[----:B------:R-:W-:Y:S02]  /*0140*/  SHF.R.U32.HI R6, RZ, 0x10, R4 ;  /* 0x00000010ff067819 */ /* 0x000fe40000011604 */
[----:B------:R-:W0:Y:S02]  /*0150*/  S2R R4, SR_LANEID ;  /* 0x0000000000047919 */ /* 0x000e240000000000 */
[----:B------:R-:W-:Y:S01]  /*0160*/  PRMT R10, R6, 0x9910, RZ ;  /* 0x00009910060a7816 */ /* 0x000fe200000000ff */
[----:B-1----:R-:W-:Y:S02]  /*0170*/  IMAD R69, R3, UR4, R6 ;  /* 0x0000000403457c24 */ /* 0x002fe4000f8e0206 */
[----:B------:R-:W1:Y:S02]  /*0180*/  LDC R6, c[0x0][0x370] ;  /* 0x0000dc00ff067b82 */ /* 0x000e640000000800 */
[----:B------:R-:W-:Y:S01]  /*0190*/  IMAD R10, R10, 0x18, RZ ;  /* 0x000000180a0a7824 */ /* 0x000fe200078e02ff */
[----:B------:R-:W-:-:S02]  /*01a0*/  IADD3 R68, PT, PT, R69, 0x10, RZ ;  /* 0x0000001045447810 */ /* 0x000fc40007ffe0ff */
[C---:B------:R-:W-:Y:S02]  /*01b0*/  IADD3 R67, PT, PT, R69.reuse, 0x20, RZ ;  /* 0x0000002045437810 */ /* 0x040fe40007ffe0ff */
[----:B------:R-:W-:Y:S02]  /*01c0*/  IADD3 R15, PT, PT, RZ, -R10, RZ ;  /* 0x8000000aff0f7210 */ /* 0x000fe40007ffe0ff */
[----:B------:R-:W-:Y:S02]  /*01d0*/  IADD3 R10, PT, PT, R69, 0x30, RZ ;  /* 0x00000030450a7810 */ /* 0x000fe40007ffe0ff */
[----:B------:R-:W-:Y:S02]  /*01e0*/  PRMT R15, R15, 0x7710, RZ ;  /* 0x000077100f0f7816 */ /* 0x000fe400000000ff */
[C---:B------:R-:W-:Y:S02]  /*01f0*/  IADD3 R11, PT, PT, R69.reuse, 0xe0, RZ ;  /* 0x000000e0450b7810 */ /* 0x040fe40007ffe0ff */
[----:B------:R-:W-:-:S02]  /*0200*/  IADD3 R12, PT, PT, R69, 0xf0, RZ ;  /* 0x000000f0450c7810 */ /* 0x000fc40007ffe0ff */
[----:B------:R-:W-:Y:S02]  /*0210*/  IADD3 R66, PT, PT, R15, R2, RZ ;  /* 0x000000020f427210 */ /* 0x000fe40007ffe0ff */
[----:B------:R-:W-:Y:S02]  /*0220*/  SHF.R.S32.HI R9, RZ, 0x1f, R69 ;  /* 0x0000001fff097819 */ /* 0x000fe40000011445 */
[----:B------:R-:W-:Y:S02]  /*0230*/  SHF.R.S32.HI R13, RZ, 0x1f, R68 ;  /* 0x0000001fff0d7819 */ /* 0x000fe40000011444 */
[----:B------:R-:W-:Y:S02]  /*0240*/  SHF.R.S32.HI R62, RZ, 0x1f, R67 ;  /* 0x0000001fff3e7819 */ /* 0x000fe40000011443 */
[----:B------:R-:W-:Y:S02]  /*0250*/  SHF.R.S32.HI R63, RZ, 0x1f, R10 ;  /* 0x0000001fff3f7819 */ /* 0x000fe4000001140a */
[----:B------:R-:W-:-:S02]  /*0260*/  SHF.R.S32.HI R64, RZ, 0x1f, R11 ;  /* 0x0000001fff407819 */ /* 0x000fc4000001140b */
[----:B------:R-:W-:Y:S02]  /*0270*/  SHF.R.S32.HI R65, RZ, 0x1f, R12 ;  /* 0x0000001fff417819 */ /* 0x000fe4000001140c */
[----:B0-2---:R-:W-:-:S07]  /*0280*/  SHF.L.U32 R66, R66, 0x1, RZ ;  /* 0x0000000142427819 */ /* 0x005fce00000006ff */
.L_x_3765:
[----:B0----5:R-:W0:Y:S01]  /*0290*/  LDC R21, c[0x0][0x3f8] ;  /* 0x0000fe00ff157b82 */ /* 0x021e220000000800 */
[----:B--2---:R-:W2:Y:S01]  /*02a0*/  LDCU.64 UR6, c[0x0][0x3e8] ;  /* 0x00007d00ff0677ac */ /* 0x004ea20008000a00 */
[C---:B---3--:R-:W-:Y:S02]  /*02b0*/  IADD3 R29, PT, PT, R69.reuse, 0x50, RZ ;  /* 0x00000050451d7810 */ /* 0x048fe40007ffe0ff */
[C---:B------:R-:W-:Y:S01]  /*02c0*/  IADD3 R31, PT, PT, R69.reuse, 0x60, RZ ;  /* 0x00000060451f7810 */ /* 0x040fe20007ffe0ff */
[----:B------:R-:W3:Y:S01]  /*02d0*/  LDCU.64 UR10, c[0x0][0x3f0] ;  /* 0x00007e00ff0a77ac */ /* 0x000ee20008000a00 */
[----:B-1----:R-:W-:Y:S02]  /*02e0*/  SHF.R.S32.HI R27, RZ, 0x1f, R29 ;  /* 0x0000001fff1b7819 */ /* 0x002fe4000001141d */
[----:B------:R-:W-:Y:S02]  /*02f0*/  SHF.R.S32.HI R35, RZ, 0x1f, R31 ;  /* 0x0000001fff237819 */ /* 0x000fe4000001141f */
[----:B------:R-:W-:-:S02]  /*0300*/  IADD3 R26, PT, PT, R69, 0x70, RZ ;  /* 0x00000070451a7810 */ /* 0x000fc40007ffe0ff */
[----:B------:R-:W-:Y:S02]  /*0310*/  LOP3.LUT R75, R66, 0xffff, RZ, 0xc0, !PT ;  /* 0x0000ffff424b7812 */ /* 0x000fe400078ec0ff */
[----:B------:R-:W-:Y:S02]  /*0320*/  SHF.R.S32.HI R39, RZ, 0x1f, R26 ;  /* 0x0000001fff277819 */ /* 0x000fe4000001141a */
[C---:B------:R-:W-:Y:S02]  /*0330*/  IADD3 R33, PT, PT, R69.reuse, 0x80, RZ ;  /* 0x0000008045217810 */ /* 0x040fe40007ffe0ff */
[----:B------:R-:W-:Y:S02]  /*0340*/  IADD3 R32, PT, PT, R69, 0x90, RZ ;  /* 0x0000009045207810 */ /* 0x000fe40007ffe0ff */
[----:B--2---:R-:W-:Y:S02]  /*0350*/  ISETP.GE.U32.AND P4, PT, R29, UR6, PT ;  /* 0x000000061d007c0c */ /* 0x004fe4000bf86070 */
[----:B------:R-:W-:-:S02]  /*0360*/  SHF.R.S32.HI R41, RZ, 0x1f, R33 ;  /* 0x0000001fff297819 */ /* 0x000fc40000011421 */
[----:B0---4-:R-:W-:Y:S02]  /*0370*/  IABS R17, R21 ;  /* 0x0000001500117213 */ /* 0x011fe40000000000 */
[C---:B------:R-:W-:Y:S02]  /*0380*/  ISETP.GE.AND.EX P4, PT, R27.reuse, UR7, PT, P4 ;  /* 0x000000071b007c0c */ /* 0x040fe4000bf86340 */
[----:B------:R-:W0:Y:S11]  /*0390*/  I2F.RP R16, R17 ;  /* 0x0000001100107306 */ /* 0x000e360000209400 */
[----:B------:R-:W2:Y:S01]  /*03a0*/  @!P4 LDC.64 R24, c[0x0][0x3e0] ;  /* 0x0000f800ff18cb82 */ /* 0x000ea20000000a00 */
[----:B0-----:R-:W0:Y:S02]  /*03b0*/  MUFU.RCP R16, R16 ;  /* 0x0000001000107308 */ /* 0x001e240000001000 */
[----:B0-----:R-:W-:Y:S01]  /*03c0*/  IADD3 R14, PT, PT, R16, 0xffffffe, RZ ;  /* 0x0ffffffe100e7810 */ /* 0x001fe20007ffe0ff */
[----:B--2---:R-:W-:-:S05]  /*03d0*/  @!P4 IMAD R28, R27, R24, RZ ;  /* 0x000000181b1cc224 */ /* 0x004fca00078e02ff */
[----:B------:R0:W2:Y:S01]  /*03e0*/  F2I.FTZ.U32.TRUNC.NTZ R15, R14 ;  /* 0x0000000e000f7305 */ /* 0x0000a2000021f000 */
[----:B------:R-:W-:Y:S01]  /*03f0*/  @!P4 IMAD R27, R29, R25, R28 ;  /* 0x000000191d1bc224 */ /* 0x000fe200078e021c */
[----:B0-----:R-:W-:Y:S02]  /*0400*/  MOV R14, RZ ;  /* 0x000000ff000e7202 */ /* 0x001fe40000000f00 */
[----:B--2---:R-:W-:-:S05]  /*0410*/  IADD3 R18, PT, PT, RZ, -R15, RZ ;  /* 0x8000000fff127210 */ /* 0x004fca0007ffe0ff */
[----:B------:R-:W-:Y:S01]  /*0420*/  IMAD R19, R18, R17, RZ ;  /* 0x0000001112137224 */ /* 0x000fe200078e02ff */
[----:B------:R-:W-:-:S03]  /*0430*/  IABS R18, R8 ;  /* 0x0000000800127213 */ /* 0x000fc60000000000 */
[----:B------:R-:W-:Y:S01]  /*0440*/  IMAD.HI.U32 R15, R15, R19, R14 ;  /* 0x000000130f0f7227 */ /* 0x000fe200078e000e */
[----:B------:R-:W-:-:S04]  /*0450*/  LOP3.LUT R14, R8, R21, RZ, 0x3c, !PT ;  /* 0x00000015080e7212 */ /* 0x000fc800078e3cff */
[----:B------:R-:W-:Y:S01]  /*0460*/  ISETP.GE.AND P3, PT, R14, RZ, PT ;  /* 0x000000ff0e00720c */ /* 0x000fe20003f66270 */
[----:B------:R-:W-:-:S05]  /*0470*/  IMAD.HI.U32 R15, R15, R18, RZ ;  /* 0x000000120f0f7227 */ /* 0x000fca00078e00ff */
[----:B------:R-:W-:-:S05]  /*0480*/  IADD3 R16, PT, PT, -R15, RZ, RZ ;  /* 0x000000ff0f107210 */ /* 0x000fca0007ffe1ff */
[C---:B------:R-:W-:Y:S02]  /*0490*/  IMAD R16, R17.reuse, R16, R18 ;  /* 0x0000001011107224 */ /* 0x040fe400078e0212 */
[----:B------:R-:W0:Y:S03]  /*04a0*/  @!P4 LDC.64 R18, c[0x0][0x390] ;  /* 0x0000e400ff12cb82 */ /* 0x000e260000000a00 */
[----:B------:R-:W-:-:S13]  /*04b0*/  ISETP.GT.U32.AND P2, PT, R17, R16, PT ;  /* 0x000000101100720c */ /* 0x000fda0003f44070 */
[-C--:B------:R-:W-:Y:S02]  /*04c0*/  @!P2 IADD3 R16, PT, PT, R16, -R17.reuse, RZ ;  /* 0x800000111010a210 */ /* 0x080fe40007ffe0ff */
[----:B------:R-:W-:Y:S02]  /*04d0*/  @!P2 IADD3 R15, PT, PT, R15, 0x1, RZ ;  /* 0x000000010f0fa810 */ /* 0x000fe40007ffe0ff */
[----:B------:R-:W-:Y:S02]  /*04e0*/  ISETP.GE.U32.AND P1, PT, R16, R17, PT ;  /* 0x000000111000720c */ /* 0x000fe40003f26070 */
[----:B------:R-:W-:-:S11]  /*04f0*/  ISETP.NE.AND P2, PT, R21, RZ, PT ;  /* 0x000000ff1500720c */ /* 0x000fd60003f45270 */
[----:B------:R-:W-:Y:S02]  /*0500*/  @P1 IADD3 R15, PT, PT, R15, 0x1, RZ ;  /* 0x000000010f0f1810 */ /* 0x000fe40007ffe0ff */
[----:B------:R-:W-:Y:S02]  /*0510*/  ISETP.GE.U32.AND P1, PT, R26, UR6, PT ;  /* 0x000000061a007c0c */ /* 0x000fe4000bf26070 */
[----:B------:R-:W-:Y:S02]  /*0520*/  @!P3 IADD3 R15, PT, PT, -R15, RZ, RZ ;  /* 0x000000ff0f0fb210 */ /* 0x000fe40007ffe1ff */
[----:B------:R-:W-:Y:S02]  /*0530*/  ISETP.GE.U32.AND P3, PT, R31, UR6, PT ;  /* 0x000000061f007c0c */ /* 0x000fe4000bf66070 */
[----:B------:R-:W-:Y:S02]  /*0540*/  @!P2 LOP3.LUT R15, RZ, R21, RZ, 0x33, !PT ;  /* 0x00000015ff0fa212 */ /* 0x000fe400078e33ff */
[----:B------:R-:W-:-:S02]  /*0550*/  ISETP.GE.AND.EX P3, PT, R35, UR7, PT, P3 ;  /* 0x0000000723007c0c */ /* 0x000fc4000bf66330 */
[----:B------:R-:W-:Y:S02]  /*0560*/  IADD3 R17, PT, PT, -R15, RZ, RZ ;  /* 0x000000ff0f117210 */ /* 0x000fe40007ffe1ff */
[----:B------:R-:W-:Y:S02]  /*0570*/  ISETP.GE.AND.EX P1, PT, R39, UR7, PT, P1 ;  /* 0x0000000727007c0c */ /* 0x000fe4000bf26310 */
[----:B------:R-:W-:Y:S01]  /*0580*/  SHF.R.S32.HI R14, RZ, 0x1f, R15 ;  /* 0x0000001fff0e7819 */ /* 0x000fe2000001140f */
[----:B------:R-:W-:Y:S01]  /*0590*/  IMAD R70, R21, R17, R8 ;  /* 0x0000001115467224 */ /* 0x000fe200078e0208 */
[----:B------:R-:W-:-:S03]  /*05a0*/  ISETP.GE.U32.AND P2, PT, R33, UR6, PT ;  /* 0x0000000621007c0c */ /* 0x000fc6000bf46070 */
[----:B------:R-:W-:Y:S01]  /*05b0*/  IMAD R70, R70, 0x30, RZ ;  /* 0x0000003046467824 */ /* 0x000fe200078e02ff */
[----:B------:R-:W-:Y:S01]  /*05c0*/  ISETP.GE.AND.EX P2, PT, R41, UR7, PT, P2 ;  /* 0x0000000729007c0c */ /* 0x000fe2000bf46320 */
[----:B------:R-:W2:Y:S01]  /*05d0*/  @!P3 LDC.64 R22, c[0x0][0x3e0] ;  /* 0x0000f800ff16bb82 */ /* 0x000ea20000000a00 */
[----:B---3--:R-:W-:Y:S02]  /*05e0*/  IMAD R14, R14, UR10, RZ ;  /* 0x0000000a0e0e7c24 */ /* 0x008fe4000f8e02ff */
[C---:B------:R-:W-:Y:S02]  /*05f0*/  IADD3 R74, P5, PT, R70.reuse, R75, RZ ;  /* 0x0000004b464a7210 */ /* 0x040fe40007fbe0ff */
[C---:B------:R-:W-:Y:S02]  /*0600*/  IMAD R73, R15.reuse, UR11, R14 ;  /* 0x0000000b0f497c24 */ /* 0x040fe4000f8e020e */
[----:B------:R-:W-:Y:S01]  /*0610*/  LEA.HI.X.SX32 R75, R70, RZ, 0x1, P5 ;  /* 0x000000ff464b7211 */ /* 0x000fe200028f0eff */
[----:B------:R-:W3:Y:S01]  /*0620*/  @!P3 LDC.64 R20, c[0x0][0x390] ;  /* 0x0000e400ff14bb82 */ /* 0x000ee20000000a00 */
[----:B------:R-:W-:Y:S01]  /*0630*/  ISETP.GE.U32.AND P5, PT, R32, UR6, PT ;  /* 0x0000000620007c0c */ /* 0x000fe2000bfa6070 */
[----:B------:R-:W-:-:S06]  /*0640*/  IMAD.WIDE.U32 R74, R15, UR10, R74 ;  /* 0x0000000a0f4a7c25 */ /* 0x000fcc000f8e004a */
[----:B------:R-:W4:Y:S01]  /*0650*/  @!P1 LDC.64 R14, c[0x0][0x3e0] ;  /* 0x0000f800ff0e9b82 */ /* 0x000f220000000a00 */
[----:B------:R-:W-:Y:S02]  /*0660*/  IADD3 R73, PT, PT, R75, R73, RZ ;  /* 0x000000494b497210 */ /* 0x000fe40007ffe0ff */
[----:B------:R-:W-:Y:S01]  /*0670*/  @!P4 MOV R72, R74 ;  /* 0x0000004a0048c202 */ /* 0x000fe20000000f00 */
[----:B--2---:R-:W-:-:S04]  /*0680*/  @!P3 IMAD R28, R35, R22, RZ ;  /* 0x00000016231cb224 */ /* 0x004fc800078e02ff */
[----:B------:R-:W2:Y:S01]  /*0690*/  @!P2 LDC.64 R16, c[0x0][0x3e0] ;  /* 0x0000f800ff10ab82 */ /* 0x000ea20000000a00 */
[----:B------:R-:W-:Y:S01]  /*06a0*/  @!P4 IMAD.WIDE.U32 R24, R29, R24, R72 ;  /* 0x000000181d18c225 */ /* 0x000fe200078e0048 */
[----:B------:R-:W-:Y:S02]  /*06b0*/  @!P3 MOV R29, R73 ;  /* 0x00000049001db202 */ /* 0x000fe40000000f00 */
[----:B------:R-:W-:Y:S01]  /*06c0*/  SHF.R.S32.HI R35, RZ, 0x1f, R32 ;  /* 0x0000001fff237819 */ /* 0x000fe20000011420 */
[----:B------:R-:W-:Y:S01]  /*06d0*/  @!P3 IMAD R37, R31, R23, R28 ;  /* 0x000000171f25b224 */ /* 0x000fe200078e021c */
[----:B------:R-:W-:Y:S02]  /*06e0*/  @!P3 MOV R28, R74 ;  /* 0x0000004a001cb202 */ /* 0x000fe40000000f00 */
[----:B------:R-:W-:Y:S02]  /*06f0*/  @!P4 IADD3 R25, PT, PT, R25, R27, RZ ;  /* 0x0000001b1919c210 */ /* 0x000fe40007ffe0ff */
[C---:B0-----:R-:W-:Y:S01]  /*0700*/  @!P4 LEA R18, P6, R24.reuse, R18, 0x2 ;  /* 0x000000121812c211 */ /* 0x041fe200078c10ff */
[----:B------:R-:W-:Y:S01]  /*0710*/  @!P3 IMAD.WIDE.U32 R22, R31, R22, R28 ;  /* 0x000000161f16b225 */ /* 0x000fe200078e001c */
[----:B------:R-:W-:Y:S01]  /*0720*/  ISETP.GE.AND.EX P5, PT, R35, UR7, PT, P5 ;  /* 0x0000000723007c0c */ /* 0x000fe2000bfa6350 */
[----:B------:R-:W0:Y:S01]  /*0730*/  @!P1 LDC.64 R30, c[0x0][0x390] ;  /* 0x0000e400ff1e9b82 */ /* 0x000e220000000a00 */
[----:B------:R-:W-:Y:S01]  /*0740*/  @!P4 LEA.HI.X R19, R24, R19, R25, 0x2, P6 ;  /* 0x000000131813c211 */ /* 0x000fe200030f1419 */
[----:B----4-:R-:W-:Y:S01]  /*0750*/  @!P1 IMAD R24, R39, R14, RZ ;  /* 0x0000000e27189224 */ /* 0x010fe200078e02ff */
[----:B------:R-:W-:-:S02]  /*0760*/  @!P3 IADD3 R23, PT, PT, R23, R37, RZ ;  /* 0x000000251717b210 */ /* 0x000fc40007ffe0ff */
[----:B---3--:R-:W-:Y:S01]  /*0770*/  @!P3 LEA R20, P6, R22, R20, 0x2 ;  /* 0x000000141614b211 */ /* 0x008fe200078c10ff */
[----:B------:R-:W-:Y:S01]  /*0780*/  @!P1 IMAD R37, R26, R15, R24 ;  /* 0x0000000f1a259224 */ /* 0x000fe200078e0218 */
[----:B------:R-:W-:Y:S01]  /*0790*/  MOV R15, RZ ;  /* 0x000000ff000f7202 */ /* 0x000fe20000000f00 */
[----:B------:R-:W3:Y:S01]  /*07a0*/  @!P2 LDC.64 R28, c[0x0][0x390] ;  /* 0x0000e400ff1cab82 */ /* 0x000ee20000000a00 */
[----:B------:R-:W-:Y:S02]  /*07b0*/  @!P3 LEA.HI.X R21, R22, R21, R23, 0x2, P6 ;  /* 0x000000151615b211 */ /* 0x000fe400030f1417 */
[----:B------:R-:W-:Y:S01]  /*07c0*/  @!P1 MOV R22, R74 ;  /* 0x0000004a00169202 */ /* 0x000fe20000000f00 */
[----:B--2---:R-:W-:Y:S01]  /*07d0*/  @!P2 IMAD R34, R41, R16, RZ ;  /* 0x000000102922a224 */ /* 0x004fe200078e02ff */
[----:B------:R-:W-:Y:S02]  /*07e0*/  @!P1 MOV R23, R73 ;  /* 0x0000004900179202 */ /* 0x000fe40000000f00 */
[----:B------:R-:W-:Y:S01]  /*07f0*/  IADD3 R41, PT, PT, R69, 0xa0, RZ ;  /* 0x000000a045297810 */ /* 0x000fe20007ffe0ff */
[----:B------:R-:W-:Y:S01]  /*0800*/  @!P2 IMAD R17, R33, R17, R34 ;  /* 0x000000112111a224 */ /* 0x000fe200078e0222 */
[----:B------:R-:W-:Y:S01]  /*0810*/  @!P2 MOV R24, R74 ;  /* 0x0000004a0018a202 */ /* 0x000fe20000000f00 */
[----:B------:R-:W-:Y:S01]  /*0820*/  @!P1 IMAD.WIDE.U32 R22, R26, R14, R22 ;  /* 0x0000000e1a169225 */ /* 0x000fe200078e0016 */
[----:B------:R-:W-:Y:S01]  /*0830*/  MOV R14, RZ ;  /* 0x000000ff000e7202 */ /* 0x000fe20000000f00 */
[----:B------:R-:W2:Y:S01]  /*0840*/  @!P5 LDC.64 R26, c[0x0][0x3e0] ;  /* 0x0000f800ff1adb82 */ /* 0x000ea20000000a00 */
[----:B------:R-:W-:-:S02]  /*0850*/  @!P2 MOV R25, R73 ;  /* 0x000000490019a202 */ /* 0x000fc40000000f00 */
[----:B------:R-:W-:Y:S02]  /*0860*/  SHF.R.S32.HI R39, RZ, 0x1f, R41 ;  /* 0x0000001fff277819 */ /* 0x000fe40000011429 */
[----:B------:R-:W4:Y:S01]  /*0870*/  @!P4 LDG.E.64 R14, desc[UR8][R18.64] ;  /* 0x00000008120ec981 */ /* 0x000f22000c1e1b00 */
[----:B------:R-:W-:Y:S01]  /*0880*/  ISETP.GE.U32.AND P4, PT, R41, UR6, PT ;  /* 0x0000000629007c0c */ /* 0x000fe2000bf86070 */
[----:B------:R-:W-:Y:S01]  /*0890*/  @!P2 IMAD.WIDE.U32 R24, R33, R16, R24 ;  /* 0x000000102118a225 */ /* 0x000fe200078e0018 */
[----:B------:R-:W-:Y:S02]  /*08a0*/  @!P1 IADD3 R16, PT, PT, R23, R37, RZ ;  /* 0x0000002517109210 */ /* 0x000fe40007ffe0ff */
[C---:B0-----:R-:W-:Y:S02]  /*08b0*/  @!P1 LEA R30, P6, R22.reuse, R30, 0x2 ;  /* 0x0000001e161e9211 */ /* 0x041fe400078c10ff */
[----:B------:R-:W-:Y:S02]  /*08c0*/  ISETP.GE.AND.EX P4, PT, R39, UR7, PT, P4 ;  /* 0x0000000727007c0c */ /* 0x000fe4000bf86340 */
[----:B------:R-:W-:-:S02]  /*08d0*/  @!P1 LEA.HI.X R31, R22, R31, R16, 0x2, P6 ;  /* 0x0000001f161f9211 */ /* 0x000fc400030f1410 */
[----:B------:R-:W-:Y:S02]  /*08e0*/  @!P2 IADD3 R22, PT, PT, R25, R17, RZ ;  /* 0x000000111916a210 */ /* 0x000fe40007ffe0ff */
[C---:B---3--:R-:W-:Y:S02]  /*08f0*/  @!P2 LEA R28, P6, R24.reuse, R28, 0x2 ;  /* 0x0000001c181ca211 */ /* 0x048fe400078c10ff */
[----:B------:R-:W-:Y:S02]  /*0900*/  CS2R R16, SRZ ;  /* 0x0000000000107805 */ /* 0x000fe4000001ff00 */
[----:B------:R-:W-:Y:S02]  /*0910*/  @!P2 LEA.HI.X R29, R24, R29, R22, 0x2, P6 ;  /* 0x0000001d181da211 */ /* 0x000fe400030f1416 */
[----:B------:R-:W0:Y:S01]  /*0920*/  @!P5 LDC.64 R24, c[0x0][0x390] ;  /* 0x0000e400ff18db82 */ /* 0x000e220000000a00 */
[----:B------:R-:W-:Y:S01]  /*0930*/  IADD3 R33, PT, PT, R69, 0x40, RZ ;  /* 0x0000004045217810 */ /* 0x000fe20007ffe0ff */
[----:B------:R3:W5:Y:S03]  /*0940*/  @!P3 LDG.E.64 R16, desc[UR8][R20.64] ;  /* 0x000000081410b981 */ /* 0x000766000c1e1b00 */
[----:B------:R-:W-:-:S03]  /*0950*/  ISETP.GE.U32.AND P3, PT, R33, UR6, PT ;  /* 0x0000000621007c0c */ /* 0x000fc6000bf66070 */
[----:B------:R-:W1:Y:S01]  /*0960*/  @!P4 LDC.64 R22, c[0x0][0x3e0] ;  /* 0x0000f800ff16cb82 */ /* 0x000e620000000a00 */
[----:B------:R-:W-:Y:S01]  /*0970*/  SHF.R.S32.HI R55, RZ, 0x1f, R33 ;  /* 0x0000001fff377819 */ /* 0x000fe20000011421 */
[----:B--2---:R-:W-:-:S03]  /*0980*/  @!P5 IMAD R35, R35, R26, RZ ;  /* 0x0000001a2323d224 */ /* 0x004fc600078e02ff */
[----:B------:R-:W-:Y:S02]  /*0990*/  ISETP.GE.AND.EX P3, PT, R55, UR7, PT, P3 ;  /* 0x0000000737007c0c */ /* 0x000fe4000bf66330 */
[----:B---3--:R-:W-:Y:S02]  /*09a0*/  @!P5 MOV R20, R74 ;  /* 0x0000004a0014d202 */ /* 0x008fe40000000f00 */
[----:B------:R-:W-:Y:S02]  /*09b0*/  @!P5 MOV R21, R73 ;  /* 0x000000490015d202 */ /* 0x000fe40000000f00 */
[----:B------:R-:W-:Y:S01]  /*09c0*/  CS2R R18, SRZ ;  /* 0x0000000000127805 */ /* 0x000fe2000001ff00 */
[C---:B------:R-:W-:Y:S01]  /*09d0*/  @!P5 IMAD R43, R32.reuse, R27, R35 ;  /* 0x0000001b202bd224 */ /* 0x040fe200078e0223 */
[----:B------:R-:W-:Y:S01]  /*09e0*/  IADD3 R49, PT, PT, R69, 0xb0, RZ ;  /* 0x000000b045317810 */ /* 0x000fe20007ffe0ff */
[----:B------:R-:W2:Y:S01]  /*09f0*/  @!P4 LDC.64 R34, c[0x0][0x390] ;  /* 0x0000e400ff22cb82 */ /* 0x000ea20000000a00 */
[----:B------:R-:W-:Y:S01]  /*0a00*/  @!P5 IMAD.WIDE.U32 R26, R32, R26, R20 ;  /* 0x0000001a201ad225 */ /* 0x000fe200078e0014 */
[----:B------:R-:W-:Y:S01]  /*0a10*/  CS2R R36, SRZ ;  /* 0x0000000000247805 */ /* 0x000fe2000001ff00 */
[----:B------:R1:W3:Y:S01]  /*0a20*/  @!P1 LDG.E.64 R18, desc[UR8][R30.64] ;  /* 0x000000081e129981 */ /* 0x0002e2000c1e1b00 */
[----:B------:R-:W-:-:S02]  /*0a30*/  ISETP.GE.U32.AND P1, PT, R49, UR6, PT ;  /* 0x0000000631007c0c */ /* 0x000fc4000bf26070 */
[----:B------:R-:W-:Y:S02]  /*0a40*/  SHF.R.S32.HI R51, RZ, 0x1f, R49 ;  /* 0x0000001fff337819 */ /* 0x000fe40000011431 */
[----:B------:R-:W-:Y:S01]  /*0a50*/  @!P5 IADD3 R27, PT, PT, R27, R43, RZ ;  /* 0x0000002b1b1bd210 */ /* 0x000fe20007ffe0ff */
[----:B------:R-:W2:Y:S01]  /*0a60*/  @!P3 LDC.64 R20, c[0x0][0x3e0] ;  /* 0x0000f800ff14bb82 */ /* 0x000ea20000000a00 */
[C---:B0-----:R-:W-:Y:S01]  /*0a70*/  @!P5 LEA R24, P6, R26.reuse, R24, 0x2 ;  /* 0x000000181a18d211 */ /* 0x041fe200078c10ff */
[----:B------:R0:W3:Y:S01]  /*0a80*/  @!P2 LDG.E.64 R36, desc[UR8][R28.64] ;  /* 0x000000081c24a981 */ /* 0x0000e2000c1e1b00 */
[----:B------:R-:W-:Y:S02]  /*0a90*/  IADD3 R47, PT, PT, R69, 0xc0, RZ ;  /* 0x000000c0452f7810 */ /* 0x000fe40007ffe0ff */
[----:B------:R-:W-:Y:S01]  /*0aa0*/  ISETP.GE.AND.EX P1, PT, R51, UR7, PT, P1 ;  /* 0x0000000733007c0c */ /* 0x000fe2000bf26310 */
[----:B-1----:R-:W-:Y:S01]  /*0ab0*/  @!P4 IMAD R30, R39, R22, RZ ;  /* 0x00000016271ec224 */ /* 0x002fe200078e02ff */
[----:B------:R-:W-:-:S02]  /*0ac0*/  @!P5 LEA.HI.X R25, R26, R25, R27, 0x2, P6 ;  /* 0x000000191a19d211 */ /* 0x000fc400030f141b */
[----:B------:R-:W-:Y:S02]  /*0ad0*/  ISETP.GE.U32.AND P2, PT, R47, UR6, PT ;  /* 0x000000062f007c0c */ /* 0x000fe4000bf46070 */
[----:B------:R-:W-:Y:S02]  /*0ae0*/  SHF.R.S32.HI R53, RZ, 0x1f, R47 ;  /* 0x0000001fff357819 */ /* 0x000fe4000001142f */
[----:B------:R-:W-:Y:S02]  /*0af0*/  @!P4 MOV R26, R74 ;  /* 0x0000004a001ac202 */ /* 0x000fe40000000f00 */
[----:B------:R-:W-:Y:S01]  /*0b00*/  @!P4 MOV R27, R73 ;  /* 0x00000049001bc202 */ /* 0x000fe20000000f00 */
[----:B------:R-:W-:Y:S01]  /*0b10*/  @!P4 IMAD R57, R41, R23, R30 ;  /* 0x000000172939c224 */ /* 0x000fe200078e021e */
[----:B------:R-:W-:Y:S02]  /*0b20*/  ISETP.GE.AND.EX P2, PT, R53, UR7, PT, P2 ;  /* 0x0000000735007c0c */ /* 0x000fe4000bf46320 */
[----:B------:R-:W-:Y:S01]  /*0b30*/  CS2R R38, SRZ ;  /* 0x0000000000267805 */ /* 0x000fe2000001ff00 */
[----:B------:R-:W1:Y:S01]  /*0b40*/  @!P1 LDC.64 R30, c[0x0][0x3e0] ;  /* 0x0000f800ff1e9b82 */ /* 0x000e620000000a00 */
[----:B------:R-:W-:Y:S01]  /*0b50*/  @!P4 IMAD.WIDE.U32 R22, R41, R22, R26 ;  /* 0x000000162916c225 */ /* 0x000fe200078e001a */
[----:B------:R-:W-:-:S03]  /*0b60*/  IADD3 R45, PT, PT, R69, 0xd0, RZ ;  /* 0x000000d0452d7810 */ /* 0x000fc60007ffe0ff */
[----:B------:R0:W3:Y:S03]  /*0b70*/  @!P5 LDG.E.64 R38, desc[UR8][R24.64] ;  /* 0x000000081826d981 */ /* 0x0000e6000c1e1b00 */
[----:B------:R-:W1:Y:S01]  /*0b80*/  @!P3 LDC.64 R26, c[0x0][0x390] ;  /* 0x0000e400ff1abb82 */ /* 0x000e620000000a00 */
[----:B------:R-:W-:Y:S02]  /*0b90*/  @!P4 IADD3 R23, PT, PT, R23, R57, RZ ;  /* 0x000000391717c210 */ /* 0x000fe40007ffe0ff */
[C---:B--2---:R-:W-:Y:S02]  /*0ba0*/  @!P4 LEA R34, P6, R22.reuse, R34, 0x2 ;  /* 0x000000221622c211 */ /* 0x044fe400078c10ff */
[----:B------:R-:W-:Y:S02]  /*0bb0*/  ISETP.GE.U32.AND P5, PT, R45, UR6, PT ;  /* 0x000000062d007c0c */ /* 0x000fe4000bfa6070 */
[----:B------:R-:W-:Y:S01]  /*0bc0*/  SHF.R.S32.HI R43, RZ, 0x1f, R45 ;  /* 0x0000001fff2b7819 */ /* 0x000fe2000001142d */
[----:B0-----:R-:W0:Y:S01]  /*0bd0*/  @!P2 LDC.64 R28, c[0x0][0x3e0] ;  /* 0x0000f800ff1cab82 */ /* 0x001e220000000a00 */
[----:B------:R-:W-:Y:S01]  /*0be0*/  @!P4 LEA.HI.X R35, R22, R35, R23, 0x2, P6 ;  /* 0x000000231623c211 */ /* 0x000fe200030f1417 */
[----:B------:R-:W-:Y:S01]  /*0bf0*/  @!P3 IMAD R32, R55, R20, RZ ;  /* 0x000000143720b224 */ /* 0x000fe200078e02ff */
[----:B------:R-:W-:-:S02]  /*0c00*/  @!P3 MOV R22, R74 ;  /* 0x0000004a0016b202 */ /* 0x000fc40000000f00 */
[----:B------:R-:W-:Y:S02]  /*0c10*/  @!P3 MOV R23, R73 ;  /* 0x000000490017b202 */ /* 0x000fe40000000f00 */
[----:B------:R-:W-:Y:S02]  /*0c20*/  CS2R R40, SRZ ;  /* 0x0000000000287805 */ /* 0x000fe4000001ff00 */
[----:B------:R-:W-:Y:S01]  /*0c30*/  ISETP.GE.AND.EX P5, PT, R43, UR7, PT, P5 ;  /* 0x000000072b007c0c */ /* 0x000fe2000bfa6350 */
[----:B------:R-:W2:Y:S01]  /*0c40*/  @!P1 LDC.64 R24, c[0x0][0x390] ;  /* 0x0000e400ff189b82 */ /* 0x000ea20000000a00 */
[C---:B------:R-:W-:Y:S01]  /*0c50*/  @!P3 IMAD R55, R33.reuse, R21, R32 ;  /* 0x000000152137b224 */ /* 0x040fe200078e0220 */
[----:B------:R-:W-:Y:S01]  /*0c60*/  ISETP.GE.U32.AND P6, PT, R68, UR6, PT ;  /* 0x0000000644007c0c */ /* 0x000fe2000bfc6070 */
[----:B------:R-:W-:Y:S01]  /*0c70*/  @!P3 IMAD.WIDE.U32 R20, R33, R20, R22 ;  /* 0x000000142114b225 */ /* 0x000fe200078e0016 */
[----:B------:R0:W3:Y:S02]  /*0c80*/  @!P4 LDG.E.64 R40, desc[UR8][R34.64] ;  /* 0x000000082228c981 */ /* 0x0000e4000c1e1b00 */
[----:B------:R-:W-:-:S02]  /*0c90*/  ISETP.GE.AND.EX P4, PT, R13, UR7, PT, P6 ;  /* 0x000000070d007c0c */ /* 0x000fc4000bf86360 */
[----:B------:R-:W2:Y:S01]  /*0ca0*/  @!P2 LDC.64 R32, c[0x0][0x390] ;  /* 0x0000e400ff20ab82 */ /* 0x000ea20000000a00 */
[----:B------:R-:W-:Y:S02]  /*0cb0*/  @!P3 IADD3 R21, PT, PT, R21, R55, RZ ;  /* 0x000000371515b210 */ /* 0x000fe40007ffe0ff */
[----:B-1----:R-:W-:Y:S01]  /*0cc0*/  @!P3 LEA R26, P6, R20, R26, 0x2 ;  /* 0x0000001a141ab211 */ /* 0x002fe200078c10ff */
[----:B------:R-:W-:-:S03]  /*0cd0*/  @!P1 IMAD R42, R51, R30, RZ ;  /* 0x0000001e332a9224 */ /* 0x000fc600078e02ff */
[----:B------:R-:W-:Y:S01]  /*0ce0*/  @!P3 LEA.HI.X R27, R20, R27, R21, 0x2, P6 ;  /* 0x0000001b141bb211 */ /* 0x000fe200030f1415 */
[----:B------:R-:W1:Y:S01]  /*0cf0*/  @!P5 LDC.64 R22, c[0x0][0x3e0] ;  /* 0x0000f800ff16db82 */ /* 0x000e620000000a00 */
[----:B------:R-:W-:Y:S02]  /*0d00*/  @!P1 MOV R20, R74 ;  /* 0x0000004a00149202 */ /* 0x000fe40000000f00 */
[----:B------:R-:W-:Y:S01]  /*0d10*/  @!P1 MOV R21, R73 ;  /* 0x0000004900159202 */ /* 0x000fe20000000f00 */
[----:B------:R-:W-:Y:S02]  /*0d20*/  @!P1 IMAD R51, R49, R31, R42 ;  /* 0x0000001f31339224 */ /* 0x000fe400078e022a */
[----:B0-----:R-:W-:Y:S02]  /*0d30*/  @!P2 IMAD R44, R53, R28, RZ ;  /* 0x0000001c352ca224 */ /* 0x001fe400078e02ff */
[----:B------:R-:W-:Y:S01]  /*0d40*/  @!P1 IMAD.WIDE.U32 R30, R49, R30, R20 ;  /* 0x0000001e311e9225 */ /* 0x000fe200078e0014 */
[----:B------:R-:W-:Y:S01]  /*0d50*/  @!P2 MOV R20, R74 ;  /* 0x0000004a0014a202 */ /* 0x000fe20000000f00 */
[----:B------:R-:W0:Y:S01]  /*0d60*/  @!P4 LDC.64 R48, c[0x0][0x390] ;  /* 0x0000e400ff30cb82 */ /* 0x000e220000000a00 */
[----:B------:R-:W-:Y:S01]  /*0d70*/  @!P2 MOV R21, R73 ;  /* 0x000000490015a202 */ /* 0x000fe20000000f00 */
[----:B------:R-:W-:Y:S01]  /*0d80*/  @!P2 IMAD R35, R47, R29, R44 ;  /* 0x0000001d2f23a224 */ /* 0x000fe200078e022c */
[----:B------:R-:W-:-:S02]  /*0d90*/  @!P1 IADD3 R31, PT, PT, R31, R51, RZ ;  /* 0x000000331f1f9210 */ /* 0x000fc40007ffe0ff */
[C---:B--2---:R-:W-:Y:S01]  /*0da0*/  @!P1 LEA R24, P6, R30.reuse, R24, 0x2 ;  /* 0x000000181e189211 */ /* 0x044fe200078c10ff */
[----:B------:R-:W-:Y:S02]  /*0db0*/  @!P2 IMAD.WIDE.U32 R28, R47, R28, R20 ;  /* 0x0000001c2f1ca225 */ /* 0x000fe400078e0014 */
[----:B------:R-:W2:Y:S01]  /*0dc0*/  @!P4 LDC.64 R20, c[0x0][0x3e0] ;  /* 0x0000f800ff14cb82 */ /* 0x000ea20000000a00 */
[----:B------:R-:W-:Y:S02]  /*0dd0*/  @!P1 LEA.HI.X R25, R30, R25, R31, 0x2, P6 ;  /* 0x000000191e199211 */ /* 0x000fe400030f141f */
[----:B------:R-:W-:Y:S02]  /*0de0*/  @!P2 IADD3 R29, PT, PT, R29, R35, RZ ;  /* 0x000000231d1da210 */ /* 0x000fe40007ffe0ff */
[----:B------:R-:W-:-:S03]  /*0df0*/  @!P2 LEA R32, P6, R28, R32, 0x2 ;  /* 0x000000201c20a211 */ /* 0x000fc600078c10ff */
[----:B------:R-:W0:Y:S01]  /*0e00*/  @!P5 LDC.64 R30, c[0x0][0x390] ;  /* 0x0000e400ff1edb82 */ /* 0x000e220000000a00 */
[----:B------:R-:W-:Y:S01]  /*0e10*/  @!P2 LEA.HI.X R33, R28, R33, R29, 0x2, P6 ;  /* 0x000000211c21a211 */ /* 0x000fe200030f141d */
[----:B-1----:R-:W-:Y:S01]  /*0e20*/  @!P5 IMAD R34, R43, R22, RZ ;  /* 0x000000162b22d224 */ /* 0x002fe200078e02ff */
[----:B------:R-:W-:Y:S02]  /*0e30*/  @!P5 MOV R28, R74 ;  /* 0x0000004a001cd202 */ /* 0x000fe40000000f00 */
[----:B------:R-:W-:Y:S01]  /*0e40*/  @!P5 MOV R29, R73 ;  /* 0x00000049001dd202 */ /* 0x000fe20000000f00 */
[----:B------:R-:W-:Y:S01]  /*0e50*/  @!P5 IMAD R35, R45, R23, R34 ;  /* 0x000000172d23d224 */ /* 0x000fe200078e0222 */
[----:B------:R-:W-:Y:S01]  /*0e60*/  ISETP.GE.U32.AND P6, PT, R67, UR6, PT ;  /* 0x0000000643007c0c */ /* 0x000fe2000bfc6070 */
[----:B------:R-:W-:Y:S01]  /*0e70*/  @!P5 IMAD.WIDE.U32 R22, R45, R22, R28 ;  /* 0x000000162d16d225 */ /* 0x000fe200078e001c */
[----:B------:R-:W-:Y:S02]  /*0e80*/  CS2R R44, SRZ ;  /* 0x00000000002c7805 */ /* 0x000fe4000001ff00 */
[----:B------:R-:W-:-:S02]  /*0e90*/  CS2R R42, SRZ ;  /* 0x00000000002a7805 */ /* 0x000fc4000001ff00 */
[----:B------:R-:W-:Y:S01]  /*0ea0*/  ISETP.GE.AND.EX P6, PT, R62, UR7, PT, P6 ;  /* 0x000000073e007c0c */ /* 0x000fe2000bfc6360 */
[----:B--2---:R-:W-:Y:S01]  /*0eb0*/  @!P4 IMAD R28, R13, R20, RZ ;  /* 0x000000140d1cc224 */ /* 0x004fe200078e02ff */
[----:B------:R1:W2:Y:S01]  /*0ec0*/  @!P1 LDG.E.64 R44, desc[UR8][R24.64] ;  /* 0x00000008182c9981 */ /* 0x0002a2000c1e1b00 */
[----:B------:R-:W-:Y:S02]  /*0ed0*/  ISETP.GE.U32.AND P1, PT, R69, UR6, PT ;  /* 0x0000000645007c0c */ /* 0x000fe4000bf26070 */
[----:B------:R-:W-:Y:S01]  /*0ee0*/  @!P4 IMAD R29, R68, R21, R28 ;  /* 0x00000015441dc224 */ /* 0x000fe200078e021c */
[----:B------:R0:W4:Y:S01]  /*0ef0*/  @!P3 LDG.E.64 R42, desc[UR8][R26.64] ;  /* 0x000000081a2ab981 */ /* 0x000122000c1e1b00 */
[----:B------:R-:W-:Y:S02]  /*0f00*/  @!P5 IADD3 R23, PT, PT, R23, R35, RZ ;  /* 0x000000231717d210 */ /* 0x000fe40007ffe0ff */
[----:B-1----:R-:W-:Y:S02]  /*0f10*/  @!P4 MOV R24, R74 ;  /* 0x0000004a0018c202 */ /* 0x002fe40000000f00 */
[----:B------:R-:W-:-:S02]  /*0f20*/  @!P4 MOV R25, R73 ;  /* 0x000000490019c202 */ /* 0x000fc40000000f00 */
[----:B0-----:R-:W-:Y:S01]  /*0f30*/  @!P5 LEA R30, P3, R22, R30, 0x2 ;  /* 0x0000001e161ed211 */ /* 0x001fe200078610ff */
[----:B------:R-:W0:Y:S01]  /*0f40*/  @!P6 LDC.64 R26, c[0x0][0x390] ;  /* 0x0000e400ff1aeb82 */ /* 0x000e220000000a00 */
[----:B------:R-:W-:Y:S01]  /*0f50*/  @!P4 IMAD.WIDE.U32 R20, R68, R20, R24 ;  /* 0x000000144414c225 */ /* 0x000fe200078e0018 */
[----:B------:R-:W-:Y:S02]  /*0f60*/  ISETP.GE.AND.EX P1, PT, R9, UR7, PT, P1 ;  /* 0x0000000709007c0c */ /* 0x000fe4000bf26310 */
[----:B------:R-:W-:Y:S02]  /*0f70*/  @!P5 LEA.HI.X R31, R22, R31, R23, 0x2, P3 ;  /* 0x0000001f161fd211 */ /* 0x000fe400018f1417 */
[----:B------:R-:W-:Y:S02]  /*0f80*/  @!P4 IADD3 R21, PT, PT, R21, R29, RZ ;  /* 0x0000001d1515c210 */ /* 0x000fe40007ffe0ff */
[----:B------:R-:W1:Y:S01]  /*0f90*/  @!P6 LDC.64 R22, c[0x0][0x3e0] ;  /* 0x0000f800ff16eb82 */ /* 0x000e620000000a00 */
[----:B------:R-:W-:-:S04]  /*0fa0*/  @!P4 LEA R48, P3, R20, R48, 0x2 ;  /* 0x000000301430c211 */ /* 0x000fc800078610ff */
[----:B------:R-:W-:Y:S02]  /*0fb0*/  @!P4 LEA.HI.X R49, R20, R49, R21, 0x2, P3 ;  /* 0x000000311431c211 */ /* 0x000fe400018f1415 */
[----:B------:R-:W-:Y:S01]  /*0fc0*/  ISETP.GE.U32.AND P3, PT, R10, UR6, PT ;  /* 0x000000060a007c0c */ /* 0x000fe2000bf66070 */
[----:B------:R-:W0:Y:S03]  /*0fd0*/  @!P1 LDC.64 R24, c[0x0][0x3e0] ;  /* 0x0000f800ff189b82 */ /* 0x000e260000000a00 */
[----:B------:R-:W-:-:S05]  /*0fe0*/  ISETP.GE.AND.EX P3, PT, R63, UR7, PT, P3 ;  /* 0x000000073f007c0c */ /* 0x000fca000bf66330 */
[----:B------:R-:W5:Y:S01]  /*0ff0*/  @!P1 LDC.64 R28, c[0x0][0x390] ;  /* 0x0000e400ff1c9b82 */ /* 0x000f620000000a00 */
[----:B------:R-:W-:Y:S02]  /*1000*/  CS2R R46, SRZ ;  /* 0x00000000002e7805 */ /* 0x000fe4000001ff00 */
[----:B------:R-:W-:-:S04]  /*1010*/  @!P6 MOV R35, R73 ;  /* 0x000000490023e202 */ /* 0x000fc80000000f00 */
[----:B------:R0:W3:Y:S01]  /*1020*/  @!P4 LDG.E.64 R46, desc[UR8][R48.64] ;  /* 0x00000008302ec981 */ /* 0x0000e2000c1e1b00 */
[----:B------:R-:W5:Y:S01]  /*1030*/  @!P3 LDC.64 R20, c[0x0][0x3e0] ;  /* 0x0000f800ff14bb82 */ /* 0x000f620000000a00 */
[----:B-1----:R-:W-:-:S04]  /*1040*/  @!P6 IMAD R34, R62, R22, RZ ;  /* 0x000000163e22e224 */ /* 0x002fc800078e02ff */
[----:B------:R-:W-:Y:S01]  /*1050*/  @!P6 IMAD R53, R67, R23, R34 ;  /* 0x000000174335e224 */ /* 0x000fe200078e0222 */
[----:B------:R-:W-:Y:S01]  /*1060*/  @!P6 MOV R34, R74 ;  /* 0x0000004a0022e202 */ /* 0x000fe20000000f00 */
[----:B0-----:R-:W-:Y:S01]  /*1070*/  @!P1 IMAD R50, R9, R24, RZ ;  /* 0x0000001809329224 */ /* 0x001fe200078e02ff */
[----:B------:R-:W-:-:S03]  /*1080*/  @!P1 MOV R48, R74 ;  /* 0x0000004a00309202 */ /* 0x000fc60000000f00 */
[----:B------:R-:W-:Y:S01]  /*1090*/  @!P6 IMAD.WIDE.U32 R34, R67, R22, R34 ;  /* 0x000000164322e225 */ /* 0x000fe200078e0022 */
[----:B------:R-:W-:Y:S01]  /*10a0*/  @!P1 MOV R49, R73 ;  /* 0x0000004900319202 */ /* 0x000fe20000000f00 */
[----:B------:R-:W0:Y:S02]  /*10b0*/  @!P3 LDC.64 R22, c[0x0][0x390] ;  /* 0x0000e400ff16bb82 */ /* 0x000e240000000a00 */
[----:B------:R-:W-:Y:S01]  /*10c0*/  @!P1 IMAD R51, R69, R25, R50 ;  /* 0x0000001945339224 */ /* 0x000fe200078e0232 */
[----:B------:R-:W-:Y:S01]  /*10d0*/  @!P6 IADD3 R25, PT, PT, R35, R53, RZ ;  /* 0x000000352319e210 */ /* 0x000fe20007ffe0ff */
[----:B------:R-:W-:Y:S01]  /*10e0*/  @!P1 IMAD.WIDE.U32 R48, R69, R24, R48 ;  /* 0x0000001845309225 */ /* 0x000fe200078e0030 */
[----:B------:R-:W-:-:S04]  /*10f0*/  @!P6 LEA R26, P4, R34, R26, 0x2 ;  /* 0x0000001a221ae211 */ /* 0x000fc800078810ff */
[----:B------:R-:W-:Y:S02]  /*1100*/  @!P6 LEA.HI.X R27, R34, R27, R25, 0x2, P4 ;  /* 0x0000001b221be211 */ /* 0x000fe400020f1419 */
[----:B------:R-:W-:Y:S01]  /*1110*/  @!P1 IADD3 R24, PT, PT, R49, R51, RZ ;  /* 0x0000003331189210 */ /* 0x000fe20007ffe0ff */
[----:B-----5:R-:W-:Y:S01]  /*1120*/  @!P3 IMAD R25, R63, R20, RZ ;  /* 0x000000143f19b224 */ /* 0x020fe200078e02ff */
[----:B------:R-:W-:-:S03]  /*1130*/  @!P1 LEA R28, P4, R48, R28, 0x2 ;  /* 0x0000001c301c9211 */ /* 0x000fc600078810ff */
[----:B------:R-:W-:Y:S01]  /*1140*/  @!P3 IMAD R21, R10, R21, R25 ;  /* 0x000000150a15b224 */ /* 0x000fe200078e0219 */
[----:B------:R-:W-:Y:S02]  /*1150*/  @!P1 LEA.HI.X R29, R48, R29, R24, 0x2, P4 ;  /* 0x0000001d301d9211 */ /* 0x000fe400020f1418 */
[----:B------:R-:W-:Y:S02]  /*1160*/  ISETP.GE.U32.AND P4, PT, R11, UR6, PT ;  /* 0x000000060b007c0c */ /* 0x000fe4000bf86070 */
[----:B------:R-:W-:Y:S02]  /*1170*/  @!P3 MOV R24, R74 ;  /* 0x0000004a0018b202 */ /* 0x000fe40000000f00 */
[----:B------:R-:W-:Y:S02]  /*1180*/  @!P3 MOV R25, R73 ;  /* 0x000000490019b202 */ /* 0x000fe40000000f00 */
[----:B------:R-:W-:Y:S02]  /*1190*/  CS2R R50, SRZ ;  /* 0x0000000000327805 */ /* 0x000fe4000001ff00 */
[----:B------:R-:W-:Y:S01]  /*11a0*/  ISETP.GE.AND.EX P4, PT, R64, UR7, PT, P4 ;  /* 0x0000000740007c0c */ /* 0x000fe2000bf86340 */
[----:B------:R-:W-:Y:S01]  /*11b0*/  @!P3 IMAD.WIDE.U32 R24, R10, R20, R24 ;  /* 0x000000140a18b225 */ /* 0x000fe200078e0018 */
[----:B------:R-:W-:-:S02]  /*11c0*/  CS2R R48, SRZ ;  /* 0x0000000000307805 */ /* 0x000fc4000001ff00 */
[----:B------:R1:W5:Y:S02]  /*11d0*/  @!P6 LDG.E.64 R50, desc[UR8][R26.64] ;  /* 0x000000081a32e981 */ /* 0x000364000c1e1b00 */
[----:B------:R-:W-:Y:S02]  /*11e0*/  @!P3 IADD3 R20, PT, PT, R25, R21, RZ ;  /* 0x000000151914b210 */ /* 0x000fe40007ffe0ff */
[C---:B0-----:R-:W-:Y:S01]  /*11f0*/  @!P3 LEA R22, P6, R24.reuse, R22, 0x2 ;  /* 0x000000161816b211 */ /* 0x041fe200078c10ff */
[----:B------:R-:W2:Y:S03]  /*1200*/  @!P1 LDG.E.64 R48, desc[UR8][R28.64] ;  /* 0x000000081c309981 */ /* 0x000ea6000c1e1b00 */
[----:B------:R-:W-:Y:S02]  /*1210*/  @!P3 LEA.HI.X R23, R24, R23, R20, 0x2, P6 ;  /* 0x000000171817b211 */ /* 0x000fe400030f1414 */
[----:B------:R-:W0:Y:S01]  /*1220*/  @!P4 LDC.64 R20, c[0x0][0x3e0] ;  /* 0x0000f800ff14cb82 */ /* 0x000e220000000a00 */
[----:B------:R-:W-:-:S06]  /*1230*/  CS2R R52, SRZ ;  /* 0x0000000000347805 */ /* 0x000fcc000001ff00 */
[----:B------:R0:W4:Y:S01]  /*1240*/  @!P3 LDG.E.64 R52, desc[UR8][R22.64] ;  /* 0x000000081634b981 */ /* 0x000122000c1e1b00 */
[----:B------:R-:W-:Y:S01]  /*1250*/  ISETP.GE.U32.AND P3, PT, R12, UR6, PT ;  /* 0x000000060c007c0c */ /* 0x000fe2000bf66070 */
[----:B------:R-:W0:Y:S03]  /*1260*/  @!P4 LDC.64 R24, c[0x0][0x390] ;  /* 0x0000e400ff18cb82 */ /* 0x000e260000000a00 */
[----:B------:R-:W-:Y:S02]  /*1270*/  ISETP.GE.AND.EX P3, PT, R65, UR7, PT, P3 ;  /* 0x0000000741007c0c */ /* 0x000fe4000bf66330 */
[----:B-1----:R-:W-:Y:S01]  /*1280*/  @!P4 MOV R27, R73 ;  /* 0x00000049001bc202 */ /* 0x002fe20000000f00 */
[----:B0-----:R-:W-:-:S10]  /*1290*/  @!P4 IMAD R26, R64, R20, RZ ;  /* 0x00000014401ac224 */ /* 0x001fd400078e02ff */
[----:B------:R-:W0:Y:S01]  /*12a0*/  @!P3 LDC.64 R22, c[0x0][0x3e0] ;  /* 0x0000f800ff16bb82 */ /* 0x000e220000000a00 */
[----:B------:R-:W-:Y:S01]  /*12b0*/  @!P4 IMAD R29, R11, R21, R26 ;  /* 0x000000150b1dc224 */ /* 0x000fe200078e021a */
[----:B------:R-:W-:-:S05]  /*12c0*/  @!P4 MOV R26, R74 ;  /* 0x0000004a001ac202 */ /* 0x000fca0000000f00 */
[----:B------:R-:W-:Y:S02]  /*12d0*/  @!P4 IMAD.WIDE.U32 R26, R11, R20, R26 ;  /* 0x000000140b1ac225 */ /* 0x000fe400078e001a */
[----:B------:R-:W1:Y:S03]  /*12e0*/  @!P3 LDC.64 R20, c[0x0][0x390] ;  /* 0x0000e400ff14bb82 */ /* 0x000e660000000a00 */
[----:B------:R-:W-:Y:S02]  /*12f0*/  @!P4 IADD3 R27, PT, PT, R27, R29, RZ ;  /* 0x0000001d1b1bc210 */ /* 0x000fe40007ffe0ff */
[C---:B------:R-:W-:Y:S02]  /*1300*/  @!P4 LEA R24, P6, R26.reuse, R24, 0x2 ;  /* 0x000000181a18c211 */ /* 0x040fe400078c10ff */
[----:B------:R-:W-:Y:S02]  /*1310*/  CS2R R54, SRZ ;  /* 0x0000000000367805 */ /* 0x000fe4000001ff00 */
[----:B------:R-:W-:-:S02]  /*1320*/  @!P4 LEA.HI.X R25, R26, R25, R27, 0x2, P6 ;  /* 0x000000191a19c211 */ /* 0x000fc400030f141b */
[----:B------:R-:W-:Y:S02]  /*1330*/  @!P3 MOV R26, R74 ;  /* 0x0000004a001ab202 */ /* 0x000fe40000000f00 */
[----:B------:R-:W-:Y:S02]  /*1340*/  CS2R R56, SRZ ;  /* 0x0000000000387805 */ /* 0x000fe4000001ff00 */
[----:B------:R-:W-:Y:S01]  /*1350*/  @!P3 MOV R27, R73 ;  /* 0x00000049001bb202 */ /* 0x000fe20000000f00 */
[-C--:B0-----:R-:W-:Y:S01]  /*1360*/  @!P3 IMAD R28, R65, R22.reuse, RZ ;  /* 0x00000016411cb224 */ /* 0x081fe200078e02ff */
[----:B------:R-:W4:Y:S03]  /*1370*/  @!P2 LDG.E.64 R54, desc[UR8][R32.64] ;  /* 0x000000082036a981 */ /* 0x000f26000c1e1b00 */
[C---:B------:R-:W-:Y:S01]  /*1380*/  @!P3 IMAD R23, R12.reuse, R23, R28 ;  /* 0x000000170c17b224 */ /* 0x040fe200078e021c */
[----:B------:R-:W-:Y:S01]  /*1390*/  CS2R R58, SRZ ;  /* 0x00000000003a7805 */ /* 0x000fe2000001ff00 */
[----:B------:R-:W-:Y:S01]  /*13a0*/  @!P3 IMAD.WIDE.U32 R26, R12, R22, R26 ;  /* 0x000000160c1ab225 */ /* 0x000fe200078e001a */
[----:B------:R-:W4:Y:S01]  /*13b0*/  @!P5 LDG.E.64 R56, desc[UR8][R30.64] ;  /* 0x000000081e38d981 */ /* 0x000f22000c1e1b00 */
[----:B------:R-:W-:-:S03]  /*13c0*/  CS2R R60, SRZ ;  /* 0x00000000003c7805 */ /* 0x000fc6000001ff00 */
[----:B------:R-:W-:Y:S01]  /*13d0*/  @!P3 IADD3 R22, PT, PT, R27, R23, RZ ;  /* 0x000000171b16b210 */ /* 0x000fe20007ffe0ff */
[----:B------:R-:W4:Y:S01]  /*13e0*/  @!P4 LDG.E.64 R58, desc[UR8][R24.64] ;  /* 0x00000008183ac981 */ /* 0x000f22000c1e1b00 */
[----:B-1----:R-:W-:-:S04]  /*13f0*/  @!P3 LEA R20, P2, R26, R20, 0x2 ;  /* 0x000000141a14b211 */ /* 0x002fc800078410ff */
[----:B------:R-:W-:-:S05]  /*1400*/  @!P3 LEA.HI.X R21, R26, R21, R22, 0x2, P2 ;  /* 0x000000151a15b211 */ /* 0x000fca00010f1416 */
[----:B------:R5:W4:Y:S01]  /*1410*/  @!P3 LDG.E.64 R60, desc[UR8][R20.64] ;  /* 0x00000008143cb981 */ /* 0x000b22000c1e1b00 */
[----:B------:R-:W-:Y:S01]  /*1420*/  ISETP.GT.AND P2, PT, R4, 0x1e, PT ;  /* 0x0000001e0400780c */ /* 0x000fe20003f44270 */
[----:B---3--:R-:W-:Y:S01]  /*1430*/  FADD.FTZ R27, R46, R47 ;  /* 0x0000002f2e1b7221 */ /* 0x008fe20000010000 */
[----:B------:R-:W-:-:S04]  /*1440*/  FMUL.FTZ R29, R47, R47 ;  /* 0x0000002f2f1d7220 */ /* 0x000fc80000410000 */
[----:B------:R-:W-:Y:S01]  /*1450*/  FFMA.FTZ R26, R46, R46, R29 ;  /* 0x0000002e2e1a7223 */ /* 0x000fe2000001001d */
[----:B--2---:R-:W-:Y:S01]  /*1460*/  FADD.FTZ R22, R48, R49 ;  /* 0x0000003130167221 */ /* 0x004fe20000010000 */
[----:B------:R-:W-:-:S03]  /*1470*/  FMUL.FTZ R23, R49, R49 ;  /* 0x0000003131177220 */ /* 0x000fc60000410000 */
[----:B------:R-:W-:Y:S01]  /*1480*/  FADD.FTZ R22, RZ, R22 ;  /* 0x00000016ff167221 */ /* 0x000fe20000010000 */
[----:B------:R-:W-:Y:S01]  /*1490*/  FFMA.FTZ R23, R48, R48, R23 ;  /* 0x0000003030177223 */ /* 0x000fe20000010017 */
[----:B-----5:R-:W-:Y:S02]  /*14a0*/  FADD.FTZ R21, R50, R51 ;  /* 0x0000003332157221 */ /* 0x020fe40000010000 */
[----:B------:R-:W-:Y:S01]  /*14b0*/  FADD.FTZ R22, R22, R27 ;  /* 0x0000001b16167221 */ /* 0x000fe20000010000 */
[----:B------:R-:W-:Y:S01]  /*14c0*/  FMUL.FTZ R25, R51, R51 ;  /* 0x0000003333197220 */ /* 0x000fe20000410000 */
[----:B------:R-:W-:Y:S02]  /*14d0*/  FADD.FTZ R23, RZ, R23 ;  /* 0x00000017ff177221 */ /* 0x000fe40000010000 */
[----:B------:R-:W-:Y:S01]  /*14e0*/  FADD.FTZ R21, R22, R21 ;  /* 0x0000001516157221 */ /* 0x000fe20000010000 */
[----:B----4-:R-:W-:Y:S01]  /*14f0*/  FADD.FTZ R22, R52, R53 ;  /* 0x0000003534167221 */ /* 0x010fe20000010000 */
        /* <DEDUP_REMOVED lines=28> */
[----:B------:R-:W-:-:S02]  /*16c0*/  FADD.FTZ R21, R21, R22 ;  /* 0x0000001615157221 */ /* 0x000fc40000010000 */
[----:B------:R-:W-:Y:S01]  /*16d0*/  FADD.FTZ R20, R20, R25 ;  /* 0x0000001914147221 */ /* 0x000fe20000010000 */
[----:B------:R-:W-:Y:S01]  /*16e0*/  FFMA.FTZ R23, R36, R36, R23 ;  /* 0x0000002424177223 */ /* 0x000fe20000010017 */
[----:B------:R-:W-:Y:S01]  /*16f0*/  FMUL.FTZ R25, R39, R39 ;  /* 0x0000002727197220 */ /* 0x000fe20000410000 */
[----:B------:R-:W-:Y:S02]  /*1700*/  FADD.FTZ R22, R38, R39 ;  /* 0x0000002726167221 */ /* 0x000fe40000010000 */
        /* <DEDUP_REMOVED lines=70> */
.L_x_3691:
[----:B------:R-:W-:Y:S05]  /*1b70*/  BSYNC.RECONVERGENT B0 ;  /* 0x0000000000007941 */ /* 0x000fea0003800200 */
.L_x_3690:
        /* <DEDUP_REMOVED lines=36> */
.L_x_3693:
[----:B------:R-:W-:Y:S05]  /*1dc0*/  BSYNC.RECONVERGENT B0 ;  /* 0x0000000000007941 */ /* 0x000fea0003800200 */
.L_x_3692:
        /* <DEDUP_REMOVED lines=10> */
[----:B------:R-:W-:Y:S02]  /*1e70*/  LOP3.LUT P4, R24, R7, 0x2, RZ, 0xc0, !PT ;  /* 0x0000000207187812 */ /* 0x000fe4000788c0ff */
[----:B-1----:R-:W-:Y:S01]  /*1e80*/  IADD3 R25, PT, PT, R23, R0, RZ ;  /* 0x0000000017197210 */ /* 0x002fe20007ffe0ff */
[----:B------:R-:W-:Y:S01]  /*1e90*/  IMAD R23, R3, R5, R0 ;  /* 0x0000000503177224 */ /* 0x000fe200078e0200 */
[----:B------:R-:W-:-:S03]  /*1ea0*/  SEL R27, R6, RZ, !P4 ;  /* 0x000000ff061b7207 */ /* 0x000fc60006000000 */
[----:B------:R-:W-:Y:S01]  /*1eb0*/  IMAD.WIDE.U32 R22, R23, 0x8, R32 ;  /* 0x0000000817167825 */ /* 0x000fe200078e0020 */
[----:B------:R-:W-:-:S04]  /*1ec0*/  ISETP.NE.AND P4, PT, R27, -0x1, PT ;  /* 0xffffffff1b00780c */ /* 0x000fc80003f85270 */
        /* <DEDUP_REMOVED lines=9> */
.L_x_3696:
[----:B----4-:R-:W3:Y:S04]  /*1f60*/  LDG.E.STRONG.GPU R22, desc[UR8][R20.64] ;  /* 0x0000000814167981 */ /* 0x010ee8000c1ef900 */
[----:B---3--:R-:W-:Y:S01]  /*1f70*/  CCTL.IVALL ;  /* 0x00000000ff00798f */ /* 0x008fe20002000000 */
[----:B------:R-:W-:Y:S05]  /*1f80*/  YIELD ;  /* 0x0000000000007946 */ /* 0x000fea0003800000 */
[----:B------:R-:W-:-:S13]  /*1f90*/  ISETP.NE.AND P4, PT, R22, R27, PT ;  /* 0x0000001b1600720c */ /* 0x000fda0003f85270 */
[----:B------:R-:W-:Y:S05]  /*1fa0*/  @P4 BRA `(.L_x_3696) ;  /* 0xfffffffc00ec4947 */ /* 0x000fea000383ffff */
.L_x_3695:
[----:B------:R-:W-:Y:S05]  /*1fb0*/  WARPSYNC.ALL ;  /* 0x0000000000007948 */ /* 0x000fea0003800000 */
[----:B------:R-:W-:Y:S01]  /*1fc0*/  BAR.SYNC.DEFER_BLOCKING 0x0 ;  /* 0x0000000000007b1d */ /* 0x000fe20000010000 */
[----:B--2---:R-:W-:-:S05]  /*1fd0*/  HFMA2 R26, -RZ, RZ, 0, 0 ;  /* 0x00000000ff1a7431 */ /* 0x004fca00000001ff */
[----:B------:R-:W-:Y:S05]  /*1fe0*/  @!P2 BRA `(.L_x_3697) ;  /* 0x00000004001ca947 */ /* 0x000fea0003800000 */
[CC--:B------:R-:W-:Y:S01]  /*1ff0*/  LEA R31, R5.reuse, R0.reuse, 0x1 ;  /* 0x00000000051f7211 */ /* 0x0c0fe200078e08ff */
[C-C-:B------:R-:W-:Y:S01]  /*2000*/  IMAD R29, R5.reuse, 0x6, R0.reuse ;  /* 0x00000006051d7824 */ /* 0x140fe200078e0200 */
[CC--:B------:R-:W-:Y:S01]  /*2010*/  LEA R30, R5.reuse, R0.reuse, 0x2 ;  /* 0x00000000051e7211 */ /* 0x0c0fe200078e10ff */
[C-C-:B------:R-:W-:Y:S01]  /*2020*/  IMAD R28, R5.reuse, 0x5, R0.reuse ;  /* 0x00000005051c7824 */ /* 0x140fe200078e0200 */
[----:B-1--4-:R-:W-:Y:S01]  /*2030*/  IADD3 R25, PT, PT, R0, R5, RZ ;  /* 0x0000000500197210 */ /* 0x012fe20007ffe0ff */
[--C-:B------:R-:W-:Y:S01]  /*2040*/  IMAD R27, R5, 0x3, R0.reuse ;  /* 0x00000003051b7824 */ /* 0x100fe200078e0200 */
[----:B------:R-:W-:Y:S01]  /*2050*/  IADD3 R24, PT, PT, -R3, RZ, RZ ;  /* 0x000000ff03187210 */ /* 0x000fe20007ffe1ff */
[----:B------:R-:W-:Y:S01]  /*2060*/  IMAD R26, R5, 0x7, R0 ;  /* 0x00000007051a7824 */ /* 0x000fe200078e0200 */
[----:B------:R-:W-:Y:S01]  /*2070*/  MOV R23, R0 ;  /* 0x0000000000177202 */ /* 0x000fe20000000f00 */
[----:B------:R-:W-:Y:S01]  /*2080*/  UMOV UR4, URZ ;  /* 0x000000ff00047c82 */ /* 0x000fe20008000000 */
[----:B------:R-:W-:-:S07]  /*2090*/  LOP3.LUT R22, R6, 0x7ffffff8, RZ, 0xc0, !PT ;  /* 0x7ffffff806167812 */ /* 0x000fce00078ec0ff */
.L_x_3698:
        /* <DEDUP_REMOVED lines=60> */
.L_x_3697:
        /* <DEDUP_REMOVED lines=12> */
[----:B------:R-:W-:Y:S02]  /*2520*/  IADD3 R24, PT, PT, R26, 0x2, RZ ;  /* 0x000000021a187810 */ /* 0x000fe40007ffe0ff */
[-C--:B------:R-:W-:Y:S02]  /*2530*/  ISETP.EQ.OR P5, PT, R22, R3.reuse, P3 ;  /* 0x000000031600720c */ /* 0x080fe40001fa2670 */
[----:B------:R-:W-:Y:S02]  /*2540*/  IADD3 R28, PT, PT, R26, 0x3, RZ ;  /* 0x000000031a1c7810 */ /* 0x000fe40007ffe0ff */
[----:B------:R-:W-:-:S09]  /*2550*/  ISETP.EQ.OR P4, PT, R24, R3, P3 ;  /* 0x000000031800720c */ /* 0x000fd20001f82670 */
[----:B------:R-:W-:-:S04]  /*2560*/  @!P5 IMAD R23, R22, R5, R0 ;  /* 0x000000051617d224 */ /* 0x000fc800078e0200 */
[----:B-1----:R-:W-:Y:S02]  /*2570*/  @!P4 IMAD R25, R24, R5, R0 ;  /* 0x000000051819c224 */ /* 0x002fe400078e0200 */
        /* <DEDUP_REMOVED lines=17> */
.L_x_3699:
        /* <DEDUP_REMOVED lines=18> */
.L_x_3700:
        /* <DEDUP_REMOVED lines=9> */
.L_x_3701:
[----:B------:R-:W-:Y:S05]  /*2840*/  BSYNC.RECONVERGENT B0 ;  /* 0x0000000000007941 */ /* 0x000fea0003800200 */
.L_x_3694:
        /* <DEDUP_REMOVED lines=26> */
[----:B------:R-:W-:Y:S01]  /*29f0*/  HFMA2 R27, -RZ, RZ, 1.875, 0 ;  /* 0x3f800000ff1b7431 */ /* 0x000fe200000001ff */
[----:B-1----:R-:W-:Y:S01]  /*2a00*/  UISETP.NE.AND UP0, UPT, UR4, URZ, UPT ;  /* 0x000000ff0400728c */ /* 0x002fe2000bf05270 */
[----:B------:R-:W-:Y:S01]  /*2a10*/  BSSY.RECONVERGENT B0, `(.L_x_3702) ;  /* 0x0000387000007945 */ /* 0x000fe20003800200 */
[----:B0-----:R-:W-:-:S04]  /*2a20*/  @P2 FADD.FTZ R28, R28, R29 ;  /* 0x0000001d1c1c2221 */ /* 0x001fc80000010000 */
[----:B------:R0:W1:Y:S03]  /*2a30*/  @P2 MUFU.RSQ R27, R28 ;  /* 0x0000001c001b2308 */ /* 0x0000660000001400 */
[----:B------:R-:W-:Y:S05]  /*2a40*/  BRA.U UP0, `(.L_x_3703) ;  /* 0x0000001500cc7547 */ /* 0x000fea000b800000 */
[----:B------:R-:W2:Y:S01]  /*2a50*/  LDCU.64 UR10, c[0x0][0x3e8] ;  /* 0x00007d00ff0a77ac */ /* 0x000ea20008000a00 */
[----:B------:R-:W-:Y:S01]  /*2a60*/  BSSY.RECONVERGENT B1, `(.L_x_3704) ;  /* 0x000001d000017945 */ /* 0x000fe20003800200 */
[C---:B0-----:R-:W-:Y:S02]  /*2a70*/  IADD3 R28, PT, PT, R69.reuse, 0x40, RZ ;  /* 0x00000040451c7810 */ /* 0x041fe40007ffe0ff */
[C---:B------:R-:W-:Y:S02]  /*2a80*/  IADD3 R30, PT, PT, R69.reuse, 0x50, RZ ;  /* 0x00000050451e7810 */ /* 0x040fe40007ffe0ff */
        /* <DEDUP_REMOVED lines=11> */
[----:B------:R-:W-:Y:S01]  /*2b40*/  FADD.FTZ R48, -R26, R48 ;  /* 0x000000301a307221 */ /* 0x000fe20000010100 */
[----:B------:R-:W-:Y:S01]  /*2b50*/  MOV R33, R73 ;  /* 0x0000004900217202 */ /* 0x000fe20000000f00 */
[----:B------:R-:W2:Y:S02]  /*2b60*/  LDCU.64 UR6, c[0x0][0x380] ;  /* 0x00007000ff0677ac */ /* 0x000ea40008000a00 */
[----:B-1----:R-:W-:Y:S01]  /*2b70*/  FMUL.FTZ R25, R48, R27 ;  /* 0x0000001b30197220 */ /* 0x002fe20000410000 */
[----:B0-----:R-:W-:Y:S02]  /*2b80*/  IMAD R24, R9, UR12, RZ ;  /* 0x0000000c09187c24 */ /* 0x001fe4000f8e02ff */
[----:B------:R-:W-:-:S04]  /*2b90*/  IMAD.WIDE.U32 R32, R69, UR12, R32 ;  /* 0x0000000c45207c25 */ /* 0x000fc8000f8e0020 */
[----:B------:R-:W-:Y:S02]  /*2ba0*/  IMAD R29, R69, UR13, R24 ;  /* 0x0000000d451d7c24 */ /* 0x000fe4000f8e0218 */
[----:B------:R-:W-:Y:S01]  /*2bb0*/  FADD.FTZ R24, -R26, R49 ;  /* 0x000000311a187221 */ /* 0x000fe20000010100 */
[----:B--2---:R-:W-:Y:S02]  /*2bc0*/  LEA R34, P2, R32, UR6, 0x2 ;  /* 0x0000000620227c11 */ /* 0x004fe4000f8410ff */
[----:B------:R-:W-:Y:S01]  /*2bd0*/  IADD3 R29, PT, PT, R33, R29, RZ ;  /* 0x0000001d211d7210 */ /* 0x000fe20007ffe0ff */
[----:B------:R-:W-:Y:S01]  /*2be0*/  FMUL.FTZ R48, R24, R27 ;  /* 0x0000001b18307220 */ /* 0x000fe20000410000 */
[----:B-----5:R-:W-:Y:S02]  /*2bf0*/  FFMA.FTZ R24, R20, R25, R22 ;  /* 0x0000001914187223 */ /* 0x020fe40000010016 */
[----:B------:R-:W-:Y:S01]  /*2c00*/  LEA.HI.X R35, R32, UR7, R29, 0x2, P2 ;  /* 0x0000000720237c11 */ /* 0x000fe200090f141d */
[----:B------:R-:W-:-:S05]  /*2c10*/  FFMA.FTZ R25, R21, R48, R23 ;  /* 0x0000003015197223 */ /* 0x000fca0000010017 */
[----:B------:R0:W-:Y:S02]  /*2c20*/  STG.E.64 desc[UR8][R34.64], R24 ;  /* 0x0000001822007986 */ /* 0x0001e4000c101b08 */
.L_x_3705:
[----:B------:R-:W-:Y:S05]  /*2c30*/  BSYNC.RECONVERGENT B1 ;  /* 0x0000000000017941 */ /* 0x000fea0003800200 */
.L_x_3704:
[----:B------:R-:W-:Y:S04]  /*2c40*/  BSSY.RECONVERGENT B1, `(.L_x_3706) ;  /* 0x0000013000017945 */ /* 0x000fe80003800200 */
[----:B------:R-:W-:Y:S05]  /*2c50*/  @P3 BRA `(.L_x_3707) ;  /* 0x0000000000443947 */ /* 0x000fea0003800000 */
[----:B------:R-:W2:Y:S01]  /*2c60*/  LDCU.64 UR6, c[0x0][0x3e0] ;  /* 0x00007c00ff0677ac */ /* 0x000ea20008000a00 */
[----:B------:R-:W-:Y:S01]  /*2c70*/  MOV R32, R74 ;  /* 0x0000004a00207202 */ /* 0x000fe20000000f00 */
[C---:B------:R-:W-:Y:S01]  /*2c80*/  FADD.FTZ R46, -R26.reuse, R46 ;  /* 0x0000002e1a2e7221 */ /* 0x040fe20000010100 */
[----:B------:R-:W-:Y:S01]  /*2c90*/  MOV R33, R73 ;  /* 0x0000004900217202 */ /* 0x000fe20000000f00 */
[----:B------:R-:W3:Y:S01]  /*2ca0*/  LDCU.64 UR12, c[0x0][0x380] ;  /* 0x00007000ff0c77ac */ /* 0x000ee20008000a00 */
[----:B0-----:R-:W-:Y:S01]  /*2cb0*/  FADD.FTZ R24, -R26, R47 ;  /* 0x0000002f1a187221 */ /* 0x001fe20000010100 */
[----:B--2---:R-:W-:Y:S02]  /*2cc0*/  IMAD R25, R13, UR6, RZ ;  /* 0x000000060d197c24 */ /* 0x004fe4000f8e02ff */
[----:B------:R-:W-:-:S04]  /*2cd0*/  IMAD.WIDE.U32 R32, R68, UR6, R32 ;  /* 0x0000000644207c25 */ /* 0x000fc8000f8e0020 */
[----:B------:R-:W-:Y:S02]  /*2ce0*/  IMAD R29, R68, UR7, R25 ;  /* 0x00000007441d7c24 */ /* 0x000fe4000f8e0219 */
[-C--:B-1----:R-:W-:Y:S01]  /*2cf0*/  FMUL.FTZ R25, R46, R27.reuse ;  /* 0x0000001b2e197220 */ /* 0x082fe20000410000 */
[----:B---3--:R-:W-:Y:S01]  /*2d00*/  LEA R34, P2, R32, UR12, 0x2 ;  /* 0x0000000c20227c11 */ /* 0x008fe2000f8410ff */
[----:B------:R-:W-:Y:S01]  /*2d10*/  FMUL.FTZ R46, R24, R27 ;  /* 0x0000001b182e7220 */ /* 0x000fe20000410000 */
[----:B------:R-:W-:Y:S01]  /*2d20*/  IADD3 R29, PT, PT, R33, R29, RZ ;  /* 0x0000001d211d7210 */ /* 0x000fe20007ffe0ff */
[----:B-----5:R-:W-:Y:S02]  /*2d30*/  FFMA.FTZ R24, R20, R25, R22 ;  /* 0x0000001914187223 */ /* 0x020fe40000010016 */
[----:B------:R-:W-:Y:S01]  /*2d40*/  FFMA.FTZ R25, R21, R46, R23 ;  /* 0x0000002e15197223 */ /* 0x000fe20000010017 */
[----:B------:R-:W-:-:S05]  /*2d50*/  LEA.HI.X R35, R32, UR13, R29, 0x2, P2 ;  /* 0x0000000d20237c11 */ /* 0x000fca00090f141d */
[----:B------:R2:W-:Y:S02]  /*2d60*/  STG.E.64 desc[UR8][R34.64], R24 ;  /* 0x0000001822007986 */ /* 0x0005e4000c101b08 */
.L_x_3707:
[----:B------:R-:W-:Y:S05]  /*2d70*/  BSYNC.RECONVERGENT B1 ;  /* 0x0000000000017941 */ /* 0x000fea0003800200 */
.L_x_3706:
[----:B------:R-:W-:Y:S04]  /*2d80*/  BSSY.RECONVERGENT B1, `(.L_x_3708) ;  /* 0x0000013000017945 */ /* 0x000fe80003800200 */
[----:B------:R-:W-:Y:S05]  /*2d90*/  @P4 BRA `(.L_x_3709) ;  /* 0x0000000000444947 */ /* 0x000fea0003800000 */
[----:B------:R-:W3:Y:S01]  /*2da0*/  LDCU.64 UR6, c[0x0][0x3e0] ;  /* 0x00007c00ff0677ac */ /* 0x000ee20008000a00 */
[----:B------:R-:W-:Y:S01]  /*2db0*/  MOV R32, R74 ;  /* 0x0000004a00207202 */ /* 0x000fe20000000f00 */
[----:B------:R-:W-:Y:S01]  /*2dc0*/  FADD.FTZ R50, -R26, R50 ;  /* 0x000000321a327221 */ /* 0x000fe20000010100 */
[----:B------:R-:W-:Y:S01]  /*2dd0*/  MOV R33, R73 ;  /* 0x0000004900217202 */ /* 0x000fe20000000f00 */
[----:B------:R-:W4:Y:S02]  /*2de0*/  LDCU.64 UR12, c[0x0][0x380] ;  /* 0x00007000ff0c77ac */ /* 0x000f240008000a00 */
[----:B012---:R-:W-:Y:S01]  /*2df0*/  FMUL.FTZ R25, R50, R27 ;  /* 0x0000001b32197220 */ /* 0x007fe20000410000 */
[----:B---3--:R-:W-:Y:S02]  /*2e00*/  IMAD R24, R62, UR6, RZ ;  /* 0x000000063e187c24 */ /* 0x008fe4000f8e02ff */
[----:B------:R-:W-:-:S04]  /*2e10*/  IMAD.WIDE.U32 R32, R67, UR6, R32 ;  /* 0x0000000643207c25 */ /* 0x000fc8000f8e0020 */
[----:B------:R-:W-:Y:S02]  /*2e20*/  IMAD R29, R67, UR7, R24 ;  /* 0x00000007431d7c24 */ /* 0x000fe4000f8e0218 */
[----:B------:R-:W-:Y:S01]  /*2e30*/  FADD.FTZ R24, -R26, R51 ;  /* 0x000000331a187221 */ /* 0x000fe20000010100 */
[----:B----4-:R-:W-:Y:S02]  /*2e40*/  LEA R34, P2, R32, UR12, 0x2 ;  /* 0x0000000c20227c11 */ /* 0x010fe4000f8410ff */
[----:B------:R-:W-:Y:S01]  /*2e50*/  IADD3 R29, PT, PT, R33, R29, RZ ;  /* 0x0000001d211d7210 */ /* 0x000fe20007ffe0ff */
[----:B------:R-:W-:Y:S01]  /*2e60*/  FMUL.FTZ R46, R24, R27 ;  /* 0x0000001b182e7220 */ /* 0x000fe20000410000 */
[----:B-----5:R-:W-:Y:S02]  /*2e70*/  FFMA.FTZ R24, R20, R25, R22 ;  /* 0x0000001914187223 */ /* 0x020fe40000010016 */
[----:B------:R-:W-:Y:S01]  /*2e80*/  LEA.HI.X R35, R32, UR13, R29, 0x2, P2 ;  /* 0x0000000d20237c11 */ /* 0x000fe200090f141d */
[----:B------:R-:W-:-:S05]  /*2e90*/  FFMA.FTZ R25, R21, R46, R23 ;  /* 0x0000002e15197223 */ /* 0x000fca0000010017 */
[----:B------:R3:W-:Y:S02]  /*2ea0*/  STG.E.64 desc[UR8][R34.64], R24 ;  /* 0x0000001822007986 */ /* 0x0007e4000c101b08 */
.L_x_3709:
[----:B------:R-:W-:Y:S05]  /*2eb0*/  BSYNC.RECONVERGENT B1 ;  /* 0x0000000000017941 */ /* 0x000fea0003800200 */
.L_x_3708:
[----:B------:R-:W-:Y:S04]  /*2ec0*/  BSSY.RECONVERGENT B1, `(.L_x_3710) ;  /* 0x0000013000017945 */ /* 0x000fe80003800200 */
[----:B------:R-:W-:Y:S05]  /*2ed0*/  @P1 BRA `(.L_x_3711) ;  /* 0x0000000000441947 */ /* 0x000fea0003800000 */
[----:B------:R-:W4:Y:S01]  /*2ee0*/  LDCU.64 UR6, c[0x0][0x3e0] ;  /* 0x00007c00ff0677ac */ /* 0x000f220008000a00 */
[----:B------:R-:W-:Y:S01]  /*2ef0*/  MOV R32, R74 ;  /* 0x0000004a00207202 */ /* 0x000fe20000000f00 */
[C---:B------:R-:W-:Y:S01]  /*2f00*/  FADD.FTZ R52, -R26.reuse, R52 ;  /* 0x000000341a347221 */ /* 0x040fe20000010100 */
[----:B------:R-:W-:Y:S01]  /*2f10*/  MOV R33, R73 ;  /* 0x0000004900217202 */ /* 0x000fe20000000f00 */
[----:B------:R-:W4:Y:S01]  /*2f20*/  LDCU.64 UR12, c[0x0][0x380] ;  /* 0x00007000ff0c77ac */ /* 0x000f220008000a00 */
[----:B0-23--:R-:W-:-:S04]  /*2f30*/  FADD.FTZ R24, -R26, R53 ;  /* 0x000000351a187221 */ /* 0x00dfc80000010100 */
[----:B-1----:R-:W-:Y:S01]  /*2f40*/  FMUL.FTZ R46, R24, R27 ;  /* 0x0000001b182e7220 */ /* 0x002fe20000410000 */
[----:B----4-:R-:W-:Y:S02]  /*2f50*/  IMAD R25, R63, UR6, RZ ;  /* 0x000000063f197c24 */ /* 0x010fe4000f8e02ff */
[----:B------:R-:W-:-:S04]  /*2f60*/  IMAD.WIDE.U32 R32, R10, UR6, R32 ;  /* 0x000000060a207c25 */ /* 0x000fc8000f8e0020 */
[----:B------:R-:W-:Y:S02]  /*2f70*/  IMAD R29, R10, UR7, R25 ;  /* 0x000000070a1d7c24 */ /* 0x000fe4000f8e0219 */
[----:B------:R-:W-:Y:S01]  /*2f80*/  FMUL.FTZ R25, R52, R27 ;  /* 0x0000001b34197220 */ /* 0x000fe20000410000 */
[----:B------:R-:W-:Y:S02]  /*2f90*/  LEA R34, P1, R32, UR12, 0x2 ;  /* 0x0000000c20227c11 */ /* 0x000fe4000f8210ff */
[----:B------:R-:W-:Y:S01]  /*2fa0*/  IADD3 R29, PT, PT, R33, R29, RZ ;  /* 0x0000001d211d7210 */ /* 0x000fe20007ffe0ff */
[----:B-----5:R-:W-:Y:S01]  /*2fb0*/  FFMA.FTZ R24, R20, R25, R22 ;  /* 0x0000001914187223 */ /* 0x020fe20000010016 */
[----:B------:R-:W-:Y:S02]  /*2fc0*/  FFMA.FTZ R25, R21, R46, R23 ;  /* 0x0000002e15197223 */ /* 0x000fe40000010017 */
[----:B------:R-:W-:-:S05]  /*2fd0*/  LEA.HI.X R35, R32, UR13, R29, 0x2, P1 ;  /* 0x0000000d20237c11 */ /* 0x000fca00088f141d */
[----:B------:R4:W-:Y:S02]  /*2fe0*/  STG.E.64 desc[UR8][R34.64], R24 ;  /* 0x0000001822007986 */ /* 0x0009e4000c101b08 */
.L_x_3711:
[----:B------:R-:W-:Y:S05]  /*2ff0*/  BSYNC.RECONVERGENT B1 ;  /* 0x0000000000017941 */ /* 0x000fea0003800200 */
.L_x_3710:
[----:B------:R-:W-:Y:S01]  /*3000*/  ISETP.GE.U32.AND P5, PT, R28, UR10, PT ;  /* 0x0000000a1c007c0c */ /* 0x000fe2000bfa6070 */
[----:B------:R-:W-:Y:S01]  /*3010*/  BSSY.RECONVERGENT B1, `(.L_x_3712) ;  /* 0x000002a000017945 */ /* 0x000fe20003800200 */
[----:B0-234-:R-:W-:Y:S02]  /*3020*/  SHF.R.S32.HI R25, RZ, 0x1f, R28 ;  /* 0x0000001fff197819 */ /* 0x01dfe4000001141c */
[----:B------:R-:W-:Y:S02]  /*3030*/  IADD3 R49, PT, PT, R69, 0x60, RZ ;  /* 0x0000006045317810 */ /* 0x000fe40007ffe0ff */
[----:B------:R-:W-:Y:S02]  /*3040*/  ISETP.GE.AND.EX P5, PT, R25, UR11, PT, P5 ;  /* 0x0000000b19007c0c */ /* 0x000fe4000bfa6350 */
[C---:B------:R-:W-:Y:S02]  /*3050*/  IADD3 R47, PT, PT, R69.reuse, 0x70, RZ ;  /* 0x00000070452f7810 */ /* 0x040fe40007ffe0ff */
[----:B------:R-:W-:-:S02]  /*3060*/  IADD3 R35, PT, PT, R69, 0x80, RZ ;  /* 0x0000008045237810 */ /* 0x000fc40007ffe0ff */
[----:B------:R-:W-:Y:S02]  /*3070*/  IADD3 R31, PT, PT, R69, 0x90, RZ ;  /* 0x00000090451f7810 */ /* 0x000fe40007ffe0ff */
[----:B------:R-:W-:Y:S02]  /*3080*/  ISETP.GE.U32.AND P2, PT, R30, UR10, PT ;  /* 0x0000000a1e007c0c */ /* 0x000fe4000bf46070 */
[----:B------:R-:W-:Y:S02]  /*3090*/  ISETP.GE.U32.AND P1, PT, R49, UR10, PT ;  /* 0x0000000a31007c0c */ /* 0x000fe4000bf26070 */
[----:B------:R-:W-:Y:S02]  /*30a0*/  ISETP.GE.U32.AND P6, PT, R47, UR10, PT ;  /* 0x0000000a2f007c0c */ /* 0x000fe4000bfc6070 */
[----:B------:R-:W-:Y:S02]  /*30b0*/  ISETP.GE.U32.AND P3, PT, R35, UR10, PT ;  /* 0x0000000a23007c0c */ /* 0x000fe4000bf66070 */
[----:B------:R-:W-:-:S02]  /*30c0*/  ISETP.GE.U32.AND P4, PT, R31, UR10, PT ;  /* 0x0000000a1f007c0c */ /* 0x000fc4000bf86070 */
[----:B------:R-:W-:Y:S02]  /*30d0*/  SHF.R.S32.HI R51, RZ, 0x1f, R30 ;  /* 0x0000001fff337819 */ /* 0x000fe4000001141e */
[----:B------:R-:W-:Y:S02]  /*30e0*/  SHF.R.S32.HI R50, RZ, 0x1f, R49 ;  /* 0x0000001fff327819 */ /* 0x000fe40000011431 */
[----:B------:R-:W-:Y:S02]  /*30f0*/  SHF.R.S32.HI R48, RZ, 0x1f, R47 ;  /* 0x0000001fff307819 */ /* 0x000fe4000001142f */
[----:B------:R-:W-:Y:S02]  /*3100*/  SHF.R.S32.HI R46, RZ, 0x1f, R35 ;  /* 0x0000001fff2e7819 */ /* 0x000fe40000011423 */
[----:B------:R-:W-:Y:S02]  /*3110*/  SHF.R.S32.HI R32, RZ, 0x1f, R31 ;  /* 0x0000001fff207819 */ /* 0x000fe4000001141f */
[----:B------:R-:W-:-:S02]  /*3120*/  ISETP.GE.AND.EX P2, PT, R51, UR11, PT, P2 ;  /* 0x0000000b33007c0c */ /* 0x000fc4000bf46320 */
[----:B------:R-:W-:Y:S02]  /*3130*/  ISETP.GE.AND.EX P1, PT, R50, UR11, PT, P1 ;  /* 0x0000000b32007c0c */ /* 0x000fe4000bf26310 */
[----:B------:R-:W-:Y:S02]  /*3140*/  ISETP.GE.AND.EX P6, PT, R48, UR11, PT, P6 ;  /* 0x0000000b30007c0c */ /* 0x000fe4000bfc6360 */
[----:B------:R-:W-:Y:S02]  /*3150*/  ISETP.GE.AND.EX P3, PT, R46, UR11, PT, P3 ;  /* 0x0000000b2e007c0c */ /* 0x000fe4000bf66330 */
[----:B------:R-:W-:Y:S02]  /*3160*/  ISETP.GE.AND.EX P4, PT, R32, UR11, PT, P4 ;  /* 0x0000000b20007c0c */ /* 0x000fe4000bf86340 */
[C---:B------:R-:W-:Y:S02]  /*3170*/  IADD3 R33, PT, PT, R69.reuse, 0xa0, RZ ;  /* 0x000000a045217810 */ /* 0x040fe40007ffe0ff */
[----:B------:R-:W-:Y:S01]  /*3180*/  IADD3 R34, PT, PT, R69, 0xb0, RZ ;  /* 0x000000b045227810 */ /* 0x000fe20007ffe0ff */
[----:B------:R-:W-:Y:S08]  /*3190*/  @P5 BRA `(.L_x_3713) ;  /* 0x0000000000445947 */ /* 0x000ff00003800000 */
[----:B------:R-:W0:Y:S01]  /*31a0*/  LDCU.64 UR6, c[0x0][0x3e0] ;  /* 0x00007c00ff0677ac */ /* 0x000e220008000a00 */
[----:B------:R-:W-:Y:S01]  /*31b0*/  MOV R24, R74 ;  /* 0x0000004a00187202 */ /* 0x000fe20000000f00 */
[----:B------:R-:W-:Y:S01]  /*31c0*/  FADD.FTZ R42, -R26, R42 ;  /* 0x0000002a1a2a7221 */ /* 0x000fe20000010100 */
[----:B------:R-:W2:Y:S01]  /*31d0*/  LDCU.64 UR12, c[0x0][0x380] ;  /* 0x00007000ff0c77ac */ /* 0x000ea20008000a00 */
[----:B0-----:R-:W-:-:S04]  /*31e0*/  IMAD R25, R25, UR6, RZ ;  /* 0x0000000619197c24 */ /* 0x001fc8000f8e02ff */
[----:B------:R-:W-:Y:S01]  /*31f0*/  IMAD R29, R28, UR7, R25 ;  /* 0x000000071c1d7c24 */ /* 0x000fe2000f8e0219 */
[----:B------:R-:W-:-:S03]  /*3200*/  MOV R25, R73 ;  /* 0x0000004900197202 */ /* 0x000fc60000000f00 */
[----:B------:R-:W-:-:S05]  /*3210*/  IMAD.WIDE.U32 R24, R28, UR6, R24 ;  /* 0x000000061c187c25 */ /* 0x000fca000f8e0018 */
[----:B------:R-:W-:Y:S01]  /*3220*/  IADD3 R29, PT, PT, R25, R29, RZ ;  /* 0x0000001d191d7210 */ /* 0x000fe20007ffe0ff */
[----:B-1----:R-:W-:Y:S01]  /*3230*/  FMUL.FTZ R25, R42, R27 ;  /* 0x0000001b2a197220 */ /* 0x002fe20000410000 */
[----:B--2---:R-:W-:-:S04]  /*3240*/  LEA R28, P5, R24, UR12, 0x2 ;  /* 0x0000000c181c7c11 */ /* 0x004fc8000f8a10ff */
[----:B------:R-:W-:Y:S01]  /*3250*/  LEA.HI.X R29, R24, UR13, R29, 0x2, P5 ;  /* 0x0000000d181d7c11 */ /* 0x000fe2000a8f141d */
[----:B------:R-:W-:-:S04]  /*3260*/  FADD.FTZ R24, -R26, R43 ;  /* 0x0000002b1a187221 */ /* 0x000fc80000010100 */
[----:B------:R-:W-:Y:S01]  /*3270*/  FMUL.FTZ R42, R24, R27 ;  /* 0x0000001b182a7220 */ /* 0x000fe20000410000 */
[----:B-----5:R-:W-:-:S03]  /*3280*/  FFMA.FTZ R24, R20, R25, R22 ;  /* 0x0000001914187223 */ /* 0x020fc60000010016 */
[----:B------:R-:W-:-:S05]  /*3290*/  FFMA.FTZ R25, R21, R42, R23 ;  /* 0x0000002a15197223 */ /* 0x000fca0000010017 */
[----:B------:R0:W-:Y:S02]  /*32a0*/  STG.E.64 desc[UR8][R28.64], R24 ;  /* 0x000000181c007986 */ /* 0x0001e4000c101b08 */
.L_x_3713:
[----:B------:R-:W-:Y:S05]  /*32b0*/  BSYNC.RECONVERGENT B1 ;  /* 0x0000000000017941 */ /* 0x000fea0003800200 */
.L_x_3712:
[----:B------:R-:W-:Y:S04]  /*32c0*/  BSSY.RECONVERGENT B1, `(.L_x_3714) ;  /* 0x0000013000017945 */ /* 0x000fe80003800200 */
[----:B------:R-:W-:Y:S05]  /*32d0*/  @P2 BRA `(.L_x_3715) ;  /* 0x0000000000442947 */ /* 0x000fea0003800000 */
[----:B------:R-:W2:Y:S01]  /*32e0*/  LDCU.64 UR6, c[0x0][0x3e0] ;  /* 0x00007c00ff0677ac */ /* 0x000ea20008000a00 */
[----:B0-----:R-:W-:Y:S01]  /*32f0*/  MOV R24, R74 ;  /* 0x0000004a00187202 */ /* 0x001fe20000000f00 */
[----:B------:R-:W-:Y:S01]  /*3300*/  FADD.FTZ R14, -R26, R14 ;  /* 0x0000000e1a0e7221 */ /* 0x000fe20000010100 */
[----:B------:R-:W-:Y:S01]  /*3310*/  MOV R25, R73 ;  /* 0x0000004900197202 */ /* 0x000fe20000000f00 */
        /* <DEDUP_REMOVED lines=13> */
.L_x_3715:
[----:B------:R-:W-:Y:S05]  /*33f0*/  BSYNC.RECONVERGENT B1 ;  /* 0x0000000000017941 */ /* 0x000fea0003800200 */
.L_x_3714:
[----:B------:R-:W-:Y:S04]  /*3400*/  BSSY.RECONVERGENT B1, `(.L_x_3716) ;  /* 0x0000013000017945 */ /* 0x000fe80003800200 */
[----:B------:R-:W-:Y:S05]  /*3410*/  @P1 BRA `(.L_x_3717) ;  /* 0x0000000000441947 */ /* 0x000fea0003800000 */
[----:B------:R-:W3:Y:S01]  /*3420*/  LDCU.64 UR6, c[0x0][0x3e0] ;  /* 0x00007c00ff0677ac */ /* 0x000ee20008000a00 */
[----:B0-----:R-:W-:Y:S01]  /*3430*/  MOV R24, R74 ;  /* 0x0000004a00187202 */ /* 0x001fe20000000f00 */
[C---:B------:R-:W-:Y:S01]  /*3440*/  FADD.FTZ R16, -R26.reuse, R16 ;  /* 0x000000101a107221 */ /* 0x040fe20000010100 */
[----:B------:R-:W-:Y:S01]  /*3450*/  MOV R25, R73 ;  /* 0x0000004900197202 */ /* 0x000fe20000000f00 */
[----:B------:R-:W0:Y:S01]  /*3460*/  LDCU.64 UR12, c[0x0][0x380] ;  /* 0x00007000ff0c77ac */ /* 0x000e220008000a00 */
[----:B--2---:R-:W-:Y:S01]  /*3470*/  FADD.FTZ R14, -R26, R17 ;  /* 0x000000111a0e7221 */ /* 0x004fe20000010100 */
[----:B-1----:R-:W-:-:S03]  /*3480*/  FMUL.FTZ R15, R16, R27 ;  /* 0x0000001b100f7220 */ /* 0x002fc60000410000 */
        /* <DEDUP_REMOVED lines=9> */
[----:B------:R3:W-:Y:S02]  /*3520*/  STG.E.64 desc[UR8][R16.64], R14 ;  /* 0x0000000e10007986 */ /* 0x0007e4000c101b08 */
.L_x_3717:
[----:B------:R-:W-:Y:S05]  /*3530*/  BSYNC.RECONVERGENT B1 ;  /* 0x0000000000017941 */ /* 0x000fea0003800200 */
.L_x_3716:
[----:B------:R-:W-:Y:S04]  /*3540*/  BSSY.RECONVERGENT B1, `(.L_x_3718) ;  /* 0x0000013000017945 */ /* 0x000fe80003800200 */
[----:B------:R-:W-:Y:S05]  /*3550*/  @P6 BRA `(.L_x_3719) ;  /* 0x0000000000446947 */ /* 0x000fea0003800000 */
[----:B------:R-:W4:Y:S01]  /*3560*/  LDCU.64 UR6, c[0x0][0x3e0] ;  /* 0x00007c00ff0677ac */ /* 0x000f220008000a00 */
[----:B---3--:R-:W-:Y:S01]  /*3570*/  MOV R16, R74 ;  /* 0x0000004a00107202 */ /* 0x008fe20000000f00 */
[C---:B------:R-:W-:Y:S01]  /*3580*/  FADD.FTZ R18, -R26.reuse, R18 ;  /* 0x000000121a127221 */ /* 0x040fe20000010100 */
[----:B------:R-:W-:Y:S01]  /*3590*/  MOV R17, R73 ;  /* 0x0000004900117202 */ /* 0x000fe20000000f00 */
[----:B------:R-:W3:Y:S01]  /*35a0*/  LDCU.64 UR12, c[0x0][0x380] ;  /* 0x00007000ff0c77ac */ /* 0x000ee20008000a00 */
[----:B--2---:R-:W-:Y:S01]  /*35b0*/  FADD.FTZ R14, -R26, R19 ;  /* 0x000000131a0e7221 */ /* 0x004fe20000010100 */
[----:B-1----:R-:W-:-:S03]  /*35c0*/  FMUL.FTZ R15, R18, R27 ;  /* 0x0000001b120f7220 */ /* 0x002fc60000410000 */
[----:B0-----:R-:W-:Y:S01]  /*35d0*/  FMUL.FTZ R24, R14, R27 ;  /* 0x0000001b0e187220 */ /* 0x001fe20000410000 */
[----:B-----5:R-:W-:-:S03]  /*35e0*/  FFMA.FTZ R14, R20, R15, R22 ;  /* 0x0000000f140e7223 */ /* 0x020fc60000010016 */
[----:B------:R-:W-:Y:S01]  /*35f0*/  FFMA.FTZ R15, R21, R24, R23 ;  /* 0x00000018150f7223 */ /* 0x000fe20000010017 */
[----:B----4-:R-:W-:Y:S02]  /*3600*/  IMAD R48, R48, UR6, RZ ;  /* 0x0000000630307c24 */ /* 0x010fe4000f8e02ff */
[----:B------:R-:W-:-:S04]  /*3610*/  IMAD.WIDE.U32 R16, R47, UR6, R16 ;  /* 0x000000062f107c25 */ /* 0x000fc8000f8e0010 */
[----:B------:R-:W-:Y:S01]  /*3620*/  IMAD R47, R47, UR7, R48 ;  /* 0x000000072f2f7c24 */ /* 0x000fe2000f8e0230 */
[----:B---3--:R-:W-:-:S04]  /*3630*/  LEA R18, P1, R16, UR12, 0x2 ;  /* 0x0000000c10127c11 */ /* 0x008fc8000f8210ff */
[----:B------:R-:W-:-:S04]  /*3640*/  IADD3 R47, PT, PT, R17, R47, RZ ;  /* 0x0000002f112f7210 */ /* 0x000fc80007ffe0ff */
[----:B------:R-:W-:-:S05]  /*3650*/  LEA.HI.X R19, R16, UR13, R47, 0x2, P1 ;  /* 0x0000000d10137c11 */ /* 0x000fca00088f142f */
[----:B------:R4:W-:Y:S02]  /*3660*/  STG.E.64 desc[UR8][R18.64], R14 ;  /* 0x0000000e12007986 */ /* 0x0009e4000c101b08 */
.L_x_3719:
[----:B------:R-:W-:Y:S05]  /*3670*/  BSYNC.RECONVERGENT B1 ;  /* 0x0000000000017941 */ /* 0x000fea0003800200 */
.L_x_3718:
[----:B------:R-:W-:Y:S04]  /*3680*/  BSSY.RECONVERGENT B1, `(.L_x_3720) ;  /* 0x0000013000017945 */ /* 0x000fe80003800200 */
[----:B------:R-:W-:Y:S05]  /*3690*/  @P3 BRA `(.L_x_3721) ;  /* 0x0000000000443947 */ /* 0x000fea0003800000 */
[----:B------:R-:W0:Y:S01]  /*36a0*/  LDCU.64 UR6, c[0x0][0x3e0] ;  /* 0x00007c00ff0677ac */ /* 0x000e220008000a00 */
[----:B---3--:R-:W-:Y:S01]  /*36b0*/  MOV R16, R74 ;  /* 0x0000004a00107202 */ /* 0x008fe20000000f00 */
[C---:B------:R-:W-:Y:S01]  /*36c0*/  FADD.FTZ R36, -R26.reuse, R36 ;  /* 0x000000241a247221 */ /* 0x040fe20000010100 */
[----:B------:R-:W-:Y:S01]  /*36d0*/  MOV R17, R73 ;  /* 0x0000004900117202 */ /* 0x000fe20000000f00 */
[----:B------:R-:W3:Y:S01]  /*36e0*/  LDCU.64 UR12, c[0x0][0x380] ;  /* 0x00007000ff0c77ac */ /* 0x000ee20008000a00 */
[----:B--2-4-:R-:W-:Y:S01]  /*36f0*/  FADD.FTZ R14, -R26, R37 ;  /* 0x000000251a0e7221 */ /* 0x014fe20000010100 */
[----:B-1----:R-:W-:-:S03]  /*3700*/  FMUL.FTZ R15, R36, R27 ;  /* 0x0000001b240f7220 */ /* 0x002fc60000410000 */
[----:B0-----:R-:W-:Y:S01]  /*3710*/  FMUL.FTZ R24, R14, R27 ;  /* 0x0000001b0e187220 */ /* 0x001fe20000410000 */
[----:B-----5:R-:W-:-:S03]  /*3720*/  FFMA.FTZ R14, R20, R15, R22 ;  /* 0x0000000f140e7223 */ /* 0x020fc60000010016 */
[----:B------:R-:W-:Y:S01]  /*3730*/  FFMA.FTZ R15, R21, R24, R23 ;  /* 0x00000018150f7223 */ /* 0x000fe20000010017 */
[----:B------:R-:W-:Y:S02]  /*3740*/  IMAD R46, R46, UR6, RZ ;  /* 0x000000062e2e7c24 */ /* 0x000fe4000f8e02ff */
[----:B------:R-:W-:-:S04]  /*3750*/  IMAD.WIDE.U32 R16, R35, UR6, R16 ;  /* 0x0000000623107c25 */ /* 0x000fc8000f8e0010 */
[----:B------:R-:W-:Y:S01]  /*3760*/  IMAD R35, R35, UR7, R46 ;  /* 0x0000000723237c24 */ /* 0x000fe2000f8e022e */
[----:B---3--:R-:W-:-:S04]  /*3770*/  LEA R18, P1, R16, UR12, 0x2 ;  /* 0x0000000c10127c11 */ /* 0x008fc8000f8210ff */
[----:B------:R-:W-:-:S04]  /*3780*/  IADD3 R35, PT, PT, R17, R35, RZ ;  /* 0x0000002311237210 */ /* 0x000fc80007ffe0ff */
[----:B------:R-:W-:-:S05]  /*3790*/  LEA.HI.X R19, R16, UR13, R35, 0x2, P1 ;  /* 0x0000000d10137c11 */ /* 0x000fca00088f1423 */
[----:B------:R0:W-:Y:S02]  /*37a0*/  STG.E.64 desc[UR8][R18.64], R14 ;  /* 0x0000000e12007986 */ /* 0x0001e4000c101b08 */
.L_x_3721:
[----:B------:R-:W-:Y:S05]  /*37b0*/  BSYNC.RECONVERGENT B1 ;  /* 0x0000000000017941 */ /* 0x000fea0003800200 */
.L_x_3720:
[----:B------:R-:W-:Y:S04]  /*37c0*/  BSSY.RECONVERGENT B1, `(.L_x_3722) ;  /* 0x0000013000017945 */ /* 0x000fe80003800200 */
[----:B------:R-:W-:Y:S05]  /*37d0*/  @P4 BRA `(.L_x_3723) ;  /* 0x0000000000444947 */ /* 0x000fea0003800000 */
[----:B------:R-:W1:Y:S01]  /*37e0*/  LDCU.64 UR6, c[0x0][0x3e0] ;  /* 0x00007c00ff0677ac */ /* 0x000e620008000a00 */
[----:B0-234-:R-:W-:Y:S01]  /*37f0*/  MOV R14, R74 ;  /* 0x0000004a000e7202 */ /* 0x01dfe20000000f00 */
[C---:B------:R-:W-:Y:S01]  /*3800*/  FADD.FTZ R38, -R26.reuse, R38 ;  /* 0x000000261a267221 */ /* 0x040fe20000010100 */
[----:B------:R-:W-:Y:S01]  /*3810*/  MOV R15, R73 ;  /* 0x00000049000f7202 */ /* 0x000fe20000000f00 */
[----:B------:R-:W0:Y:S01]  /*3820*/  LDCU.64 UR12, c[0x0][0x380] ;  /* 0x00007000ff0c77ac */ /* 0x000e220008000a00 */
[----:B------:R-:W-:Y:S01]  /*3830*/  FADD.FTZ R18, -R26, R39 ;  /* 0x000000271a127221 */ /* 0x000fe20000010100 */
        /* <DEDUP_REMOVED lines=8> */
[----:B------:R-:W-:-:S04]  /*38c0*/  IADD3 R31, PT, PT, R15, R31, RZ ;  /* 0x0000001f0f1f7210 */ /* 0x000fc80007ffe0ff */
[----:B------:R-:W-:-:S05]  /*38d0*/  LEA.HI.X R17, R14, UR13, R31, 0x2, P1 ;  /* 0x0000000d0e117c11 */ /* 0x000fca00088f141f */
[----:B------:R0:W-:Y:S02]  /*38e0*/  STG.E.64 desc[UR8][R16.64], R18 ;  /* 0x0000001210007986 */ /* 0x0001e4000c101b08 */
.L_x_3723:
[----:B------:R-:W-:Y:S05]  /*38f0*/  BSYNC.RECONVERGENT B1 ;  /* 0x0000000000017941 */ /* 0x000fea0003800200 */
.L_x_3722:
[----:B------:R-:W-:Y:S01]  /*3900*/  ISETP.GE.U32.AND P5, PT, R33, UR10, PT ;  /* 0x0000000a21007c0c */ /* 0x000fe2000bfa6070 */
[----:B------:R-:W-:Y:S01]  /*3910*/  BSSY.RECONVERGENT B1, `(.L_x_3724) ;  /* 0x0000024000017945 */ /* 0x000fe20003800200 */
[----:B0--3--:R-:W-:Y:S02]  /*3920*/  SHF.R.S32.HI R16, RZ, 0x1f, R33 ;  /* 0x0000001fff107819 */ /* 0x009fe40000011421 */
[C---:B--2---:R-:W-:Y:S02]  /*3930*/  IADD3 R28, PT, PT, R69.reuse, 0xc0, RZ ;  /* 0x000000c0451c7810 */ /* 0x044fe40007ffe0ff */
[----:B------:R-:W-:Y:S02]  /*3940*/  ISETP.GE.AND.EX P5, PT, R16, UR11, PT, P5 ;  /* 0x0000000b10007c0c */ /* 0x000fe4000bfa6350 */
        /* <DEDUP_REMOVED lines=9> */
[----:B------:R-:W-:Y:S02]  /*39e0*/  ISETP.GE.AND.EX P2, PT, R31, UR11, PT, P2 ;  /* 0x0000000b1f007c0c */ /* 0x000fe4000bf46320 */
[----:B------:R-:W-:Y:S02]  /*39f0*/  ISETP.GE.AND.EX P1, PT, R29, UR11, PT, P1 ;  /* 0x0000000b1d007c0c */ /* 0x000fe4000bf26310 */
[----:B------:R-:W-:Y:S02]  /*3a00*/  ISETP.GE.AND.EX P6, PT, R25, UR11, PT, P6 ;  /* 0x0000000b19007c0c */ /* 0x000fe4000bfc6360 */
[----:B------:R-:W-:Y:S02]  /*3a10*/  ISETP.GE.AND.EX P3, PT, R64, UR11, PT, P3 ;  /* 0x0000000b40007c0c */ /* 0x000fe4000bf66330 */
[----:B------:R-:W-:Y:S01]  /*3a20*/  ISETP.GE.AND.EX P4, PT, R65, UR11, PT, P4 ;  /* 0x0000000b41007c0c */ /* 0x000fe2000bf86340 */
[----:B------:R-:W-:-:S12]  /*3a30*/  @P5 BRA `(.L_x_3725) ;  /* 0x0000000000445947 */ /* 0x000fd80003800000 */
[----:B------:R-:W0:Y:S01]  /*3a40*/  LDCU.64 UR6, c[0x0][0x3e0] ;  /* 0x00007c00ff0677ac */ /* 0x000e220008000a00 */
[----:B----4-:R-:W-:Y:S01]  /*3a50*/  MOV R14, R74 ;  /* 0x0000004a000e7202 */ /* 0x010fe20000000f00 */
[C---:B------:R-:W-:Y:S01]  /*3a60*/  FADD.FTZ R40, -R26.reuse, R40 ;  /* 0x000000281a287221 */ /* 0x040fe20000010100 */
[----:B------:R-:W-:Y:S01]  /*3a70*/  MOV R15, R73 ;  /* 0x00000049000f7202 */ /* 0x000fe20000000f00 */
[----:B------:R-:W2:Y:S01]  /*3a80*/  LDCU.64 UR12, c[0x0][0x380] ;  /* 0x00007000ff0c77ac */ /* 0x000ea20008000a00 */
[----:B------:R-:W-:Y:S01]  /*3a90*/  FADD.FTZ R18, -R26, R41 ;  /* 0x000000291a127221 */ /* 0x000fe20000010100 */
        /* <DEDUP_REMOVED lines=8> */
[----:B------:R-:W-:-:S04]  /*3b20*/  IADD3 R33, PT, PT, R15, R33, RZ ;  /* 0x000000210f217210 */ /* 0x000fc80007ffe0ff */
[----:B------:R-:W-:-:S05]  /*3b30*/  LEA.HI.X R17, R14, UR13, R33, 0x2, P5 ;  /* 0x0000000d0e117c11 */ /* 0x000fca000a8f1421 */
[----:B------:R0:W-:Y:S02]  /*3b40*/  STG.E.64 desc[UR8][R16.64], R18 ;  /* 0x0000001210007986 */ /* 0x0001e4000c101b08 */
.L_x_3725:
[----:B------:R-:W-:Y:S05]  /*3b50*/  BSYNC.RECONVERGENT B1 ;  /* 0x0000000000017941 */ /* 0x000fea0003800200 */
.L_x_3724:
[----:B------:R-:W-:Y:S04]  /*3b60*/  BSSY.RECONVERGENT B1, `(.L_x_3726) ;  /* 0x0000013000017945 */ /* 0x000fe80003800200 */
[----:B------:R-:W-:Y:S05]  /*3b70*/  @P2 BRA `(.L_x_3727) ;  /* 0x0000000000442947 */ /* 0x000fea0003800000 */
[----:B------:R-:W2:Y:S01]  /*3b80*/  LDCU.64 UR6, c[0x0][0x3e0] ;  /* 0x00007c00ff0677ac */ /* 0x000ea20008000a00 */
[----:B----4-:R-:W-:Y:S01]  /*3b90*/  MOV R14, R74 ;  /* 0x0000004a000e7202 */ /* 0x010fe20000000f00 */
[C---:B------:R-:W-:Y:S01]  /*3ba0*/  FADD.FTZ R44, -R26.reuse, R44 ;  /* 0x0000002c1a2c7221 */ /* 0x040fe20000010100 */
[----:B------:R-:W-:Y:S01]  /*3bb0*/  MOV R15, R73 ;  /* 0x00000049000f7202 */ /* 0x000fe20000000f00 */
[----:B------:R-:W3:Y:S01]  /*3bc0*/  LDCU.64 UR12, c[0x0][0x380] ;  /* 0x00007000ff0c77ac */ /* 0x000ee20008000a00 */
[----:B0-----:R-:W-:-:S04]  /*3bd0*/  FADD.FTZ R18, -R26, R45 ;  /* 0x0000002d1a127221 */ /* 0x001fc80000010100 */
[----:B-1----:R-:W-:Y:S01]  /*3be0*/  FMUL.FTZ R30, R18, R27 ;  /* 0x0000001b121e7220 */ /* 0x002fe20000410000 */
[----:B--2---:R-:W-:Y:S02]  /*3bf0*/  IMAD R17, R31, UR6, RZ ;  /* 0x000000061f117c24 */ /* 0x004fe4000f8e02ff */
[----:B------:R-:W-:-:S04]  /*3c00*/  IMAD.WIDE.U32 R14, R34, UR6, R14 ;  /* 0x00000006220e7c25 */ /* 0x000fc8000f8e000e */
[----:B------:R-:W-:Y:S02]  /*3c10*/  IMAD R19, R34, UR7, R17 ;  /* 0x0000000722137c24 */ /* 0x000fe4000f8e0211 */
[----:B------:R-:W-:Y:S01]  /*3c20*/  FMUL.FTZ R17, R44, R27 ;  /* 0x0000001b2c117220 */ /* 0x000fe20000410000 */
[----:B---3--:R-:W-:Y:S02]  /*3c30*/  LEA R16, P2, R14, UR12, 0x2 ;  /* 0x0000000c0e107c11 */ /* 0x008fe4000f8410ff */
[----:B------:R-:W-:Y:S01]  /*3c40*/  IADD3 R19, PT, PT, R15, R19, RZ ;  /* 0x000000130f137210 */ /* 0x000fe20007ffe0ff */
[----:B-----5:R-:W-:-:S03]  /*3c50*/  FFMA.FTZ R18, R20, R17, R22 ;  /* 0x0000001114127223 */ /* 0x020fc60000010016 */
[----:B------:R-:W-:Y:S01]  /*3c60*/  LEA.HI.X R17, R14, UR13, R19, 0x2, P2 ;  /* 0x0000000d0e117c11 */ /* 0x000fe200090f1413 */
[----:B------:R-:W-:-:S05]  /*3c70*/  FFMA.FTZ R19, R21, R30, R23 ;  /* 0x0000001e15137223 */ /* 0x000fca0000010017 */
[----:B------:R2:W-:Y:S02]  /*3c80*/  STG.E.64 desc[UR8][R16.64], R18 ;  /* 0x0000001210007986 */ /* 0x0005e4000c101b08 */
.L_x_3727:
[----:B------:R-:W-:Y:S05]  /*3c90*/  BSYNC.RECONVERGENT B1 ;  /* 0x0000000000017941 */ /* 0x000fea0003800200 */
.L_x_3726:
[----:B------:R-:W-:Y:S04]  /*3ca0*/  BSSY.RECONVERGENT B1, `(.L_x_3728) ;  /* 0x0000013000017945 */ /* 0x000fe80003800200 */
[----:B------:R-:W-:Y:S05]  /*3cb0*/  @P1 BRA `(.L_x_3729) ;  /* 0x0000000000441947 */ /* 0x000fea0003800000 */
[----:B------:R-:W3:Y:S01]  /*3cc0*/  LDCU.64 UR6, c[0x0][0x3e0] ;  /* 0x00007c00ff0677ac */ /* 0x000ee20008000a00 */
[----:B----4-:R-:W-:Y:S01]  /*3cd0*/  MOV R14, R74 ;  /* 0x0000004a000e7202 */ /* 0x010fe20000000f00 */
[C---:B------:R-:W-:Y:S01]  /*3ce0*/  FADD.FTZ R54, -R26.reuse, R54 ;  /* 0x000000361a367221 */ /* 0x040fe20000010100 */
[----:B------:R-:W-:Y:S01]  /*3cf0*/  MOV R15, R73 ;  /* 0x00000049000f7202 */ /* 0x000fe20000000f00 */
[----:B------:R-:W4:Y:S01]  /*3d00*/  LDCU.64 UR12, c[0x0][0x380] ;  /* 0x00007000ff0c77ac */ /* 0x000f220008000a00 */
[----:B0-2---:R-:W-:Y:S01]  /*3d10*/  FADD.FTZ R18, -R26, R55 ;  /* 0x000000371a127221 */ /* 0x005fe20000010100 */
[----:B-1----:R-:W-:-:S03]  /*3d20*/  FMUL.FTZ R17, R54, R27 ;  /* 0x0000001b36117220 */ /* 0x002fc60000410000 */
[----:B------:R-:W-:Y:S01]  /*3d30*/  FMUL.FTZ R18, R18, R27 ;  /* 0x0000001b12127220 */ /* 0x000fe20000410000 */
[----:B---3--:R-:W-:Y:S02]  /*3d40*/  IMAD R29, R29, UR6, RZ ;  /* 0x000000061d1d7c24 */ /* 0x008fe4000f8e02ff */
[----:B------:R-:W-:-:S04]  /*3d50*/  IMAD.WIDE.U32 R14, R28, UR6, R14 ;  /* 0x000000061c0e7c25 */ /* 0x000fc8000f8e000e */
[----:B------:R-:W-:Y:S01]  /*3d60*/  IMAD R29, R28, UR7, R29 ;  /* 0x000000071c1d7c24 */ /* 0x000fe2000f8e021d */
[----:B----4-:R-:W-:Y:S01]  /*3d70*/  LEA R16, P1, R14, UR12, 0x2 ;  /* 0x0000000c0e107c11 */ /* 0x010fe2000f8210ff */
[----:B-----5:R-:W-:-:S03]  /*3d80*/  FFMA.FTZ R28, R20, R17, R22 ;  /* 0x00000011141c7223 */ /* 0x020fc60000010016 */
[----:B------:R-:W-:-:S04]  /*3d90*/  IADD3 R29, PT, PT, R15, R29, RZ ;  /* 0x0000001d0f1d7210 */ /* 0x000fc80007ffe0ff */
[----:B------:R-:W-:Y:S01]  /*3da0*/  LEA.HI.X R17, R14, UR13, R29, 0x2, P1 ;  /* 0x0000000d0e117c11 */ /* 0x000fe200088f141d */
[----:B------:R-:W-:-:S05]  /*3db0*/  FFMA.FTZ R29, R21, R18, R23 ;  /* 0x00000012151d7223 */ /* 0x000fca0000010017 */
[----:B------:R3:W-:Y:S02]  /*3dc0*/  STG.E.64 desc[UR8][R16.64], R28 ;  /* 0x0000001c10007986 */ /* 0x0007e4000c101b08 */
.L_x_3729:
[----:B------:R-:W-:Y:S05]  /*3dd0*/  BSYNC.RECONVERGENT B1 ;  /* 0x0000000000017941 */ /* 0x000fea0003800200 */
.L_x_3728:
[----:B------:R-:W-:Y:S04]  /*3de0*/  BSSY.RECONVERGENT B1, `(.L_x_3730) ;  /* 0x0000013000017945 */ /* 0x000fe80003800200 */
[----:B------:R-:W-:Y:S05]  /*3df0*/  @P6 BRA `(.L_x_3731) ;  /* 0x0000000000446947 */ /* 0x000fea0003800000 */
[----:B------:R-:W1:Y:S01]  /*3e00*/  LDCU.64 UR6, c[0x0][0x3e0] ;  /* 0x00007c00ff0677ac */ /* 0x000e620008000a00 */
[----:B----4-:R-:W-:Y:S01]  /*3e10*/  MOV R14, R74 ;  /* 0x0000004a000e7202 */ /* 0x010fe20000000f00 */
[C---:B------:R-:W-:Y:S01]  /*3e20*/  FADD.FTZ R56, -R26.reuse, R56 ;  /* 0x000000381a387221 */ /* 0x040fe20000010100 */
[----:B------:R-:W-:Y:S01]  /*3e30*/  MOV R15, R73 ;  /* 0x00000049000f7202 */ /* 0x000fe20000000f00 */
[----:B------:R-:W4:Y:S01]  /*3e40*/  LDCU.64 UR12, c[0x0][0x380] ;  /* 0x00007000ff0c77ac */ /* 0x000f220008000a00 */
[----:B0-2---:R-:W-:Y:S01]  /*3e50*/  FADD.FTZ R18, -R26, R57 ;  /* 0x000000391a127221 */ /* 0x005fe20000010100 */
[----:B-1-3--:R-:W-:-:S03]  /*3e60*/  FMUL.FTZ R17, R56, R27 ;  /* 0x0000001b38117220 */ /* 0x00afc60000410000 */
[----:B------:R-:W-:Y:S01]  /*3e70*/  FMUL.FTZ R18, R18, R27 ;  /* 0x0000001b12127220 */ /* 0x000fe20000410000 */
[----:B------:R-:W-:Y:S02]  /*3e80*/  IMAD R25, R25, UR6, RZ ;  /* 0x0000000619197c24 */ /* 0x000fe4000f8e02ff */
        /* <DEDUP_REMOVED lines=8> */
.L_x_3731:
[----:B------:R-:W-:Y:S05]  /*3f10*/  BSYNC.RECONVERGENT B1 ;  /* 0x0000000000017941 */ /* 0x000fea0003800200 */
.L_x_3730:
        /* <DEDUP_REMOVED lines=10> */
[----:B-----5:R-:W-:-:S03]  /*3fc0*/  FFMA.FTZ R24, R20, R17, R22 ;  /* 0x0000001114187223 */ /* 0x020fc60000010016 */
[----:B------:R-:W-:Y:S01]  /*3fd0*/  FFMA.FTZ R25, R21, R18, R23 ;  /* 0x0000001215197223 */ /* 0x000fe20000010017 */
[----:B------:R-:W-:Y:S02]  /*3fe0*/  IMAD R16, R64, UR6, RZ ;  /* 0x0000000640107c24 */ /* 0x000fe4000f8e02ff */
[----:B------:R-:W-:-:S04]  /*3ff0*/  IMAD.WIDE.U32 R14, R11, UR6, R14 ;  /* 0x000000060b0e7c25 */ /* 0x000fc8000f8e000e */
[----:B------:R-:W-:Y:S01]  /*4000*/  IMAD R19, R11, UR7, R16 ;  /* 0x000000070b137c24 */ /* 0x000fe2000f8e0210 */
[----:B----4-:R-:W-:-:S04]  /*4010*/  LEA R16, P1, R14, UR12, 0x2 ;  /* 0x0000000c0e107c11 */ /* 0x010fc8000f8210ff */
[----:B------:R-:W-:-:S04]  /*4020*/  IADD3 R19, PT, PT, R15, R19, RZ ;  /* 0x000000130f137210 */ /* 0x000fc80007ffe0ff */
[----:B------:R-:W-:-:S05]  /*4030*/  LEA.HI.X R17, R14, UR13, R19, 0x2, P1 ;  /* 0x0000000d0e117c11 */ /* 0x000fca00088f1413 */
[----:B------:R0:W-:Y:S02]  /*4040*/  STG.E.64 desc[UR8][R16.64], R24 ;  /* 0x0000001810007986 */ /* 0x0001e4000c101b08 */
.L_x_3733:
[----:B------:R-:W-:Y:S05]  /*4050*/  BSYNC.RECONVERGENT B1 ;  /* 0x0000000000017941 */ /* 0x000fea0003800200 */
.L_x_3732:
[----:B------:R-:W-:Y:S05]  /*4060*/  @P4 BRA `(.L_x_3734) ;  /* 0x0000002000844947 */ /* 0x000fea0003800000 */
[----:B------:R-:W4:Y:S01]  /*4070*/  LDCU.64 UR6, c[0x0][0x3e0] ;  /* 0x00007c00ff0677ac */ /* 0x000f220008000a00 */
[----:B------:R-:W-:Y:S01]  /*4080*/  MOV R72, R74 ;  /* 0x0000004a00487202 */ /* 0x000fe20000000f00 */
[C---:B------:R-:W-:Y:S01]  /*4090*/  FADD.FTZ R60, -R26.reuse, R60 ;  /* 0x0000003c1a3c7221 */ /* 0x040fe20000010100 */
[----:B------:R-:W-:Y:S01]  /*40a0*/  FADD.FTZ R26, -R26, R61 ;  /* 0x0000003d1a1a7221 */ /* 0x000fe20000010100 */
[----:B------:R-:W0:Y:S03]  /*40b0*/  LDCU.64 UR10, c[0x0][0x380] ;  /* 0x00007000ff0a77ac */ /* 0x000e260008000a00 */
[----:B-1----:R-:W-:-:S04]  /*40c0*/  FMUL.FTZ R26, R26, R27 ;  /* 0x0000001b1a1a7220 */ /* 0x002fc80000410000 */
[----:B-----5:R-:W-:Y:S01]  /*40d0*/  FFMA.FTZ R21, R21, R26, R23 ;  /* 0x0000001a15157223 */ /* 0x020fe20000010017 */
[----:B----4-:R-:W-:Y:S02]  /*40e0*/  IMAD R15, R65, UR6, RZ ;  /* 0x00000006410f7c24 */ /* 0x010fe4000f8e02ff */
[----:B------:R-:W-:-:S04]  /*40f0*/  IMAD.WIDE.U32 R72, R12, UR6, R72 ;  /* 0x000000060c487c25 */ /* 0x000fc8000f8e0048 */
[----:B0-23--:R-:W-:Y:S02]  /*4100*/  IMAD R17, R12, UR7, R15 ;  /* 0x000000070c117c24 */ /* 0x00dfe4000f8e020f */
[----:B------:R-:W-:Y:S01]  /*4110*/  FMUL.FTZ R15, R60, R27 ;  /* 0x0000001b3c0f7220 */ /* 0x000fe20000410000 */
[----:B------:R-:W-:Y:S02]  /*4120*/  LEA R14, P1, R72, UR10, 0x2 ;  /* 0x0000000a480e7c11 */ /* 0x000fe4000f8210ff */
[----:B------:R-:W-:Y:S01]  /*4130*/  IADD3 R17, PT, PT, R73, R17, RZ ;  /* 0x0000001149117210 */ /* 0x000fe20007ffe0ff */
[----:B------:R-:W-:-:S03]  /*4140*/  FFMA.FTZ R20, R20, R15, R22 ;  /* 0x0000000f14147223 */ /* 0x000fc60000010016 */
[----:B------:R-:W-:-:S05]  /*4150*/  LEA.HI.X R15, R72, UR11, R17, 0x2, P1 ;  /* 0x0000000b480f7c11 */ /* 0x000fca00088f1411 */
[----:B------:R0:W-:Y:S01]  /*4160*/  STG.E.64 desc[UR8][R14.64], R20 ;  /* 0x000000140e007986 */ /* 0x0001e2000c101b08 */
[----:B------:R-:W-:Y:S05]  /*4170*/  BRA `(.L_x_3734) ;  /* 0x0000002000407947 */ /* 0x000fea0003800000 */
.L_x_3703:
[----:B------:R-:W2:Y:S01]  /*4180*/  LDCU.64 UR12, c[0x0][0x3e8] ;  /* 0x00007d00ff0c77ac */ /* 0x000ea20008000a00 */
[----:B------:R-:W-:Y:S01]  /*4190*/  BSSY.RECONVERGENT B1, `(.L_x_3735) ;  /* 0x0000025000017945 */ /* 0x000fe20003800200 */
[C---:B0-----:R-:W-:Y:S02]  /*41a0*/  IADD3 R28, PT, PT, R69.reuse, 0x40, RZ ;  /* 0x00000040451c7810 */ /* 0x041fe40007ffe0ff */
[----:B------:R-:W-:Y:S02]  /*41b0*/  IADD3 R30, PT, PT, R69, 0x50, RZ ;  /* 0x00000050451e7810 */ /* 0x000fe40007ffe0ff */
[----:B--2---:R-:W-:Y:S02]  /*41c0*/  ISETP.GE.U32.AND P2, PT, R68, UR12, PT ;  /* 0x0000000c44007c0c */ /* 0x004fe4000bf46070 */
[----:B------:R-:W-:Y:S02]  /*41d0*/  ISETP.GE.U32.AND P3, PT, R67, UR12, PT ;  /* 0x0000000c43007c0c */ /* 0x000fe4000bf66070 */
[----:B------:R-:W-:-:S02]  /*41e0*/  ISETP.GE.U32.AND P4, PT, R10, UR12, PT ;  /* 0x0000000c0a007c0c */ /* 0x000fc4000bf86070 */
[----:B------:R-:W-:Y:S02]  /*41f0*/  ISETP.GE.AND.EX P2, PT, R13, UR13, PT, P2 ;  /* 0x0000000d0d007c0c */ /* 0x000fe4000bf46320 */
[----:B------:R-:W-:Y:S02]  /*4200*/  ISETP.GE.AND.EX P3, PT, R62, UR13, PT, P3 ;  /* 0x0000000d3e007c0c */ /* 0x000fe4000bf66330 */
[----:B------:R-:W-:Y:S01]  /*4210*/  ISETP.GE.AND.EX P4, PT, R63, UR13, PT, P4 ;  /* 0x0000000d3f007c0c */ /* 0x000fe2000bf86340 */
[----:B------:R-:W-:-:S12]  /*4220*/  @P1 BRA `(.L_x_3736) ;  /* 0x00000000006c1947 */ /* 0x000fd80003800000 */
[C---:B------:R-:W-:Y:S01]  /*4230*/  FADD.FTZ R48, -R26.reuse, R48 ;  /* 0x000000301a307221 */ /* 0x040fe20000010100 */
[----:B------:R-:W-:Y:S01]  /*4240*/  FADD.FTZ R24, -R26, R49 ;  /* 0x000000311a187221 */ /* 0x000fe20000010100 */
        /* <DEDUP_REMOVED lines=25> */
.L_x_3736:
[----:B------:R-:W-:Y:S05]  /*43e0*/  BSYNC.RECONVERGENT B1 ;  /* 0x0000000000017941 */ /* 0x000fea0003800200 */
.L_x_3735:
[----:B------:R-:W-:Y:S04]  /*43f0*/  BSSY.RECONVERGENT B1, `(.L_x_3737) ;  /* 0x000001d000017945 */ /* 0x000fe80003800200 */
[----:B------:R-:W-:Y:S05]  /*4400*/  @P2 BRA `(.L_x_3738) ;  /* 0x00000000006c2947 */ /* 0x000fea0003800000 */
[C---:B------:R-:W-:Y:S01]  /*4410*/  FADD.FTZ R46, -R26.reuse, R46 ;  /* 0x0000002e1a2e7221 */ /* 0x040fe20000010100 */
[----:B0-----:R-:W-:Y:S01]  /*4420*/  FADD.FTZ R24, -R26, R47 ;  /* 0x0000002f1a187221 */ /* 0x001fe20000010100 */
        /* <DEDUP_REMOVED lines=25> */
.L_x_3738:
[----:B------:R-:W-:Y:S05]  /*45c0*/  BSYNC.RECONVERGENT B1 ;  /* 0x0000000000017941 */ /* 0x000fea0003800200 */
.L_x_3737:
[----:B------:R-:W-:Y:S04]  /*45d0*/  BSSY.RECONVERGENT B1, `(.L_x_3739) ;  /* 0x000001d000017945 */ /* 0x000fe80003800200 */
[----:B------:R-:W-:Y:S05]  /*45e0*/  @P3 BRA `(.L_x_3740) ;  /* 0x00000000006c3947 */ /* 0x000fea0003800000 */
[C---:B------:R-:W-:Y:S01]  /*45f0*/  FADD.FTZ R50, -R26.reuse, R50 ;  /* 0x000000321a327221 */ /* 0x040fe20000010100 */
[----:B0-2---:R-:W-:Y:S01]  /*4600*/  FADD.FTZ R24, -R26, R51 ;  /* 0x000000331a187221 */ /* 0x005fe20000010100 */
        /* <DEDUP_REMOVED lines=25> */
.L_x_3740:
[----:B------:R-:W-:Y:S05]  /*47a0*/  BSYNC.RECONVERGENT B1 ;  /* 0x0000000000017941 */ /* 0x000fea0003800200 */
.L_x_3739:
[----:B------:R-:W-:Y:S04]  /*47b0*/  BSSY.RECONVERGENT B1, `(.L_x_3741) ;  /* 0x000001d000017945 */ /* 0x000fe80003800200 */
[----:B------:R-:W-:Y:S05]  /*47c0*/  @P4 BRA `(.L_x_3742) ;  /* 0x00000000006c4947 */ /* 0x000fea0003800000 */
[C---:B0-23--:R-:W-:Y:S01]  /*47d0*/  FADD.FTZ R24, -R26.reuse, R53 ;  /* 0x000000351a187221 */ /* 0x04dfe20000010100 */
        /* <DEDUP_REMOVED lines=20> */
[----:B-1----:R-:W-:Y:S02]  /*4920*/  LEA R32, P1, R24, UR10, 0x2 ;  /* 0x0000000a18207c11 */ /* 0x002fe4000f8210ff */
[----:B------:R-:W-:-:S04]  /*4930*/  IADD3 R33, PT, PT, R25, R33, RZ ;  /* 0x0000002119217210 */ /* 0x000fc80007ffe0ff */
[----:B------:R-:W-:Y:S01]  /*4940*/  LEA.HI.X R33, R24, UR11, R33, 0x2, P1 ;  /* 0x0000000b18217c11 */ /* 0x000fe200088f1421 */
[----:B0-----:R-:W-:Y:S01]  /*4950*/  FMUL.FTZ R25, R46, R35 ;  /* 0x000000232e197220 */ /* 0x001fe20000410000 */
[----:B--2---:R-:W-:-:S05]  /*4960*/  FMUL.FTZ R24, R29, R34 ;  /* 0x000000221d187220 */ /* 0x004fca0000410000 */
[----:B------:R4:W-:Y:S02]  /*4970*/  STG.E.64 desc[UR8][R32.64], R24 ;  /* 0x0000001820007986 */ /* 0x0009e4000c101b08 */
.L_x_3742:
[----:B------:R-:W-:Y:S05]  /*4980*/  BSYNC.RECONVERGENT B1 ;  /* 0x0000000000017941 */ /* 0x000fea0003800200 */
.L_x_3741:
[----:B------:R-:W-:Y:S01]  /*4990*/  ISETP.GE.U32.AND P5, PT, R28, UR12, PT ;  /* 0x0000000c1c007c0c */ /* 0x000fe2000bfa6070 */
[----:B------:R-:W-:Y:S01]  /*49a0*/  BSSY.RECONVERGENT B1, `(.L_x_3743) ;  /* 0x0000034000017945 */ /* 0x000fe20003800200 */
[----:B0-234-:R-:W-:Y:S02]  /*49b0*/  SHF.R.S32.HI R24, RZ, 0x1f, R28 ;  /* 0x0000001fff187819 */ /* 0x01dfe4000001141c */
[C---:B------:R-:W-:Y:S02]  /*49c0*/  IADD3 R49, PT, PT, R69.reuse, 0x60, RZ ;  /* 0x0000006045317810 */ /* 0x040fe40007ffe0ff */
        /* <DEDUP_REMOVED lines=22> */
[----:B------:R-:W-:Y:S01]  /*4b30*/  FADD.FTZ R42, -R26, R42 ;  /* 0x0000002a1a2a7221 */ /* 0x000fe20000010100 */
[----:B------:R-:W0:Y:S03]  /*4b40*/  LDCU.64 UR6, c[0x0][0x3e0] ;  /* 0x00007c00ff0677ac */ /* 0x000e260008000a00 */
[----:B-1----:R-:W-:Y:S01]  /*4b50*/  FMUL.FTZ R25, R42, R27 ;  /* 0x0000001b2a197220 */ /* 0x002fe20000410000 */
[----:B------:R-:W-:Y:S01]  /*4b60*/  FADD.FTZ R42, -R26, R43 ;  /* 0x0000002b1a2a7221 */ /* 0x000fe20000010100 */
        /* <DEDUP_REMOVED lines=23> */
.L_x_3744:
[----:B------:R-:W-:Y:S05]  /*4ce0*/  BSYNC.RECONVERGENT B1 ;  /* 0x0000000000017941 */ /* 0x000fea0003800200 */
.L_x_3743:
[----:B------:R-:W-:Y:S04]  /*4cf0*/  BSSY.RECONVERGENT B1, `(.L_x_3745) ;  /* 0x000001d000017945 */ /* 0x000fe80003800200 */
[----:B------:R-:W-:Y:S05]  /*4d00*/  @P2 BRA `(.L_x_3746) ;  /* 0x00000000006c2947 */ /* 0x000fea0003800000 */
[----:B------:R-:W-:Y:S01]  /*4d10*/  FADD.FTZ R14, -R26, R14 ;  /* 0x0000000e1a0e7221 */ /* 0x000fe20000010100 */
[----:B------:R-:W2:Y:S03]  /*4d20*/  LDCU.64 UR6, c[0x0][0x3e0] ;  /* 0x00007c00ff0677ac */ /* 0x000ea60008000a00 */
[----:B01----:R-:W-:Y:S01]  /*4d30*/  FMUL.FTZ R29, R14, R27 ;  /* 0x0000001b0e1d7220 */ /* 0x003fe20000410000 */
[----:B------:R-:W-:Y:S01]  /*4d40*/  FADD.FTZ R14, -R26, R15 ;  /* 0x0000000f1a0e7221 */ /* 0x000fe20000010100 */
        /* <DEDUP_REMOVED lines=8> */
[----:B--2---:R-:W-:-:S04]  /*4dd0*/  IMAD R51, R51, UR6, RZ ;  /* 0x0000000633337c24 */ /* 0x004fc8000f8e02ff */
        /* <DEDUP_REMOVED lines=14> */
.L_x_3746:
[----:B------:R-:W-:Y:S05]  /*4ec0*/  BSYNC.RECONVERGENT B1 ;  /* 0x0000000000017941 */ /* 0x000fea0003800200 */
.L_x_3745:
[----:B------:R-:W-:Y:S04]  /*4ed0*/  BSSY.RECONVERGENT B1, `(.L_x_3747) ;  /* 0x000001d000017945 */ /* 0x000fe80003800200 */
[----:B------:R-:W-:Y:S05]  /*4ee0*/  @P1 BRA `(.L_x_3748) ;  /* 0x00000000006c1947 */ /* 0x000fea0003800000 */
[C---:B------:R-:W-:Y:S01]  /*4ef0*/  FADD.FTZ R16, -R26.reuse, R16 ;  /* 0x000000101a107221 */ /* 0x040fe20000010100 */
[----:B--2---:R-:W-:Y:S01]  /*4f00*/  FADD.FTZ R14, -R26, R17 ;  /* 0x000000111a0e7221 */ /* 0x004fe20000010100 */
[----:B------:R-:W2:Y:S02]  /*4f10*/  LDCU.64 UR6, c[0x0][0x3e0] ;  /* 0x00007c00ff0677ac */ /* 0x000ea40008000a00 */
        /* <DEDUP_REMOVED lines=11> */
[----:B0-----:R-:W-:Y:S01]  /*4fd0*/  FADD.FTZ R28, R14, 1 ;  /* 0x3f8000000e1c7421 */ /* 0x001fe20000010000 */
[----:B------:R-:W-:Y:S01]  /*4fe0*/  MOV R14, R74 ;  /* 0x0000004a000e7202 */ /* 0x000fe20000000f00 */
[----:B--2---:R-:W-:Y:S02]  /*4ff0*/  FADD.FTZ R30, R16, 1 ;  /* 0x3f800000101e7421 */ /* 0x004fe40000010000 */
[----:B------:R-:W0:Y:S02]  /*5000*/  MUFU.RCP R29, R28 ;  /* 0x0000001c001d7308 */ /* 0x000e240000001000 */
[----:B------:R-:W-:-:S04]  /*5010*/  IMAD.WIDE.U32 R14, R49, UR6, R14 ;  /* 0x00000006310e7c25 */ /* 0x000fc8000f8e000e */
[----:B------:R-:W-:Y:S01]  /*5020*/  IMAD R49, R49, UR7, R50 ;  /* 0x0000000731317c24 */ /* 0x000fe2000f8e0232 */
[----:B-1----:R-:W-:Y:S01]  /*5030*/  LEA R16, P1, R14, UR10, 0x2 ;  /* 0x0000000a0e107c11 */ /* 0x002fe2000f8210ff */
[----:B------:R-:W1:Y:S03]  /*5040*/  MUFU.RCP R30, R30 ;  /* 0x0000001e001e7308 */ /* 0x000e660000001000 */
[----:B------:R-:W-:-:S04]  /*5050*/  IADD3 R49, PT, PT, R15, R49, RZ ;  /* 0x000000310f317210 */ /* 0x000fc80007ffe0ff */
[----:B------:R-:W-:Y:S01]  /*5060*/  LEA.HI.X R17, R14, UR11, R49, 0x2, P1 ;  /* 0x0000000b0e117c11 */ /* 0x000fe200088f1431 */
[----:B0-----:R-:W-:Y:S01]  /*5070*/  FMUL.FTZ R14, R24, R29 ;  /* 0x0000001d180e7220 */ /* 0x001fe20000410000 */
[----:B-1----:R-:W-:-:S05]  /*5080*/  FMUL.FTZ R15, R25, R30 ;  /* 0x0000001e190f7220 */ /* 0x002fca0000410000 */
[----:B------:R3:W-:Y:S02]  /*5090*/  STG.E.64 desc[UR8][R16.64], R14 ;  /* 0x0000000e10007986 */ /* 0x0007e4000c101b08 */
.L_x_3748:
[----:B------:R-:W-:Y:S05]  /*50a0*/  BSYNC.RECONVERGENT B1 ;  /* 0x0000000000017941 */ /* 0x000fea0003800200 */
.L_x_3747:
[----:B------:R-:W-:Y:S04]  /*50b0*/  BSSY.RECONVERGENT B1, `(.L_x_3749) ;  /* 0x000001d000017945 */ /* 0x000fe80003800200 */
[----:B------:R-:W-:Y:S05]  /*50c0*/  @P6 BRA `(.L_x_3750) ;  /* 0x00000000006c6947 */ /* 0x000fea0003800000 */
[C---:B------:R-:W-:Y:S01]  /*50d0*/  FADD.FTZ R18, -R26.reuse, R18 ;  /* 0x000000121a127221 */ /* 0x040fe20000010100 */
[----:B--23--:R-:W-:Y:S01]  /*50e0*/  FADD.FTZ R14, -R26, R19 ;  /* 0x000000131a0e7221 */ /* 0x00cfe20000010100 */
        /* <DEDUP_REMOVED lines=14> */
[----:B--2---:R-:W-:-:S04]  /*51d0*/  FADD.FTZ R19, R16, 1 ;  /* 0x3f80000010137421 */ /* 0x004fc80000010000 */
[----:B------:R-:W0:Y:S01]  /*51e0*/  MUFU.RCP R18, R18 ;  /* 0x0000001200127308 */ /* 0x000e220000001000 */
[----:B------:R-:W-:-:S04]  /*51f0*/  IMAD.WIDE.U32 R14, R47, UR6, R14 ;  /* 0x000000062f0e7c25 */ /* 0x000fc8000f8e000e */
[----:B------:R-:W-:Y:S01]  /*5200*/  IMAD R47, R47, UR7, R48 ;  /* 0x000000072f2f7c24 */ /* 0x000fe2000f8e0230 */
[----:B-1----:R-:W-:Y:S02]  /*5210*/  LEA R16, P1, R14, UR10, 0x2 ;  /* 0x0000000a0e107c11 */ /* 0x002fe4000f8210ff */
[----:B------:R-:W1:Y:S02]  /*5220*/  MUFU.RCP R19, R19 ;  /* 0x0000001300137308 */ /* 0x000e640000001000 */
[----:B------:R-:W-:-:S04]  /*5230*/  IADD3 R47, PT, PT, R15, R47, RZ ;  /* 0x0000002f0f2f7210 */ /* 0x000fc80007ffe0ff */
[----:B------:R-:W-:Y:S01]  /*5240*/  LEA.HI.X R17, R14, UR11, R47, 0x2, P1 ;  /* 0x0000000b0e117c11 */ /* 0x000fe200088f142f */
[----:B0-----:R-:W-:Y:S01]  /*5250*/  FMUL.FTZ R14, R25, R18 ;  /* 0x00000012190e7220 */ /* 0x001fe20000410000 */
[----:B-1----:R-:W-:-:S05]  /*5260*/  FMUL.FTZ R15, R24, R19 ;  /* 0x00000013180f7220 */ /* 0x002fca0000410000 */
[----:B------:R4:W-:Y:S02]  /*5270*/  STG.E.64 desc[UR8][R16.64], R14 ;  /* 0x0000000e10007986 */ /* 0x0009e4000c101b08 */
.L_x_3750:
[----:B------:R-:W-:Y:S05]  /*5280*/  BSYNC.RECONVERGENT B1 ;  /* 0x0000000000017941 */ /* 0x000fea0003800200 */
.L_x_3749:
[----:B------:R-:W-:Y:S04]  /*5290*/  BSSY.RECONVERGENT B1, `(.L_x_3751) ;  /* 0x000001d000017945 */ /* 0x000fe80003800200 */
[----:B------:R-:W-:Y:S05]  /*52a0*/  @P3 BRA `(.L_x_3752) ;  /* 0x00000000006c3947 */ /* 0x000fea0003800000 */
[C---:B------:R-:W-:Y:S01]  /*52b0*/  FADD.FTZ R36, -R26.reuse, R36 ;  /* 0x000000241a247221 */ /* 0x040fe20000010100 */
[----:B--234-:R-:W-:Y:S01]  /*52c0*/  FADD.FTZ R14, -R26, R37 ;  /* 0x000000251a0e7221 */ /* 0x01cfe20000010100 */
        /* <DEDUP_REMOVED lines=25> */
.L_x_3752:
[----:B------:R-:W-:Y:S05]  /*5460*/  BSYNC.RECONVERGENT B1 ;  /* 0x0000000000017941 */ /* 0x000fea0003800200 */
.L_x_3751:
[----:B------:R-:W-:Y:S04]  /*5470*/  BSSY.RECONVERGENT B1, `(.L_x_3753) ;  /* 0x000001d000017945 */ /* 0x000fe80003800200 */
[----:B------:R-:W-:Y:S05]  /*5480*/  @P4 BRA `(.L_x_3754) ;  /* 0x00000000006c4947 */ /* 0x000fea0003800000 */
[C---:B------:R-:W-:Y:S01]  /*5490*/  FADD.FTZ R38, -R26.reuse, R38 ;  /* 0x000000261a267221 */ /* 0x040fe20000010100 */
[----:B0-234-:R-:W-:Y:S01]  /*54a0*/  FADD.FTZ R14, -R26, R39 ;  /* 0x000000271a0e7221 */ /* 0x01dfe20000010100 */
        /* <DEDUP_REMOVED lines=12> */
[----:B--2---:R-:W-:Y:S01]  /*5570*/  FADD.FTZ R18, R14, 1 ;  /* 0x3f8000000e127421 */ /* 0x004fe20000010000 */
[----:B------:R-:W-:Y:S01]  /*5580*/  MOV R14, R74 ;  /* 0x0000004a000e7202 */ /* 0x000fe20000000f00 */
[----:B0-----:R-:W-:-:S04]  /*5590*/  FADD.FTZ R19, R16, 1 ;  /* 0x3f80000010137421 */ /* 0x001fc80000010000 */
        /* <DEDUP_REMOVED lines=10> */
.L_x_3754:
[----:B------:R-:W-:Y:S05]  /*5640*/  BSYNC.RECONVERGENT B1 ;  /* 0x0000000000017941 */ /* 0x000fea0003800200 */
.L_x_3753:
[----:B------:R-:W-:Y:S01]  /*5650*/  ISETP.GE.U32.AND P5, PT, R33, UR12, PT ;  /* 0x0000000c21007c0c */ /* 0x000fe2000bfa6070 */
[----:B------:R-:W-:Y:S01]  /*5660*/  BSSY.RECONVERGENT B1, `(.L_x_3755) ;  /* 0x000002e000017945 */ /* 0x000fe20003800200 */
[----:B------:R-:W-:Y:S02]  /*5670*/  SHF.R.S32.HI R36, RZ, 0x1f, R33 ;  /* 0x0000001fff247819 */ /* 0x000fe40000011421 */
[C---:B0-2---:R-:W-:Y:S02]  /*5680*/  IADD3 R24, PT, PT, R69.reuse, 0xc0, RZ ;  /* 0x000000c045187810 */ /* 0x045fe40007ffe0ff */
        /* <DEDUP_REMOVED lines=16> */
[C---:B------:R-:W-:Y:S01]  /*5790*/  FADD.FTZ R40, -R26.reuse, R40 ;  /* 0x000000281a287221 */ /* 0x040fe20000010100 */
[----:B---34-:R-:W-:Y:S01]  /*57a0*/  FADD.FTZ R14, -R26, R41 ;  /* 0x000000291a0e7221 */ /* 0x018fe20000010100 */
        /* <DEDUP_REMOVED lines=25> */
.L_x_3756:
[----:B------:R-:W-:Y:S05]  /*5940*/  BSYNC.RECONVERGENT B1 ;  /* 0x0000000000017941 */ /* 0x000fea0003800200 */
.L_x_3755:
[----:B------:R-:W-:Y:S04]  /*5950*/  BSSY.RECONVERGENT B1, `(.L_x_3757) ;  /* 0x000001d000017945 */ /* 0x000fe80003800200 */
[----:B------:R-:W-:Y:S05]  /*5960*/  @P2 BRA `(.L_x_3758) ;  /* 0x00000000006c2947 */ /* 0x000fea0003800000 */
[C---:B------:R-:W-:Y:S01]  /*5970*/  FADD.FTZ R44, -R26.reuse, R44 ;  /* 0x0000002c1a2c7221 */ /* 0x040fe20000010100 */
[----:B0--34-:R-:W-:Y:S01]  /*5980*/  FADD.FTZ R14, -R26, R45 ;  /* 0x0000002d1a0e7221 */ /* 0x019fe20000010100 */
        /* <DEDUP_REMOVED lines=25> */
.L_x_3758:
[----:B------:R-:W-:Y:S05]  /*5b20*/  BSYNC.RECONVERGENT B1 ;  /* 0x0000000000017941 */ /* 0x000fea0003800200 */
.L_x_3757:
        /* <DEDUP_REMOVED lines=29> */
.L_x_3760:
[----:B------:R-:W-:Y:S05]  /*5d00*/  BSYNC.RECONVERGENT B1 ;  /* 0x0000000000017941 */ /* 0x000fea0003800200 */
.L_x_3759:
        /* <DEDUP_REMOVED lines=29> */
.L_x_3762:
[----:B------:R-:W-:Y:S05]  /*5ee0*/  BSYNC.RECONVERGENT B1 ;  /* 0x0000000000017941 */ /* 0x000fea0003800200 */
.L_x_3761:
        /* <DEDUP_REMOVED lines=29> */
.L_x_3764:
[----:B------:R-:W-:Y:S05]  /*60c0*/  BSYNC.RECONVERGENT B1 ;  /* 0x0000000000017941 */ /* 0x000fea0003800200 */
.L_x_3763:
[----:B------:R-:W-:Y:S05]  /*60d0*/  @P4 BRA `(.L_x_3734) ;  /* 0x0000000000684947 */ /* 0x000fea0003800000 */
[C---:B------:R-:W-:Y:S01]  /*60e0*/  FADD.FTZ R60, -R26.reuse, R60 ;  /* 0x0000003c1a3c7221 */ /* 0x040fe20000010100 */
[----:B------:R-:W-:Y:S01]  /*60f0*/  FADD.FTZ R26, -R26, R61 ;  /* 0x0000003d1a1a7221 */ /* 0x000fe20000010100 */
[----:B------:R-:W0:Y:S01]  /*6100*/  LDCU.64 UR6, c[0x0][0x3e0] ;  /* 0x00007c00ff0677ac */ /* 0x000e220008000a00 */
[----:B------:R-:W-:Y:S01]  /*6110*/  MOV R72, R74 ;  /* 0x0000004a00487202 */ /* 0x000fe20000000f00 */
[-C--:B01234-:R-:W-:Y:S01]  /*6120*/  FMUL.FTZ R15, R60, R27.reuse ;  /* 0x0000001b3c0f7220 */ /* 0x09ffe20000410000 */
[----:B------:R-:W-:Y:S01]  /*6130*/  FMUL.FTZ R26, R26, R27 ;  /* 0x0000001b1a1a7220 */ /* 0x000fe20000410000 */
[----:B------:R-:W0:Y:S02]  /*6140*/  LDCU.64 UR10, c[0x0][0x380] ;  /* 0x00007000ff0a77ac */ /* 0x000e240008000a00 */
        /* <DEDUP_REMOVED lines=19> */
.L_x_3734:
[----:B------:R-:W-:Y:S05]  /*6280*/  BSYNC.RECONVERGENT B0 ;  /* 0x0000000000007941 */ /* 0x000fea0003800200 */
.L_x_3702:
[----:B------:R-:W-:Y:S02]  /*6290*/  IADD3 R8, PT, PT, R5, R8, RZ ;  /* 0x0000000805087210 */ /* 0x000fe40007ffe0ff */
[----:B------:R-:W-:Y:S02]  /*62a0*/  IADD3 R7, PT, PT, R7, 0x1, RZ ;  /* 0x0000000107077810 */ /* 0x000fe40007ffe0ff */
[----:B------:R-:W-:-:S13]  /*62b0*/  ISETP.GE.AND P1, PT, R8, UR5, PT ;  /* 0x0000000508007c0c */ /* 0x000fda000bf26270 */
[----:B------:R-:W-:Y:S05]  /*62c0*/  @!P1 BRA `(.L_x_3765) ;  /* 0xffffff9c00f09947 */ /* 0x000fea000383ffff */
[----:B------:R-:W-:Y:S05]  /*62d0*/  EXIT ;  /* 0x000000000000794d */ /* 0x000fea0003800000 */
.L_x_3766:
        /* <DEDUP_REMOVED lines=10> */
.L_x_4555:


//--------------------- .text._Z35group_norm_nhwc_fwd_one_pass_kernelI11Fp32IOFp32WLi512ELi48ELi384EEv26Group_norm_nhwc_fwd_params --------------------------
	.section	.text._Z35group_norm_nhwc_fwd_one_pass_kernelI11Fp32IOFp32WLi512ELi48ELi384EEv26Group_norm_nhwc_fwd_params,"ax",@progbits
	.align	128
        .global         _Z35group_norm_nhwc_fwd_one_pass_kernelI11Fp32IOFp32WLi512ELi48ELi384EEv26Group_norm_nhwc_fwd_params
        .type           _Z35group_norm_nhwc_fwd_one_pass_kernelI11Fp32IOFp32WLi512ELi48ELi384EEv26Group_norm_nhwc_fwd_params,@function
        .size           _Z35group_norm_nhwc_fwd_one_pass_kernelI11Fp32IOFp32WLi512ELi48ELi384EEv26Group_norm_nhwc_fwd_params,(.L_x_4556 - _Z35group_norm_nhwc_fwd_one_pass_kernelI11Fp32IOFp32WLi512ELi48ELi384EEv26Group_norm_nhwc_fwd_params)
        .other          _Z35group_norm_nhwc_fwd_one_pass_kernelI11Fp32IOFp32WLi512ELi48ELi384EEv26Group_norm_nhwc_fwd_params,@"STO_CUDA_ENTRY STV_DEFAULT"
_Z35group_norm_nhwc_fwd_one_pass_kernelI11Fp32IOFp32WLi512ELi48ELi384EEv26Group_norm_nhwc_fwd_params:
.text._Z35group_norm_nhwc_fwd_one_pass_kernelI11Fp32IOFp32WLi512ELi48ELi384EEv26Group_norm_nhwc_fwd_params:
        /* <DEDUP_REMOVED lines=15> */
[----:B----4-:R-:W-:Y:S02]  /*00f0*/  ISETP.NE.U32.AND P1, PT, RZ, UR6, PT ;  /* 0x00000006ff007c0c */ /* 0x010fe4000bf25070 */
[----:B0-----:R-:W-:-:S02]  /*0100*/  LOP3.LUT R0, R139, 0xffff, RZ, 0xc0, !PT ;  /* 0x0000ffff8b007812 */ /* 0x001fc400078ec0ff */
[----:B---3--:R-:W-:-:S03]  /*0110*/  LOP3.LUT P0, RZ, R139, R40, RZ, 0xfc, !PT ;  /* 0x000000288bff7212 */ /* 0x008fc6000780fcff */
[----:B------:R-:W-:Y:S01]  /*0120*/  IMAD R0, R0, 0xaab, RZ ;  /* 0x00000aab00007824 */ /* 0x000fe200078e02ff */
[----:B------:R-:W-:Y:S01]  /*0130*/  ISETP.NE.AND.EX P0, PT, RZ, UR7, !P0, P1 ;  /* 0x00000007ff007c0c */ /* 0x000fe2000c705310 */
[----:B------:R-:W0:Y:S03]  /*0140*/  LDCU.64 UR6, c[0x0][0x358] ;  /* 0x00006b00ff0677ac */ /* 0x000e260008000a00 */
[----:B------:R-:W-:-:S04]  /*0150*/  SHF.R.U32.HI R143, RZ, 0x10, R0 ;  /* 0x00000010ff8f7819 */ /* 0x000fc80000011600 */
[----:B------:R-:W-:Y:S01]  /*0160*/  PRMT R0, R143, 0x9910, RZ ;  /* 0x000099108f007816 */ /* 0x000fe200000000ff */
[----:B-1----:R-:W-:-:S04]  /*0170*/  IMAD R2, R40, UR4, R143 ;  /* 0x0000000428027c24 */ /* 0x002fc8000f8e028f */
[----:B------:R-:W-:Y:S01]  /*0180*/  IMAD R0, R0, 0x18, RZ ;  /* 0x0000001800007824 */ /* 0x000fe200078e02ff */
[C---:B------:R-:W-:Y:S02]  /*0190*/  IADD3 R142, PT, PT, R2.reuse, 0x30, RZ ;  /* 0x00000030028e7810 */ /* 0x040fe40007ffe0ff */
[C---:B------:R-:W-:Y:S02]  /*01a0*/  IADD3 R141, PT, PT, R2.reuse, 0x40, RZ ;  /* 0x00000040028d7810 */ /* 0x040fe40007ffe0ff */
[----:B------:R-:W-:Y:S02]  /*01b0*/  IADD3 R0, PT, PT, RZ, -R0, RZ ;  /* 0x80000000ff007210 */ /* 0x000fe40007ffe0ff */
[----:B------:R-:W-:Y:S02]  /*01c0*/  IADD3 R140, PT, PT, R2, 0x50, RZ ;  /* 0x00000050028c7810 */ /* 0x000fe40007ffe0ff */
        /* <DEDUP_REMOVED lines=46> */
.L_x_3906:
[----:B0-----:R-:W0:Y:S01]  /*04b0*/  LDC R57, c[0x0][0x3f8] ;  /* 0x0000fe00ff397b82 */ /* 0x001e220000000800 */
[----:B------:R-:W1:Y:S01]  /*04c0*/  LDCU UR8, c[0x0][0x404] ;  /* 0x00008080ff0877ac */ /* 0x000e620008000800 */
[----:B------:R-:W-:Y:S01]  /*04d0*/  LOP3.LUT R147, R0, 0xffff, RZ, 0xc0, !PT ;  /* 0x0000ffff00937812 */ /* 0x000fe200078ec0ff */
[----:B--2---:R-:W2:Y:S01]  /*04e0*/  LDCU.64 UR4, c[0x0][0x3e8] ;  /* 0x00007d00ff0477ac */ /* 0x004ea20008000a00 */
[----:B-1----:R-:W-:Y:S01]  /*04f0*/  IMAD R65, R40, UR8, R143 ;  /* 0x0000000828417c24 */ /* 0x002fe2000f8e028f */
[----:B------:R-:W1:Y:S01]  /*0500*/  LDCU.64 UR8, c[0x0][0x3f0] ;  /* 0x00007e00ff0877ac */ /* 0x000e620008000a00 */
[----:B0----5:R-:W-:Y:S02]  /*0510*/  IABS R51, R57 ;  /* 0x0000003900337213 */ /* 0x021fe40000000000 */
[----:B------:R-:W-:Y:S02]  /*0520*/  ISETP.NE.AND P3, PT, R57, RZ, PT ;  /* 0x000000ff3900720c */ /* 0x000fe40003f65270 */
[----:B------:R-:W0:Y:S01]  /*0530*/  I2F.RP R50, R51 ;  /* 0x0000003300327306 */ /* 0x000e220000209400 */
[----:B------:R-:W-:-:S02]  /*0540*/  IADD3 R59, PT, PT, R65, 0x10, RZ ;  /* 0x00000010413b7810 */ /* 0x000fc40007ffe0ff */
[----:B---34-:R-:W-:Y:S02]  /*0550*/  IADD3 R63, PT, PT, R65, 0x20, RZ ;  /* 0x00000020413f7810 */ /* 0x018fe40007ffe0ff */
[----:B--2---:R-:W-:Y:S02]  /*0560*/  ISETP.GE.U32.AND P6, PT, R59, UR4, PT ;  /* 0x000000043b007c0c */ /* 0x004fe4000bfc6070 */
[----:B------:R-:W-:Y:S02]  /*0570*/  SHF.R.S32.HI R55, RZ, 0x1f, R59 ;  /* 0x0000001fff377819 */ /* 0x000fe4000001143b */
[----:B------:R-:W-:Y:S02]  /*0580*/  SHF.R.S32.HI R67, RZ, 0x1f, R63 ;  /* 0x0000001fff437819 */ /* 0x000fe4000001143f */
[----:B------:R-:W-:Y:S02]  /*0590*/  ISETP.GE.AND.EX P6, PT, R55, UR5, PT, P6 ;  /* 0x0000000537007c0c */ /* 0x000fe4000bfc6360 */
[C---:B------:R-:W-:Y:S01]  /*05a0*/  IADD3 R73, PT, PT, R65.reuse, 0x60, RZ ;  /* 0x0000006041497810 */ /* 0x040fe20007ffe0ff */
[----:B0-----:R-:W0:Y:S01]  /*05b0*/  MUFU.RCP R50, R50 ;  /* 0x0000003200327308 */ /* 0x001e220000001000 */
[----:B------:R-:W-:-:S02]  /*05c0*/  IADD3 R75, PT, PT, R65, 0xa0, RZ ;  /* 0x000000a0414b7810 */ /* 0x000fc40007ffe0ff */
[----:B------:R-:W-:Y:S02]  /*05d0*/  SHF.R.S32.HI R71, RZ, 0x1f, R73 ;  /* 0x0000001fff477819 */ /* 0x000fe40000011449 */
[----:B------:R-:W-:Y:S02]  /*05e0*/  SHF.R.S32.HI R79, RZ, 0x1f, R75 ;  /* 0x0000001fff4f7819 */ /* 0x000fe4000001144b */
[----:B------:R-:W-:Y:S02]  /*05f0*/  IADD3 R77, PT, PT, R65, 0xf0, RZ ;  /* 0x000000f0414d7810 */ /* 0x000fe40007ffe0ff */
[----:B0-----:R-:W-:-:S04]  /*0600*/  IADD3 R48, PT, PT, R50, 0xffffffe, RZ ;  /* 0x0ffffffe32307810 */ /* 0x001fc80007ffe0ff */
[----:B------:R0:W2:Y:S02]  /*0610*/  F2I.FTZ.U32.TRUNC.NTZ R49, R48 ;  /* 0x0000003000317305 */ /* 0x0000a4000021f000 */
[----:B0-----:R-:W-:Y:S02]  /*0620*/  MOV R48, RZ ;  /* 0x000000ff00307202 */ /* 0x001fe40000000f00 */
[----:B--2---:R-:W-:-:S05]  /*0630*/  IADD3 R52, PT, PT, RZ, -R49, RZ ;  /* 0x80000031ff347210 */ /* 0x004fca0007ffe0ff */
[----:B------:R-:W-:Y:S01]  /*0640*/  IMAD R53, R52, R51, RZ ;  /* 0x0000003334357224 */ /* 0x000fe200078e02ff */
[----:B------:R-:W-:-:S03]  /*0650*/  IABS R52, R34 ;  /* 0x0000002200347213 */ /* 0x000fc60000000000 */
[----:B------:R-:W-:Y:S01]  /*0660*/  IMAD.HI.U32 R49, R49, R53, R48 ;  /* 0x0000003531317227 */ /* 0x000fe200078e0030 */
[----:B------:R-:W-:Y:S02]  /*0670*/  LOP3.LUT R48, R34, R57, RZ, 0x3c, !PT ;  /* 0x0000003922307212 */ /* 0x000fe400078e3cff */
[----:B------:R-:W-:Y:S02]  /*0680*/  SHF.R.S32.HI R53, RZ, 0x1f, R65 ;  /* 0x0000001fff357819 */ /* 0x000fe40000011441 */
[----:B------:R-:W-:Y:S01]  /*0690*/  ISETP.GE.AND P4, PT, R48, RZ, PT ;  /* 0x000000ff3000720c */ /* 0x000fe20003f86270 */
[----:B------:R-:W-:-:S05]  /*06a0*/  IMAD.HI.U32 R49, R49, R52, RZ ;  /* 0x0000003431317227 */ /* 0x000fca00078e00ff */
[----:B------:R-:W-:-:S05]  /*06b0*/  IADD3 R50, PT, PT, -R49, RZ, RZ ;  /* 0x000000ff31327210 */ /* 0x000fca0007ffe1ff */
[----:B------:R-:W-:-:S05]  /*06c0*/  IMAD R50, R51, R50, R52 ;  /* 0x0000003233327224 */ /* 0x000fca00078e0234 */
[----:B------:R-:W-:-:S13]  /*06d0*/  ISETP.GT.U32.AND P2, PT, R51, R50, PT ;  /* 0x000000323300720c */ /* 0x000fda0003f44070 */
[-C--:B------:R-:W-:Y:S02]  /*06e0*/  @!P2 IADD3 R50, PT, PT, R50, -R51.reuse, RZ ;  /* 0x800000333232a210 */ /* 0x080fe40007ffe0ff */
[----:B------:R-:W-:Y:S02]  /*06f0*/  @!P2 IADD3 R49, PT, PT, R49, 0x1, RZ ;  /* 0x000000013131a810 */ /* 0x000fe40007ffe0ff */
[----:B------:R-:W-:Y:S02]  /*0700*/  ISETP.GE.U32.AND P1, PT, R50, R51, PT ;  /* 0x000000333200720c */ /* 0x000fe40003f26070 */
[----:B------:R-:W-:-:S04]  /*0710*/  ISETP.GE.U32.AND P2, PT, R65, UR4, PT ;  /* 0x0000000441007c0c */ /* 0x000fc8000bf46070 */
[----:B------:R-:W-:-:S07]  /*0720*/  ISETP.GE.AND.EX P2, PT, R53, UR5, PT, P2 ;  /* 0x0000000535007c0c */ /* 0x000fce000bf46320 */
[----:B------:R-:W-:-:S04]  /*0730*/  @P1 IADD3 R49, PT, PT, R49, 0x1, RZ ;  /* 0x0000000131311810 */ /* 0x000fc80007ffe0ff */
[----:B------:R-:W-:Y:S02]  /*0740*/  @!P4 IADD3 R49, PT, PT, -R49, RZ, RZ ;  /* 0x000000ff3131c210 */ /* 0x000fe40007ffe1ff */
[----:B------:R-:W-:Y:S01]  /*0750*/  @!P3 LOP3.LUT R49, RZ, R57, RZ, 0x33, !PT ;  /* 0x00000039ff31b212 */ /* 0x000fe200078e33ff */
[----:B------:R-:W0:Y:S01]  /*0760*/  @!P2 LDC.64 R68, c[0x0][0x3e0] ;  /* 0x0000f800ff44ab82 */ /* 0x000e220000000a00 */
[----:B------:R-:W-:Y:S02]  /*0770*/  ISETP.GE.U32.AND P3, PT, R63, UR4, PT ;  /* 0x000000043f007c0c */ /* 0x000fe4000bf66070 */
[----:B------:R-:W-:Y:S02]  /*0780*/  IADD3 R51, PT, PT, -R49, RZ, RZ ;  /* 0x000000ff31337210 */ /* 0x000fe40007ffe1ff */
[----:B------:R-:W-:Y:S02]  /*0790*/  ISETP.GE.AND.EX P3, PT, R67, UR5, PT, P3 ;  /* 0x0000000543007c0c */ /* 0x000fe4000bf66330 */
[----:B------:R-:W-:Y:S01]  /*07a0*/  SHF.R.S32.HI R48, RZ, 0x1f, R49 ;  /* 0x0000001fff307819 */ /* 0x000fe20000011431 */
[----:B------:R-:W-:Y:S01]  /*07b0*/  IMAD R144, R57, R51, R34 ;  /* 0x0000003339907224 */ /* 0x000fe200078e0222 */
[----:B------:R-:W2:Y:S03]  /*07c0*/  @!P2 LDC.64 R60, c[0x0][0x390] ;  /* 0x0000e400ff3cab82 */ /* 0x000ea60000000a00 */
[----:B------:R-:W-:-:S02]  /*07d0*/  IMAD R144, R144, 0x30, RZ ;  /* 0x0000003090907824 */ /* 0x000fc400078e02ff */
[----:B-1----:R-:W-:-:S03]  /*07e0*/  IMAD R48, R48, UR8, RZ ;  /* 0x0000000830307c24 */ /* 0x002fc6000f8e02ff */
[C---:B------:R-:W-:Y:S01]  /*07f0*/  IADD3 R146, P1, PT, R144.reuse, R147, RZ ;  /* 0x0000009390927210 */ /* 0x040fe20007f3e0ff */
[----:B------:R-:W1:Y:S01]  /*0800*/  @!P6 LDC.64 R50, c[0x0][0x3e0] ;  /* 0x0000f800ff32eb82 */ /* 0x000e620000000a00 */
[----:B------:R-:W-:Y:S02]  /*0810*/  IMAD R149, R49, UR9, R48 ;  /* 0x0000000931957c24 */ /* 0x000fe4000f8e0230 */
[----:B------:R-:W-:Y:S02]  /*0820*/  LEA.HI.X.SX32 R147, R144, RZ, 0x1, P1 ;  /* 0x000000ff90937211 */ /* 0x000fe400008f0eff */
[----:B------:R-:W-:Y:S01]  /*0830*/  ISETP.GE.U32.AND P1, PT, R73, UR4, PT ;  /* 0x0000000449007c0c */ /* 0x000fe2000bf26070 */
[----:B0-----:R-:W-:Y:S02]  /*0840*/  @!P2 IMAD R48, R53, R68, RZ ;  /* 0x000000443530a224 */ /* 0x001fe400078e02ff */
[----:B------:R-:W-:Y:S01]  /*0850*/  IMAD.WIDE.U32 R146, R49, UR8, R146 ;  /* 0x0000000831927c25 */ /* 0x000fe2000f8e0092 */
[----:B------:R-:W0:Y:S01]  /*0860*/  @!P3 LDC.64 R56, c[0x0][0x3e0] ;  /* 0x0000f800ff38bb82 */ /* 0x000e220000000a00 */
[----:B------:R-:W-:-:S02]  /*0870*/  ISETP.GE.AND.EX P1, PT, R71, UR5, PT, P1 ;  /* 0x0000000547007c0c */ /* 0x000fc4000bf26310 */
[----:B------:R-:W-:Y:S01]  /*0880*/  @!P2 IMAD R53, R65, R69, R48 ;  /* 0x000000454135a224 */ /* 0x000fe200078e0230 */
[----:B------:R-:W-:Y:S02]  /*0890*/  IADD3 R149, PT, PT, R147, R149, RZ ;  /* 0x0000009593957210 */ /* 0x000fe40007ffe0ff */
[-C--:B------:R-:W-:Y:S02]  /*08a0*/  @!P2 MOV R148, R146.reuse ;  /* 0x000000920094a202 */ /* 0x080fe40000000f00 */
[----:B------:R-:W-:-:S03]  /*08b0*/  @!P6 MOV R66, R146 ;  /* 0x000000920042e202 */ /* 0x000fc60000000f00 */
[----:B------:R-:W-:Y:S01]  /*08c0*/  @!P2 IMAD.WIDE.U32 R48, R65, R68, R148 ;  /* 0x000000444130a225 */ /* 0x000fe200078e0094 */
[----:B------:R-:W-:-:S03]  /*08d0*/  CS2R R68, SRZ ;  /* 0x0000000000447805 */ /* 0x000fc6000001ff00 */
[----:B-1----:R-:W-:Y:S01]  /*08e0*/  @!P6 IMAD R54, R55, R50, RZ ;  /* 0x000000323736e224 */ /* 0x002fe200078e02ff */
[----:B------:R-:W-:Y:S02]  /*08f0*/  @!P2 IADD3 R49, PT, PT, R49, R53, RZ ;  /* 0x000000353131a210 */ /* 0x000fe40007ffe0ff */
[C---:B--2---:R-:W-:Y:S01]  /*0900*/  @!P2 LEA R60, P4, R48.reuse, R60, 0x2 ;  /* 0x0000003c303ca211 */ /* 0x044fe200078810ff */
[----:B------:R-:W1:Y:S01]  /*0910*/  @!P6 LDC.64 R52, c[0x0][0x390] ;  /* 0x0000e400ff34eb82 */ /* 0x000e620000000a00 */
[----:B------:R-:W-:Y:S01]  /*0920*/  @!P6 IMAD R81, R59, R51, R54 ;  /* 0x000000333b51e224 */ /* 0x000fe200078e0236 */
[----:B------:R-:W-:Y:S02]  /*0930*/  @!P3 MOV R51, R149 ;  /* 0x000000950033b202 */ /* 0x000fe40000000f00 */
[----:B------:R-:W-:Y:S01]  /*0940*/  @!P2 LEA.HI.X R61, R48, R61, R49, 0x2, P4 ;  /* 0x0000003d303da211 */ /* 0x000fe200020f1431 */
[----:B0-----:R-:W-:Y:S01]  /*0950*/  @!P3 IMAD R58, R67, R56, RZ ;  /* 0x00000038433ab224 */ /* 0x001fe200078e02ff */
[----:B------:R-:W-:-:S02]  /*0960*/  ISETP.GE.U32.AND P4, PT, R75, UR4, PT ;  /* 0x000000044b007c0c */ /* 0x000fc4000bf86070 */
[----:B------:R-:W0:Y:S01]  /*0970*/  @!P3 LDC.64 R54, c[0x0][0x390] ;  /* 0x0000e400ff36bb82 */ /* 0x000e220000000a00 */
[----:B------:R-:W-:Y:S01]  /*0980*/  @!P6 MOV R67, R149 ;  /* 0x000000950043e202 */ /* 0x000fe20000000f00 */
[----:B------:R-:W-:Y:S01]  /*0990*/  @!P3 IMAD R83, R63, R57, R58 ;  /* 0x000000393f53b224 */ /* 0x000fe200078e023a */
[----:B------:R-:W-:Y:S01]  /*09a0*/  ISETP.GE.AND.EX P4, PT, R79, UR5, PT, P4 ;  /* 0x000000054f007c0c */ /* 0x000fe2000bf86340 */
[----:B------:R2:W3:Y:S01]  /*09b0*/  @!P2 LDG.E.64 R68, desc[UR6][R60.64] ;  /* 0x000000063c44a981 */ /* 0x0004e2000c1e1b00 */
[----:B------:R-:W-:Y:S01]  /*09c0*/  @!P6 IMAD.WIDE.U32 R66, R59, R50, R66 ;  /* 0x000000323b42e225 */ /* 0x000fe200078e0042 */
[----:B------:R-:W-:Y:S02]  /*09d0*/  @!P3 MOV R50, R146 ;  /* 0x000000920032b202 */ /* 0x000fe40000000f00 */
[----:B------:R-:W4:Y:S03]  /*09e0*/  @!P1 LDC.64 R48, c[0x0][0x3e0] ;  /* 0x0000f800ff309b82 */ /* 0x000f260000000a00 */
[----:B------:R-:W-:Y:S01]  /*09f0*/  @!P3 IMAD.WIDE.U32 R56, R63, R56, R50 ;  /* 0x000000383f38b225 */ /* 0x000fe200078e0032 */
[----:B------:R-:W-:-:S04]  /*0a00*/  @!P6 IADD3 R63, PT, PT, R67, R81, RZ ;  /* 0x00000051433fe210 */ /* 0x000fc80007ffe0ff */
[----:B------:R-:W5:Y:S01]  /*0a10*/  @!P1 LDC.64 R58, c[0x0][0x390] ;  /* 0x0000e400ff3a9b82 */ /* 0x000f620000000a00 */
[----:B-1----:R-:W-:-:S07]  /*0a20*/  @!P6 LEA R62, P2, R66, R52, 0x2 ;  /* 0x00000034423ee211 */ /* 0x002fce00078410ff */
[----:B------:R-:W1:Y:S01]  /*0a30*/  @!P4 LDC.64 R50, c[0x0][0x3e0] ;  /* 0x0000f800ff32cb82 */ /* 0x000e620000000a00 */
[----:B------:R-:W-:Y:S02]  /*0a40*/  @!P6 LEA.HI.X R63, R66, R53, R63, 0x2, P2 ;  /* 0x00000035423fe211 */ /* 0x000fe400010f143f */
[----:B------:R-:W-:Y:S02]  /*0a50*/  ISETP.GE.U32.AND P5, PT, R77, UR4, PT ;  /* 0x000000044d007c0c */ /* 0x000fe4000bfa6070 */
[----:B------:R-:W-:Y:S02]  /*0a60*/  SHF.R.S32.HI R81, RZ, 0x1f, R77 ;  /* 0x0000001fff517819 */ /* 0x000fe4000001144d */
[C---:B0-----:R-:W-:Y:S01]  /*0a70*/  @!P3 LEA R52, P2, R56.reuse, R54, 0x2 ;  /* 0x000000363834b211 */ /* 0x041fe200078410ff */
[----:B----4-:R-:W-:Y:S01]  /*0a80*/  @!P1 IMAD R54, R71, R48, RZ ;  /* 0x0000003047369224 */ /* 0x010fe200078e02ff */
[----:B------:R-:W-:Y:S01]  /*0a90*/  @!P3 IADD3 R53, PT, PT, R57, R83, RZ ;  /* 0x000000533935b210 */ /* 0x000fe20007ffe0ff */
[----:B--2---:R-:W0:Y:S01]  /*0aa0*/  @!P4 LDC.64 R60, c[0x0][0x390] ;  /* 0x0000e400ff3ccb82 */ /* 0x004e220000000a00 */
[----:B------:R-:W-:Y:S01]  /*0ab0*/  ISETP.GE.AND.EX P5, PT, R81, UR5, PT, P5 ;  /* 0x0000000551007c0c */ /* 0x000fe2000bfa6350 */
[----:B------:R-:W-:Y:S01]  /*0ac0*/  @!P1 IMAD R83, R73, R49, R54 ;  /* 0x0000003149539224 */ /* 0x000fe200078e0236 */
[----:B------:R-:W-:-:S02]  /*0ad0*/  @!P3 LEA.HI.X R53, R56, R55, R53, 0x2, P2 ;  /* 0x000000373835b211 */ /* 0x000fc400010f1435 */
[----:B------:R-:W-:Y:S02]  /*0ae0*/  @!P1 MOV R54, R146 ;  /* 0x0000009200369202 */ /* 0x000fe40000000f00 */
[----:B------:R-:W-:Y:S02]  /*0af0*/  @!P1 MOV R55, R149 ;  /* 0x0000009500379202 */ /* 0x000fe40000000f00 */
[----:B------:R-:W-:Y:S02]  /*0b00*/  CS2R R70, SRZ ;  /* 0x0000000000467805 */ /* 0x000fe4000001ff00 */
[----:B------:R-:W-:Y:S01]  /*0b10*/  IADD3 R67, PT, PT, R65, 0x120, RZ ;  /* 0x0000012041437810 */ /* 0x000fe20007ffe0ff */
[----:B------:R-:W-:-:S03]  /*0b20*/  @!P1 IMAD.WIDE.U32 R48, R73, R48, R54 ;  /* 0x0000003049309225 */ /* 0x000fc600078e0036 */
[----:B------:R2:W4:Y:S01]  /*0b30*/  @!P6 LDG.E.64 R70, desc[UR6][R62.64] ;  /* 0x000000063e46e981 */ /* 0x000522000c1e1b00 */
[----:B------:R-:W2:Y:S01]  /*0b40*/  @!P5 LDC.64 R56, c[0x0][0x3e0] ;  /* 0x0000f800ff38db82 */ /* 0x000ea20000000a00 */
[C---:B-----5:R-:W-:Y:S01]  /*0b50*/  @!P1 LEA R54, P6, R48.reuse, R58, 0x2 ;  /* 0x0000003a30369211 */ /* 0x060fe200078c10ff */
[----:B-1----:R-:W-:Y:S01]  /*0b60*/  @!P4 IMAD R58, R79, R50, RZ ;  /* 0x000000324f3ac224 */ /* 0x002fe200078e02ff */
[----:B------:R-:W-:Y:S02]  /*0b70*/  @!P1 IADD3 R49, PT, PT, R49, R83, RZ ;  /* 0x0000005331319210 */ /* 0x000fe40007ffe0ff */
[----:B------:R-:W-:Y:S02]  /*0b80*/  ISETP.GE.U32.AND P2, PT, R67, UR4, PT ;  /* 0x0000000443007c0c */ /* 0x000fe4000bf46070 */
[----:B------:R-:W-:Y:S02]  /*0b90*/  SHF.R.S32.HI R79, RZ, 0x1f, R67 ;  /* 0x0000001fff4f7819 */ /* 0x000fe40000011443 */
[----:B------:R-:W-:Y:S01]  /*0ba0*/  @!P1 LEA.HI.X R55, R48, R59, R49, 0x2, P6 ;  /* 0x0000003b30379211 */ /* 0x000fe200030f1431 */
[----:B------:R-:W-:Y:S01]  /*0bb0*/  @!P4 IMAD R49, R75, R51, R58 ;  /* 0x000000334b31c224 */ /* 0x000fe200078e023a */
[----:B------:R-:W-:-:S02]  /*0bc0*/  ISETP.GE.AND.EX P2, PT, R79, UR5, PT, P2 ;  /* 0x000000054f007c0c */ /* 0x000fc4000bf46320 */
[----:B------:R-:W-:Y:S02]  /*0bd0*/  @!P4 MOV R58, R146 ;  /* 0x00000092003ac202 */ /* 0x000fe40000000f00 */
[----:B------:R-:W-:Y:S02]  /*0be0*/  @!P4 MOV R59, R149 ;  /* 0x00000095003bc202 */ /* 0x000fe40000000f00 */
[----:B------:R-:W-:Y:S02]  /*0bf0*/  CS2R R72, SRZ ;  /* 0x0000000000487805 */ /* 0x000fe4000001ff00 */
[----:B------:R-:W-:Y:S01]  /*0c00*/  IADD3 R83, PT, PT, R65, 0x160, RZ ;  /* 0x0000016041537810 */ /* 0x000fe20007ffe0ff */
[----:B------:R-:W-:Y:S02]  /*0c10*/  @!P4 IMAD.WIDE.U32 R58, R75, R50, R58 ;  /* 0x000000324b3ac225 */ /* 0x000fe400078e003a */
[----:B------:R-:W1:Y:S01]  /*0c20*/  @!P5 LDC.64 R50, c[0x0][0x390] ;  /* 0x0000e400ff32db82 */ /* 0x000e620000000a00 */
[----:B------:R5:W4:Y:S01]  /*0c30*/  @!P3 LDG.E.64 R72, desc[UR6][R52.64] ;  /* 0x000000063448b981 */ /* 0x000b22000c1e1b00 */
[----:B------:R-:W-:-:S02]  /*0c40*/  ISETP.GE.U32.AND P3, PT, R83, UR4, PT ;  /* 0x0000000453007c0c */ /* 0x000fc4000bf66070 */
[----:B------:R-:W-:Y:S02]  /*0c50*/  SHF.R.S32.HI R87, RZ, 0x1f, R83 ;  /* 0x0000001fff577819 */ /* 0x000fe40000011453 */
[----:B------:R-:W-:Y:S02]  /*0c60*/  @!P4 IADD3 R59, PT, PT, R59, R49, RZ ;  /* 0x000000313b3bc210 */ /* 0x000fe40007ffe0ff */
[----:B------:R-:W1:Y:S01]  /*0c70*/  @!P2 LDC.64 R48, c[0x0][0x3e0] ;  /* 0x0000f800ff30ab82 */ /* 0x000e620000000a00 */
[----:B------:R-:W-:Y:S01]  /*0c80*/  ISETP.GE.AND.EX P3, PT, R87, UR5, PT, P3 ;  /* 0x0000000557007c0c */ /* 0x000fe2000bf66330 */
[----:B--2---:R-:W-:Y:S01]  /*0c90*/  @!P5 IMAD R62, R81, R56, RZ ;  /* 0x00000038513ed224 */ /* 0x004fe200078e02ff */
[----:B-----5:R-:W-:Y:S02]  /*0ca0*/  @!P5 MOV R52, R146 ;  /* 0x000000920034d202 */ /* 0x020fe40000000f00 */
[----:B------:R-:W-:Y:S02]  /*0cb0*/  CS2R R74, SRZ ;  /* 0x00000000004a7805 */ /* 0x000fe4000001ff00 */
[----:B------:R-:W-:-:S02]  /*0cc0*/  @!P5 MOV R53, R149 ;  /* 0x000000950035d202 */ /* 0x000fc40000000f00 */
[C---:B0-----:R-:W-:Y:S01]  /*0cd0*/  @!P4 LEA R60, P6, R58.reuse, R60, 0x2 ;  /* 0x0000003c3a3cc211 */ /* 0x041fe200078c10ff */
[----:B------:R-:W-:Y:S01]  /*0ce0*/  @!P5 IMAD R63, R77, R57, R62 ;  /* 0x000000394d3fd224 */ /* 0x000fe200078e023e */
[----:B------:R-:W-:Y:S01]  /*0cf0*/  IADD3 R85, PT, PT, R65, 0x1d0, RZ ;  /* 0x000001d041557810 */ /* 0x000fe20007ffe0ff */
[----:B------:R-:W-:Y:S01]  /*0d00*/  @!P5 IMAD.WIDE.U32 R52, R77, R56, R52 ;  /* 0x000000384d34d225 */ /* 0x000fe200078e0034 */
[----:B------:R-:W-:Y:S02]  /*0d10*/  CS2R R76, SRZ ;  /* 0x00000000004c7805 */ /* 0x000fe4000001ff00 */
[----:B------:R-:W-:Y:S01]  /*0d20*/  @!P4 LEA.HI.X R61, R58, R61, R59, 0x2, P6 ;  /* 0x0000003d3a3dc211 */ /* 0x000fe200030f143b */
[----:B------:R0:W2:Y:S01]  /*0d30*/  @!P1 LDG.E.64 R74, desc[UR6][R54.64] ;  /* 0x00000006364a9981 */ /* 0x0000a2000c1e1b00 */
[----:B------:R-:W-:Y:S01]  /*0d40*/  ISETP.GE.U32.AND P1, PT, R85, UR4, PT ;  /* 0x0000000455007c0c */ /* 0x000fe2000bf26070 */
[----:B------:R-:W5:Y:S01]  /*0d50*/  @!P2 LDC.64 R58, c[0x0][0x390] ;  /* 0x0000e400ff3aab82 */ /* 0x000f620000000a00 */
[----:B------:R-:W-:Y:S01]  /*0d60*/  SHF.R.S32.HI R89, RZ, 0x1f, R85 ;  /* 0x0000001fff597819 */ /* 0x000fe20000011455 */
[----:B------:R-:W2:Y:S01]  /*0d70*/  @!P4 LDG.E.64 R76, desc[UR6][R60.64] ;  /* 0x000000063c4cc981 */ /* 0x000ea2000c1e1b00 */
[----:B------:R-:W-:-:S02]  /*0d80*/  ISETP.GE.U32.AND P4, PT, R141, UR4, PT ;  /* 0x000000048d007c0c */ /* 0x000fc4000bf86070 */
[----:B------:R-:W-:-:S03]  /*0d90*/  ISETP.GE.AND.EX P1, PT, R89, UR5, PT, P1 ;  /* 0x0000000559007c0c */ /* 0x000fc6000bf26310 */
[----:B------:R-:W5:Y:S01]  /*0da0*/  @!P3 LDC.64 R56, c[0x0][0x3e0] ;  /* 0x0000f800ff38bb82 */ /* 0x000f620000000a00 */
[----:B------:R-:W-:Y:S02]  /*0db0*/  @!P5 IADD3 R53, PT, PT, R53, R63, RZ ;  /* 0x0000003f3535d210 */ /* 0x000fe40007ffe0ff */
[C---:B-1----:R-:W-:Y:S02]  /*0dc0*/  @!P5 LEA R62, P6, R52.reuse, R50, 0x2 ;  /* 0x00000032343ed211 */ /* 0x042fe400078c10ff */
[----:B------:R-:W-:Y:S01]  /*0dd0*/  ISETP.GE.AND.EX P4, PT, R45, UR5, PT, P4 ;  /* 0x000000052d007c0c */ /* 0x000fe2000bf86340 */
[----:B------:R-:W-:Y:S01]  /*0de0*/  @!P2 IMAD R50, R79, R48, RZ ;  /* 0x000000304f32a224 */ /* 0x000fe200078e02ff */
[----:B------:R-:W-:Y:S02]  /*0df0*/  @!P5 LEA.HI.X R63, R52, R51, R53, 0x2, P6 ;  /* 0x00000033343fd211 */ /* 0x000fe400030f1435 */
[----:B------:R-:W1:Y:S01]  /*0e00*/  @!P3 LDC.64 R52, c[0x0][0x390] ;  /* 0x0000e400ff34bb82 */ /* 0x000e620000000a00 */
[----:B------:R-:W-:Y:S01]  /*0e10*/  @!P2 IMAD R65, R67, R49, R50 ;  /* 0x000000314341a224 */ /* 0x000fe200078e0232 */
[----:B0-----:R-:W-:-:S02]  /*0e20*/  @!P2 MOV R54, R146 ;  /* 0x000000920036a202 */ /* 0x001fc40000000f00 */
[----:B------:R-:W-:Y:S02]  /*0e30*/  @!P2 MOV R55, R149 ;  /* 0x000000950037a202 */ /* 0x000fe40000000f00 */
[----:B------:R-:W-:Y:S02]  /*0e40*/  CS2R R78, SRZ ;  /* 0x00000000004e7805 */ /* 0x000fe4000001ff00 */
[----:B------:R-:W0:Y:S01]  /*0e50*/  @!P1 LDC.64 R50, c[0x0][0x3e0] ;  /* 0x0000f800ff329b82 */ /* 0x000e220000000a00 */
[----:B------:R-:W-:-:S03]  /*0e60*/  @!P2 IMAD.WIDE.U32 R48, R67, R48, R54 ;  /* 0x000000304330a225 */ /* 0x000fc600078e0036 */
[----:B------:R5:W2:Y:S01]  /*0e70*/  @!P5 LDG.E.64 R78, desc[UR6][R62.64] ;  /* 0x000000063e4ed981 */ /* 0x000aa2000c1e1b00 */
[----:B------:R-:W-:-:S03]  /*0e80*/  ISETP.GE.U32.AND P5, PT, R140, UR4, PT ;  /* 0x000000048c007c0c */ /* 0x000fc6000bfa6070 */
[----:B------:R-:W0:Y:S01]  /*0e90*/  @!P4 LDC.64 R54, c[0x0][0x3e0] ;  /* 0x0000f800ff36cb82 */ /* 0x000e220000000a00 */
[C---:B-----5:R-:W-:Y:S01]  /*0ea0*/  @!P2 LEA R64, P6, R48.reuse, R58, 0x2 ;  /* 0x0000003a3040a211 */ /* 0x060fe200078c10ff */
[----:B------:R-:W-:Y:S01]  /*0eb0*/  @!P3 IMAD R58, R87, R56, RZ ;  /* 0x00000038573ab224 */ /* 0x000fe200078e02ff */
[----:B------:R-:W-:Y:S02]  /*0ec0*/  @!P3 MOV R62, R146 ;  /* 0x00000092003eb202 */ /* 0x000fe40000000f00 */
[----:B------:R-:W-:Y:S02]  /*0ed0*/  @!P3 MOV R63, R149 ;  /* 0x00000095003fb202 */ /* 0x000fe40000000f00 */
[----:B------:R-:W-:Y:S02]  /*0ee0*/  CS2R R80, SRZ ;  /* 0x0000000000507805 */ /* 0x000fe4000001ff00 */
[----:B------:R-:W-:Y:S01]  /*0ef0*/  @!P2 IADD3 R49, PT, PT, R49, R65, RZ ;  /* 0x000000413131a210 */ /* 0x000fe20007ffe0ff */
[----:B------:R-:W-:Y:S01]  /*0f00*/  @!P3 IMAD R57, R83, R57, R58 ;  /* 0x000000395339b224 */ /* 0x000fe200078e023a */
[----:B------:R-:W-:Y:S01]  /*0f10*/  ISETP.GE.AND.EX P5, PT, R43, UR5, PT, P5 ;  /* 0x000000052b007c0c */ /* 0x000fe2000bfa6350 */
[----:B------:R-:W-:Y:S01]  /*0f20*/  @!P3 IMAD.WIDE.U32 R62, R83, R56, R62 ;  /* 0x00000038533eb225 */ /* 0x000fe200078e003e */
[----:B------:R-:W-:Y:S01]  /*0f30*/  @!P2 LEA.HI.X R65, R48, R59, R49, 0x2, P6 ;  /* 0x0000003b3041a211 */ /* 0x000fe200030f1431 */
[----:B------:R-:W5:Y:S03]  /*0f40*/  @!P1 LDC.64 R60, c[0x0][0x390] ;  /* 0x0000e400ff3c9b82 */ /* 0x000f660000000a00 */
[----:B------:R-:W-:Y:S01]  /*0f50*/  @!P3 IADD3 R59, PT, PT, R63, R57, RZ ;  /* 0x000000393f3bb210 */ /* 0x000fe20007ffe0ff */
[----:B------:R0:W2:Y:S01]  /*0f60*/  @!P2 LDG.E.64 R80, desc[UR6][R64.64] ;  /* 0x000000064050a981 */ /* 0x0000a2000c1e1b00 */
[----:B-1----:R-:W-:-:S02]  /*0f70*/  @!P3 LEA R58, P6, R62, R52, 0x2 ;  /* 0x000000343e3ab211 */ /* 0x002fc400078c10ff */
[----:B------:R-:W-:Y:S01]  /*0f80*/  ISETP.GE.U32.AND P2, PT, R138, UR4, PT ;  /* 0x000000048a007c0c */ /* 0x000fe2000bf46070 */
[----:B------:R-:W1:Y:S01]  /*0f90*/  @!P4 LDC.64 R56, c[0x0][0x390] ;  /* 0x0000e400ff38cb82 */ /* 0x000e620000000a00 */
[----:B------:R-:W-:Y:S01]  /*0fa0*/  @!P3 LEA.HI.X R59, R62, R53, R59, 0x2, P6 ;  /* 0x000000353e3bb211 */ /* 0x000fe200030f143b */
[----:B0-----:R-:W-:Y:S01]  /*0fb0*/  @!P1 IMAD R52, R89, R50, RZ ;  /* 0x0000003259349224 */ /* 0x001fe200078e02ff */
[----:B------:R-:W-:Y:S02]  /*0fc0*/  @!P1 MOV R62, R146 ;  /* 0x00000092003e9202 */ /* 0x000fe40000000f00 */
[----:B------:R-:W-:Y:S02]  /*0fd0*/  @!P1 MOV R63, R149 ;  /* 0x00000095003f9202 */ /* 0x000fe40000000f00 */
[----:B------:R-:W-:Y:S01]  /*0fe0*/  ISETP.GE.AND.EX P2, PT, R41, UR5, PT, P2 ;  /* 0x0000000529007c0c */ /* 0x000fe2000bf46320 */
[----:B------:R-:W0:Y:S01]  /*0ff0*/  @!P5 LDC.64 R48, c[0x0][0x3e0] ;  /* 0x0000f800ff30db82 */ /* 0x000e220000000a00 */
[----:B------:R-:W-:-:S02]  /*1000*/  @!P1 IMAD R53, R85, R51, R52 ;  /* 0x0000003355359224 */ /* 0x000fc400078e0234 */
[----:B------:R-:W-:Y:S02]  /*1010*/  @!P4 IMAD R52, R45, R54, RZ ;  /* 0x000000362d34c224 */ /* 0x000fe400078e02ff */
[----:B------:R-:W-:Y:S01]  /*1020*/  @!P1 IMAD.WIDE.U32 R62, R85, R50, R62 ;  /* 0x00000032553e9225 */ /* 0x000fe200078e003e */
[----:B------:R-:W-:Y:S02]  /*1030*/  CS2R R82, SRZ ;  /* 0x0000000000527805 */ /* 0x000fe4000001ff00 */
[----:B------:R-:W-:Y:S02]  /*1040*/  @!P4 MOV R50, R146 ;  /* 0x000000920032c202 */ /* 0x000fe40000000f00 */
[----:B------:R-:W-:Y:S01]  /*1050*/  @!P4 MOV R51, R149 ;  /* 0x000000950033c202 */ /* 0x000fe20000000f00 */
[----:B------:R-:W-:Y:S01]  /*1060*/  @!P4 IMAD R65, R141, R55, R52 ;  /* 0x000000378d41c224 */ /* 0x000fe200078e0234 */
[----:B------:R-:W-:Y:S01]  /*1070*/  @!P1 IADD3 R63, PT, PT, R63, R53, RZ ;  /* 0x000000353f3f9210 */ /* 0x000fe20007ffe0ff */
[----:B------:R0:W2:Y:S01]  /*1080*/  @!P3 LDG.E.64 R82, desc[UR6][R58.64] ;  /* 0x000000063a52b981 */ /* 0x0000a2000c1e1b00 */
[----:B------:R-:W0:Y:S01]  /*1090*/  @!P5 LDC.64 R52, c[0x0][0x390] ;  /* 0x0000e400ff34db82 */ /* 0x000e220000000a00 */
[----:B------:R-:W-:Y:S01]  /*10a0*/  @!P4 IMAD.WIDE.U32 R54, R141, R54, R50 ;  /* 0x000000368d36c225 */ /* 0x000fe200078e0032 */
[----:B------:R-:W-:-:S02]  /*10b0*/  ISETP.GE.U32.AND P3, PT, R136, UR4, PT ;  /* 0x0000000488007c0c */ /* 0x000fc4000bf66070 */
[----:B-----5:R-:W-:-:S04]  /*10c0*/  @!P1 LEA R60, P6, R62, R60, 0x2 ;  /* 0x0000003c3e3c9211 */ /* 0x020fc800078c10ff */
[----:B------:R-:W5:Y:S01]  /*10d0*/  @!P2 LDC.64 R50, c[0x0][0x3e0] ;  /* 0x0000f800ff32ab82 */ /* 0x000f620000000a00 */
[----:B------:R-:W-:Y:S02]  /*10e0*/  ISETP.GE.AND.EX P3, PT, R39, UR5, PT, P3 ;  /* 0x0000000527007c0c */ /* 0x000fe4000bf66330 */
[----:B------:R-:W-:Y:S02]  /*10f0*/  @!P1 LEA.HI.X R61, R62, R61, R63, 0x2, P6 ;  /* 0x0000003d3e3d9211 */ /* 0x000fe400030f143f */
[----:B------:R-:W-:Y:S02]  /*1100*/  @!P4 IADD3 R55, PT, PT, R55, R65, RZ ;  /* 0x000000413737c210 */ /* 0x000fe40007ffe0ff */
[----:B-1----:R-:W-:Y:S01]  /*1110*/  @!P4 LEA R56, P6, R54, R56, 0x2 ;  /* 0x000000383638c211 */ /* 0x002fe200078c10ff */
[----:B0-----:R-:W-:Y:S01]  /*1120*/  @!P5 IMAD R62, R43, R48, RZ ;  /* 0x000000302b3ed224 */ /* 0x001fe200078e02ff */
[----:B------:R-:W-:Y:S02]  /*1130*/  @!P5 MOV R58, R146 ;  /* 0x00000092003ad202 */ /* 0x000fe40000000f00 */
[----:B------:R-:W-:-:S02]  /*1140*/  CS2R R84, SRZ ;  /* 0x0000000000547805 */ /* 0x000fc4000001ff00 */
[----:B------:R-:W-:Y:S02]  /*1150*/  @!P5 MOV R59, R149 ;  /* 0x00000095003bd202 */ /* 0x000fe40000000f00 */
[----:B------:R-:W-:Y:S01]  /*1160*/  @!P4 LEA.HI.X R57, R54, R57, R55, 0x2, P6 ;  /* 0x000000393639c211 */ /* 0x000fe200030f1437 */
[----:B------:R-:W-:Y:S01]  /*1170*/  @!P5 IMAD R63, R140, R49, R62 ;  /* 0x000000318c3fd224 */ /* 0x000fe200078e023e */
[----:B------:R-:W-:Y:S01]  /*1180*/  ISETP.GE.U32.AND P6, PT, R46, UR4, PT ;  /* 0x000000042e007c0c */ /* 0x000fe2000bfc6070 */
[----:B------:R-:W-:Y:S01]  /*1190*/  @!P5 IMAD.WIDE.U32 R58, R140, R48, R58 ;  /* 0x000000308c3ad225 */ /* 0x000fe200078e003a */
[----:B------:R-:W0:Y:S01]  /*11a0*/  @!P2 LDC.64 R54, c[0x0][0x390] ;  /* 0x0000e400ff36ab82 */ /* 0x000e220000000a00 */
[----:B------:R0:W2:Y:S01]  /*11b0*/  @!P4 LDG.E.64 R84, desc[UR6][R56.64] ;  /* 0x000000063854c981 */ /* 0x0000a2000c1e1b00 */
[----:B------:R-:W-:Y:S02]  /*11c0*/  ISETP.GE.AND.EX P4, PT, R37, UR5, PT, P6 ;  /* 0x0000000525007c0c */ /* 0x000fe4000bf86360 */
[----:B------:R-:W-:-:S04]  /*11d0*/  @!P5 IADD3 R59, PT, PT, R59, R63, RZ ;  /* 0x0000003f3b3bd210 */ /* 0x000fc80007ffe0ff */
[----:B------:R-:W1:Y:S01]  /*11e0*/  @!P3 LDC.64 R48, c[0x0][0x3e0] ;  /* 0x0000f800ff30bb82 */ /* 0x000e620000000a00 */
[----:B------:R-:W-:Y:S01]  /*11f0*/  @!P5 LEA R62, P6, R58, R52, 0x2 ;  /* 0x000000343a3ed211 */ /* 0x000fe200078c10ff */
[----:B-----5:R-:W-:-:S03]  /*1200*/  @!P2 IMAD R52, R41, R50, RZ ;  /* 0x000000322934a224 */ /* 0x020fc600078e02ff */
[----:B------:R-:W-:Y:S02]  /*1210*/  @!P5 LEA.HI.X R63, R58, R53, R59, 0x2, P6 ;  /* 0x000000353a3fd211 */ /* 0x000fe400030f143b */
[----:B------:R-:W-:Y:S02]  /*1220*/  @!P2 MOV R58, R146 ;  /* 0x00000092003aa202 */ /* 0x000fe40000000f00 */
[----:B------:R-:W-:Y:S01]  /*1230*/  @!P2 MOV R59, R149 ;  /* 0x00000095003ba202 */ /* 0x000fe20000000f00 */
[C---:B------:R-:W-:Y:S01]  /*1240*/  @!P2 IMAD R65, R138.reuse, R51, R52 ;  /* 0x000000338a41a224 */ /* 0x040fe200078e0234 */
[----:B------:R-:W-:Y:S01]  /*1250*/  CS2R R86, SRZ ;  /* 0x0000000000567805 */ /* 0x000fe2000001ff00 */
[----:B------:R-:W5:Y:S01]  /*1260*/  @!P3 LDC.64 R52, c[0x0][0x390] ;  /* 0x0000e400ff34bb82 */ /* 0x000f620000000a00 */
[----:B------:R-:W-:Y:S01]  /*1270*/  @!P2 IMAD.WIDE.U32 R58, R138, R50, R58 ;  /* 0x000000328a3aa225 */ /* 0x000fe200078e003a */
[----:B------:R-:W-:-:S03]  /*1280*/  ISETP.GE.U32.AND P6, PT, R44, UR4, PT ;  /* 0x000000042c007c0c */ /* 0x000fc6000bfc6070 */
[----:B------:R3:W2:Y:S03]  /*1290*/  @!P5 LDG.E.64 R86, desc[UR6][R62.64] ;  /* 0x000000063e56d981 */ /* 0x0006a6000c1e1b00 */
[----:B------:R-:W3:Y:S01]  /*12a0*/  @!P4 LDC.64 R50, c[0x0][0x3e0] ;  /* 0x0000f800ff32cb82 */ /* 0x000ee20000000a00 */
[----:B------:R-:W-:Y:S02]  /*12b0*/  ISETP.GE.AND.EX P5, PT, R35, UR5, PT, P6 ;  /* 0x0000000523007c0c */ /* 0x000fe4000bfa6360 */
[----:B0-----:R-:W-:Y:S01]  /*12c0*/  @!P2 LEA R56, P6, R58, R54, 0x2 ;  /* 0x000000363a38a211 */ /* 0x001fe200078c10ff */
[----:B-1----:R-:W-:Y:S01]  /*12d0*/  @!P3 IMAD R54, R39, R48, RZ ;  /* 0x000000302736b224 */ /* 0x002fe200078e02ff */
[----:B------:R-:W-:Y:S02]  /*12e0*/  @!P2 IADD3 R57, PT, PT, R59, R65, RZ ;  /* 0x000000413b39a210 */ /* 0x000fe40007ffe0ff */
[----:B------:R-:W-:Y:S01]  /*12f0*/  @!P3 MOV R64, R146 ;  /* 0x000000920040b202 */ /* 0x000fe20000000f00 */
[----:B------:R-:W-:Y:S01]  /*1300*/  @!P3 IMAD R59, R136, R49, R54 ;  /* 0x00000031883bb224 */ /* 0x000fe200078e0236 */
[----:B------:R-:W-:-:S02]  /*1310*/  @!P3 MOV R65, R149 ;  /* 0x000000950041b202 */ /* 0x000fc40000000f00 */
[----:B------:R-:W-:Y:S02]  /*1320*/  CS2R R88, SRZ ;  /* 0x0000000000587805 */ /* 0x000fe4000001ff00 */
[----:B------:R-:W-:Y:S02]  /*1330*/  @!P2 LEA.HI.X R57, R58, R55, R57, 0x2, P6 ;  /* 0x000000373a39a211 */ /* 0x000fe400030f1439 */
[----:B------:R-:W0:Y:S01]  /*1340*/  @!P4 LDC.64 R54, c[0x0][0x390] ;  /* 0x0000e400ff36cb82 */ /* 0x000e220000000a00 */
[----:B------:R-:W-:Y:S01]  /*1350*/  @!P3 IMAD.WIDE.U32 R64, R136, R48, R64 ;  /* 0x000000308840b225 */ /* 0x000fe200078e0040 */
[----:B------:R-:W-:Y:S01]  /*1360*/  ISETP.GE.U32.AND P6, PT, R32, UR4, PT ;  /* 0x0000000420007c0c */ /* 0x000fe2000bfc6070 */
[----:B------:R1:W2:Y:S03]  /*1370*/  @!P2 LDG.E.64 R88, desc[UR6][R56.64] ;  /* 0x000000063858a981 */ /* 0x0002a6000c1e1b00 */
[----:B------:R-:W-:-:S02]  /*1380*/  ISETP.GE.AND.EX P2, PT, R33, UR5, PT, P6 ;  /* 0x0000000521007c0c */ /* 0x000fc4000bf46360 */
[----:B------:R-:W4:Y:S01]  /*1390*/  @!P5 LDC.64 R48, c[0x0][0x3e0] ;  /* 0x0000f800ff30db82 */ /* 0x000f220000000a00 */
[----:B-----5:R-:W-:Y:S01]  /*13a0*/  @!P3 LEA R58, P6, R64, R52, 0x2 ;  /* 0x00000034403ab211 */ /* 0x020fe200078c10ff */
[----:B---3--:R-:W-:Y:S01]  /*13b0*/  @!P4 IMAD R52, R37, R50, RZ ;  /* 0x000000322534c224 */ /* 0x008fe200078e02ff */
[----:B------:R-:W-:Y:S02]  /*13c0*/  @!P3 IADD3 R59, PT, PT, R65, R59, RZ ;  /* 0x0000003b413bb210 */ /* 0x000fe40007ffe0ff */
[----:B------:R-:W-:Y:S01]  /*13d0*/  @!P4 MOV R62, R146 ;  /* 0x00000092003ec202 */ /* 0x000fe20000000f00 */
[----:B------:R-:W-:Y:S01]  /*13e0*/  @!P4 IMAD R65, R46, R51, R52 ;  /* 0x000000332e41c224 */ /* 0x000fe200078e0234 */
[----:B------:R-:W-:Y:S02]  /*13f0*/  @!P3 LEA.HI.X R59, R64, R53, R59, 0x2, P6 ;  /* 0x00000035403bb211 */ /* 0x000fe400030f143b */
[----:B------:R-:W-:Y:S01]  /*1400*/  @!P4 MOV R63, R149 ;  /* 0x00000095003fc202 */ /* 0x000fe20000000f00 */
[----:B------:R-:W3:Y:S01]  /*1410*/  @!P5 LDC.64 R52, c[0x0][0x390] ;  /* 0x0000e400ff34db82 */ /* 0x000ee20000000a00 */
[----:B------:R-:W-:-:S02]  /*1420*/  CS2R R90, SRZ ;  /* 0x00000000005a7805 */ /* 0x000fc4000001ff00 */
[----:B------:R-:W-:Y:S01]  /*1430*/  ISETP.GE.U32.AND P6, PT, R30, UR4, PT ;  /* 0x000000041e007c0c */ /* 0x000fe2000bfc6070 */
[----:B------:R-:W-:-:S03]  /*1440*/  @!P4 IMAD.WIDE.U32 R62, R46, R50, R62 ;  /* 0x000000322e3ec225 */ /* 0x000fc600078e003e */
[----:B------:R5:W2:Y:S01]  /*1450*/  @!P3 LDG.E.64 R90, desc[UR6][R58.64] ;  /* 0x000000063a5ab981 */ /* 0x000aa2000c1e1b00 */
[----:B------:R-:W3:Y:S01]  /*1460*/  @!P2 LDC.64 R50, c[0x0][0x3e0] ;  /* 0x0000f800ff32ab82 */ /* 0x000ee20000000a00 */
[----:B------:R-:W-:Y:S02]  /*1470*/  ISETP.GE.AND.EX P3, PT, R31, UR5, PT, P6 ;  /* 0x000000051f007c0c */ /* 0x000fe4000bf66360 */
[----:B-1----:R-:W-:Y:S02]  /*1480*/  @!P4 IADD3 R57, PT, PT, R63, R65, RZ ;  /* 0x000000413f39c210 */ /* 0x002fe40007ffe0ff */
[C---:B0-----:R-:W-:Y:S01]  /*1490*/  @!P4 LEA R56, P6, R62.reuse, R54, 0x2 ;  /* 0x000000363e38c211 */ /* 0x041fe200078c10ff */
[----:B----4-:R-:W-:Y:S01]  /*14a0*/  @!P5 IMAD R54, R35, R48, RZ ;  /* 0x000000302336d224 */ /* 0x010fe200078e02ff */
[----:B------:R-:W-:Y:S02]  /*14b0*/  @!P5 MOV R63, R149 ;  /* 0x00000095003fd202 */ /* 0x000fe40000000f00 */
[----:B------:R-:W-:-:S02]  /*14c0*/  @!P4 LEA.HI.X R57, R62, R55, R57, 0x2, P6 ;  /* 0x000000373e39c211 */ /* 0x000fc400030f1439 */
[----:B------:R-:W-:Y:S02]  /*14d0*/  @!P5 MOV R62, R146 ;  /* 0x00000092003ed202 */ /* 0x000fe40000000f00 */
[----:B------:R-:W-:Y:S01]  /*14e0*/  CS2R R92, SRZ ;  /* 0x00000000005c7805 */ /* 0x000fe2000001ff00 */
[----:B------:R-:W-:Y:S01]  /*14f0*/  @!P5 IMAD R65, R44, R49, R54 ;  /* 0x000000312c41d224 */ /* 0x000fe200078e0236 */
[----:B------:R-:W-:Y:S01]  /*1500*/  ISETP.GE.U32.AND P6, PT, R28, UR4, PT ;  /* 0x000000041c007c0c */ /* 0x000fe2000bfc6070 */
[----:B------:R-:W0:Y:S01]  /*1510*/  @!P3 LDC.64 R54, c[0x0][0x3e0] ;  /* 0x0000f800ff36bb82 */ /* 0x000e220000000a00 */
[----:B------:R-:W-:Y:S02]  /*1520*/  @!P5 IMAD.WIDE.U32 R62, R44, R48, R62 ;  /* 0x000000302c3ed225 */ /* 0x000fe400078e003e */
[----:B------:R1:W4:Y:S01]  /*1530*/  @!P4 LDG.E.64 R92, desc[UR6][R56.64] ;  /* 0x00000006385cc981 */ /* 0x000322000c1e1b00 */
[----:B------:R-:W-:Y:S02]  /*1540*/  ISETP.GE.AND.EX P4, PT, R29, UR5, PT, P6 ;  /* 0x000000051d007c0c */ /* 0x000fe4000bf86360 */
[----:B-----5:R-:W-:-:S02]  /*1550*/  @!P5 IADD3 R59, PT, PT, R63, R65, RZ ;  /* 0x000000413f3bd210 */ /* 0x020fc40007ffe0ff */
[----:B------:R-:W5:Y:S01]  /*1560*/  @!P2 LDC.64 R48, c[0x0][0x390] ;  /* 0x0000e400ff30ab82 */ /* 0x000f620000000a00 */
[C---:B---3--:R-:W-:Y:S01]  /*1570*/  @!P5 LEA R58, P6, R62.reuse, R52, 0x2 ;  /* 0x000000343e3ad211 */ /* 0x048fe200078c10ff */
[----:B------:R-:W-:Y:S01]  /*1580*/  @!P2 IMAD R52, R33, R50, RZ ;  /* 0x000000322134a224 */ /* 0x000fe200078e02ff */
[----:B------:R-:W-:Y:S02]  /*1590*/  @!P2 MOV R63, R149 ;  /* 0x00000095003fa202 */ /* 0x000fe40000000f00 */
[----:B------:R-:W-:Y:S02]  /*15a0*/  @!P5 LEA.HI.X R59, R62, R53, R59, 0x2, P6 ;  /* 0x000000353e3bd211 */ /* 0x000fe400030f143b */
[----:B------:R-:W-:Y:S01]  /*15b0*/  @!P2 MOV R62, R146 ;  /* 0x00000092003ea202 */ /* 0x000fe20000000f00 */
[C---:B------:R-:W-:Y:S01]  /*15c0*/  @!P2 IMAD R65, R32.reuse, R51, R52 ;  /* 0x000000332041a224 */ /* 0x040fe200078e0234 */
[----:B------:R-:W-:Y:S01]  /*15d0*/  CS2R R94, SRZ ;  /* 0x00000000005e7805 */ /* 0x000fe2000001ff00 */
[----:B------:R-:W3:Y:S02]  /*15e0*/  @!P4 LDC.64 R52, c[0x0][0x3e0] ;  /* 0x0000f800ff34cb82 */ /* 0x000ee40000000a00 */
[----:B------:R-:W-:Y:S01]  /*15f0*/  @!P2 IMAD.WIDE.U32 R62, R32, R50, R62 ;  /* 0x00000032203ea225 */ /* 0x000fe200078e003e */
[----:B------:R-:W-:-:S02]  /*1600*/  ISETP.GE.U32.AND P6, PT, R26, UR4, PT ;  /* 0x000000041a007c0c */ /* 0x000fc4000bfc6070 */
[----:B------:R3:W4:Y:S03]  /*1610*/  @!P5 LDG.E.64 R94, desc[UR6][R58.64] ;  /* 0x000000063a5ed981 */ /* 0x000726000c1e1b00 */
[----:B------:R-:W3:Y:S01]  /*1620*/  @!P3 LDC.64 R50, c[0x0][0x390] ;  /* 0x0000e400ff32bb82 */ /* 0x000ee20000000a00 */
[----:B------:R-:W-:Y:S02]  /*1630*/  ISETP.GE.AND.EX P5, PT, R27, UR5, PT, P6 ;  /* 0x000000051b007c0c */ /* 0x000fe4000bfa6360 */
[----:B-1----:R-:W-:Y:S02]  /*1640*/  @!P2 IADD3 R57, PT, PT, R63, R65, RZ ;  /* 0x000000413f39a210 */ /* 0x002fe40007ffe0ff */
[----:B-----5:R-:W-:Y:S01]  /*1650*/  @!P2 LEA R56, P6, R62, R48, 0x2 ;  /* 0x000000303e38a211 */ /* 0x020fe200078c10ff */
[----:B0-----:R-:W-:Y:S01]  /*1660*/  @!P3 IMAD R48, R31, R54, RZ ;  /* 0x000000361f30b224 */ /* 0x001fe200078e02ff */
[----:B------:R-:W-:-:S02]  /*1670*/  @!P3 MOV R64, R146 ;  /* 0x000000920040b202 */ /* 0x000fc40000000f00 */
[----:B------:R-:W-:Y:S02]  /*1680*/  @!P3 MOV R65, R149 ;  /* 0x000000950041b202 */ /* 0x000fe40000000f00 */
[----:B------:R-:W-:Y:S02]  /*1690*/  CS2R R96, SRZ ;  /* 0x0000000000607805 */ /* 0x000fe4000001ff00 */
[----:B------:R-:W-:Y:S02]  /*16a0*/  @!P2 LEA.HI.X R57, R62, R49, R57, 0x2, P6 ;  /* 0x000000313e39a211 */ /* 0x000fe400030f1439 */
[----:B------:R-:W0:Y:S01]  /*16b0*/  @!P4 LDC.64 R62, c[0x0][0x390] ;  /* 0x0000e400ff3ecb82 */ /* 0x000e220000000a00 */
[----:B------:R-:W-:Y:S01]  /*16c0*/  @!P3 IMAD R55, R30, R55, R48 ;  /* 0x000000371e37b224 */ /* 0x000fe200078e0230 */
[----:B------:R-:W-:Y:S01]  /*16d0*/  ISETP.GE.U32.AND P6, PT, R24, UR4, PT ;  /* 0x0000000418007c0c */ /* 0x000fe2000bfc6070 */
[----:B------:R-:W-:Y:S01]  /*16e0*/  @!P3 IMAD.WIDE.U32 R64, R30, R54, R64 ;  /* 0x000000361e40b225 */ /* 0x000fe200078e0040 */
[----:B------:R1:W5:Y:S04]  /*16f0*/  @!P2 LDG.E.64 R96, desc[UR6][R56.64] ;  /* 0x000000063860a981 */ /* 0x000368000c1e1b00 */
[----:B------:R-:W1:Y:S01]  /*1700*/  @!P5 LDC.64 R48, c[0x0][0x3e0] ;  /* 0x0000f800ff30db82 */ /* 0x000e620000000a00 */
[----:B------:R-:W-:-:S02]  /*1710*/  ISETP.GE.AND.EX P2, PT, R25, UR5, PT, P6 ;  /* 0x0000000519007c0c */ /* 0x000fc4000bf46360 */
[----:B---3--:R-:W-:Y:S01]  /*1720*/  @!P3 LEA R54, P6, R64, R50, 0x2 ;  /* 0x000000324036b211 */ /* 0x008fe200078c10ff */
[----:B------:R-:W-:Y:S01]  /*1730*/  @!P4 IMAD R50, R29, R52, RZ ;  /* 0x000000341d32c224 */ /* 0x000fe200078e02ff */
[----:B------:R-:W-:-:S03]  /*1740*/  @!P3 IADD3 R55, PT, PT, R65, R55, RZ ;  /* 0x000000374137b210 */ /* 0x000fc60007ffe0ff */
[----:B------:R-:W-:Y:S01]  /*1750*/  @!P4 IMAD R65, R28, R53, R50 ;  /* 0x000000351c41c224 */ /* 0x000fe200078e0232 */
[----:B------:R-:W-:Y:S01]  /*1760*/  @!P3 LEA.HI.X R55, R64, R51, R55, 0x2, P6 ;  /* 0x000000334037b211 */ /* 0x000fe200030f1437 */
[----:B------:R-:W3:Y:S01]  /*1770*/  @!P5 LDC.64 R58, c[0x0][0x390] ;  /* 0x0000e400ff3adb82 */ /* 0x000ee20000000a00 */
[----:B------:R-:W-:Y:S02]  /*1780*/  @!P4 MOV R50, R146 ;  /* 0x000000920032c202 */ /* 0x000fe40000000f00 */
[----:B------:R-:W-:Y:S02]  /*1790*/  @!P4 MOV R51, R149 ;  /* 0x000000950033c202 */ /* 0x000fe40000000f00 */
[----:B------:R-:W-:Y:S02]  /*17a0*/  CS2R R98, SRZ ;  /* 0x0000000000627805 */ /* 0x000fe4000001ff00 */
[----:B------:R-:W-:Y:S01]  /*17b0*/  ISETP.GE.U32.AND P6, PT, R22, UR4, PT ;  /* 0x0000000416007c0c */ /* 0x000fe2000bfc6070 */
[----:B------:R-:W-:-:S02]  /*17c0*/  @!P4 IMAD.WIDE.U32 R52, R28, R52, R50 ;  /* 0x000000341c34c225 */ /* 0x000fc400078e0032 */
[----:B------:R-:W3:Y:S01]  /*17d0*/  @!P2 LDC.64 R50, c[0x0][0x3e0] ;  /* 0x0000f800ff32ab82 */ /* 0x000ee20000000a00 */
[----:B------:R1:W5:Y:S01]  /*17e0*/  @!P3 LDG.E.64 R98, desc[UR6][R54.64] ;  /* 0x000000063662b981 */ /* 0x000362000c1e1b00 */
[----:B------:R-:W-:Y:S02]  /*17f0*/  ISETP.GE.AND.EX P3, PT, R23, UR5, PT, P6 ;  /* 0x0000000517007c0c */ /* 0x000fe4000bf66360 */
[----:B------:R-:W-:Y:S02]  /*1800*/  @!P4 IADD3 R53, PT, PT, R53, R65, RZ ;  /* 0x000000413535c210 */ /* 0x000fe40007ffe0ff */
[C---:B0-----:R-:W-:Y:S01]  /*1810*/  @!P4 LEA R62, P6, R52.reuse, R62, 0x2 ;  /* 0x0000003e343ec211 */ /* 0x041fe200078c10ff */
[----:B-1----:R-:W-:Y:S01]  /*1820*/  @!P5 IMAD R56, R27, R48, RZ ;  /* 0x000000301b38d224 */ /* 0x002fe200078e02ff */
[----:B------:R-:W-:Y:S02]  /*1830*/  CS2R R100, SRZ ;  /* 0x0000000000647805 */ /* 0x000fe4000001ff00 */
[----:B------:R-:W-:-:S02]  /*1840*/  @!P4 LEA.HI.X R63, R52, R63, R53, 0x2, P6 ;  /* 0x0000003f343fc211 */ /* 0x000fc400030f1435 */
[----:B------:R-:W-:Y:S02]  /*1850*/  @!P5 MOV R52, R146 ;  /* 0x000000920034d202 */ /* 0x000fe40000000f00 */
[----:B------:R-:W-:Y:S01]  /*1860*/  @!P5 MOV R53, R149 ;  /* 0x000000950035d202 */ /* 0x000fe20000000f00 */
[----:B------:R-:W-:Y:S01]  /*1870*/  @!P5 IMAD R65, R26, R49, R56 ;  /* 0x000000311a41d224 */ /* 0x000fe200078e0238 */
[----:B------:R-:W-:Y:S01]  /*1880*/  ISETP.GE.U32.AND P6, PT, R20, UR4, PT ;  /* 0x0000000414007c0c */ /* 0x000fe2000bfc6070 */
[----:B------:R-:W0:Y:S01]  /*1890*/  @!P2 LDC.64 R56, c[0x0][0x390] ;  /* 0x0000e400ff38ab82 */ /* 0x000e220000000a00 */
[----:B------:R1:W5:Y:S01]  /*18a0*/  @!P4 LDG.E.64 R100, desc[UR6][R62.64] ;  /* 0x000000063e64c981 */ /* 0x000362000c1e1b00 */
[----:B------:R-:W-:Y:S01]  /*18b0*/  @!P5 IMAD.WIDE.U32 R48, R26, R48, R52 ;  /* 0x000000301a30d225 */ /* 0x000fe200078e0034 */
[----:B------:R-:W-:-:S04]  /*18c0*/  ISETP.GE.AND.EX P4, PT, R21, UR5, PT, P6 ;  /* 0x0000000515007c0c */ /* 0x000fc8000bf86360 */
[----:B------:R-:W-:Y:S01]  /*18d0*/  @!P5 IADD3 R49, PT, PT, R49, R65, RZ ;  /* 0x000000413131d210 */ /* 0x000fe20007ffe0ff */
[----:B------:R-:W1:Y:S01]  /*18e0*/  @!P3 LDC.64 R54, c[0x0][0x3e0] ;  /* 0x0000f800ff36bb82 */ /* 0x000e620000000a00 */
[C---:B---3--:R-:W-:Y:S01]  /*18f0*/  @!P5 LEA R58, P6, R48.reuse, R58, 0x2 ;  /* 0x0000003a303ad211 */ /* 0x048fe200078c10ff */
[----:B------:R-:W-:Y:S01]  /*1900*/  @!P2 IMAD R52, R25, R50, RZ ;  /* 0x000000321934a224 */ /* 0x000fe200078e02ff */
[----:B------:R-:W-:Y:S02]  /*1910*/  CS2R R102, SRZ ;  /* 0x0000000000667805 */ /* 0x000fe4000001ff00 */
[----:B------:R-:W-:Y:S02]  /*1920*/  @!P5 LEA.HI.X R59, R48, R59, R49, 0x2, P6 ;  /* 0x0000003b303bd211 */ /* 0x000fe400030f1431 */
[----:B------:R-:W-:Y:S02]  /*1930*/  @!P2 MOV R48, R146 ;  /* 0x000000920030a202 */ /* 0x000fe40000000f00 */
[----:B------:R-:W-:Y:S01]  /*1940*/  @!P2 MOV R49, R149 ;  /* 0x000000950031a202 */ /* 0x000fe20000000f00 */
[C---:B------:R-:W-:Y:S01]  /*1950*/  @!P2 IMAD R65, R24.reuse, R51, R52 ;  /* 0x000000331841a224 */ /* 0x040fe200078e0234 */
[----:B------:R3:W5:Y:S01]  /*1960*/  @!P5 LDG.E.64 R102, desc[UR6][R58.64] ;  /* 0x000000063a66d981 */ /* 0x000762000c1e1b00 */
[----:B------:R-:W3:Y:S01]  /*1970*/  @!P3 LDC.64 R52, c[0x0][0x390] ;  /* 0x0000e400ff34bb82 */ /* 0x000ee20000000a00 */
[----:B------:R-:W-:Y:S01]  /*1980*/  @!P2 IMAD.WIDE.U32 R50, R24, R50, R48 ;  /* 0x000000321832a225 */ /* 0x000fe200078e0030 */
[----:B------:R-:W-:-:S06]  /*1990*/  ISETP.GE.U32.AND P5, PT, R18, UR4, PT ;  /* 0x0000000412007c0c */ /* 0x000fcc000bfa6070 */
[----:B------:R-:W3:Y:S01]  /*19a0*/  @!P4 LDC.64 R48, c[0x0][0x3e0] ;  /* 0x0000f800ff30cb82 */ /* 0x000ee20000000a00 */
[----:B------:R-:W-:Y:S02]  /*19b0*/  ISETP.GE.AND.EX P5, PT, R19, UR5, PT, P5 ;  /* 0x0000000513007c0c */ /* 0x000fe4000bfa6350 */
[----:B------:R-:W-:Y:S02]  /*19c0*/  @!P2 IADD3 R51, PT, PT, R51, R65, RZ ;  /* 0x000000413333a210 */ /* 0x000fe40007ffe0ff */
[C---:B0-----:R-:W-:Y:S02]  /*19d0*/  @!P2 LEA R56, P6, R50.reuse, R56, 0x2 ;  /* 0x000000383238a211 */ /* 0x041fe400078c10ff */
[----:B------:R-:W-:Y:S01]  /*19e0*/  CS2R R104, SRZ ;  /* 0x0000000000687805 */ /* 0x000fe2000001ff00 */
[----:B-1----:R-:W-:Y:S01]  /*19f0*/  @!P3 IMAD R62, R23, R54, RZ ;  /* 0x00000036173eb224 */ /* 0x002fe200078e02ff */
[----:B---3--:R-:W0:Y:S01]  /*1a00*/  @!P4 LDC.64 R58, c[0x0][0x390] ;  /* 0x0000e400ff3acb82 */ /* 0x008e220000000a00 */
[----:B------:R-:W-:-:S02]  /*1a10*/  @!P2 LEA.HI.X R57, R50, R57, R51, 0x2, P6 ;  /* 0x000000393239a211 */ /* 0x000fc400030f1433 */
[----:B------:R-:W-:Y:S02]  /*1a20*/  @!P3 MOV R50, R146 ;  /* 0x000000920032b202 */ /* 0x000fe40000000f00 */
[----:B------:R-:W-:Y:S01]  /*1a30*/  @!P3 MOV R51, R149 ;  /* 0x000000950033b202 */ /* 0x000fe20000000f00 */
[----:B------:R-:W-:Y:S01]  /*1a40*/  @!P3 IMAD R63, R22, R55, R62 ;  /* 0x00000037163fb224 */ /* 0x000fe200078e023e */
[----:B------:R-:W-:Y:S01]  /*1a50*/  ISETP.GE.U32.AND P6, PT, R142, UR4, PT ;  /* 0x000000048e007c0c */ /* 0x000fe2000bfc6070 */
[----:B------:R1:W3:Y:S01]  /*1a60*/  @!P2 LDG.E.64 R104, desc[UR6][R56.64] ;  /* 0x000000063868a981 */ /* 0x0002e2000c1e1b00 */
[----:B------:R-:W-:Y:S02]  /*1a70*/  @!P3 IMAD.WIDE.U32 R54, R22, R54, R50 ;  /* 0x000000361636b225 */ /* 0x000fe400078e0032 */
[----:B------:R-:W-:Y:S01]  /*1a80*/  ISETP.GE.AND.EX P2, PT, R47, UR5, PT, P6 ;  /* 0x000000052f007c0c */ /* 0x000fe2000bf46360 */
[----:B------:R-:W0:Y:S01]  /*1a90*/  @!P5 LDC.64 R50, c[0x0][0x3e0] ;  /* 0x0000f800ff32db82 */ /* 0x000e220000000a00 */
[----:B------:R-:W-:Y:S01]  /*1aa0*/  @!P3 LEA R66, P6, R54, R52, 0x2 ;  /* 0x000000343642b211 */ /* 0x000fe200078c10ff */
[----:B------:R-:W-:Y:S01]  /*1ab0*/  @!P4 IMAD R52, R21, R48, RZ ;  /* 0x000000301534c224 */ /* 0x000fe200078e02ff */
[----:B------:R-:W-:-:S03]  /*1ac0*/  @!P3 IADD3 R55, PT, PT, R55, R63, RZ ;  /* 0x0000003f3737b210 */ /* 0x000fc60007ffe0ff */
[----:B------:R-:W-:Y:S01]  /*1ad0*/  @!P4 IMAD R63, R20, R49, R52 ;  /* 0x00000031143fc224 */ /* 0x000fe200078e0234 */
[----:B------:R-:W-:Y:S02]  /*1ae0*/  @!P3 LEA.HI.X R67, R54, R53, R55, 0x2, P6 ;  /* 0x000000353643b211 */ /* 0x000fe400030f1437 */
[----:B------:R-:W-:Y:S02]  /*1af0*/  CS2R R106, SRZ ;  /* 0x00000000006a7805 */ /* 0x000fe4000001ff00 */
[----:B------:R-:W-:Y:S01]  /*1b00*/  @!P4 MOV R64, R146 ;  /* 0x000000920040c202 */ /* 0x000fe20000000f00 */
[----:B------:R-:W2:Y:S01]  /*1b10*/  @!P2 LDC.64 R52, c[0x0][0x3e0] ;  /* 0x0000f800ff34ab82 */ /* 0x000ea20000000a00 */
[----:B------:R-:W-:Y:S02]  /*1b20*/  @!P4 MOV R65, R149 ;  /* 0x000000950041c202 */ /* 0x000fe40000000f00 */
[----:B------:R-:W-:Y:S01]  /*1b30*/  ISETP.GE.U32.AND P6, PT, R16, UR4, PT ;  /* 0x0000000410007c0c */ /* 0x000fe2000bfc6070 */
[----:B------:R-:W3:Y:S01]  /*1b40*/  @!P3 LDG.E.64 R106, desc[UR6][R66.64] ;  /* 0x00000006426ab981 */ /* 0x000ee2000c1e1b00 */
[----:B------:R-:W-:-:S03]  /*1b50*/  @!P4 IMAD.WIDE.U32 R64, R20, R48, R64 ;  /* 0x000000301440c225 */ /* 0x000fc600078e0040 */
[----:B-1----:R-:W1:Y:S01]  /*1b60*/  @!P5 LDC.64 R56, c[0x0][0x390] ;  /* 0x0000e400ff38db82 */ /* 0x002e620000000a00 */
[----:B------:R-:W-:Y:S02]  /*1b70*/  ISETP.GE.AND.EX P6, PT, R17, UR5, PT, P6 ;  /* 0x0000000511007c0c */ /* 0x000fe4000bfc6360 */
[----:B0-----:R-:W-:Y:S01]  /*1b80*/  @!P4 LEA R62, P3, R64, R58, 0x2 ;  /* 0x0000003a403ec211 */ /* 0x001fe200078610ff */
[----:B------:R-:W-:Y:S01]  /*1b90*/  @!P5 IMAD R58, R19, R50, RZ ;  /* 0x00000032133ad224 */ /* 0x000fe200078e02ff */
[----:B------:R-:W-:-:S03]  /*1ba0*/  @!P4 IADD3 R63, PT, PT, R65, R63, RZ ;  /* 0x0000003f413fc210 */ /* 0x000fc60007ffe0ff */
[----:B------:R-:W0:Y:S01]  /*1bb0*/  @!P2 LDC.64 R54, c[0x0][0x390] ;  /* 0x0000e400ff36ab82 */ /* 0x000e220000000a00 */
[----:B------:R-:W-:Y:S01]  /*1bc0*/  @!P4 LEA.HI.X R63, R64, R59, R63, 0x2, P3 ;  /* 0x0000003b403fc211 */ /* 0x000fe200018f143f */
[----:B------:R-:W-:Y:S01]  /*1bd0*/  @!P5 IMAD R65, R18, R51, R58 ;  /* 0x000000331241d224 */ /* 0x000fe200078e023a */
[----:B------:R-:W-:Y:S02]  /*1be0*/  @!P5 MOV R58, R146 ;  /* 0x00000092003ad202 */ /* 0x000fe40000000f00 */
[----:B------:R-:W-:Y:S02]  /*1bf0*/  @!P5 MOV R59, R149 ;  /* 0x00000095003bd202 */ /* 0x000fe40000000f00 */
[----:B------:R-:W-:Y:S01]  /*1c00*/  CS2R R108, SRZ ;  /* 0x00000000006c7805 */ /* 0x000fe2000001ff00 */
[----:B------:R-:W0:Y:S01]  /*1c10*/  @!P6 LDC.64 R48, c[0x0][0x3e0] ;  /* 0x0000f800ff30eb82 */ /* 0x000e220000000a00 */
[----:B------:R-:W-:Y:S01]  /*1c20*/  ISETP.GE.U32.AND P3, PT, R14, UR4, PT ;  /* 0x000000040e007c0c */ /* 0x000fe2000bf66070 */
[----:B------:R-:W-:-:S03]  /*1c30*/  @!P5 IMAD.WIDE.U32 R50, R18, R50, R58 ;  /* 0x000000321232d225 */ /* 0x000fc600078e003a */
[----:B------:R0:W3:Y:S01]  /*1c40*/  @!P4 LDG.E.64 R108, desc[UR6][R62.64] ;  /* 0x000000063e6cc981 */ /* 0x0000e2000c1e1b00 */
[----:B--2---:R-:W-:Y:S01]  /*1c50*/  @!P2 IMAD R58, R47, R52, RZ ;  /* 0x000000342f3aa224 */ /* 0x004fe200078e02ff */
[----:B------:R-:W-:Y:S02]  /*1c60*/  ISETP.GE.AND.EX P3, PT, R15, UR5, PT, P3 ;  /* 0x000000050f007c0c */ /* 0x000fe4000bf66330 */
[----:B------:R-:W-:Y:S01]  /*1c70*/  @!P5 IADD3 R51, PT, PT, R51, R65, RZ ;  /* 0x000000413333d210 */ /* 0x000fe20007ffe0ff */
[----:B------:R-:W-:Y:S01]  /*1c80*/  @!P2 IMAD R65, R142, R53, R58 ;  /* 0x000000358e41a224 */ /* 0x000fe200078e023a */
[----:B-1----:R-:W-:Y:S02]  /*1c90*/  @!P5 LEA R56, P4, R50, R56, 0x2 ;  /* 0x000000383238d211 */ /* 0x002fe400078810ff */
[----:B------:R-:W-:Y:S02]  /*1ca0*/  @!P2 MOV R58, R146 ;  /* 0x00000092003aa202 */ /* 0x000fe40000000f00 */
[----:B------:R-:W-:-:S02]  /*1cb0*/  @!P2 MOV R59, R149 ;  /* 0x00000095003ba202 */ /* 0x000fc40000000f00 */
[----:B------:R-:W-:Y:S02]  /*1cc0*/  @!P5 LEA.HI.X R57, R50, R57, R51, 0x2, P4 ;  /* 0x000000393239d211 */ /* 0x000fe400020f1433 */
[----:B------:R-:W1:Y:S01]  /*1cd0*/  @!P6 LDC.64 R50, c[0x0][0x390] ;  /* 0x0000e400ff32eb82 */ /* 0x000e620000000a00 */
[----:B------:R-:W-:-:S05]  /*1ce0*/  @!P2 IMAD.WIDE.U32 R58, R142, R52, R58 ;  /* 0x000000348e3aa225 */ /* 0x000fca00078e003a */
[----:B------:R-:W-:Y:S02]  /*1cf0*/  @!P2 IADD3 R59, PT, PT, R59, R65, RZ ;  /* 0x000000413b3ba210 */ /* 0x000fe40007ffe0ff */
[C---:B0-----:R-:W-:Y:S01]  /*1d00*/  @!P2 LEA R62, P4, R58.reuse, R54, 0x2 ;  /* 0x000000363a3ea211 */ /* 0x041fe200078810ff */
[----:B------:R-:W0:Y:S01]  /*1d10*/  @!P3 LDC.64 R52, c[0x0][0x3e0] ;  /* 0x0000f800ff34bb82 */ /* 0x000e220000000a00 */
[----:B------:R-:W-:Y:S02]  /*1d20*/  @!P6 IMAD R64, R17, R48, RZ ;  /* 0x000000301140e224 */ /* 0x000fe400078e02ff */
[----:B------:R-:W-:Y:S02]  /*1d30*/  @!P2 LEA.HI.X R63, R58, R55, R59, 0x2, P4 ;  /* 0x000000373a3fa211 */ /* 0x000fe400020f143b */
[----:B------:R-:W-:Y:S02]  /*1d40*/  @!P6 MOV R58, R146 ;  /* 0x00000092003ae202 */ /* 0x000fe40000000f00 */
[----:B------:R-:W-:Y:S01]  /*1d50*/  @!P6 MOV R59, R149 ;  /* 0x00000095003be202 */ /* 0x000fe20000000f00 */
[C---:B------:R-:W-:Y:S01]  /*1d60*/  @!P6 IMAD R65, R16.reuse, R49, R64 ;  /* 0x000000311041e224 */ /* 0x040fe200078e0240 */
[----:B------:R-:W-:Y:S01]  /*1d70*/  CS2R R112, SRZ ;  /* 0x0000000000707805 */ /* 0x000fe2000001ff00 */
[----:B------:R-:W-:-:S02]  /*1d80*/  @!P6 IMAD.WIDE.U32 R58, R16, R48, R58 ;  /* 0x00000030103ae225 */ /* 0x000fc400078e003a */
[----:B------:R-:W2:Y:S01]  /*1d90*/  @!P3 LDC.64 R48, c[0x0][0x390] ;  /* 0x0000e400ff30bb82 */ /* 0x000ea20000000a00 */
[----:B------:R-:W-:Y:S02]  /*1da0*/  ISETP.GE.U32.AND P4, PT, R12, UR4, PT ;  /* 0x000000040c007c0c */ /* 0x000fe4000bf86070 */
[----:B------:R4:W3:Y:S01]  /*1db0*/  @!P5 LDG.E.64 R112, desc[UR6][R56.64] ;  /* 0x000000063870d981 */ /* 0x0008e2000c1e1b00 */
[----:B------:R-:W-:Y:S02]  /*1dc0*/  @!P6 IADD3 R55, PT, PT, R59, R65, RZ ;  /* 0x000000413b37e210 */ /* 0x000fe40007ffe0ff */
[----:B------:R-:W-:Y:S02]  /*1dd0*/  ISETP.GE.AND.EX P4, PT, R13, UR5, PT, P4 ;  /* 0x000000050d007c0c */ /* 0x000fe4000bf86340 */
[----:B-1----:R-:W-:Y:S02]  /*1de0*/  @!P6 LEA R54, P5, R58, R50, 0x2 ;  /* 0x000000323a36e211 */ /* 0x002fe400078a10ff */
[----:B------:R-:W-:-:S02]  /*1df0*/  CS2R R110, SRZ ;  /* 0x00000000006e7805 */ /* 0x000fc4000001ff00 */
[----:B------:R-:W-:Y:S01]  /*1e00*/  @!P6 LEA.HI.X R55, R58, R51, R55, 0x2, P5 ;  /* 0x000000333a37e211 */ /* 0x000fe200028f1437 */
[----:B0-----:R-:W-:Y:S01]  /*1e10*/  @!P3 IMAD R50, R15, R52, RZ ;  /* 0x000000340f32b224 */ /* 0x001fe200078e02ff */
[----:B------:R-:W-:Y:S02]  /*1e20*/  ISETP.GE.U32.AND P5, PT, R10, UR4, PT ;  /* 0x000000040a007c0c */ /* 0x000fe4000bfa6070 */
[----:B------:R-:W-:Y:S02]  /*1e30*/  CS2R R114, SRZ ;  /* 0x0000000000727805 */ /* 0x000fe4000001ff00 */
[----:B----4-:R-:W-:Y:S02]  /*1e40*/  @!P3 MOV R56, R146 ;  /* 0x000000920038b202 */ /* 0x010fe40000000f00 */
[----:B------:R-:W-:Y:S01]  /*1e50*/  @!P3 MOV R57, R149 ;  /* 0x000000950039b202 */ /* 0x000fe20000000f00 */
[C---:B------:R-:W-:Y:S01]  /*1e60*/  @!P3 IMAD R59, R14.reuse, R53, R50 ;  /* 0x000000350e3bb224 */ /* 0x040fe200078e0232 */
[----:B------:R-:W-:Y:S01]  /*1e70*/  ISETP.GE.AND.EX P5, PT, R11, UR5, PT, P5 ;  /* 0x000000050b007c0c */ /* 0x000fe2000bfa6350 */
[----:B------:R-:W4:Y:S01]  /*1e80*/  @!P2 LDG.E.64 R110, desc[UR6][R62.64] ;  /* 0x000000063e6ea981 */ /* 0x000f22000c1e1b00 */
[----:B------:R-:W0:Y:S01]  /*1e90*/  @!P4 LDC.64 R50, c[0x0][0x3e0] ;  /* 0x0000f800ff32cb82 */ /* 0x000e220000000a00 */
[----:B------:R-:W-:-:S02]  /*1ea0*/  @!P3 IMAD.WIDE.U32 R52, R14, R52, R56 ;  /* 0x000000340e34b225 */ /* 0x000fc400078e0038 */
[----:B------:R1:W3:Y:S03]  /*1eb0*/  @!P6 LDG.E.64 R114, desc[UR6][R54.64] ;  /* 0x000000063672e981 */ /* 0x0002e6000c1e1b00 */
[----:B------:R-:W-:Y:S02]  /*1ec0*/  @!P3 IADD3 R53, PT, PT, R53, R59, RZ ;  /* 0x0000003b3535b210 */ /* 0x000fe40007ffe0ff */
[----:B--2---:R-:W-:-:S04]  /*1ed0*/  @!P3 LEA R58, P6, R52, R48, 0x2 ;  /* 0x00000030343ab211 */ /* 0x004fc800078c10ff */
[----:B------:R-:W-:Y:S01]  /*1ee0*/  @!P3 LEA.HI.X R59, R52, R49, R53, 0x2, P6 ;  /* 0x00000031343bb211 */ /* 0x000fe200030f1435 */
[----:B-1----:R-:W1:Y:S01]  /*1ef0*/  @!P5 LDC.64 R54, c[0x0][0x390] ;  /* 0x0000e400ff36db82 */ /* 0x002e620000000a00 */
[----:B------:R-:W-:-:S07]  /*1f00*/  ISETP.GE.U32.AND P6, PT, R8, UR4, PT ;  /* 0x0000000408007c0c */ /* 0x000fce000bfc6070 */
[----:B------:R-:W2:Y:S01]  /*1f10*/  @!P4 LDC.64 R48, c[0x0][0x390] ;  /* 0x0000e400ff30cb82 */ /* 0x000ea20000000a00 */
[----:B------:R-:W-:-:S07]  /*1f20*/  ISETP.GE.AND.EX P6, PT, R9, UR5, PT, P6 ;  /* 0x0000000509007c0c */ /* 0x000fce000bfc6360 */
[----:B------:R-:W1:Y:S01]  /*1f30*/  @!P5 LDC.64 R52, c[0x0][0x3e0] ;  /* 0x0000f800ff34db82 */ /* 0x000e620000000a00 */
[----:B------:R-:W-:Y:S02]  /*1f40*/  @!P4 MOV R62, R146 ;  /* 0x00000092003ec202 */ /* 0x000fe40000000f00 */
[----:B------:R-:W-:Y:S01]  /*1f50*/  @!P4 MOV R63, R149 ;  /* 0x00000095003fc202 */ /* 0x000fe20000000f00 */
[-C--:B0-----:R-:W-:Y:S01]  /*1f60*/  @!P4 IMAD R56, R13, R50.reuse, RZ ;  /* 0x000000320d38c224 */ /* 0x081fe200078e02ff */
[----:B------:R-:W-:Y:S01]  /*1f70*/  CS2R R116, SRZ ;  /* 0x0000000000747805 */ /* 0x000fe2000001ff00 */
[----:B------:R-:W-:-:S05]  /*1f80*/  @!P4 IMAD.WIDE.U32 R62, R12, R50, R62 ;  /* 0x000000320c3ec225 */ /* 0x000fca00078e003e */
[----:B------:R0:W3:Y:S01]  /*1f90*/  @!P3 LDG.E.64 R116, desc[UR6][R58.64] ;  /* 0x000000063a74b981 */ /* 0x0000e2000c1e1b00 */
[----:B------:R-:W-:Y:S02]  /*1fa0*/  @!P4 IMAD R57, R12, R51, R56 ;  /* 0x000000330c39c224 */ /* 0x000fe400078e0238 */
[----:B------:R-:W5:Y:S01]  /*1fb0*/  @!P6 LDC.64 R50, c[0x0][0x3e0] ;  /* 0x0000f800ff32eb82 */ /* 0x000f620000000a00 */
[----:B--2---:R-:W-:Y:S02]  /*1fc0*/  @!P4 LEA R56, P3, R62, R48, 0x2 ;  /* 0x000000303e38c211 */ /* 0x004fe400078610ff */
[----:B------:R-:W-:Y:S02]  /*1fd0*/  @!P4 IADD3 R57, PT, PT, R63, R57, RZ ;  /* 0x000000393f39c210 */ /* 0x000fe40007ffe0ff */
[----:B0-----:R-:W-:Y:S01]  /*1fe0*/  @!P5 MOV R58, R146 ;  /* 0x00000092003ad202 */ /* 0x001fe20000000f00 */
[----:B-1----:R-:W-:Y:S01]  /*1ff0*/  @!P5 IMAD R48, R11, R52, RZ ;  /* 0x000000340b30d224 */ /* 0x002fe200078e02ff */
[----:B------:R-:W-:-:S02]  /*2000*/  @!P5 MOV R59, R149 ;  /* 0x00000095003bd202 */ /* 0x000fc40000000f00 */
[----:B------:R-:W-:Y:S02]  /*2010*/  CS2R R118, SRZ ;  /* 0x0000000000767805 */ /* 0x000fe4000001ff00 */
[----:B------:R-:W-:Y:S01]  /*2020*/  @!P4 LEA.HI.X R57, R62, R49, R57, 0x2, P3 ;  /* 0x000000313e39c211 */ /* 0x000fe200018f1439 */
[C---:B------:R-:W-:Y:S02]  /*2030*/  @!P5 IMAD R63, R10.reuse, R53, R48 ;  /* 0x000000350a3fd224 */ /* 0x040fe400078e0230 */
[----:B------:R-:W0:Y:S01]  /*2040*/  @!P6 LDC.64 R48, c[0x0][0x390] ;  /* 0x0000e400ff30eb82 */ /* 0x000e220000000a00 */
[----:B------:R-:W-:Y:S01]  /*2050*/  @!P5 IMAD.WIDE.U32 R52, R10, R52, R58 ;  /* 0x000000340a34d225 */ /* 0x000fe200078e003a */
[----:B------:R-:W-:Y:S01]  /*2060*/  ISETP.GE.U32.AND P3, PT, R6, UR4, PT ;  /* 0x0000000406007c0c */ /* 0x000fe2000bf66070 */
[----:B------:R1:W2:Y:S03]  /*2070*/  @!P4 LDG.E.64 R118, desc[UR6][R56.64] ;  /* 0x000000063876c981 */ /* 0x0002a6000c1e1b00 */
[----:B------:R-:W-:-:S02]  /*2080*/  @!P5 IADD3 R53, PT, PT, R53, R63, RZ ;  /* 0x0000003f3535d210 */ /* 0x000fc40007ffe0ff */
[C---:B------:R-:W-:Y:S02]  /*2090*/  @!P5 LEA R58, P4, R52.reuse, R54, 0x2 ;  /* 0x00000036343ad211 */ /* 0x040fe400078810ff */
[----:B------:R-:W-:Y:S02]  /*20a0*/  ISETP.GE.AND.EX P3, PT, R7, UR5, PT, P3 ;  /* 0x0000000507007c0c */ /* 0x000fe4000bf66330 */
[----:B------:R-:W-:Y:S02]  /*20b0*/  @!P5 LEA.HI.X R59, R52, R55, R53, 0x2, P4 ;  /* 0x00000037343bd211 */ /* 0x000fe400020f1435 */
[----:B------:R-:W-:Y:S01]  /*20c0*/  ISETP.GE.U32.AND P4, PT, R4, UR4, PT ;  /* 0x0000000404007c0c */ /* 0x000fe2000bf86070 */
[----:B-----5:R-:W-:Y:S01]  /*20d0*/  @!P6 IMAD R54, R9, R50, RZ ;  /* 0x000000320936e224 */ /* 0x020fe200078e02ff */
[----:B------:R-:W-:Y:S02]  /*20e0*/  @!P6 MOV R52, R146 ;  /* 0x000000920034e202 */ /* 0x000fe40000000f00 */
[----:B------:R-:W-:-:S02]  /*20f0*/  @!P6 MOV R53, R149 ;  /* 0x000000950035e202 */ /* 0x000fc40000000f00 */
[----:B------:R-:W-:Y:S02]  /*2100*/  CS2R R120, SRZ ;  /* 0x0000000000787805 */ /* 0x000fe4000001ff00 */
[----:B------:R-:W-:Y:S01]  /*2110*/  ISETP.GE.AND.EX P4, PT, R5, UR5, PT, P4 ;  /* 0x0000000505007c0c */ /* 0x000fe2000bf86340 */
[C---:B------:R-:W-:Y:S02]  /*2120*/  @!P6 IMAD R55, R8.reuse, R51, R54 ;  /* 0x000000330837e224 */ /* 0x040fe400078e0236 */
[----:B------:R-:W-:Y:S01]  /*2130*/  @!P6 IMAD.WIDE.U32 R50, R8, R50, R52 ;  /* 0x000000320832e225 */ /* 0x000fe200078e0034 */
[----:B-1----:R-:W1:Y:S01]  /*2140*/  @!P3 LDC.64 R56, c[0x0][0x3e0] ;  /* 0x0000f800ff38bb82 */ /* 0x002e620000000a00 */
[----:B------:R1:W5:Y:S03]  /*2150*/  @!P5 LDG.E.64 R120, desc[UR6][R58.64] ;  /* 0x000000063a78d981 */ /* 0x000366000c1e1b00 */
[----:B------:R-:W-:-:S02]  /*2160*/  @!P6 IADD3 R51, PT, PT, R51, R55, RZ ;  /* 0x000000373333e210 */ /* 0x000fc40007ffe0ff */
[C---:B0-----:R-:W-:Y:S02]  /*2170*/  @!P6 LEA R62, P5, R50.reuse, R48, 0x2 ;  /* 0x00000030323ee211 */ /* 0x041fe400078a10ff */
[----:B------:R-:W0:Y:S02]  /*2180*/  @!P3 LDC.64 R52, c[0x0][0x390] ;  /* 0x0000e400ff34bb82 */ /* 0x000e240000000a00 */
[----:B------:R-:W-:-:S06]  /*2190*/  @!P6 LEA.HI.X R63, R50, R49, R51, 0x2, P5 ;  /* 0x00000031323fe211 */ /* 0x000fcc00028f1433 */
[----:B------:R-:W0:Y:S01]  /*21a0*/  @!P4 LDC.64 R48, c[0x0][0x3e0] ;  /* 0x0000f800ff30cb82 */ /* 0x000e220000000a00 */
[----:B------:R-:W-:-:S04]  /*21b0*/  ISETP.GE.U32.AND P5, PT, R2, UR4, PT ;  /* 0x0000000402007c0c */ /* 0x000fc8000bfa6070 */
[----:B------:R-:W-:Y:S01]  /*21c0*/  ISETP.GE.AND.EX P5, PT, R3, UR5, PT, P5 ;  /* 0x0000000503007c0c */ /* 0x000fe2000bfa6350 */
[----:B-1----:R-:W-:Y:S02]  /*21d0*/  @!P3 IMAD R58, R7, R56, RZ ;  /* 0x00000038073ab224 */ /* 0x002fe400078e02ff */
[----:B------:R-:W1:Y:S01]  /*21e0*/  @!P4 LDC.64 R54, c[0x0][0x390] ;  /* 0x0000e400ff36cb82 */ /* 0x000e620000000a00 */
[----:B------:R-:W-:Y:S01]  /*21f0*/  @!P3 MOV R59, R149 ;  /* 0x00000095003bb202 */ /* 0x000fe20000000f00 */
[----:B------:R-:W-:Y:S01]  /*2200*/  @!P3 IMAD R65, R6, R57, R58 ;  /* 0x000000390641b224 */ /* 0x000fe200078e023a */
[----:B------:R-:W-:-:S07]  /*2210*/  @!P3 MOV R58, R146 ;  /* 0x00000092003ab202 */ /* 0x000fce0000000f00 */
[----:B------:R-:W1:Y:S01]  /*2220*/  @!P5 LDC.64 R50, c[0x0][0x3e0] ;  /* 0x0000f800ff32db82 */ /* 0x000e620000000a00 */
[----:B------:R-:W-:-:S04]  /*2230*/  @!P3 IMAD.WIDE.U32 R58, R6, R56, R58 ;  /* 0x00000038063ab225 */ /* 0x000fc800078e003a */
[----:B0-----:R-:W-:Y:S01]  /*2240*/  @!P4 IMAD R57, R5, R48, RZ ;  /* 0x000000300539c224 */ /* 0x001fe200078e02ff */
[----:B------:R-:W-:-:S03]  /*2250*/  @!P4 MOV R56, R146 ;  /* 0x000000920038c202 */ /* 0x000fc60000000f00 */
[C---:B------:R-:W-:Y:S01]  /*2260*/  @!P4 IMAD R67, R4.reuse, R49, R57 ;  /* 0x000000310443c224 */ /* 0x040fe200078e0239 */
[----:B------:R-:W-:Y:S02]  /*2270*/  @!P4 MOV R57, R149 ;  /* 0x000000950039c202 */ /* 0x000fe40000000f00 */
[----:B------:R-:W-:Y:S01]  /*2280*/  CS2R R122, SRZ ;  /* 0x00000000007a7805 */ /* 0x000fe2000001ff00 */
[----:B------:R-:W-:Y:S02]  /*2290*/  @!P4 IMAD.WIDE.U32 R56, R4, R48, R56 ;  /* 0x000000300438c225 */ /* 0x000fe400078e0038 */
[----:B------:R-:W0:Y:S03]  /*22a0*/  @!P5 LDC.64 R48, c[0x0][0x390] ;  /* 0x0000e400ff30db82 */ /* 0x000e260000000a00 */
[----:B------:R-:W5:Y:S01]  /*22b0*/  @!P6 LDG.E.64 R122, desc[UR6][R62.64] ;  /* 0x000000063e7ae981 */ /* 0x000f62000c1e1b00 */
[----:B------:R-:W-:-:S02]  /*22c0*/  @!P3 IADD3 R59, PT, PT, R59, R65, RZ ;  /* 0x000000413b3bb210 */ /* 0x000fc40007ffe0ff */
[C---:B------:R-:W-:Y:S02]  /*22d0*/  @!P3 LEA R52, P6, R58.reuse, R52, 0x2 ;  /* 0x000000343a34b211 */ /* 0x040fe400078c10ff */
[----:B------:R-:W-:Y:S02]  /*22e0*/  @!P4 IADD3 R57, PT, PT, R57, R67, RZ ;  /* 0x000000433939c210 */ /* 0x000fe40007ffe0ff */
[----:B------:R-:W-:Y:S02]  /*22f0*/  @!P3 LEA.HI.X R53, R58, R53, R59, 0x2, P6 ;  /* 0x000000353a35b211 */ /* 0x000fe400030f143b */
[C---:B-1----:R-:W-:Y:S02]  /*2300*/  @!P4 LEA R54, P6, R56.reuse, R54, 0x2 ;  /* 0x000000363836c211 */ /* 0x042fe400078c10ff */
[----:B------:R-:W-:Y:S01]  /*2310*/  CS2R R124, SRZ ;  /* 0x00000000007c7805 */ /* 0x000fe2000001ff00 */
[----:B------:R-:W-:Y:S01]  /*2320*/  @!P5 IMAD R58, R3, R50, RZ ;  /* 0x00000032033ad224 */ /* 0x000fe200078e02ff */
[----:B------:R-:W-:-:S02]  /*2330*/  @!P4 LEA.HI.X R55, R56, R55, R57, 0x2, P6 ;  /* 0x000000373837c211 */ /* 0x000fc400030f1439 */
[----:B------:R-:W-:Y:S02]  /*2340*/  @!P5 MOV R56, R146 ;  /* 0x000000920038d202 */ /* 0x000fe40000000f00 */
[----:B------:R-:W-:Y:S02]  /*2350*/  CS2R R126, SRZ ;  /* 0x00000000007e7805 */ /* 0x000fe4000001ff00 */
[----:B------:R-:W-:Y:S01]  /*2360*/  @!P5 MOV R57, R149 ;  /* 0x000000950039d202 */ /* 0x000fe20000000f00 */
[C---:B------:R-:W-:Y:S01]  /*2370*/  @!P5 IMAD R51, R2.reuse, R51, R58 ;  /* 0x000000330233d224 */ /* 0x040fe200078e023a */
[----:B------:R1:W5:Y:S01]  /*2380*/  @!P3 LDG.E.64 R124, desc[UR6][R52.64] ;  /* 0x00000006347cb981 */ /* 0x000362000c1e1b00 */
[----:B------:R-:W-:-:S03]  /*2390*/  @!P5 IMAD.WIDE.U32 R56, R2, R50, R56 ;  /* 0x000000320238d225 */ /* 0x000fc600078e0038 */
[----:B------:R-:W5:Y:S01]  /*23a0*/  @!P1 LDG.E.64 R126, desc[UR6][R60.64] ;  /* 0x000000063c7e9981 */ /* 0x000f62000c1e1b00 */
[----:B------:R-:W-:Y:S02]  /*23b0*/  CS2R R128, SRZ ;  /* 0x0000000000807805 */ /* 0x000fe4000001ff00 */
[----:B------:R-:W-:Y:S02]  /*23c0*/  @!P5 IADD3 R50, PT, PT, R57, R51, RZ ;  /* 0x000000333932d210 */ /* 0x000fe40007ffe0ff */
[C---:B0-----:R-:W-:Y:S02]  /*23d0*/  @!P5 LEA R48, P1, R56.reuse, R48, 0x2 ;  /* 0x000000303830d211 */ /* 0x041fe400078210ff */
[----:B------:R-:W-:Y:S01]  /*23e0*/  CS2R R130, SRZ ;  /* 0x0000000000827805 */ /* 0x000fe2000001ff00 */
[----:B------:R-:W5:Y:S01]  /*23f0*/  @!P4 LDG.E.64 R128, desc[UR6][R54.64] ;  /* 0x000000063680c981 */ /* 0x000f62000c1e1b00 */
[----:B------:R-:W-:-:S05]  /*2400*/  @!P5 LEA.HI.X R49, R56, R49, R50, 0x2, P1 ;  /* 0x000000313831d211 */ /* 0x000fca00008f1432 */
[----:B------:R0:W5:Y:S01]  /*2410*/  @!P5 LDG.E.64 R130, desc[UR6][R48.64] ;  /* 0x000000063082d981 */ /* 0x000162000c1e1b00 */
[----:B------:R-:W-:Y:S01]  /*2420*/  FADD.FTZ R50, R68, R69 ;  /* 0x0000004544327221 */ /* 0x000fe20000010000 */
[----:B-1----:R-:W-:-:S03]  /*2430*/  FADD.FTZ R53, R70, R71 ;  /* 0x0000004746357221 */ /* 0x002fc60000010000 */
[----:B------:R-:W-:Y:S01]  /*2440*/  FADD.FTZ R50, RZ, R50 ;  /* 0x00000032ff327221 */ /* 0x000fe20000010000 */
[----:B------:R-:W-:-:S03]  /*2450*/  FMUL.FTZ R51, R69, R69 ;  /* 0x0000004545337220 */ /* 0x000fc60000410000 */
[----:B------:R-:W-:Y:S01]  /*2460*/  FADD.FTZ R50, R50, R53 ;  /* 0x0000003532327221 */ /* 0x000fe20000010000 */
[----:B0-----:R-:W-:Y:S01]  /*2470*/  FADD.FTZ R49, R72, R73 ;  /* 0x0000004948317221 */ /* 0x001fe20000010000 */
[----:B------:R-:W-:-:S03]  /*2480*/  FMUL.FTZ R57, R71, R71 ;  /* 0x0000004747397220 */ /* 0x000fc60000410000 */
[----:B------:R-:W-:Y:S01]  /*2490*/  FADD.FTZ R49, R50, R49 ;  /* 0x0000003132317221 */ /* 0x000fe20000010000 */
[----:B------:R-:W-:Y:S01]  /*24a0*/  FFMA.FTZ R51, R68, R68, R51 ;  /* 0x0000004444337223 */ /* 0x000fe20000010033 */
[----:B------:R-:W-:Y:S01]  /*24b0*/  FFMA.FTZ R52, R70, R70, R57 ;  /* 0x0000004646347223 */ /* 0x000fe20000010039 */
[----:B------:R-:W-:Y:S02]  /*24c0*/  FMUL.FTZ R55, R73, R73 ;  /* 0x0000004949377220 */ /* 0x000fe40000410000 */
[----:B------:R-:W-:Y:S02]  /*24d0*/  FADD.FTZ R51, RZ, R51 ;  /* 0x00000033ff337221 */ /* 0x000fe40000010000 */
[----:B------:R-:W-:Y:S02]  /*24e0*/  FFMA.FTZ R48, R72, R72, R55 ;  /* 0x0000004848307223 */ /* 0x000fe40000010037 */
[----:B------:R-:W-:-:S04]  /*24f0*/  FADD.FTZ R51, R51, R52 ;  /* 0x0000003433337221 */ /* 0x000fc80000010000 */
[----:B------:R-:W-:Y:S01]  /*2500*/  FADD.FTZ R48, R51, R48 ;  /* 0x0000003033307221 */ /* 0x000fe20000010000 */
[----:B------:R-:W-:-:S04]  /*2510*/  FMUL.FTZ R51, R85, R85 ;  /* 0x0000005555337220 */ /* 0x000fc80000410000 */
[----:B------:R-:W-:Y:S01]  /*2520*/  FFMA.FTZ R51, R84, R84, R51 ;  /* 0x0000005454337223 */ /* 0x000fe20000010033 */
[----:B----4-:R-:W-:-:S04]  /*2530*/  FADD.FTZ R50, R110, R111 ;  /* 0x0000006f6e327221 */ /* 0x010fc80000010000 */
[----:B------:R-:W-:Y:S01]  /*2540*/  FADD.FTZ R49, R49, R50 ;  /* 0x0000003231317221 */ /* 0x000fe20000010000 */
[----:B------:R-:W-:Y:S01]  /*2550*/  FADD.FTZ R50, R84, R85 ;  /* 0x0000005554327221 */ /* 0x000fe20000010000 */
[----:B------:R-:W-:-:S03]  /*2560*/  FMUL.FTZ R53, R111, R111 ;  /* 0x0000006f6f357220 */ /* 0x000fc60000410000 */
[----:B------:R-:W-:Y:S01]  /*2570*/  FADD.FTZ R49, R49, R50 ;  /* 0x0000003231317221 */ /* 0x000fe20000010000 */
[----:B------:R-:W-:Y:S01]  /*2580*/  FADD.FTZ R50, R86, R87 ;  /* 0x0000005756327221 */ /* 0x000fe20000010000 */
[----:B------:R-:W-:-:S03]  /*2590*/  FFMA.FTZ R53, R110, R110, R53 ;  /* 0x0000006e6e357223 */ /* 0x000fc60000010035 */
[----:B------:R-:W-:Y:S01]  /*25a0*/  FADD.FTZ R49, R49, R50 ;  /* 0x0000003231317221 */ /* 0x000fe20000010000 */
[----:B------:R-:W-:Y:S01]  /*25b0*/  FADD.FTZ R50, R74, R75 ;  /* 0x0000004b4a327221 */ /* 0x000fe20000010000 */
[----:B------:R-:W-:Y:S01]  /*25c0*/  FADD.FTZ R48, R48, R53 ;  /* 0x0000003530307221 */ /* 0x000fe20000010000 */
        /* <DEDUP_REMOVED lines=55> */
[----:B---3--:R-:W-:Y:S01]  /*2940*/  FADD.FTZ R50, R104, R105 ;  /* 0x0000006968327221 */ /* 0x008fe20000010000 */
        /* <DEDUP_REMOVED lines=41> */
[----:B--2---:R-:W-:Y:S01]  /*2be0*/  FMUL.FTZ R53, R119, R119 ;  /* 0x0000007777357220 */ /* 0x004fe20000410000 */
[----:B------:R-:W-:Y:S02]  /*2bf0*/  FADD.FTZ R50, R118, R119 ;  /* 0x0000007776327221 */ /* 0x000fe40000010000 */
[----:B------:R-:W-:Y:S01]  /*2c00*/  FADD.FTZ R48, R48, R51 ;  /* 0x0000003330307221 */ /* 0x000fe20000010000 */
[----:B------:R-:W-:Y:S01]  /*2c10*/  FFMA.FTZ R53, R118, R118, R53 ;  /* 0x0000007676357223 */ /* 0x000fe20000010035 */
[----:B-----5:R-:W-:Y:S01]  /*2c20*/  FMUL.FTZ R51, R121, R121 ;  /* 0x0000007979337220 */ /* 0x020fe20000410000 */
[----:B------:R-:W-:Y:S01]  /*2c30*/  FADD.FTZ R49, R49, R50 ;  /* 0x0000003231317221 */ /* 0x000fe20000010000 */
[----:B------:R-:W-:Y:S01]  /*2c40*/  FADD.FTZ R50, R120, R121 ;  /* 0x0000007978327221 */ /* 0x000fe20000010000 */
[----:B------:R-:W-:Y:S01]  /*2c50*/  FADD.FTZ R48, R48, R53 ;  /* 0x0000003530307221 */ /* 0x000fe20000010000 */
[----:B------:R-:W-:-:S02]  /*2c60*/  FFMA.FTZ R51, R120, R120, R51 ;  /* 0x0000007878337223 */ /* 0x000fc40000010033 */
[----:B------:R-:W-:Y:S02]  /*2c70*/  FADD.FTZ R49, R49, R50 ;  /* 0x0000003231317221 */ /* 0x000fe40000010000 */
[----:B------:R-:W-:Y:S01]  /*2c80*/  FADD.FTZ R48, R48, R51 ;  /* 0x0000003330307221 */ /* 0x000fe20000010000 */
[----:B------:R-:W-:Y:S01]  /*2c90*/  FMUL.FTZ R53, R123, R123 ;  /* 0x0000007b7b357220 */ /* 0x000fe20000410000 */
[----:B------:R-:W-:-:S03]  /*2ca0*/  FADD.FTZ R50, R122, R123 ;  /* 0x0000007b7a327221 */ /* 0x000fc60000010000 */
[----:B------:R-:W-:Y:S01]  /*2cb0*/  FFMA.FTZ R53, R122, R122, R53 ;  /* 0x0000007a7a357223 */ /* 0x000fe20000010035 */
[----:B------:R-:W-:-:S03]  /*2cc0*/  FADD.FTZ R49, R49, R50 ;  /* 0x0000003231317221 */ /* 0x000fc60000010000 */
[----:B------:R-:W-:Y:S01]  /*2cd0*/  FADD.FTZ R48, R48, R53 ;  /* 0x0000003530307221 */ /* 0x000fe20000010000 */
[----:B------:R-:W-:Y:S01]  /*2ce0*/  FMUL.FTZ R51, R125, R125 ;  /* 0x0000007d7d337220 */ /* 0x000fe20000410000 */
[----:B------:R-:W-:-:S03]  /*2cf0*/  FADD.FTZ R50, R124, R125 ;  /* 0x0000007d7c327221 */ /* 0x000fc60000010000 */
[----:B------:R-:W-:Y:S01]  /*2d00*/  FFMA.FTZ R51, R124, R124, R51 ;  /* 0x0000007c7c337223 */ /* 0x000fe20000010033 */
[----:B------:R-:W-:Y:S01]  /*2d10*/  FMUL.FTZ R53, R127, R127 ;  /* 0x0000007f7f357220 */ /* 0x000fe20000410000 */
[----:B------:R-:W-:Y:S01]  /*2d20*/  FADD.FTZ R49, R49, R50 ;  /* 0x0000003231317221 */ /* 0x000fe20000010000 */
[----:B------:R-:W-:Y:S01]  /*2d30*/  FADD.FTZ R50, R126, R127 ;  /* 0x0000007f7e327221 */ /* 0x000fe20000010000 */
[----:B------:R-:W-:Y:S01]  /*2d40*/  FADD.FTZ R48, R48, R51 ;  /* 0x0000003330307221 */ /* 0x000fe20000010000 */
[----:B------:R-:W-:Y:S01]  /*2d50*/  FFMA.FTZ R53, R126, R126, R53 ;  /* 0x0000007e7e357223 */ /* 0x000fe20000010035 */
[----:B------:R-:W-:Y:S01]  /*2d60*/  FMUL.FTZ R51, R129, R129 ;  /* 0x0000008181337220 */ /* 0x000fe20000410000 */
[----:B------:R-:W-:Y:S02]  /*2d70*/  FADD.FTZ R49, R49, R50 ;  /* 0x0000003231317221 */ /* 0x000fe40000010000 */
[----:B------:R-:W-:Y:S01]  /*2d80*/  FADD.FTZ R48, R48, R53 ;  /* 0x0000003530307221 */ /* 0x000fe20000010000 */
        /* <DEDUP_REMOVED lines=47> */
.L_x_3768:
[----:B------:R-:W-:Y:S05]  /*3080*/  BSYNC.RECONVERGENT B0 ;  /* 0x0000000000007941 */ /* 0x000fea0003800200 */
.L_x_3767:
        /* <DEDUP_REMOVED lines=34> */
.L_x_3770:
[----:B------:R-:W-:Y:S05]  /*32b0*/  BSYNC.RECONVERGENT B0 ;  /* 0x0000000000007941 */ /* 0x000fea0003800200 */
.L_x_3769:
        /* <DEDUP_REMOVED lines=27> */
.L_x_3773:
[----:B------:R-:W3:Y:S04]  /*3470*/  LDG.E.STRONG.GPU R50, desc[UR6][R48.64] ;  /* 0x0000000630327981 */ /* 0x000ee8000c1ef900 */
[----:B---3--:R-:W-:Y:S01]  /*3480*/  CCTL.IVALL ;  /* 0x00000000ff00798f */ /* 0x008fe20002000000 */
[----:B------:R-:W-:Y:S05]  /*3490*/  YIELD ;  /* 0x0000000000007946 */ /* 0x000fea0003800000 */
[----:B------:R-:W-:-:S13]  /*34a0*/  ISETP.NE.AND P1, PT, R50, R55, PT ;  /* 0x000000373200720c */ /* 0x000fda0003f25270 */
[----:B------:R-:W-:Y:S05]  /*34b0*/  @P1 BRA `(.L_x_3773) ;  /* 0xfffffffc00ec1947 */ /* 0x000fea000383ffff */
.L_x_3772:
        /* <DEDUP_REMOVED lines=16> */
.L_x_3775:
        /* <DEDUP_REMOVED lines=62> */
.L_x_3774:
        /* <DEDUP_REMOVED lines=38> */
.L_x_3776:
        /* <DEDUP_REMOVED lines=19> */
.L_x_3777:
        /* <DEDUP_REMOVED lines=9> */
.L_x_3778:
[----:B------:R-:W-:Y:S05]  /*3dc0*/  BSYNC.RECONVERGENT B0 ;  /* 0x0000000000007941 */ /* 0x000fea0003800200 */
.L_x_3771:
        /* <DEDUP_REMOVED lines=14> */
[----:B------:R-:W-:Y:S01]  /*3eb0*/  @P0 STG.E.64 desc[UR6][R58.64], R54 ;  /* 0x000000363a000986 */ /* 0x000fe2000c101b06 */
[----:B0-----:R-:W-:-:S04]  /*3ec0*/  IMAD.WIDE R60, R53, 0x4, R50 ;  /* 0x00000004353c7825 */ /* 0x001fc800078e0232 */
[----:B--2---:R-:W-:Y:S01]  /*3ed0*/  IMAD.WIDE R50, R53, 0x4, R48 ;  /* 0x0000000435327825 */ /* 0x004fe200078e0230 */
[----:B------:R-:W-:Y:S06]  /*3ee0*/  BAR.SYNC.DEFER_BLOCKING 0x0 ;  /* 0x0000000000007b1d */ /* 0x000fec0000010000 */
[----:B------:R-:W5:Y:S04]  /*3ef0*/  LDG.E.64 R50, desc[UR6][R50.64] ;  /* 0x0000000632327981 */ /* 0x000f68000c1e1b00 */
[----:B------:R-:W0:Y:S01]  /*3f00*/  LDS.64 R52, [UR4+0x78] ;  /* 0x00007804ff347984 */ /* 0x000e220008000a00 */
[----:B------:R-:W1:Y:S03]  /*3f10*/  LDCU.U8 UR4, c[0x0][0x3fc] ;  /* 0x00007f80ff0477ac */ /* 0x000e660008000000 */
[----:B------:R2:W5:Y:S01]  /*3f20*/  LDG.E.64 R48, desc[UR6][R60.64] ;  /* 0x000000063c307981 */ /* 0x000562000c1e1b00 */
[----:B0-----:R-:W-:-:S04]  /*3f30*/  FMUL.FTZ R56, R52, UR8 ;  /* 0x0000000834387c20 */ /* 0x001fc80008410000 */
[----:B------:R-:W-:-:S04]  /*3f40*/  FMUL.FTZ R52, R56, R56 ;  /* 0x0000003838347220 */ /* 0x000fc80000410000 */
[----:B------:R-:W-:-:S05]  /*3f50*/  FFMA.FTZ R52, R53, UR8, -R52 ;  /* 0x0000000835347c23 */ /* 0x000fca0008010834 */
[----:B------:R-:W-:-:S13]  /*3f60*/  FSETP.GTU.FTZ.AND P1, PT, R52, RZ, PT ;  /* 0x000000ff3400720b */ /* 0x000fda0003f3c000 */
[----:B------:R-:W0:Y:S01]  /*3f70*/  @P1 LDC R53, c[0x0][0x3a8] ;  /* 0x0000ea00ff351b82 */ /* 0x000e220000000800 */
[----:B--2---:R-:W-:Y:S01]  /*3f80*/  HFMA2 R60, -RZ, RZ, 1.875, 0 ;  /* 0x3f800000ff3c7431 */ /* 0x004fe200000001ff */
[----:B-1----:R-:W-:Y:S01]  /*3f90*/  UISETP.NE.AND UP0, UPT, UR4, URZ, UPT ;  /* 0x000000ff0400728c */ /* 0x002fe2000bf05270 */
[----:B---3--:R-:W-:Y:S01]  /*3fa0*/  IMAD R59, R40, UR5, R143 ;  /* 0x00000005283b7c24 */ /* 0x008fe2000f8e028f */
[----:B------:R-:W-:Y:S04]  /*3fb0*/  BSSY.RECONVERGENT B0, `(.L_x_3779) ;  /* 0x00006d7000007945 */ /* 0x000fe80003800200 */
[C---:B------:R-:W-:Y:S02]  /*3fc0*/  IADD3 R62, PT, PT, R59.reuse, 0xa0, RZ ;  /* 0x000000a03b3e7810 */ /* 0x040fe40007ffe0ff */
[----:B------:R-:W-:-:S02]  /*3fd0*/  IADD3 R58, PT, PT, R59, 0x160, RZ ;  /* 0x000001603b3a7810 */ /* 0x000fc40007ffe0ff */
[----:B------:R-:W-:Y:S01]  /*3fe0*/  IADD3 R55, PT, PT, R59, 0xf0, RZ ;  /* 0x000000f03b377810 */ /* 0x000fe20007ffe0ff */
[----:B0-----:R-:W-:-:S04]  /*3ff0*/  @P1 FADD.FTZ R52, R52, R53 ;  /* 0x0000003534341221 */ /* 0x001fc80000010000 */
[----:B------:R0:W1:Y:S01]  /*4000*/  @P1 MUFU.RSQ R60, R52 ;  /* 0x00000034003c1308 */ /* 0x0000620000001400 */
[C---:B------:R-:W-:Y:S02]  /*4010*/  IADD3 R67, PT, PT, R59.reuse, 0x10, RZ ;  /* 0x000000103b437810 */ /* 0x040fe40007ffe0ff */
[----:B------:R-:W-:Y:S02]  /*4020*/  IADD3 R63, PT, PT, R59, 0x60, RZ ;  /* 0x000000603b3f7810 */ /* 0x000fe40007ffe0ff */
[----:B------:R-:W-:Y:S02]  /*4030*/  SHF.R.S32.HI R61, RZ, 0x1f, R62 ;  /* 0x0000001fff3d7819 */ /* 0x000fe4000001143e */
[----:B------:R-:W-:Y:S02]  /*4040*/  SHF.R.S32.HI R57, RZ, 0x1f, R58 ;  /* 0x0000001fff397819 */ /* 0x000fe4000001143a */
[----:B------:R-:W-:Y:S02]  /*4050*/  SHF.R.S32.HI R54, RZ, 0x1f, R55 ;  /* 0x0000001fff367819 */ /* 0x000fe40000011437 */
[----:B------:R-:W-:-:S02]  /*4060*/  SHF.R.S32.HI R134, RZ, 0x1f, R67 ;  /* 0x0000001fff867819 */ /* 0x000fc40000011443 */
[----:B------:R-:W-:Y:S01]  /*4070*/  SHF.R.S32.HI R66, RZ, 0x1f, R63 ;  /* 0x0000001fff427819 */ /* 0x000fe2000001143f */
[----:B0-----:R-:W-:Y:S06]  /*4080*/  BRA.U UP0, `(.L_x_3780) ;  /* 0x0000002d00187547 */ /* 0x001fec000b800000 */
[----:B------:R-:W0:Y:S01]  /*4090*/  LDCU.64 UR4, c[0x0][0x3e8] ;  /* 0x00007d00ff0477ac */ /* 0x000e220008000a00 */
[----:B------:R-:W-:Y:S01]  /*40a0*/  SHF.R.S32.HI R52, RZ, 0x1f, R59 ;  /* 0x0000001fff347819 */ /* 0x000fe2000001143b */
[----:B------:R-:W-:Y:S01]  /*40b0*/  BSSY.RECONVERGENT B1, `(.L_x_3781) ;  /* 0x000001f000017945 */ /* 0x000fe20003800200 */
[----:B------:R-:W-:-:S04]  /*40c0*/  IADD3 R133, PT, PT, R59, 0x20, RZ ;  /* 0x000000203b857810 */ /* 0x000fc80007ffe0ff */
[----:B------:R-:W-:Y:S02]  /*40d0*/  SHF.R.S32.HI R132, RZ, 0x1f, R133 ;  /* 0x0000001fff847819 */ /* 0x000fe40000011485 */
[----:B0-----:R-:W-:Y:S02]  /*40e0*/  ISETP.GE.U32.AND P3, PT, R59, UR4, PT ;  /* 0x000000043b007c0c */ /* 0x001fe4000bf66070 */
[----:B------:R-:W-:Y:S02]  /*40f0*/  ISETP.GE.U32.AND P1, PT, R67, UR4, PT ;  /* 0x0000000443007c0c */ /* 0x000fe4000bf26070 */
[----:B------:R-:W-:Y:S02]  /*4100*/  ISETP.GE.AND.EX P3, PT, R52, UR5, PT, P3 ;  /* 0x0000000534007c0c */ /* 0x000fe4000bf66330 */
[----:B------:R-:W-:Y:S02]  /*4110*/  ISETP.GE.U32.AND P4, PT, R133, UR4, PT ;  /* 0x0000000485007c0c */ /* 0x000fe4000bf86070 */
[----:B------:R-:W-:-:S02]  /*4120*/  ISETP.GE.U32.AND P2, PT, R142, UR4, PT ;  /* 0x000000048e007c0c */ /* 0x000fc4000bf46070 */
        /* <DEDUP_REMOVED lines=8> */
[C---:B------:R-:W-:Y:S01]  /*41b0*/  FADD.FTZ R53, -R56.reuse, R68 ;  /* 0x0000004438357221 */ /* 0x040fe20000010100 */
[----:B------:R-:W-:Y:S01]  /*41c0*/  MOV R65, R149 ;  /* 0x0000009500417202 */ /* 0x000fe20000000f00 */
[----:B------:R-:W2:Y:S01]  /*41d0*/  LDCU.64 UR8, c[0x0][0x380] ;  /* 0x00007000ff0877ac */ /* 0x000ea20008000a00 */
[----:B------:R-:W-:Y:S01]  /*41e0*/  FADD.FTZ R69, -R56, R69 ;  /* 0x0000004538457221 */ /* 0x000fe20000010100 */
[----:B-1----:R-:W-:-:S03]  /*41f0*/  FMUL.FTZ R53, R53, R60 ;  /* 0x0000003c35357220 */ /* 0x002fc60000410000 */
[----:B------:R-:W-:Y:S01]  /*4200*/  FMUL.FTZ R144, R69, R60 ;  /* 0x0000003c45907220 */ /* 0x000fe20000410000 */
[----:B0-----:R-:W-:Y:S02]  /*4210*/  IMAD R52, R52, UR10, RZ ;  /* 0x0000000a34347c24 */ /* 0x001fe4000f8e02ff */
[----:B------:R-:W-:-:S04]  /*4220*/  IMAD.WIDE.U32 R64, R59, UR10, R64 ;  /* 0x0000000a3b407c25 */ /* 0x000fc8000f8e0040 */
[----:B------:R-:W-:Y:S01]  /*4230*/  IMAD R135, R59, UR11, R52 ;  /* 0x0000000b3b877c24 */ /* 0x000fe2000f8e0234 */
[----:B--2---:R-:W-:Y:S01]  /*4240*/  LEA R68, P3, R64, UR8, 0x2 ;  /* 0x0000000840447c11 */ /* 0x004fe2000f8610ff */
[----:B-----5:R-:W-:Y:S01]  /*4250*/  FFMA.FTZ R52, R48, R53, R50 ;  /* 0x0000003530347223 */ /* 0x020fe20000010032 */
[----:B------:R-:W-:Y:S02]  /*4260*/  FFMA.FTZ R53, R49, R144, R51 ;  /* 0x0000009031357223 */ /* 0x000fe40000010033 */
[----:B------:R-:W-:-:S04]  /*4270*/  IADD3 R135, PT, PT, R65, R135, RZ ;  /* 0x0000008741877210 */ /* 0x000fc80007ffe0ff */
[----:B------:R-:W-:-:S05]  /*4280*/  LEA.HI.X R69, R64, UR9, R135, 0x2, P3 ;  /* 0x0000000940457c11 */ /* 0x000fca00098f1487 */
[----:B------:R0:W-:Y:S02]  /*4290*/  STG.E.64 desc[UR6][R68.64], R52 ;  /* 0x0000003444007986 */ /* 0x0001e4000c101b06 */
.L_x_3782:
[----:B------:R-:W-:Y:S05]  /*42a0*/  BSYNC.RECONVERGENT B1 ;  /* 0x0000000000017941 */ /* 0x000fea0003800200 */
.L_x_3781:
[----:B------:R-:W-:Y:S04]  /*42b0*/  BSSY.RECONVERGENT B1, `(.L_x_3783) ;  /* 0x0000013000017945 */ /* 0x000fe80003800200 */
[----:B------:R-:W-:Y:S05]  /*42c0*/  @P1 BRA `(.L_x_3784) ;  /* 0x0000000000441947 */ /* 0x000fea0003800000 */
[----:B------:R-:W2:Y:S01]  /*42d0*/  LDCU.64 UR8, c[0x0][0x3e0] ;  /* 0x00007c00ff0877ac */ /* 0x000ea20008000a00 */
[----:B------:R-:W-:Y:S01]  /*42e0*/  MOV R64, R146 ;  /* 0x0000009200407202 */ /* 0x000fe20000000f00 */
[C---:B0-----:R-:W-:Y:S01]  /*42f0*/  FADD.FTZ R53, -R56.reuse, R70 ;  /* 0x0000004638357221 */ /* 0x041fe20000010100 */
[----:B------:R-:W-:Y:S01]  /*4300*/  MOV R65, R149 ;  /* 0x0000009500417202 */ /* 0x000fe20000000f00 */
[----:B------:R-:W0:Y:S01]  /*4310*/  LDCU.64 UR10, c[0x0][0x380] ;  /* 0x00007000ff0a77ac */ /* 0x000e220008000a00 */
[----:B------:R-:W-:Y:S01]  /*4320*/  FADD.FTZ R71, -R56, R71 ;  /* 0x0000004738477221 */ /* 0x000fe20000010100 */
        /* <DEDUP_REMOVED lines=8> */
[----:B------:R-:W-:-:S04]  /*43b0*/  IADD3 R67, PT, PT, R65, R67, RZ ;  /* 0x0000004341437210 */ /* 0x000fc80007ffe0ff */
[----:B------:R-:W-:-:S05]  /*43c0*/  LEA.HI.X R69, R64, UR11, R67, 0x2, P1 ;  /* 0x0000000b40457c11 */ /* 0x000fca00088f1443 */
[----:B------:R2:W-:Y:S02]  /*43d0*/  STG.E.64 desc[UR6][R68.64], R52 ;  /* 0x0000003444007986 */ /* 0x0005e4000c101b06 */
.L_x_3784:
[----:B------:R-:W-:Y:S05]  /*43e0*/  BSYNC.RECONVERGENT B1 ;  /* 0x0000000000017941 */ /* 0x000fea0003800200 */
.L_x_3783:
[----:B------:R-:W-:Y:S04]  /*43f0*/  BSSY.RECONVERGENT B1, `(.L_x_3785) ;  /* 0x0000013000017945 */ /* 0x000fe80003800200 */
[----:B------:R-:W-:Y:S05]  /*4400*/  @P4 BRA `(.L_x_3786) ;  /* 0x0000000000444947 */ /* 0x000fea0003800000 */
[----:B------:R-:W3:Y:S01]  /*4410*/  LDCU.64 UR8, c[0x0][0x3e0] ;  /* 0x00007c00ff0877ac */ /* 0x000ee20008000a00 */
[----:B------:R-:W-:Y:S01]  /*4420*/  MOV R64, R146 ;  /* 0x0000009200407202 */ /* 0x000fe20000000f00 */
[C---:B0-2---:R-:W-:Y:S01]  /*4430*/  FADD.FTZ R53, -R56.reuse, R72 ;  /* 0x0000004838357221 */ /* 0x045fe20000010100 */
[----:B------:R-:W-:Y:S01]  /*4440*/  MOV R65, R149 ;  /* 0x0000009500417202 */ /* 0x000fe20000000f00 */
[----:B------:R-:W0:Y:S01]  /*4450*/  LDCU.64 UR10, c[0x0][0x380] ;  /* 0x00007000ff0a77ac */ /* 0x000e220008000a00 */
[----:B------:R-:W-:Y:S01]  /*4460*/  FADD.FTZ R73, -R56, R73 ;  /* 0x0000004938497221 */ /* 0x000fe20000010100 */
        /* <DEDUP_REMOVED lines=11> */
.L_x_3786:
[----:B------:R-:W-:Y:S05]  /*4520*/  BSYNC.RECONVERGENT B1 ;  /* 0x0000000000017941 */ /* 0x000fea0003800200 */
.L_x_3785:
[----:B------:R-:W-:Y:S04]  /*4530*/  BSSY.RECONVERGENT B1, `(.L_x_3787) ;  /* 0x0000013000017945 */ /* 0x000fe80003800200 */
[----:B------:R-:W-:Y:S05]  /*4540*/  @P2 BRA `(.L_x_3788) ;  /* 0x0000000000442947 */ /* 0x000fea0003800000 */
[----:B------:R-:W4:Y:S01]  /*4550*/  LDCU.64 UR8, c[0x0][0x3e0] ;  /* 0x00007c00ff0877ac */ /* 0x000f220008000a00 */
[----:B------:R-:W-:Y:S01]  /*4560*/  MOV R64, R146 ;  /* 0x0000009200407202 */ /* 0x000fe20000000f00 */
[C---:B0-23--:R-:W-:Y:S01]  /*4570*/  FADD.FTZ R53, -R56.reuse, R110 ;  /* 0x0000006e38357221 */ /* 0x04dfe20000010100 */
[----:B------:R-:W-:Y:S01]  /*4580*/  MOV R65, R149 ;  /* 0x0000009500417202 */ /* 0x000fe20000000f00 */
[----:B------:R-:W0:Y:S01]  /*4590*/  LDCU.64 UR10, c[0x0][0x380] ;  /* 0x00007000ff0a77ac */ /* 0x000e220008000a00 */
[----:B------:R-:W-:Y:S01]  /*45a0*/  FADD.FTZ R111, -R56, R111 ;  /* 0x0000006f386f7221 */ /* 0x000fe20000010100 */
[----:B-1----:R-:W-:-:S03]  /*45b0*/  FMUL.FTZ R53, R53, R60 ;  /* 0x0000003c35357220 */ /* 0x002fc60000410000 */
[----:B------:R-:W-:Y:S01]  /*45c0*/  FMUL.FTZ R70, R111, R60 ;  /* 0x0000003c6f467220 */ /* 0x000fe20000410000 */
[----:B-----5:R-:W-:-:S03]  /*45d0*/  FFMA.FTZ R52, R48, R53, R50 ;  /* 0x0000003530347223 */ /* 0x020fc60000010032 */
[----:B------:R-:W-:Y:S01]  /*45e0*/  FFMA.FTZ R53, R49, R70, R51 ;  /* 0x0000004631357223 */ /* 0x000fe20000010033 */
[----:B----4-:R-:W-:Y:S02]  /*45f0*/  IMAD R67, R47, UR8, RZ ;  /* 0x000000082f437c24 */ /* 0x010fe4000f8e02ff */
[----:B------:R-:W-:-:S04]  /*4600*/  IMAD.WIDE.U32 R64, R142, UR8, R64 ;  /* 0x000000088e407c25 */ /* 0x000fc8000f8e0040 */
[----:B------:R-:W-:Y:S01]  /*4610*/  IMAD R67, R142, UR9, R67 ;  /* 0x000000098e437c24 */ /* 0x000fe2000f8e0243 */
[----:B0-----:R-:W-:-:S04]  /*4620*/  LEA R68, P1, R64, UR10, 0x2 ;  /* 0x0000000a40447c11 */ /* 0x001fc8000f8210ff */
[----:B------:R-:W-:-:S04]  /*4630*/  IADD3 R67, PT, PT, R65, R67, RZ ;  /* 0x0000004341437210 */ /* 0x000fc80007ffe0ff */
[----:B------:R-:W-:-:S05]  /*4640*/  LEA.HI.X R69, R64, UR11, R67, 0x2, P1 ;  /* 0x0000000b40457c11 */ /* 0x000fca00088f1443 */
[----:B------:R4:W-:Y:S02]  /*4650*/  STG.E.64 desc[UR6][R68.64], R52 ;  /* 0x0000003444007986 */ /* 0x0009e4000c101b06 */
.L_x_3788:
[----:B------:R-:W-:Y:S05]  /*4660*/  BSYNC.RECONVERGENT B1 ;  /* 0x0000000000017941 */ /* 0x000fea0003800200 */
.L_x_3787:
        /* <DEDUP_REMOVED lines=12> */
[C---:B0-234-:R-:W-:Y:S01]  /*4730*/  FADD.FTZ R53, -R56.reuse, R84 ;  /* 0x0000005438357221 */ /* 0x05dfe20000010100 */
[----:B------:R-:W-:Y:S01]  /*4740*/  MOV R65, R149 ;  /* 0x0000009500417202 */ /* 0x000fe20000000f00 */
[----:B------:R-:W0:Y:S01]  /*4750*/  LDCU.64 UR10, c[0x0][0x380] ;  /* 0x00007000ff0a77ac */ /* 0x000e220008000a00 */
[----:B------:R-:W-:Y:S01]  /*4760*/  FADD.FTZ R85, -R56, R85 ;  /* 0x0000005538557221 */ /* 0x000fe20000010100 */
[----:B-1----:R-:W-:-:S03]  /*4770*/  FMUL.FTZ R53, R53, R60 ;  /* 0x0000003c35357220 */ /* 0x002fc60000410000 */
[----:B------:R-:W-:Y:S01]  /*4780*/  FMUL.FTZ R70, R85, R60 ;  /* 0x0000003c55467220 */ /* 0x000fe20000410000 */
[----:B------:R-:W-:Y:S02]  /*4790*/  IMAD R52, R45, UR8, RZ ;  /* 0x000000082d347c24 */ /* 0x000fe4000f8e02ff */
[----:B------:R-:W-:-:S04]  /*47a0*/  IMAD.WIDE.U32 R64, R141, UR8, R64 ;  /* 0x000000088d407c25 */ /* 0x000fc8000f8e0040 */
[----:B------:R-:W-:Y:S01]  /*47b0*/  IMAD R67, R141, UR9, R52 ;  /* 0x000000098d437c24 */ /* 0x000fe2000f8e0234 */
[----:B0-----:R-:W-:Y:S01]  /*47c0*/  LEA R68, P6, R64, UR10, 0x2 ;  /* 0x0000000a40447c11 */ /* 0x001fe2000f8c10ff */
[----:B-----5:R-:W-:Y:S01]  /*47d0*/  FFMA.FTZ R52, R48, R53, R50 ;  /* 0x0000003530347223 */ /* 0x020fe20000010032 */
[----:B------:R-:W-:Y:S02]  /*47e0*/  FFMA.FTZ R53, R49, R70, R51 ;  /* 0x0000004631357223 */ /* 0x000fe40000010033 */
[----:B------:R-:W-:-:S04]  /*47f0*/  IADD3 R67, PT, PT, R65, R67, RZ ;  /* 0x0000004341437210 */ /* 0x000fc80007ffe0ff */
[----:B------:R-:W-:-:S05]  /*4800*/  LEA.HI.X R69, R64, UR11, R67, 0x2, P6 ;  /* 0x0000000b40457c11 */ /* 0x000fca000b0f1443 */
[----:B------:R0:W-:Y:S02]  /*4810*/  STG.E.64 desc[UR6][R68.64], R52 ;  /* 0x0000003444007986 */ /* 0x0001e4000c101b06 */
.L_x_3790:
[----:B------:R-:W-:Y:S05]  /*4820*/  BSYNC.RECONVERGENT B1 ;  /* 0x0000000000017941 */ /* 0x000fea0003800200 */
.L_x_3789:
[----:B------:R-:W-:Y:S04]  /*4830*/  BSSY.RECONVERGENT B1, `(.L_x_3791) ;  /* 0x0000013000017945 */ /* 0x000fe80003800200 */
[----:B------:R-:W-:Y:S05]  /*4840*/  @P5 BRA `(.L_x_3792) ;  /* 0x0000000000445947 */ /* 0x000fea0003800000 */
        /* <DEDUP_REMOVED lines=17> */
.L_x_3792:
[----:B------:R-:W-:Y:S05]  /*4960*/  BSYNC.RECONVERGENT B1 ;  /* 0x0000000000017941 */ /* 0x000fea0003800200 */
.L_x_3791:
        /* <DEDUP_REMOVED lines=19> */
.L_x_3794:
[----:B------:R-:W-:Y:S05]  /*4aa0*/  BSYNC.RECONVERGENT B1 ;  /* 0x0000000000017941 */ /* 0x000fea0003800200 */
.L_x_3793:
        /* <DEDUP_REMOVED lines=19> */
.L_x_3796:
[----:B------:R-:W-:Y:S05]  /*4be0*/  BSYNC.RECONVERGENT B1 ;  /* 0x0000000000017941 */ /* 0x000fea0003800200 */
.L_x_3795:
        /* <DEDUP_REMOVED lines=10> */
[----:B0-234-:R-:W-:Y:S01]  /*4c90*/  IADD3 R68, PT, PT, R59, 0x120, RZ ;  /* 0x000001203b447810 */ /* 0x01dfe20007ffe0ff */
[----:B------:R-:W-:Y:S10]  /*4ca0*/  @P3 BRA `(.L_x_3798) ;  /* 0x0000000000443947 */ /* 0x000ff40003800000 */
        /* <DEDUP_REMOVED lines=17> */
.L_x_3798:
[----:B------:R-:W-:Y:S05]  /*4dc0*/  BSYNC.RECONVERGENT B1 ;  /* 0x0000000000017941 */ /* 0x000fea0003800200 */
.L_x_3797:
        /* <DEDUP_REMOVED lines=19> */
.L_x_3800:
[----:B------:R-:W-:Y:S05]  /*4f00*/  BSYNC.RECONVERGENT B1 ;  /* 0x0000000000017941 */ /* 0x000fea0003800200 */
.L_x_3799:
        /* <DEDUP_REMOVED lines=19> */
.L_x_3802:
[----:B------:R-:W-:Y:S05]  /*5040*/  BSYNC.RECONVERGENT B1 ;  /* 0x0000000000017941 */ /* 0x000fea0003800200 */
.L_x_3801:
[----:B------:R-:W-:Y:S04]  /*5050*/  BSSY.RECONVERGENT B1, `(.L_x_3803) ;  /* 0x0000013000017945 */ /* 0x000fe80003800200 */
[----:B------:R-:W-:Y:S05]  /*5060*/  @P5 BRA `(.L_x_3804) ;  /* 0x0000000000445947 */ /* 0x000fea0003800000 */
[----:B------:R-:W4:Y:S01]  /*5070*/  LDCU.64 UR8, c[0x0][0x3e0] ;  /* 0x00007c00ff0877ac */ /* 0x000f220008000a00 */
[----:B---3--:R-:W-:Y:S01]  /*5080*/  MOV R62, R146 ;  /* 0x00000092003e7202 */ /* 0x008fe20000000f00 */
        /* <DEDUP_REMOVED lines=15> */
.L_x_3804:
[----:B------:R-:W-:Y:S05]  /*5180*/  BSYNC.RECONVERGENT B1 ;  /* 0x0000000000017941 */ /* 0x000fea0003800200 */
.L_x_3803:
[----:B------:R-:W-:Y:S04]  /*5190*/  BSSY.RECONVERGENT B1, `(.L_x_3805) ;  /* 0x0000013000017945 */ /* 0x000fe80003800200 */
[----:B------:R-:W-:Y:S05]  /*51a0*/  @P6 BRA `(.L_x_3806) ;  /* 0x0000000000446947 */ /* 0x000fea0003800000 */
[----:B------:R-:W1:Y:S01]  /*51b0*/  LDCU.64 UR8, c[0x0][0x3e0] ;  /* 0x00007c00ff0877ac */ /* 0x000e620008000a00 */
[----:B---3--:R-:W-:Y:S01]  /*51c0*/  MOV R62, R146 ;  /* 0x00000092003e7202 */ /* 0x008fe20000000f00 */
[C---:B0-2-4-:R-:W-:Y:S01]  /*51d0*/  FADD.FTZ R53, -R56.reuse, R96 ;  /* 0x0000006038357221 */ /* 0x055fe20000010100 */
        /* <DEDUP_REMOVED lines=14> */
.L_x_3806:
[----:B------:R-:W-:Y:S05]  /*52c0*/  BSYNC.RECONVERGENT B1 ;  /* 0x0000000000017941 */ /* 0x000fea0003800200 */
.L_x_3805:
        /* <DEDUP_REMOVED lines=28> */
.L_x_3808:
[----:B------:R-:W-:Y:S05]  /*5490*/  BSYNC.RECONVERGENT B1 ;  /* 0x0000000000017941 */ /* 0x000fea0003800200 */
.L_x_3807:
        /* <DEDUP_REMOVED lines=19> */
.L_x_3810:
[----:B------:R-:W-:Y:S05]  /*55d0*/  BSYNC.RECONVERGENT B1 ;  /* 0x0000000000017941 */ /* 0x000fea0003800200 */
.L_x_3809:
        /* <DEDUP_REMOVED lines=19> */
.L_x_3812:
[----:B------:R-:W-:Y:S05]  /*5710*/  BSYNC.RECONVERGENT B1 ;  /* 0x0000000000017941 */ /* 0x000fea0003800200 */
.L_x_3811:
        /* <DEDUP_REMOVED lines=19> */
.L_x_3814:
[----:B------:R-:W-:Y:S05]  /*5850*/  BSYNC.RECONVERGENT B1 ;  /* 0x0000000000017941 */ /* 0x000fea0003800200 */
.L_x_3813:
[----:B------:R-:W-:Y:S01]  /*5860*/  ISETP.GE.AND.EX P5, PT, R25, UR5, PT, P5 ;  /* 0x0000000519007c0c */ /* 0x000fe2000bfa6350 */
[----:B------:R-:W-:Y:S01]  /*5870*/  BSSY.RECONVERGENT B1, `(.L_x_3815) ;  /* 0x000001b000017945 */ /* 0x000fe20003800200 */
[----:B------:R-:W-:Y:S02]  /*5880*/  ISETP.GE.U32.AND P1, PT, R22, UR4, PT ;  /* 0x0000000416007c0c */ /* 0x000fe4000bf26070 */
[----:B------:R-:W-:Y:S02]  /*5890*/  ISETP.GE.U32.AND P6, PT, R20, UR4, PT ;  /* 0x0000000414007c0c */ /* 0x000fe4000bfc6070 */
[----:B0---4-:R-:W-:Y:S02]  /*58a0*/  SHF.R.S32.HI R65, RZ, 0x1f, R68 ;  /* 0x0000001fff417819 */ /* 0x011fe40000011444 */
[----:B------:R-:W-:Y:S02]  /*58b0*/  ISETP.GE.U32.AND P2, PT, R18, UR4, PT ;  /* 0x0000000412007c0c */ /* 0x000fe4000bf46070 */
[----:B------:R-:W-:-:S02]  /*58c0*/  ISETP.GE.U32.AND P3, PT, R58, UR4, PT ;  /* 0x000000043a007c0c */ /* 0x000fc4000bf66070 */
[----:B------:R-:W-:Y:S02]  /*58d0*/  ISETP.GE.AND.EX P4, PT, R65, UR5, PT, P4 ;  /* 0x0000000541007c0c */ /* 0x000fe4000bf86340 */
[----:B------:R-:W-:Y:S02]  /*58e0*/  ISETP.GE.AND.EX P1, PT, R23, UR5, PT, P1 ;  /* 0x0000000517007c0c */ /* 0x000fe4000bf26310 */
[----:B------:R-:W-:Y:S01]  /*58f0*/  ISETP.GE.AND.EX P6, PT, R21, UR5, PT, P6 ;  /* 0x0000000515007c0c */ /* 0x000fe2000bfc6360 */
[----:B------:R-:W-:-:S12]  /*5900*/  @P5 BRA `(.L_x_3816) ;  /* 0x0000000000445947 */ /* 0x000fd80003800000 */
[----:B------:R-:W0:Y:S01]  /*5910*/  LDCU.64 UR8, c[0x0][0x3e0] ;  /* 0x00007c00ff0877ac */ /* 0x000e220008000a00 */
[----:B--23--:R-:W-:Y:S01]  /*5920*/  MOV R52, R146 ;  /* 0x0000009200347202 */ /* 0x00cfe20000000f00 */
        /* <DEDUP_REMOVED lines=15> */
.L_x_3816:
[----:B------:R-:W-:Y:S05]  /*5a20*/  BSYNC.RECONVERGENT B1 ;  /* 0x0000000000017941 */ /* 0x000fea0003800200 */
.L_x_3815:
[----:B------:R-:W-:Y:S04]  /*5a30*/  BSSY.RECONVERGENT B1, `(.L_x_3817) ;  /* 0x0000013000017945 */ /* 0x000fe80003800200 */
[----:B------:R-:W-:Y:S05]  /*5a40*/  @P4 BRA `(.L_x_3818) ;  /* 0x0000000000444947 */ /* 0x000fea0003800000 */
[----:B------:R-:W4:Y:S01]  /*5a50*/  LDCU.64 UR8, c[0x0][0x3e0] ;  /* 0x00007c00ff0877ac */ /* 0x000f220008000a00 */
[----:B--23--:R-:W-:Y:S01]  /*5a60*/  MOV R52, R146 ;  /* 0x0000009200347202 */ /* 0x00cfe20000000f00 */
[C---:B0-----:R-:W-:Y:S01]  /*5a70*/  FADD.FTZ R55, -R56.reuse, R80 ;  /* 0x0000005038377221 */ /* 0x041fe20000010100 */
[----:B------:R-:W-:Y:S01]  /*5a80*/  MOV R53, R149 ;  /* 0x0000009500357202 */ /* 0x000fe20000000f00 */
[----:B------:R-:W0:Y:S01]  /*5a90*/  LDCU.64 UR10, c[0x0][0x380] ;  /* 0x00007000ff0a77ac */ /* 0x000e220008000a00 */
[----:B------:R-:W-:Y:S01]  /*5aa0*/  FADD.FTZ R81, -R56, R81 ;  /* 0x0000005138517221 */ /* 0x000fe20000010100 */
[----:B-1----:R-:W-:-:S03]  /*5ab0*/  FMUL.FTZ R55, R55, R60 ;  /* 0x0000003c37377220 */ /* 0x002fc60000410000 */
[----:B------:R-:W-:Y:S01]  /*5ac0*/  FMUL.FTZ R62, R81, R60 ;  /* 0x0000003c513e7220 */ /* 0x000fe20000410000 */
[----:B-----5:R-:W-:Y:S01]  /*5ad0*/  FFMA.FTZ R64, R48, R55, R50 ;  /* 0x0000003730407223 */ /* 0x020fe20000010032 */
[----:B----4-:R-:W-:Y:S02]  /*5ae0*/  IMAD R65, R65, UR8, RZ ;  /* 0x0000000841417c24 */ /* 0x010fe4000f8e02ff */
[----:B------:R-:W-:-:S04]  /*5af0*/  IMAD.WIDE.U32 R52, R68, UR8, R52 ;  /* 0x0000000844347c25 */ /* 0x000fc8000f8e0034 */
[----:B------:R-:W-:Y:S01]  /*5b00*/  IMAD R65, R68, UR9, R65 ;  /* 0x0000000944417c24 */ /* 0x000fe2000f8e0241 */
[----:B0-----:R-:W-:-:S04]  /*5b10*/  LEA R54, P4, R52, UR10, 0x2 ;  /* 0x0000000a34367c11 */ /* 0x001fc8000f8810ff */
[----:B------:R-:W-:-:S04]  /*5b20*/  IADD3 R65, PT, PT, R53, R65, RZ ;  /* 0x0000004135417210 */ /* 0x000fc80007ffe0ff */
[----:B------:R-:W-:Y:S01]  /*5b30*/  LEA.HI.X R55, R52, UR11, R65, 0x2, P4 ;  /* 0x0000000b34377c11 */ /* 0x000fe2000a0f1441 */
[----:B------:R-:W-:-:S05]  /*5b40*/  FFMA.FTZ R65, R49, R62, R51 ;  /* 0x0000003e31417223 */ /* 0x000fca0000010033 */
[----:B------:R4:W-:Y:S02]  /*5b50*/  STG.E.64 desc[UR6][R54.64], R64 ;  /* 0x0000004036007986 */ /* 0x0009e4000c101b06 */
.L_x_3818:
[----:B------:R-:W-:Y:S05]  /*5b60*/  BSYNC.RECONVERGENT B1 ;  /* 0x0000000000017941 */ /* 0x000fea0003800200 */
.L_x_3817:
[----:B------:R-:W-:Y:S04]  /*5b70*/  BSSY.RECONVERGENT B1, `(.L_x_3819) ;  /* 0x0000013000017945 */ /* 0x000fe80003800200 */
[----:B------:R-:W-:Y:S05]  /*5b80*/  @P1 BRA `(.L_x_3820) ;  /* 0x0000000000441947 */ /* 0x000fea0003800000 */
[----:B------:R-:W1:Y:S01]  /*5b90*/  LDCU.64 UR8, c[0x0][0x3e0] ;  /* 0x00007c00ff0877ac */ /* 0x000e620008000a00 */
[----:B--23--:R-:W-:Y:S01]  /*5ba0*/  MOV R52, R146 ;  /* 0x0000009200347202 */ /* 0x00cfe20000000f00 */
[C---:B0---4-:R-:W-:Y:S01]  /*5bb0*/  FADD.FTZ R55, -R56.reuse, R106 ;  /* 0x0000006a38377221 */ /* 0x051fe20000010100 */
        /* <DEDUP_REMOVED lines=14> */
.L_x_3820:
[----:B------:R-:W-:Y:S05]  /*5ca0*/  BSYNC.RECONVERGENT B1 ;  /* 0x0000000000017941 */ /* 0x000fea0003800200 */
.L_x_3819:
        /* <DEDUP_REMOVED lines=19> */
.L_x_3822:
[----:B------:R-:W-:Y:S05]  /*5de0*/  BSYNC.RECONVERGENT B1 ;  /* 0x0000000000017941 */ /* 0x000fea0003800200 */
.L_x_3821:
        /* <DEDUP_REMOVED lines=29> */
.L_x_3824:
[----:B------:R-:W-:Y:S05]  /*5fc0*/  BSYNC.RECONVERGENT B1 ;  /* 0x0000000000017941 */ /* 0x000fea0003800200 */
.L_x_3823:
        /* <DEDUP_REMOVED lines=8> */
[----:B-1----:R-:W-:-:S04]  /*6050*/  FMUL.FTZ R55, R55, R60 ;  /* 0x0000003c37377220 */ /* 0x002fc80000410000 */
[----:B-----5:R-:W-:Y:S01]  /*6060*/  FFMA.FTZ R62, R48, R55, R50 ;  /* 0x00000037303e7223 */ /* 0x020fe20000010032 */
[----:B------:R-:W-:Y:S02]  /*6070*/  IMAD R57, R57, UR8, RZ ;  /* 0x0000000839397c24 */ /* 0x000fe4000f8e02ff */
[----:B------:R-:W-:-:S04]  /*6080*/  IMAD.WIDE.U32 R52, R58, UR8, R52 ;  /* 0x000000083a347c25 */ /* 0x000fc8000f8e0034 */
[----:B------:R-:W-:Y:S01]  /*6090*/  IMAD R57, R58, UR9, R57 ;  /* 0x000000093a397c24 */ /* 0x000fe2000f8e0239 */
[----:B0-----:R-:W-:Y:S01]  /*60a0*/  LEA R54, P2, R52, UR10, 0x2 ;  /* 0x0000000a34367c11 */ /* 0x001fe2000f8410ff */
[----:B------:R-:W-:-:S03]  /*60b0*/  FMUL.FTZ R58, R83, R60 ;  /* 0x0000003c533a7220 */ /* 0x000fc60000410000 */
[----:B------:R-:W-:Y:S01]  /*60c0*/  IADD3 R57, PT, PT, R53, R57, RZ ;  /* 0x0000003935397210 */ /* 0x000fe20007ffe0ff */
[----:B------:R-:W-:-:S03]  /*60d0*/  FFMA.FTZ R63, R49, R58, R51 ;  /* 0x0000003a313f7223 */ /* 0x000fc60000010033 */
[----:B------:R-:W-:-:S05]  /*60e0*/  LEA.HI.X R55, R52, UR11, R57, 0x2, P2 ;  /* 0x0000000b34377c11 */ /* 0x000fca00090f1439 */
[----:B------:R0:W-:Y:S02]  /*60f0*/  STG.E.64 desc[UR6][R54.64], R62 ;  /* 0x0000003e36007986 */ /* 0x0001e4000c101b06 */
.L_x_3826:
[----:B------:R-:W-:Y:S05]  /*6100*/  BSYNC.RECONVERGENT B1 ;  /* 0x0000000000017941 */ /* 0x000fea0003800200 */
.L_x_3825:
[----:B------:R-:W-:Y:S04]  /*6110*/  BSSY.RECONVERGENT B1, `(.L_x_3827) ;  /* 0x0000013000017945 */ /* 0x000fe80003800200 */
[----:B------:R-:W-:Y:S05]  /*6120*/  @P4 BRA `(.L_x_3828) ;  /* 0x0000000000444947 */ /* 0x000fea0003800000 */
[----:B------:R-:W4:Y:S01]  /*6130*/  LDCU.64 UR8, c[0x0][0x3e0] ;  /* 0x00007c00ff0877ac */ /* 0x000f220008000a00 */
[----:B--23--:R-:W-:Y:S01]  /*6140*/  MOV R52, R146 ;  /* 0x0000009200347202 */ /* 0x00cfe20000000f00 */
[C---:B------:R-:W-:Y:S01]  /*6150*/  FADD.FTZ R57, -R56.reuse, R114 ;  /* 0x0000007238397221 */ /* 0x040fe20000010100 */
[----:B------:R-:W-:Y:S01]  /*6160*/  MOV R53, R149 ;  /* 0x0000009500357202 */ /* 0x000fe20000000f00 */
[----:B------:R-:W2:Y:S01]  /*6170*/  LDCU.64 UR10, c[0x0][0x380] ;  /* 0x00007000ff0a77ac */ /* 0x000ea20008000a00 */
[----:B------:R-:W-:Y:S01]  /*6180*/  FADD.FTZ R115, -R56, R115 ;  /* 0x0000007338737221 */ /* 0x000fe20000010100 */
[----:B-1----:R-:W-:-:S03]  /*6190*/  FMUL.FTZ R57, R57, R60 ;  /* 0x0000003c39397220 */ /* 0x002fc60000410000 */
[----:B------:R-:W-:Y:S01]  /*61a0*/  FMUL.FTZ R58, R115, R60 ;  /* 0x0000003c733a7220 */ /* 0x000fe20000410000 */
[----:B0----5:R-:W-:-:S03]  /*61b0*/  FFMA.FTZ R62, R48, R57, R50 ;  /* 0x00000039303e7223 */ /* 0x021fc60000010032 */
[----:B------:R-:W-:Y:S01]  /*61c0*/  FFMA.FTZ R63, R49, R58, R51 ;  /* 0x0000003a313f7223 */ /* 0x000fe20000010033 */
[----:B----4-:R-:W-:Y:S02]  /*61d0*/  IMAD R61, R17, UR8, RZ ;  /* 0x00000008113d7c24 */ /* 0x010fe4000f8e02ff */
[----:B------:R-:W-:-:S04]  /*61e0*/  IMAD.WIDE.U32 R54, R16, UR8, R52 ;  /* 0x0000000810367c25 */ /* 0x000fc8000f8e0034 */
[----:B------:R-:W-:Y:S01]  /*61f0*/  IMAD R61, R16, UR9, R61 ;  /* 0x00000009103d7c24 */ /* 0x000fe2000f8e023d */
[----:B--2---:R-:W-:-:S04]  /*6200*/  LEA R52, P2, R54, UR10, 0x2 ;  /* 0x0000000a36347c11 */ /* 0x004fc8000f8410ff */
[----:B------:R-:W-:-:S04]  /*6210*/  IADD3 R61, PT, PT, R55, R61, RZ ;  /* 0x0000003d373d7210 */ /* 0x000fc80007ffe0ff */
[----:B------:R-:W-:-:S05]  /*6220*/  LEA.HI.X R53, R54, UR11, R61, 0x2, P2 ;  /* 0x0000000b36357c11 */ /* 0x000fca00090f143d */
[----:B------:R0:W-:Y:S02]  /*6230*/  STG.E.64 desc[UR6][R52.64], R62 ;  /* 0x0000003e34007986 */ /* 0x0001e4000c101b06 */
.L_x_3828:
[----:B------:R-:W-:Y:S05]  /*6240*/  BSYNC.RECONVERGENT B1 ;  /* 0x0000000000017941 */ /* 0x000fea0003800200 */
.L_x_3827:
[----:B------:R-:W-:Y:S04]  /*6250*/  BSSY.RECONVERGENT B1, `(.L_x_3829) ;  /* 0x0000013000017945 */ /* 0x000fe80003800200 */
[----:B------:R-:W-:Y:S05]  /*6260*/  @P5 BRA `(.L_x_3830) ;  /* 0x0000000000445947 */ /* 0x000fea0003800000 */
[----:B------:R-:W4:Y:S01]  /*6270*/  LDCU.64 UR8, c[0x0][0x3e0] ;  /* 0x00007c00ff0877ac */ /* 0x000f220008000a00 */
[----:B0-23--:R-:W-:Y:S01]  /*6280*/  MOV R52, R146 ;  /* 0x0000009200347202 */ /* 0x00dfe20000000f00 */
        /* <DEDUP_REMOVED lines=15> */
.L_x_3830:
[----:B------:R-:W-:Y:S05]  /*6380*/  BSYNC.RECONVERGENT B1 ;  /* 0x0000000000017941 */ /* 0x000fea0003800200 */
.L_x_3829:
        /* <DEDUP_REMOVED lines=19> */
.L_x_3832:
[----:B------:R-:W-:Y:S05]  /*64c0*/  BSYNC.RECONVERGENT B1 ;  /* 0x0000000000017941 */ /* 0x000fea0003800200 */
.L_x_3831:
[----:B------:R-:W-:Y:S01]  /*64d0*/  ISETP.GE.AND.EX P1, PT, R11, UR5, PT, P1 ;  /* 0x000000050b007c0c */ /* 0x000fe2000bf26310 */
[----:B------:R-:W-:Y:S01]  /*64e0*/  BSSY.RECONVERGENT B1, `(.L_x_3833) ;  /* 0x000001e000017945 */ /* 0x000fe20003800200 */
[----:B------:R-:W-:Y:S02]  /*64f0*/  ISETP.GE.U32.AND P6, PT, R8, UR4, PT ;  /* 0x0000000408007c0c */ /* 0x000fe4000bfc6070 */
[----:B------:R-:W-:Y:S02]  /*6500*/  ISETP.GE.U32.AND P2, PT, R6, UR4, PT ;  /* 0x0000000406007c0c */ /* 0x000fe4000bf46070 */
[----:B------:R-:W-:Y:S02]  /*6510*/  ISETP.GE.U32.AND P3, PT, R59, UR4, PT ;  /* 0x000000043b007c0c */ /* 0x000fe4000bf66070 */
[----:B------:R-:W-:Y:S02]  /*6520*/  ISETP.GE.U32.AND P4, PT, R4, UR4, PT ;  /* 0x0000000404007c0c */ /* 0x000fe4000bf86070 */
[----:B------:R-:W-:-:S02]  /*6530*/  ISETP.GE.U32.AND P5, PT, R2, UR4, PT ;  /* 0x0000000402007c0c */ /* 0x000fc4000bfa6070 */
[----:B0---4-:R-:W-:Y:S02]  /*6540*/  SHF.R.S32.HI R64, RZ, 0x1f, R59 ;  /* 0x0000001fff407819 */ /* 0x011fe4000001143b */
[----:B------:R-:W-:Y:S02]  /*6550*/  ISETP.GE.AND.EX P6, PT, R9, UR5, PT, P6 ;  /* 0x0000000509007c0c */ /* 0x000fe4000bfc6360 */
[----:B------:R-:W-:Y:S02]  /*6560*/  ISETP.GE.AND.EX P2, PT, R7, UR5, PT, P2 ;  /* 0x0000000507007c0c */ /* 0x000fe4000bf46320 */
        /* <DEDUP_REMOVED lines=21> */
.L_x_3834:
[----:B------:R-:W-:Y:S05]  /*66c0*/  BSYNC.RECONVERGENT B1 ;  /* 0x0000000000017941 */ /* 0x000fea0003800200 */
.L_x_3833:
        /* <DEDUP_REMOVED lines=19> */
.L_x_3836:
[----:B------:R-:W-:Y:S05]  /*6800*/  BSYNC.RECONVERGENT B1 ;  /* 0x0000000000017941 */ /* 0x000fea0003800200 */
.L_x_3835:
        /* <DEDUP_REMOVED lines=19> */
.L_x_3838:
[----:B------:R-:W-:Y:S05]  /*6940*/  BSYNC.RECONVERGENT B1 ;  /* 0x0000000000017941 */ /* 0x000fea0003800200 */
.L_x_3837:
        /* <DEDUP_REMOVED lines=19> */
.L_x_3840:
[----:B------:R-:W-:Y:S05]  /*6a80*/  BSYNC.RECONVERGENT B1 ;  /* 0x0000000000017941 */ /* 0x000fea0003800200 */
.L_x_3839:
        /* <DEDUP_REMOVED lines=19> */
.L_x_3842:
[----:B------:R-:W-:Y:S05]  /*6bc0*/  BSYNC.RECONVERGENT B1 ;  /* 0x0000000000017941 */ /* 0x000fea0003800200 */
.L_x_3841:
[----:B------:R-:W-:Y:S05]  /*6bd0*/  @P5 BRA `(.L_x_3843) ;  /* 0x0000004000505947 */ /* 0x000fea0003800000 */
[----:B------:R-:W1:Y:S01]  /*6be0*/  LDCU.64 UR4, c[0x0][0x3e0] ;  /* 0x00007c00ff0477ac */ /* 0x000e620008000a00 */
[----:B------:R-:W-:Y:S01]  /*6bf0*/  MOV R147, R149 ;  /* 0x0000009500937202 */ /* 0x000fe20000000f00 */
[C---:B0-234-:R-:W-:Y:S01]  /*6c00*/  FADD.FTZ R53, -R56.reuse, R130 ;  /* 0x0000008238357221 */ /* 0x05dfe20000010100 */
[----:B------:R-:W-:Y:S01]  /*6c10*/  FADD.FTZ R131, -R56, R131 ;  /* 0x0000008338837221 */ /* 0x000fe20000010100 */
[----:B------:R-:W0:Y:S02]  /*6c20*/  LDCU.64 UR8, c[0x0][0x380] ;  /* 0x00007000ff0877ac */ /* 0x000e240008000a00 */
[-C--:B-1----:R-:W-:Y:S01]  /*6c30*/  FMUL.FTZ R53, R53, R60.reuse ;  /* 0x0000003c35357220 */ /* 0x082fe20000410000 */
[----:B------:R-:W-:-:S03]  /*6c40*/  FMUL.FTZ R60, R131, R60 ;  /* 0x0000003c833c7220 */ /* 0x000fc60000410000 */
[----:B-----5:R-:W-:Y:S01]  /*6c50*/  FFMA.FTZ R48, R48, R53, R50 ;  /* 0x0000003530307223 */ /* 0x020fe20000010032 */
[----:B------:R-:W-:Y:S01]  /*6c60*/  FFMA.FTZ R49, R49, R60, R51 ;  /* 0x0000003c31317223 */ /* 0x000fe20000010033 */
[----:B------:R-:W-:Y:S02]  /*6c70*/  IMAD R55, R3, UR4, RZ ;  /* 0x0000000403377c24 */ /* 0x000fe4000f8e02ff */
[----:B------:R-:W-:-:S04]  /*6c80*/  IMAD.WIDE.U32 R146, R2, UR4, R146 ;  /* 0x0000000402927c25 */ /* 0x000fc8000f8e0092 */
[----:B------:R-:W-:Y:S01]  /*6c90*/  IMAD R55, R2, UR5, R55 ;  /* 0x0000000502377c24 */ /* 0x000fe2000f8e0237 */
[----:B0-----:R-:W-:-:S04]  /*6ca0*/  LEA R52, P1, R146, UR8, 0x2 ;  /* 0x0000000892347c11 */ /* 0x001fc8000f8210ff */
[----:B------:R-:W-:-:S04]  /*6cb0*/  IADD3 R55, PT, PT, R147, R55, RZ ;  /* 0x0000003793377210 */ /* 0x000fc80007ffe0ff */
[----:B------:R-:W-:-:S05]  /*6cc0*/  LEA.HI.X R53, R146, UR9, R55, 0x2, P1 ;  /* 0x0000000992357c11 */ /* 0x000fca00088f1437 */
[----:B------:R0:W-:Y:S01]  /*6cd0*/  STG.E.64 desc[UR6][R52.64], R48 ;  /* 0x0000003034007986 */ /* 0x0001e2000c101b06 */
[----:B------:R-:W-:Y:S05]  /*6ce0*/  BRA `(.L_x_3843) ;  /* 0x00000040000c7947 */ /* 0x000fea0003800000 */
.L_x_3780:
        /* <DEDUP_REMOVED lines=14> */
[C---:B------:R-:W-:Y:S01]  /*6dd0*/  FADD.FTZ R65, -R56.reuse, R68 ;  /* 0x0000004438417221 */ /* 0x040fe20000010100 */
[----:B------:R-:W-:Y:S01]  /*6de0*/  FADD.FTZ R69, -R56, R69 ;  /* 0x0000004538457221 */ /* 0x000fe20000010100 */
        /* <DEDUP_REMOVED lines=25> */
.L_x_3845:
[----:B------:R-:W-:Y:S05]  /*6f80*/  BSYNC.RECONVERGENT B1 ;  /* 0x0000000000017941 */ /* 0x000fea0003800200 */
.L_x_3844:
[----:B------:R-:W-:Y:S04]  /*6f90*/  BSSY.RECONVERGENT B1, `(.L_x_3846) ;  /* 0x000001d000017945 */ /* 0x000fe80003800200 */
[----:B------:R-:W-:Y:S05]  /*6fa0*/  @P6 BRA `(.L_x_3847) ;  /* 0x00000000006c6947 */ /* 0x000fea0003800000 */
[C---:B0-----:R-:W-:Y:S01]  /*6fb0*/  FADD.FTZ R53, -R56.reuse, R70 ;  /* 0x0000004638357221 */ /* 0x041fe20000010100 */
[----:B------:R-:W-:Y:S01]  /*6fc0*/  FADD.FTZ R71, -R56, R71 ;  /* 0x0000004738477221 */ /* 0x000fe20000010100 */
        /* <DEDUP_REMOVED lines=25> */
.L_x_3847:
[----:B------:R-:W-:Y:S05]  /*7160*/  BSYNC.RECONVERGENT B1 ;  /* 0x0000000000017941 */ /* 0x000fea0003800200 */
.L_x_3846:
[----:B------:R-:W-:Y:S04]  /*7170*/  BSSY.RECONVERGENT B1, `(.L_x_3848) ;  /* 0x000001d000017945 */ /* 0x000fe80003800200 */
[----:B------:R-:W-:Y:S05]  /*7180*/  @P1 BRA `(.L_x_3849) ;  /* 0x00000000006c1947 */ /* 0x000fea0003800000 */
[C---:B0-2---:R-:W-:Y:S01]  /*7190*/  FADD.FTZ R53, -R56.reuse, R72 ;  /* 0x0000004838357221 */ /* 0x045fe20000010100 */
        /* <DEDUP_REMOVED lines=26> */
.L_x_3849:
[----:B------:R-:W-:Y:S05]  /*7340*/  BSYNC.RECONVERGENT B1 ;  /* 0x0000000000017941 */ /* 0x000fea0003800200 */
.L_x_3848:
[----:B------:R-:W-:Y:S04]  /*7350*/  BSSY.RECONVERGENT B1, `(.L_x_3850) ;  /* 0x000001d000017945 */ /* 0x000fe80003800200 */
[----:B------:R-:W-:Y:S05]  /*7360*/  @P2 BRA `(.L_x_3851) ;  /* 0x00000000006c2947 */ /* 0x000fea0003800000 */
[C---:B0-23--:R-:W-:Y:S01]  /*7370*/  FADD.FTZ R53, -R56.reuse, R110 ;  /* 0x0000006e38357221 */ /* 0x04dfe20000010100 */
        /* <DEDUP_REMOVED lines=26> */
.L_x_3851:
[----:B------:R-:W-:Y:S05]  /*7520*/  BSYNC.RECONVERGENT B1 ;  /* 0x0000000000017941 */ /* 0x000fea0003800200 */
.L_x_3850:
        /* <DEDUP_REMOVED lines=10> */
[C---:B0-234-:R-:W-:Y:S01]  /*75d0*/  FADD.FTZ R53, -R56.reuse, R84 ;  /* 0x0000005438357221 */ /* 0x05dfe20000010100 */
        /* <DEDUP_REMOVED lines=26> */
.L_x_3853:
[----:B------:R-:W-:Y:S05]  /*7780*/  BSYNC.RECONVERGENT B1 ;  /* 0x0000000000017941 */ /* 0x000fea0003800200 */
.L_x_3852:
[----:B------:R-:W-:Y:S04]  /*7790*/  BSSY.RECONVERGENT B1, `(.L_x_3854) ;  /* 0x000001d000017945 */ /* 0x000fe80003800200 */
[----:B------:R-:W-:Y:S05]  /*77a0*/  @P3 BRA `(.L_x_3855) ;  /* 0x00000000006c3947 */ /* 0x000fea0003800000 */
        /* <DEDUP_REMOVED lines=27> */
.L_x_3855:
[----:B------:R-:W-:Y:S05]  /*7960*/  BSYNC.RECONVERGENT B1 ;  /* 0x0000000000017941 */ /* 0x000fea0003800200 */
.L_x_3854:
        /* <DEDUP_REMOVED lines=29> */
.L_x_3857:
[----:B------:R-:W-:Y:S05]  /*7b40*/  BSYNC.RECONVERGENT B1 ;  /* 0x0000000000017941 */ /* 0x000fea0003800200 */
.L_x_3856:
        /* <DEDUP_REMOVED lines=29> */
.L_x_3859:
[----:B------:R-:W-:Y:S05]  /*7d20*/  BSYNC.RECONVERGENT B1 ;  /* 0x0000000000017941 */ /* 0x000fea0003800200 */
.L_x_3858:
        /* <DEDUP_REMOVED lines=39> */
.L_x_3861:
[----:B------:R-:W-:Y:S05]  /*7fa0*/  BSYNC.RECONVERGENT B1 ;  /* 0x0000000000017941 */ /* 0x000fea0003800200 */
.L_x_3860:
        /* <DEDUP_REMOVED lines=29> */
.L_x_3863:
[----:B------:R-:W-:Y:S05]  /*8180*/  BSYNC.RECONVERGENT B1 ;  /* 0x0000000000017941 */ /* 0x000fea0003800200 */
.L_x_3862:
        /* <DEDUP_REMOVED lines=29> */
.L_x_3865:
[----:B------:R-:W-:Y:S05]  /*8360*/  BSYNC.RECONVERGENT B1 ;  /* 0x0000000000017941 */ /* 0x000fea0003800200 */
.L_x_3864:
        /* <DEDUP_REMOVED lines=29> */
.L_x_3867:
[----:B------:R-:W-:Y:S05]  /*8540*/  BSYNC.RECONVERGENT B1 ;  /* 0x0000000000017941 */ /* 0x000fea0003800200 */
.L_x_3866:
        /* <DEDUP_REMOVED lines=29> */
.L_x_3869:
[----:B------:R-:W-:Y:S05]  /*8720*/  BSYNC.RECONVERGENT B1 ;  /* 0x0000000000017941 */ /* 0x000fea0003800200 */
.L_x_3868:
        /* <DEDUP_REMOVED lines=38> */
.L_x_3871:
[----:B------:R-:W-:Y:S05]  /*8990*/  BSYNC.RECONVERGENT B1 ;  /* 0x0000000000017941 */ /* 0x000fea0003800200 */
.L_x_3870:
        /* <DEDUP_REMOVED lines=29> */
.L_x_3873:
[----:B------:R-:W-:Y:S05]  /*8b70*/  BSYNC.RECONVERGENT B1 ;  /* 0x0000000000017941 */ /* 0x000fea0003800200 */
.L_x_3872:
        /* <DEDUP_REMOVED lines=29> */
.L_x_3875:
[----:B------:R-:W-:Y:S05]  /*8d50*/  BSYNC.RECONVERGENT B1 ;  /* 0x0000000000017941 */ /* 0x000fea0003800200 */
.L_x_3874:
[----:B------:R-:W-:Y:S04]  /*8d60*/  BSSY.RECONVERGENT B1, `(.L_x_3876) ;  /* 0x000001d000017945 */ /* 0x000fe80003800200 */
[----:B------:R-:W-:Y:S05]  /*8d70*/  @P5 BRA `(.L_x_3877) ;  /* 0x00000000006c5947 */ /* 0x000fea0003800000 */
[C---:B0-234-:R-:W-:Y:S01]  /*8d80*/  FADD.FTZ R53, -R56.reuse, R102 ;  /* 0x0000006638357221 */ /* 0x05dfe20000010100 */
[----:B------:R-:W-:Y:S01]  /*8d90*/  FADD.FTZ R103, -R56, R103 ;  /* 0x0000006738677221 */ /* 0x000fe20000010100 */
[----:B------:R-:W0:Y:S01]  /*8da0*/  LDCU.64 UR8, c[0x0][0x3e0] ;  /* 0x00007c00ff0877ac */ /* 0x000e220008000a00 */
[----:B------:R-:W-:Y:S01]  /*8db0*/  MOV R55, R149 ;  /* 0x0000009500377202 */ /* 0x000fe20000000f00 */
        /* <DEDUP_REMOVED lines=14> */
[C---:B-1----:R-:W-:Y:S02]  /*8ea0*/  LEA R52, P2, R54.reuse, UR10, 0x2 ;  /* 0x0000000a36347c11 */ /* 0x042fe4000f8410ff */
[----:B------:R-:W-:Y:S01]  /*8eb0*/  IADD3 R65, PT, PT, R55, R65, RZ ;  /* 0x0000004137417210 */ /* 0x000fe20007ffe0ff */
[----:B0-----:R-:W-:Y:S02]  /*8ec0*/  FADD.FTZ R62, R53, 1 ;  /* 0x3f800000353e7421 */ /* 0x001fe40000010000 */
[----:B------:R-:W0:Y:S01]  /*8ed0*/  MUFU.RCP R61, R61 ;  /* 0x0000003d003d7308 */ /* 0x000e220000001000 */
[----:B------:R-:W-:-:S07]  /*8ee0*/  LEA.HI.X R53, R54, UR11, R65, 0x2, P2 ;  /* 0x0000000b36357c11 */ /* 0x000fce00090f1441 */
[----:B------:R-:W1:Y:S01]  /*8ef0*/  MUFU.RCP R62, R62 ;  /* 0x0000003e003e7308 */ /* 0x000e620000001000 */
[----:B0-----:R-:W-:Y:S01]  /*8f00*/  FMUL.FTZ R54, R64, R61 ;  /* 0x0000003d40367220 */ /* 0x001fe20000410000 */
[----:B-1----:R-:W-:-:S05]  /*8f10*/  FMUL.FTZ R55, R63, R62 ;  /* 0x0000003e3f377220 */ /* 0x002fca0000410000 */
[----:B------:R0:W-:Y:S02]  /*8f20*/  STG.E.64 desc[UR6][R52.64], R54 ;  /* 0x0000003634007986 */ /* 0x0001e4000c101b06 */
.L_x_3877:
[----:B------:R-:W-:Y:S05]  /*8f30*/  BSYNC.RECONVERGENT B1 ;  /* 0x0000000000017941 */ /* 0x000fea0003800200 */
.L_x_3876:
        /* <DEDUP_REMOVED lines=38> */
.L_x_3879:
[----:B------:R-:W-:Y:S05]  /*91a0*/  BSYNC.RECONVERGENT B1 ;  /* 0x0000000000017941 */ /* 0x000fea0003800200 */
.L_x_3878:
        /* <DEDUP_REMOVED lines=29> */
.L_x_3881:
[----:B------:R-:W-:Y:S05]  /*9380*/  BSYNC.RECONVERGENT B1 ;  /* 0x0000000000017941 */ /* 0x000fea0003800200 */
.L_x_3880:
        /* <DEDUP_REMOVED lines=29> */
.L_x_3883:
[----:B------:R-:W-:Y:S05]  /*9560*/  BSYNC.RECONVERGENT B1 ;  /* 0x0000000000017941 */ /* 0x000fea0003800200 */
.L_x_3882:
        /* <DEDUP_REMOVED lines=29> */
.L_x_3885:
[----:B------:R-:W-:Y:S05]  /*9740*/  BSYNC.RECONVERGENT B1 ;  /* 0x0000000000017941 */ /* 0x000fea0003800200 */
.L_x_3884:
        /* <DEDUP_REMOVED lines=39> */
.L_x_3887:
[----:B------:R-:W-:Y:S05]  /*99c0*/  BSYNC.RECONVERGENT B1 ;  /* 0x0000000000017941 */ /* 0x000fea0003800200 */
.L_x_3886:
        /* <DEDUP_REMOVED lines=29> */
.L_x_3889:
[----:B------:R-:W-:Y:S05]  /*9ba0*/  BSYNC.RECONVERGENT B1 ;  /* 0x0000000000017941 */ /* 0x000fea0003800200 */
.L_x_3888:
        /* <DEDUP_REMOVED lines=29> */
.L_x_3891:
[----:B------:R-:W-:Y:S05]  /*9d80*/  BSYNC.RECONVERGENT B1 ;  /* 0x0000000000017941 */ /* 0x000fea0003800200 */
.L_x_3890:
        /* <DEDUP_REMOVED lines=29> */
.L_x_3893:
[----:B------:R-:W-:Y:S05]  /*9f60*/  BSYNC.RECONVERGENT B1 ;  /* 0x0000000000017941 */ /* 0x000fea0003800200 */
.L_x_3892:
        /* <DEDUP_REMOVED lines=29> */
.L_x_3895:
[----:B------:R-:W-:Y:S05]  /*a140*/  BSYNC.RECONVERGENT B1 ;  /* 0x0000000000017941 */ /* 0x000fea0003800200 */
.L_x_3894:
[----:B------:R-:W-:Y:S01]  /*a150*/  ISETP.GE.AND.EX P1, PT, R11, UR5, PT, P1 ;  /* 0x000000050b007c0c */ /* 0x000fe2000bf26310 */
[----:B------:R-:W-:Y:S01]  /*a160*/  BSSY.RECONVERGENT B1, `(.L_x_3896) ;  /* 0x0000028000017945 */ /* 0x000fe20003800200 */
[----:B------:R-:W-:Y:S02]  /*a170*/  ISETP.GE.U32.AND P6, PT, R8, UR4, PT ;  /* 0x0000000408007c0c */ /* 0x000fe4000bfc6070 */
[----:B------:R-:W-:Y:S02]  /*a180*/  ISETP.GE.U32.AND P2, PT, R6, UR4, PT ;  /* 0x0000000406007c0c */ /* 0x000fe4000bf46070 */
[----:B------:R-:W-:Y:S02]  /*a190*/  ISETP.GE.U32.AND P3, PT, R59, UR4, PT ;  /* 0x000000043b007c0c */ /* 0x000fe4000bf66070 */
[----:B------:R-:W-:Y:S02]  /*a1a0*/  ISETP.GE.U32.AND P4, PT, R4, UR4, PT ;  /* 0x0000000404007c0c */ /* 0x000fe4000bf86070 */
[----:B------:R-:W-:-:S02]  /*a1b0*/  ISETP.GE.U32.AND P5, PT, R2, UR4, PT ;  /* 0x0000000402007c0c */ /* 0x000fc4000bfa6070 */
[----:B0-234-:R-:W-:Y:S02]  /*a1c0*/  SHF.R.S32.HI R52, RZ, 0x1f, R59 ;  /* 0x0000001fff347819 */ /* 0x01dfe4000001143b */
[----:B------:R-:W-:Y:S02]  /*a1d0*/  ISETP.GE.AND.EX P6, PT, R9, UR5, PT, P6 ;  /* 0x0000000509007c0c */ /* 0x000fe4000bfc6360 */
[----:B------:R-:W-:Y:S02]  /*a1e0*/  ISETP.GE.AND.EX P2, PT, R7, UR5, PT, P2 ;  /* 0x0000000507007c0c */ /* 0x000fe4000bf46320 */
        /* <DEDUP_REMOVED lines=20> */
[----:B------:R-:W-:Y:S01]  /*a330*/  IMAD R63, R10, UR9, R63 ;  /* 0x000000090a3f7c24 */ /* 0x000fe2000f8e023f */
[----:B-1----:R-:W-:Y:S01]  /*a340*/  LEA R62, P1, R54, UR10, 0x2 ;  /* 0x0000000a363e7c11 */ /* 0x002fe2000f8210ff */
[----:B--2---:R-:W-:-:S03]  /*a350*/  FADD.FTZ R57, R53, 1 ;  /* 0x3f80000035397421 */ /* 0x004fc60000010000 */
[----:B------:R-:W-:Y:S01]  /*a360*/  IADD3 R63, PT, PT, R55, R63, RZ ;  /* 0x0000003f373f7210 */ /* 0x000fe20007ffe0ff */
[----:B0-----:R-:W-:-:S03]  /*a370*/  FADD.FTZ R61, R58, 1 ;  /* 0x3f8000003a3d7421 */ /* 0x001fc60000010000 */
[----:B------:R-:W-:Y:S01]  /*a380*/  LEA.HI.X R63, R54, UR11, R63, 0x2, P1 ;  /* 0x0000000b363f7c11 */ /* 0x000fe200088f143f */
[----:B------:R-:W0:Y:S08]  /*a390*/  MUFU.RCP R57, R57 ;  /* 0x0000003900397308 */ /* 0x000e300000001000 */
[----:B------:R-:W1:Y:S01]  /*a3a0*/  MUFU.RCP R61, R61 ;  /* 0x0000003d003d7308 */ /* 0x000e620000001000 */
[----:B0-----:R-:W-:Y:S01]  /*a3b0*/  FMUL.FTZ R54, R64, R57 ;  /* 0x0000003940367220 */ /* 0x001fe20000410000 */
[----:B-1----:R-:W-:-:S05]  /*a3c0*/  FMUL.FTZ R55, R66, R61 ;  /* 0x0000003d42377220 */ /* 0x002fca0000410000 */
[----:B------:R0:W-:Y:S02]  /*a3d0*/  STG.E.64 desc[UR6][R62.64], R54 ;  /* 0x000000363e007986 */ /* 0x0001e4000c101b06 */
.L_x_3897:
[----:B------:R-:W-:Y:S05]  /*a3e0*/  BSYNC.RECONVERGENT B1 ;  /* 0x0000000000017941 */ /* 0x000fea0003800200 */
.L_x_3896:
[----:B------:R-:W-:Y:S04]  /*a3f0*/  BSSY.RECONVERGENT B1, `(.L_x_3898) ;  /* 0x000001d000017945 */ /* 0x000fe80003800200 */
[----:B------:R-:W-:Y:S05]  /*a400*/  @P6 BRA `(.L_x_3899) ;  /* 0x00000000006c6947 */ /* 0x000fea0003800000 */
[C---:B------:R-:W-:Y:S01]  /*a410*/  FADD.FTZ R53, -R56.reuse, R122 ;  /* 0x0000007a38357221 */ /* 0x040fe20000010100 */
[----:B------:R-:W-:Y:S01]  /*a420*/  FADD.FTZ R123, -R56, R123 ;  /* 0x0000007b387b7221 */ /* 0x000fe20000010100 */
[----:B------:R-:W2:Y:S01]  /*a430*/  LDCU.64 UR8, c[0x0][0x3e0] ;  /* 0x00007c00ff0877ac */ /* 0x000ea20008000a00 */
[----:B0-----:R-:W-:Y:S01]  /*a440*/  MOV R55, R149 ;  /* 0x0000009500377202 */ /* 0x001fe20000000f00 */
[-C--:B-1----:R-:W-:Y:S01]  /*a450*/  FMUL.FTZ R53, R53, R60.reuse ;  /* 0x0000003c35357220 */ /* 0x082fe20000410000 */
[----:B------:R-:W-:Y:S01]  /*a460*/  FMUL.FTZ R54, R123, R60 ;  /* 0x0000003c7b367220 */ /* 0x000fe20000410000 */
        /* <DEDUP_REMOVED lines=20> */
[----:B------:R2:W-:Y:S02]  /*a5b0*/  STG.E.64 desc[UR6][R62.64], R54 ;  /* 0x000000363e007986 */ /* 0x0005e4000c101b06 */
.L_x_3899:
[----:B------:R-:W-:Y:S05]  /*a5c0*/  BSYNC.RECONVERGENT B1 ;  /* 0x0000000000017941 */ /* 0x000fea0003800200 */
.L_x_3898:
[----:B------:R-:W-:Y:S04]  /*a5d0*/  BSSY.RECONVERGENT B1, `(.L_x_3900) ;  /* 0x000001d000017945 */ /* 0x000fe80003800200 */
[----:B------:R-:W-:Y:S05]  /*a5e0*/  @P2 BRA `(.L_x_3901) ;  /* 0x00000000006c2947 */ /* 0x000fea0003800000 */
[C---:B------:R-:W-:Y:S01]  /*a5f0*/  FADD.FTZ R53, -R56.reuse, R124 ;  /* 0x0000007c38357221 */ /* 0x040fe20000010100 */
[----:B------:R-:W-:Y:S01]  /*a600*/  FADD.FTZ R125, -R56, R125 ;  /* 0x0000007d387d7221 */ /* 0x000fe20000010100 */
[----:B------:R-:W3:Y:S01]  /*a610*/  LDCU.64 UR8, c[0x0][0x3e0] ;  /* 0x00007c00ff0877ac */ /* 0x000ee20008000a00 */
[----:B0-2---:R-:W-:Y:S01]  /*a620*/  MOV R55, R149 ;  /* 0x0000009500377202 */ /* 0x005fe20000000f00 */
        /* <DEDUP_REMOVED lines=23> */
.L_x_3901:
[----:B------:R-:W-:Y:S05]  /*a7a0*/  BSYNC.RECONVERGENT B1 ;  /* 0x0000000000017941 */ /* 0x000fea0003800200 */
.L_x_3900:
[----:B------:R-:W-:Y:S04]  /*a7b0*/  BSSY.RECONVERGENT B1, `(.L_x_3902) ;  /* 0x000001d000017945 */ /* 0x000fe80003800200 */
[----:B------:R-:W-:Y:S05]  /*a7c0*/  @P3 BRA `(.L_x_3903) ;  /* 0x00000000006c3947 */ /* 0x000fea0003800000 */
[C---:B------:R-:W-:Y:S01]  /*a7d0*/  FADD.FTZ R53, -R56.reuse, R126 ;  /* 0x0000007e38357221 */ /* 0x040fe20000010100 */
[----:B------:R-:W-:Y:S01]  /*a7e0*/  FADD.FTZ R127, -R56, R127 ;  /* 0x0000007f387f7221 */ /* 0x000fe20000010100 */
[----:B------:R-:W4:Y:S02]  /*a7f0*/  LDCU.64 UR8, c[0x0][0x3e0] ;  /* 0x00007c00ff0877ac */ /* 0x000f240008000a00 */
[-C--:B-1----:R-:W-:Y:S01]  /*a800*/  FMUL.FTZ R53, R53, R60.reuse ;  /* 0x0000003c35357220 */ /* 0x082fe20000410000 */
[----:B0-23--:R-:W-:Y:S01]  /*a810*/  FMUL.FTZ R54, R127, R60 ;  /* 0x0000003c7f367220 */ /* 0x00dfe20000410000 */
[----:B------:R-:W0:Y:S02]  /*a820*/  LDCU.64 UR10, c[0x0][0x380] ;  /* 0x00007000ff0a77ac */ /* 0x000e240008000a00 */
[----:B-----5:R-:W-:Y:S01]  /*a830*/  FFMA.FTZ R62, R48, R53, R50 ;  /* 0x00000035303e7223 */ /* 0x020fe20000010032 */
[----:B------:R-:W-:-:S03]  /*a840*/  FFMA.FTZ R61, R49, R54, R51 ;  /* 0x00000036313d7223 */ /* 0x000fc60000010033 */
[----:B------:R-:W-:Y:S01]  /*a850*/  FMUL.FTZ R53, R62, -1.4426950216293334961 ;  /* 0xbfb8aa3b3e357820 */ /* 0x000fe20000410000 */
[----:B------:R-:W-:-:S05]  /*a860*/  FMUL.FTZ R54, R61, -1.4426950216293334961 ;  /* 0xbfb8aa3b3d367820 */ /* 0x000fca0000410000 */
[----:B------:R-:W1:Y:S01]  /*a870*/  MUFU.EX2 R53, R53 ;  /* 0x0000003500357308 */ /* 0x000e620000000800 */
[----:B----4-:R-:W-:Y:S01]  /*a880*/  IMAD R64, R52, UR8, RZ ;  /* 0x0000000834407c24 */ /* 0x010fe2000f8e02ff */
[----:B------:R-:W-:Y:S02]  /*a890*/  MOV R52, R146 ;  /* 0x0000009200347202 */ /* 0x000fe40000000f00 */
[----:B------:R-:W2:Y:S01]  /*a8a0*/  MUFU.EX2 R54, R54 ;  /* 0x0000003600367308 */ /* 0x000ea20000000800 */
[----:B-1----:R-:W-:Y:S01]  /*a8b0*/  FADD.FTZ R57, R53, 1 ;  /* 0x3f80000035397421 */ /* 0x002fe20000010000 */
[----:B------:R-:W-:Y:S01]  /*a8c0*/  MOV R53, R149 ;  /* 0x0000009500357202 */ /* 0x000fe20000000f00 */
[----:B--2---:R-:W-:-:S04]  /*a8d0*/  FADD.FTZ R58, R54, 1 ;  /* 0x3f800000363a7421 */ /* 0x004fc80000010000 */
[----:B------:R-:W1:Y:S01]  /*a8e0*/  MUFU.RCP R57, R57 ;  /* 0x0000003900397308 */ /* 0x000e620000001000 */
[----:B------:R-:W-:-:S04]  /*a8f0*/  IMAD.WIDE.U32 R52, R59, UR8, R52 ;  /* 0x000000083b347c25 */ /* 0x000fc8000f8e0034 */
[----:B------:R-:W-:Y:S01]  /*a900*/  IMAD R59, R59, UR9, R64 ;  /* 0x000000093b3b7c24 */ /* 0x000fe2000f8e0240 */
[----:B0-----:R-:W-:Y:S02]  /*a910*/  LEA R54, P1, R52, UR10, 0x2 ;  /* 0x0000000a34367c11 */ /* 0x001fe4000f8210ff */
[----:B------:R-:W0:Y:S02]  /*a920*/  MUFU.RCP R58, R58 ;  /* 0x0000003a003a7308 */ /* 0x000e240000001000 */
[----:B------:R-:W-:-:S04]  /*a930*/  IADD3 R59, PT, PT, R53, R59, RZ ;  /* 0x0000003b353b7210 */ /* 0x000fc80007ffe0ff */
[----:B------:R-:W-:Y:S01]  /*a940*/  LEA.HI.X R55, R52, UR11, R59, 0x2, P1 ;  /* 0x0000000b34377c11 */ /* 0x000fe200088f143b */
[----:B-1----:R-:W-:Y:S01]  /*a950*/  FMUL.FTZ R52, R62, R57 ;  /* 0x000000393e347220 */ /* 0x002fe20000410000 */
[----:B0-----:R-:W-:-:S05]  /*a960*/  FMUL.FTZ R53, R61, R58 ;  /* 0x0000003a3d357220 */ /* 0x001fca0000410000 */
[----:B------:R4:W-:Y:S02]  /*a970*/  STG.E.64 desc[UR6][R54.64], R52 ;  /* 0x0000003436007986 */ /* 0x0009e4000c101b06 */
.L_x_3903:
[----:B------:R-:W-:Y:S05]  /*a980*/  BSYNC.RECONVERGENT B1 ;  /* 0x0000000000017941 */ /* 0x000fea0003800200 */
.L_x_3902:
[----:B------:R-:W-:Y:S04]  /*a990*/  BSSY.RECONVERGENT B1, `(.L_x_3904) ;  /* 0x000001d000017945 */ /* 0x000fe80003800200 */
[----:B------:R-:W-:Y:S05]  /*a9a0*/  @P4 BRA `(.L_x_3905) ;  /* 0x00000000006c4947 */ /* 0x000fea0003800000 */
[C---:B----4-:R-:W-:Y:S01]  /*a9b0*/  FADD.FTZ R53, -R56.reuse, R128 ;  /* 0x0000008038357221 */ /* 0x050fe20000010100 */
[----:B------:R-:W-:Y:S01]  /*a9c0*/  FADD.FTZ R129, -R56, R129 ;  /* 0x0000008138817221 */ /* 0x000fe20000010100 */
        /* <DEDUP_REMOVED lines=25> */
.L_x_3905:
[----:B------:R-:W-:Y:S05]  /*ab60*/  BSYNC.RECONVERGENT B1 ;  /* 0x0000000000017941 */ /* 0x000fea0003800200 */
.L_x_3904:
[----:B------:R-:W-:Y:S05]  /*ab70*/  @P5 BRA `(.L_x_3843) ;  /* 0x0000000000685947 */ /* 0x000fea0003800000 */
[C---:B0---4-:R-:W-:Y:S01]  /*ab80*/  FADD.FTZ R53, -R56.reuse, R130 ;  /* 0x0000008238357221 */ /* 0x051fe20000010100 */
[----:B------:R-:W-:Y:S01]  /*ab90*/  FADD.FTZ R131, -R56, R131 ;  /* 0x0000008338837221 */ /* 0x000fe20000010100 */
[----:B------:R-:W2:Y:S01]  /*aba0*/  LDCU.64 UR4, c[0x0][0x3e0] ;  /* 0x00007c00ff0477ac */ /* 0x000ea20008000a00 */
[----:B------:R-:W-:Y:S01]  /*abb0*/  MOV R147, R149 ;  /* 0x0000009500937202 */ /* 0x000fe20000000f00 */
        /* <DEDUP_REMOVED lines=8> */
[----:B--23--:R-:W-:-:S03]  /*ac40*/  IMAD R55, R3, UR4, RZ ;  /* 0x0000000403377c24 */ /* 0x00cfc6000f8e02ff */
        /* <DEDUP_REMOVED lines=13> */
.L_x_3843:
[----:B------:R-:W-:Y:S05]  /*ad20*/  BSYNC.RECONVERGENT B0 ;  /* 0x0000000000007941 */ /* 0x000fea0003800200 */
.L_x_3779:
        /* <DEDUP_REMOVED lines=8> */
.L_x_3907:
        /* <DEDUP_REMOVED lines=13> */
.L_x_4556:


//--------------------- .text._Z35group_norm_nhwc_fwd_one_pass_kernelI11Fp32IOBf16WLi64ELi48ELi384EEv26Group_norm_nhwc_fwd_params --------------------------
	.section	.text._Z35group_norm_nhwc_fwd_one_pass_kernelI11Fp32IOBf16WLi64ELi48ELi384EEv26Group_norm_nhwc_fwd_params,"ax",@progbits
	.align	128
        .global         _Z35group_norm_nhwc_fwd_one_pass_kernelI11Fp32IOBf16WLi64ELi48ELi384EEv26Group_norm_nhwc_fwd_params
        .type           _Z35group_norm_nhwc_fwd_one_pass_kernelI11Fp32IOBf16WLi64ELi48ELi384EEv26Group_norm_nhwc_fwd_params,@function
        .size           _Z35group_norm_nhwc_fwd_one_pass_kernelI11Fp32IOBf16WLi64ELi48ELi384EEv26Group_norm_nhwc_fwd_params,(.L_x_4557 - _Z35group_norm_nhwc_fwd_one_pass_kernelI11Fp32IOBf16WLi64ELi48ELi384EEv26Group_norm_nhwc_fwd_params)
        .other          _Z35group_norm_nhwc_fwd_one_pass_kernelI11Fp32IOBf16WLi64ELi48ELi384EEv26Group_norm_nhwc_fwd_params,@"STO_CUDA_ENTRY STV_DEFAULT"
_Z35group_norm_nhwc_fwd_one_pass_kernelI11Fp32IOBf16WLi64ELi48ELi384EEv26Group_norm_nhwc_fwd_params:
.text._Z35group_norm_nhwc_fwd_one_pass_kernelI11Fp32IOBf16WLi64ELi48ELi384EEv26Group_norm_nhwc_fwd_params:
        /* <DEDUP_REMOVED lines=25> */
.L_x_3935:
        /* <DEDUP_REMOVED lines=12> */
[----:B0-----:R-:W-:-:S06]  /*0250*/  IADD3 R2, PT, PT, R4, 0xffffffe, RZ ;  /* 0x0ffffffe04027810 */ /* 0x001fcc0007ffe0ff */
[----:B------:R0:W5:Y:S02]  /*0260*/  F2I.FTZ.U32.TRUNC.NTZ R3, R2 ;  /* 0x0000000200037305 */ /* 0x000164000021f000 */
[----:B0-----:R-:W-:Y:S01]  /*0270*/  HFMA2 R2, -RZ, RZ, 0, 0 ;  /* 0x00000000ff027431 */ /* 0x001fe200000001ff */
[----:B-----5:R-:W-:-:S05]  /*0280*/  IADD3 R6, PT, PT, RZ, -R3, RZ ;  /* 0x80000003ff067210 */ /* 0x020fca0007ffe0ff */
[----:B------:R-:W-:Y:S01]  /*0290*/  IMAD R5, R6, R7, RZ ;  /* 0x0000000706057224 */ /* 0x000fe200078e02ff */
[----:B------:R-:W-:-:S03]  /*02a0*/  IABS R6, UR8 ;  /* 0x0000000800067c13 */ /* 0x000fc60008000000 */
[----:B------:R-:W-:-:S06]  /*02b0*/  IMAD.HI.U32 R3, R3, R5, R2 ;  /* 0x0000000503037227 */ /* 0x000fcc00078e0002 */
[----:B------:R-:W-:-:S04]  /*02c0*/  IMAD.HI.U32 R5, R3, R6, RZ ;  /* 0x0000000603057227 */ /* 0x000fc800078e00ff */
[----:B------:R-:W-:-:S04]  /*02d0*/  IMAD.MOV R3, RZ, RZ, -R5 ;  /* 0x000000ffff037224 */ /* 0x000fc800078e0a05 */
[----:B------:R-:W-:Y:S01]  /*02e0*/  IMAD R2, R7, R3, R6 ;  /* 0x0000000307027224 */ /* 0x000fe200078e0206 */
[----:B-1----:R-:W-:-:S04]  /*02f0*/  LOP3.LUT R3, R8, 0xffff, RZ, 0xc0, !PT ;  /* 0x0000ffff08037812 */ /* 0x002fc800078ec0ff */
[----:B------:R-:W-:Y:S01]  /*0300*/  ISETP.GT.U32.AND P2, PT, R7, R2, PT ;  /* 0x000000020700720c */ /* 0x000fe20003f44070 */
[----:B------:R-:W-:-:S05]  /*0310*/  IMAD R3, R3, 0xaab, RZ ;  /* 0x00000aab03037824 */ /* 0x000fca00078e02ff */
[----:B------:R-:W-:-:S07]  /*0320*/  SHF.R.U32.HI R3, RZ, 0x10, R3 ;  /* 0x00000010ff037819 */ /* 0x000fce0000011603 */
[-C--:B------:R-:W-:Y:S02]  /*0330*/  @!P2 IADD3 R2, PT, PT, R2, -R7.reuse, RZ ;  /* 0x800000070202a210 */ /* 0x080fe40007ffe0ff */
[----:B------:R-:W-:Y:S02]  /*0340*/  @!P2 IADD3 R5, PT, PT, R5, 0x1, RZ ;  /* 0x000000010505a810 */ /* 0x000fe40007ffe0ff */
[----:B------:R-:W-:Y:S02]  /*0350*/  ISETP.GE.U32.AND P1, PT, R2, R7, PT ;  /* 0x000000070200720c */ /* 0x000fe40003f26070 */
[----:B------:R-:W-:Y:S02]  /*0360*/  LOP3.LUT R2, R0, UR8, RZ, 0x3c, !PT ;  /* 0x0000000800027c12 */ /* 0x000fe4000f8e3cff */
[----:B--2---:R-:W-:Y:S02]  /*0370*/  ISETP.GE.U32.AND P2, PT, R11, UR10, PT ;  /* 0x0000000a0b007c0c */ /* 0x004fe4000bf46070 */
[----:B------:R-:W-:-:S02]  /*0380*/  ISETP.GE.AND P4, PT, R2, RZ, PT ;  /* 0x000000ff0200720c */ /* 0x000fc40003f86270 */
[----:B------:R-:W-:Y:S02]  /*0390*/  PRMT R2, R3, 0x9910, RZ ;  /* 0x0000991003027816 */ /* 0x000fe400000000ff */
[----:B------:R-:W-:-:S03]  /*03a0*/  SHF.R.S32.HI R3, RZ, 0x1f, R11 ;  /* 0x0000001fff037819 */ /* 0x000fc6000001140b */
[----:B------:R-:W-:Y:S01]  /*03b0*/  IMAD R2, R2, 0x18, RZ ;  /* 0x0000001802027824 */ /* 0x000fe200078e02ff */
[----:B------:R-:W-:Y:S02]  /*03c0*/  ISETP.GE.AND.EX P2, PT, R3, UR11, PT, P2 ;  /* 0x0000000b03007c0c */ /* 0x000fe4000bf46320 */
[----:B------:R-:W-:Y:S02]  /*03d0*/  @P1 IADD3 R5, PT, PT, R5, 0x1, RZ ;  /* 0x0000000105051810 */ /* 0x000fe40007ffe0ff */
[----:B------:R-:W-:Y:S02]  /*03e0*/  IADD3 R2, PT, PT, RZ, -R2, RZ ;  /* 0x80000002ff027210 */ /* 0x000fe40007ffe0ff */
[----:B------:R-:W-:Y:S01]  /*03f0*/  ISETP.GE.U32.AND P1, PT, R23, UR10, PT ;  /* 0x0000000a17007c0c */ /* 0x000fe2000bf26070 */
[----:B------:R-:W-:Y:S01]  /*0400*/  @!P4 IMAD.MOV R5, RZ, RZ, -R5 ;  /* 0x000000ffff05c224 */ /* 0x000fe200078e0a05 */
[----:B------:R-:W-:Y:S02]  /*0410*/  PRMT R7, R2, 0x7710, RZ ;  /* 0x0000771002077816 */ /* 0x000fe400000000ff */
[----:B------:R-:W-:-:S02]  /*0420*/  @!P3 LOP3.LUT R5, RZ, R0, RZ, 0x33, !PT ;  /* 0x00000000ff05b212 */ /* 0x000fc400078e33ff */
[----:B------:R-:W-:Y:S01]  /*0430*/  IADD3 R2, PT, PT, R7, R8, RZ ;  /* 0x0000000807027210 */ /* 0x000fe20007ffe0ff */
[----:B------:R-:W0:Y:S01]  /*0440*/  @!P2 LDC.64 R16, c[0x0][0x390] ;  /* 0x0000e400ff10ab82 */ /* 0x000e220000000a00 */
[----:B------:R-:W-:Y:S02]  /*0450*/  IADD3 R9, PT, PT, -R5, RZ, RZ ;  /* 0x000000ff05097210 */ /* 0x000fe40007ffe1ff */
[----:B------:R-:W-:Y:S01]  /*0460*/  ISETP.GE.U32.AND P3, PT, R21, UR10, PT ;  /* 0x0000000a15007c0c */ /* 0x000fe2000bf66070 */
[----:B------:R-:W-:Y:S01]  /*0470*/  IMAD.SHL.U32 R2, R2, 0x2, RZ ;  /* 0x0000000202027824 */ /* 0x000fe200078e00ff */
[----:B------:R-:W-:Y:S01]  /*0480*/  ISETP.GE.AND.EX P1, PT, R29, UR11, PT, P1 ;  /* 0x0000000b1d007c0c */ /* 0x000fe2000bf26310 */
[----:B------:R-:W-:Y:S01]  /*0490*/  IMAD R0, R0, R9, UR8 ;  /* 0x0000000800007e24 */ /* 0x000fe2000f8e0209 */
[----:B------:R-:W-:Y:S01]  /*04a0*/  ISETP.GE.AND.EX P3, PT, R13, UR11, PT, P3 ;  /* 0x0000000b0d007c0c */ /* 0x000fe2000bf66330 */
[----:B------:R-:W1:Y:S01]  /*04b0*/  @!P2 LDC.64 R6, c[0x0][0x3e0] ;  /* 0x0000f800ff06ab82 */ /* 0x000e620000000a00 */
[----:B------:R-:W-:Y:S01]  /*04c0*/  LOP3.LUT R27, R2, 0xffff, RZ, 0xc0, !PT ;  /* 0x0000ffff021b7812 */ /* 0x000fe200078ec0ff */
[----:B------:R-:W-:Y:S01]  /*04d0*/  IMAD R0, R0, 0x30, RZ ;  /* 0x0000003000007824 */ /* 0x000fe200078e02ff */
[----:B------:R-:W-:-:S02]  /*04e0*/  SHF.R.S32.HI R2, RZ, 0x1f, R5 ;  /* 0x0000001fff027819 */ /* 0x000fc40000011405 */
[----:B------:R-:W-:Y:S02]  /*04f0*/  IADD3 R9, PT, PT, R23, 0x30, RZ ;  /* 0x0000003017097810 */ /* 0x000fe40007ffe0ff */
[----:B------:R-:W-:Y:S01]  /*0500*/  IADD3 R26, P4, PT, R0, R27, RZ ;  /* 0x0000001b001a7210 */ /* 0x000fe20007f9e0ff */
[----:B---3--:R-:W-:Y:S01]  /*0510*/  IMAD R2, R2, UR12, RZ ;  /* 0x0000000c02027c24 */ /* 0x008fe2000f8e02ff */
[----:B------:R-:W-:Y:S02]  /*0520*/  SHF.R.S32.HI R19, RZ, 0x1f, R9 ;  /* 0x0000001fff137819 */ /* 0x000fe40000011409 */
[----:B------:R-:W-:Y:S01]  /*0530*/  LEA.HI.X.SX32 R27, R0, RZ, 0x1, P4 ;  /* 0x000000ff001b7211 */ /* 0x000fe200020f0eff */
[----:B------:R-:W-:Y:S01]  /*0540*/  IMAD R25, R5, UR13, R2 ;  /* 0x0000000d05197c24 */ /* 0x000fe2000f8e0202 */
[----:B------:R-:W-:Y:S01]  /*0550*/  ISETP.GE.U32.AND P4, PT, R9, UR10, PT ;  /* 0x0000000a09007c0c */ /* 0x000fe2000bf86070 */
[----:B------:R-:W-:-:S03]  /*0560*/  IMAD.WIDE.U32 R26, R5, UR12, R26 ;  /* 0x0000000c051a7c25 */ /* 0x000fc6000f8e001a */
[----:B------:R-:W-:Y:S02]  /*0570*/  ISETP.GE.AND.EX P4, PT, R19, UR11, PT, P4 ;  /* 0x0000000b13007c0c */ /* 0x000fe4000bf86340 */
[----:B------:R-:W-:Y:S02]  /*0580*/  IADD3 R25, PT, PT, R27, R25, RZ ;  /* 0x000000191b197210 */ /* 0x000fe40007ffe0ff */
[----:B------:R-:W-:Y:S01]  /*0590*/  @!P2 MOV R24, R26 ;  /* 0x0000001a0018a202 */ /* 0x000fe20000000f00 */
        /* <DEDUP_REMOVED lines=14> */
[----:B------:R-:W-:Y:S02]  /*0680*/  @!P3 IMAD R29, R21, R3, R12 ;  /* 0x00000003151db224 */ /* 0x000fe400078e020c */
[----:B------:R-:W-:-:S04]  /*0690*/  @!P3 IMAD.MOV.U32 R12, RZ, RZ, R26 ;  /* 0x000000ffff0cb224 */ /* 0x000fc800078e001a */
[----:B------:R-:W-:Y:S01]  /*06a0*/  @!P3 IMAD.WIDE.U32 R2, R21, R2, R12 ;  /* 0x000000021502b225 */ /* 0x000fe200078e000c */
[----:B------:R-:W-:Y:S02]  /*06b0*/  @!P1 MOV R12, R26 ;  /* 0x0000001a000c9202 */ /* 0x000fe40000000f00 */
[----:B------:R-:W-:Y:S01]  /*06c0*/  @!P1 MOV R13, R25 ;  /* 0x00000019000d9202 */ /* 0x000fe20000000f00 */
[----:B------:R-:W-:Y:S01]  /*06d0*/  @!P1 IMAD R21, R23, R5, R18 ;  /* 0x0000000517159224 */ /* 0x000fe200078e0212 */
[----:B------:R-:W-:Y:S01]  /*06e0*/  @!P3 IADD3 R3, PT, PT, R3, R29, RZ ;  /* 0x0000001d0303b210 */ /* 0x000fe20007ffe0ff */
[----:B------:R-:W-:-:S03]  /*06f0*/  @!P1 IMAD.WIDE.U32 R4, R23, R4, R12 ;  /* 0x0000000417049225 */ /* 0x000fc600078e000c */
[----:B------:R-:W3:Y:S01]  /*0700*/  @!P4 LDC.64 R12, c[0x0][0x390] ;  /* 0x0000e400ff0ccb82 */ /* 0x000ee20000000a00 */
[----:B------:R-:W-:Y:S01]  /*0710*/  @!P1 IMAD.IADD R21, R5, 0x1, R21 ;  /* 0x0000000105159824 */ /* 0x000fe200078e0215 */
[----:B0-----:R-:W-:Y:S01]  /*0720*/  @!P1 LEA R14, P5, R4, R14, 0x2 ;  /* 0x0000000e040e9211 */ /* 0x001fe200078a10ff */
[----:B-1----:R-:W-:Y:S01]  /*0730*/  @!P4 IMAD R18, R19, R6, RZ ;  /* 0x000000061312c224 */ /* 0x002fe200078e02ff */
[----:B------:R-:W-:Y:S02]  /*0740*/  @!P4 MOV R19, R25 ;  /* 0x000000190013c202 */ /* 0x000fe40000000f00 */
[----:B--2---:R-:W-:Y:S02]  /*0750*/  @!P3 LEA R10, P6, R2, R10, 0x2 ;  /* 0x0000000a020ab211 */ /* 0x004fe400078c10ff */
[----:B------:R-:W-:Y:S01]  /*0760*/  @!P1 LEA.HI.X R15, R4, R15, R21, 0x2, P5 ;  /* 0x0000000f040f9211 */ /* 0x000fe200028f1415 */
[----:B------:R-:W-:Y:S01]  /*0770*/  @!P4 IMAD R21, R9, R7, R18 ;  /* 0x000000070915c224 */ /* 0x000fe200078e0212 */
[----:B------:R-:W-:-:S02]  /*0780*/  @!P4 MOV R18, R26 ;  /* 0x0000001a0012c202 */ /* 0x000fc40000000f00 */
[----:B------:R-:W-:Y:S02]  /*0790*/  CS2R R4, SRZ ;  /* 0x0000000000047805 */ /* 0x000fe4000001ff00 */
        /* <DEDUP_REMOVED lines=8> */
[----:B---3--:R-:W-:-:S02]  /*0820*/  @!P4 LEA R12, P2, R18, R12, 0x2 ;  /* 0x0000000c120cc211 */ /* 0x008fc400078410ff */
        /* <DEDUP_REMOVED lines=62> */
.L_x_3909:
[----:B------:R-:W-:Y:S05]  /*0c10*/  BSYNC.RECONVERGENT B0 ;  /* 0x0000000000007941 */ /* 0x000fea0003800200 */
.L_x_3908:
        /* <DEDUP_REMOVED lines=36> */
.L_x_3911:
[----:B------:R-:W-:Y:S05]  /*0e60*/  BSYNC.RECONVERGENT B0 ;  /* 0x0000000000007941 */ /* 0x000fea0003800200 */
.L_x_3910:
        /* <DEDUP_REMOVED lines=20> */
[----:B--2---:R-:W-:Y:S02]  /*0fb0*/  MOV R17, UR5 ;  /* 0x0000000500117c02 */ /* 0x004fe40008000f00 */
        /* <DEDUP_REMOVED lines=10> */
.L_x_3914:
[----:B---3--:R-:W2:Y:S04]  /*1060*/  LDG.E.STRONG.GPU R12, desc[UR16][R8.64] ;  /* 0x00000010080c7981 */ /* 0x008ea8000c1ef900 */
[----:B--2---:R-:W-:Y:S01]  /*1070*/  CCTL.IVALL ;  /* 0x00000000ff00798f */ /* 0x004fe20002000000 */
[----:B------:R-:W-:Y:S05]  /*1080*/  YIELD ;  /* 0x0000000000007946 */ /* 0x000fea0003800000 */
[----:B------:R-:W-:-:S13]  /*1090*/  ISETP.NE.AND P2, PT, R12, R15, PT ;  /* 0x0000000f0c00720c */ /* 0x000fda0003f45270 */
[----:B------:R-:W-:Y:S05]  /*10a0*/  @P2 BRA `(.L_x_3914) ;  /* 0xfffffffc00ec2947 */ /* 0x000fea000383ffff */
.L_x_3913:
        /* <DEDUP_REMOVED lines=15> */
.L_x_3916:
        /* <DEDUP_REMOVED lines=14> */
[----:B------:R-:W-:Y:S01]  /*1280*/  MOV R12, UR24 ;  /* 0x00000018000c7c02 */ /* 0x000fe20008000f00 */
[----:B------:R-:W-:Y:S01]  /*1290*/  IMAD.U32 R13, RZ, RZ, UR25 ;  /* 0x00000019ff0d7e24 */ /* 0x000fe2000f8e00ff */
[----:B------:R-:W-:Y:S02]  /*12a0*/  @!UP0 UIMAD.WIDE.U32 UR24, UR22, 0x8, UR18 ;  /* 0x00000008161888a5 */ /* 0x000fe4000f8e0012 */
[----:B------:R-:W-:Y:S01]  /*12b0*/  @!UP1 UIMAD.WIDE.U32 UR26, UR11, 0x8, UR18 ;  /* 0x000000080b1a98a5 */ /* 0x000fe2000f8e0012 */
[----:B------:R-:W-:Y:S02]  /*12c0*/  VOTEU.ALL UP0, P5 ;  /* 0x0000000000ff7886 */ /* 0x000fe40002800000 */
[----:B------:R-:W0:Y:S01]  /*12d0*/  @!P2 LDG.E.64 R12, desc[UR16][R12.64] ;  /* 0x000000100c0ca981 */ /* 0x000e22000c1e1b00 */
[----:B------:R-:W-:-:S02]  /*12e0*/  MOV R14, UR24 ;  /* 0x00000018000e7c02 */ /* 0x000fc40008000f00 */
[----:B------:R-:W-:Y:S01]  /*12f0*/  MOV R15, UR25 ;  /* 0x00000019000f7c02 */ /* 0x000fe20008000f00 */
[----:B------:R-:W-:Y:S01]  /*1300*/  @!UP0 UIMAD.WIDE.U32 UR24, UR10, 0x8, UR18 ;  /* 0x000000080a1888a5 */ /* 0x000fe2000f8e0012 */
[----:B-1----:R-:W-:Y:S02]  /*1310*/  MOV R16, UR26 ;  /* 0x0000001a00107c02 */ /* 0x002fe40008000f00 */
[----:B--2---:R-:W-:Y:S02]  /*1320*/  MOV R17, UR27 ;  /* 0x0000001b00117c02 */ /* 0x004fe40008000f00 */
[----:B------:R-:W2:Y:S01]  /*1330*/  @!P4 LDG.E.64 R14, desc[UR16][R14.64] ;  /* 0x000000100e0ec981 */ /* 0x000ea2000c1e1b00 */
[----:B------:R-:W-:Y:S01]  /*1340*/  MOV R18, UR24 ;  /* 0x0000001800127c02 */ /* 0x000fe20008000f00 */
[----:B------:R-:W-:Y:S02]  /*1350*/  IMAD.U32 R19, RZ, RZ, UR25 ;  /* 0x00000019ff137e24 */ /* 0x000fe4000f8e00ff */
[----:B------:R-:W3:Y:S04]  /*1360*/  @!P6 LDG.E.64 R16, desc[UR16][R16.64] ;  /* 0x000000101010e981 */ /* 0x000ee8000c1e1b00 */
[----:B------:R-:W4:Y:S01]  /*1370*/  @!P5 LDG.E.64 R18, desc[UR16][R18.64] ;  /* 0x000000101212d981 */ /* 0x000f22000c1e1b00 */
[----:B------:R-:W-:-:S02]  /*1380*/  UIADD3 UR24, UPT, UPT, UR5, 0x4, URZ ;  /* 0x0000000405187890 */ /* 0x000fc4000fffe0ff */
[----:B------:R-:W-:-:S04]  /*1390*/  UIADD3 UR25, UPT, UPT, UR5, 0x6, URZ ;  /* 0x0000000605197890 */ /* 0x000fc8000fffe0ff */
[----:B------:R-:W-:Y:S01]  /*13a0*/  MOV R9, UR24 ;  /* 0x0000001800097c02 */ /* 0x000fe20008000f00 */
[----:B------:R-:W-:Y:S01]  /*13b0*/  UIADD3 UR24, UPT, UPT, UR5, 0x5, URZ ;  /* 0x0000000505187890 */ /* 0x000fe2000fffe0ff */
[----:B0-----:R-:W-:Y:S01]  /*13c0*/  @!P2 FADD.FTZ R10, R10, R12 ;  /* 0x0000000c0a0aa221 */ /* 0x001fe20000010000 */
[----:B------:R-:W-:Y:S01]  /*13d0*/  @!P2 FADD.FTZ R11, R11, R13 ;  /* 0x0000000d0b0ba221 */ /* 0x000fe20000010000 */
[----:B------:R-:W-:-:S03]  /*13e0*/  ISETP.EQ.OR P2, PT, R9, UR15, P3 ;  /* 0x0000000f09007c0c */ /* 0x000fc60009f42670 */
[----:B------:R-:W-:Y:S01]  /*13f0*/  MOV R9, UR24 ;  /* 0x0000001800097c02 */ /* 0x000fe20008000f00 */
[----:B------:R-:W-:Y:S01]  /*1400*/  UIADD3 UR24, UPT, UPT, UR5, 0x7, URZ ;  /* 0x0000000705187890 */ /* 0x000fe2000fffe0ff */
[----:B------:R-:W-:Y:S01]  /*1410*/  MOV R12, UR25 ;  /* 0x00000019000c7c02 */ /* 0x000fe20008000f00 */
[----:B--2---:R-:W-:Y:S01]  /*1420*/  @!P4 FADD.FTZ R10, R10, R14 ;  /* 0x0000000e0a0ac221 */ /* 0x004fe20000010000 */
[----:B------:R-:W-:Y:S01]  /*1430*/  @!P4 FADD.FTZ R11, R11, R15 ;  /* 0x0000000f0b0bc221 */ /* 0x000fe20000010000 */
[----:B------:R-:W-:Y:S02]  /*1440*/  ISETP.EQ.OR P4, PT, R9, UR15, P3 ;  /* 0x0000000f09007c0c */ /* 0x000fe40009f82670 */
[----:B---3--:R-:W-:Y:S01]  /*1450*/  @!P6 FADD.FTZ R10, R10, R16 ;  /* 0x000000100a0ae221 */ /* 0x008fe20000010000 */
[----:B------:R-:W-:Y:S01]  /*1460*/  @!P6 FADD.FTZ R11, R11, R17 ;  /* 0x000000110b0be221 */ /* 0x000fe20000010000 */
[----:B------:R-:W-:Y:S01]  /*1470*/  ISETP.EQ.OR P6, PT, R12, UR15, P3 ;  /* 0x0000000f0c007c0c */ /* 0x000fe20009fc2670 */
[----:B------:R-:W-:Y:S01]  /*1480*/  VOTEU.ALL UP0, P2 ;  /* 0x0000000000ff7886 */ /* 0x000fe20001000000 */
[----:B------:R-:W-:Y:S01]  /*1490*/  MOV R9, UR24 ;  /* 0x0000001800097c02 */ /* 0x000fe20008000f00 */
[----:B----4-:R-:W-:Y:S01]  /*14a0*/  @!P5 FADD.FTZ R10, R10, R18 ;  /* 0x000000120a0ad221 */ /* 0x010fe20000010000 */
[----:B------:R-:W-:-:S02]  /*14b0*/  @!P5 FADD.FTZ R11, R11, R19 ;  /* 0x000000130b0bd221 */ /* 0x000fc40000010000 */
[----:B------:R-:W-:Y:S01]  /*14c0*/  ISETP.EQ.OR P5, PT, R9, UR15, P3 ;  /* 0x0000000f09007c0c */ /* 0x000fe20009fa2670 */
[----:B------:R-:W-:Y:S02]  /*14d0*/  @!UP0 UIMAD.WIDE.U32 UR24, UR21, 0x8, UR18 ;  /* 0x00000008151888a5 */ /* 0x000fe4000f8e0012 */
[----:B------:R-:W-:-:S04]  /*14e0*/  VOTEU.ALL UP0, P4 ;  /* 0x0000000000ff7886 */ /* 0x000fc80002000000 */
[----:B------:R-:W-:Y:S01]  /*14f0*/  MOV R12, UR24 ;  /* 0x00000018000c7c02 */ /* 0x000fe20008000f00 */
[----:B------:R-:W-:Y:S01]  /*1500*/  IMAD.U32 R13, RZ, RZ, UR25 ;  /* 0x00000019ff0d7e24 */ /* 0x000fe2000f8e00ff */
        /* <DEDUP_REMOVED lines=11> */
[----:B------:R-:W-:Y:S01]  /*15c0*/  MOV R18, UR24 ;  /* 0x0000001800127c02 */ /* 0x000fe20008000f00 */
[----:B------:R-:W-:-:S03]  /*15d0*/  IMAD.U32 R19, RZ, RZ, UR25 ;  /* 0x00000019ff137e24 */ /* 0x000fc6000f8e00ff */
        /* <DEDUP_REMOVED lines=23> */
.L_x_3915:
        /* <DEDUP_REMOVED lines=37> */
[----:B------:R-:W-:Y:S01]  /*19a0*/  IMAD.U32 R14, RZ, RZ, UR12 ;  /* 0x0000000cff0e7e24 */ /* 0x000fe2000f8e00ff */
[----:B------:R-:W-:Y:S02]  /*19b0*/  MOV R15, UR13 ;  /* 0x0000000d000f7c02 */ /* 0x000fe40008000f00 */
        /* <DEDUP_REMOVED lines=13> */
.L_x_3917:
        /* <DEDUP_REMOVED lines=14> */
[----:B------:R-:W-:Y:S01]  /*1b70*/  IMAD.U32 R8, RZ, RZ, UR12 ;  /* 0x0000000cff087e24 */ /* 0x000fe2000f8e00ff */
[----:B------:R-:W-:Y:S01]  /*1b80*/  @!UP1 UIMAD.WIDE.U32 UR10, UR10, 0x8, UR18 ;  /* 0x000000080a0a98a5 */ /* 0x000fe2000f8e0012 */
[----:B------:R-:W-:-:S05]  /*1b90*/  MOV R9, UR13 ;  /* 0x0000000d00097c02 */ /* 0x000fca0008000f00 */
        /* <DEDUP_REMOVED lines=11> */
.L_x_3918:
[----:B------:R-:W-:Y:S01]  /*1c50*/  IMAD.U32 R9, RZ, RZ, UR5 ;  /* 0x00000005ff097e24 */ /* 0x000fe2000f8e00ff */
[----:B------:R-:W-:Y:S01]  /*1c60*/  LOP3.LUT R8, R22, 0x1, RZ, 0xc0, !PT ;  /* 0x0000000116087812 */ /* 0x000fe200078ec0ff */
[----:B------:R-:W-:Y:S03]  /*1c70*/  BSSY.RECONVERGENT B0, `(.L_x_3912) ;  /* 0x000000b000007945 */ /* 0x000fe60003800200 */
        /* <DEDUP_REMOVED lines=10> */
.L_x_3919:
[----:B------:R-:W-:Y:S05]  /*1d20*/  BSYNC.RECONVERGENT B0 ;  /* 0x0000000000007941 */ /* 0x000fea0003800200 */
.L_x_3912:
[----:B------:R-:W4:Y:S01]  /*1d30*/  S2R R14, SR_TID.X ;  /* 0x00000000000e7919 */ /* 0x000f220000002100 */
[----:B------:R-:W5:Y:S01]  /*1d40*/  S2UR UR9, SR_CgaCtaId ;  /* 0x00000000000979c3 */ /* 0x000f620000008800 */
[----:B------:R-:W0:Y:S01]  /*1d50*/  LDCU UR10, c[0x0][0x414] ;  /* 0x00008280ff0a77ac */ /* 0x000e220008000800 */
[----:B------:R-:W-:Y:S01]  /*1d60*/  IMAD.U32 R29, RZ, RZ, UR8 ;  /* 0x00000008ff1d7e24 */ /* 0x000fe2000f8e00ff */
[----:B------:R-:W-:-:S05]  /*1d70*/  UMOV UR5, 0x400 ;  /* 0x0000040000057882 */ /* 0x000fca0000000000 */
[----:B-123--:R-:W1:Y:S08]  /*1d80*/  @P0 LDC.64 R16, c[0x0][0x388] ;  /* 0x0000e200ff100b82 */ /* 0x00ee700000000a00 */
[----:B------:R-:W2:Y:S01]  /*1d90*/  LDC.64 R12, c[0x0][0x398] ;  /* 0x0000e600ff0c7b82 */ /* 0x000ea20000000a00 */
[----:B-----5:R-:W-:Y:S01]  /*1da0*/  ULEA UR5, UR9, UR5, 0x18 ;  /* 0x0000000509057291 */ /* 0x020fe2000f8ec0ff */
[----:B----4-:R-:W-:Y:S01]  /*1db0*/  LOP3.LUT R8, R14, 0xffff, RZ, 0xc0, !PT ;  /* 0x0000ffff0e087812 */ /* 0x010fe200078ec0ff */
[----:B-1----:R-:W-:-:S07]  /*1dc0*/  @P0 IMAD.WIDE R16, R29, 0x8, R16 ;  /* 0x000000081d100825 */ /* 0x002fce00078e0210 */
[----:B------:R-:W-:Y:S01]  /*1dd0*/  @!P3 STS.64 [UR5+0x78], R10 ;  /* 0x0000780aff00b988 */ /* 0x000fe20008000a05 */
[----:B------:R-:W-:-:S05]  /*1de0*/  IMAD R8, R8, 0xaab, RZ ;  /* 0x00000aab08087824 */ /* 0x000fca00078e02ff */
[----:B------:R-:W-:-:S04]  /*1df0*/  SHF.R.U32.HI R8, RZ, 0x10, R8 ;  /* 0x00000010ff087819 */ /* 0x000fc80000011608 */
[----:B------:R-:W-:-:S05]  /*1e00*/  PRMT R8, R8, 0x9910, RZ ;  /* 0x0000991008087816 */ /* 0x000fca00000000ff */
[----:B------:R-:W-:-:S05]  /*1e10*/  IMAD R8, R8, 0x18, RZ ;  /* 0x0000001808087824 */ /* 0x000fca00078e02ff */
[----:B------:R-:W-:Y:S02]  /*1e20*/  IADD3 R15, PT, PT, RZ, -R8, RZ ;  /* 0x80000008ff0f7210 */ /* 0x000fe40007ffe0ff */
[----:B------:R-:W1:Y:S02]  /*1e30*/  LDC.64 R8, c[0x0][0x3a0] ;  /* 0x0000e800ff087b82 */ /* 0x000e640000000a00 */
[----:B------:R-:W-:-:S04]  /*1e40*/  PRMT R15, R15, 0x7710, RZ ;  /* 0x000077100f0f7816 */ /* 0x000fc800000000ff */
[----:B------:R-:W-:Y:S01]  /*1e50*/  IADD3 R15, PT, PT, R15, R14, RZ ;  /* 0x0000000e0f0f7210 */ /* 0x000fe20007ffe0ff */
[----:B0-----:R-:W-:-:S03]  /*1e60*/  @P0 FMUL.FTZ R14, R10, UR10 ;  /* 0x0000000a0a0e0c20 */ /* 0x001fc60008410000 */
[----:B------:R-:W-:-:S04]  /*1e70*/  SHF.L.U32 R15, R15, 0x1, RZ ;  /* 0x000000010f0f7819 */ /* 0x000fc800000006ff */
[----:B------:R-:W-:Y:S01]  /*1e80*/  LOP3.LUT R19, R15, 0xffff, RZ, 0xc0, !PT ;  /* 0x0000ffff0f137812 */ /* 0x000fe200078ec0ff */
[----:B------:R-:W-:-:S03]  /*1e90*/  @P0 FMUL.FTZ R15, R11, UR10 ;  /* 0x0000000a0b0f0c20 */ /* 0x000fc60008410000 */
[----:B------:R-:W-:Y:S02]  /*1ea0*/  IADD3 R19, PT, PT, R0, R19, RZ ;  /* 0x0000001300137210 */ /* 0x000fe40007ffe0ff */
[----:B------:R-:W-:Y:S03]  /*1eb0*/  @P0 STG.E.64 desc[UR16][R16.64], R14 ;  /* 0x0000000e10000986 */ /* 0x000fe6000c101b10 */
[C---:B--2---:R-:W-:Y:S01]  /*1ec0*/  IMAD.WIDE R12, R19.reuse, 0x2, R12 ;  /* 0x00000002130c7825 */ /* 0x044fe200078e020c */
[----:B------:R-:W-:Y:S03]  /*1ed0*/  BAR.SYNC.DEFER_BLOCKING 0x0 ;  /* 0x0000000000007b1d */ /* 0x000fe60000010000 */
[----:B-1----:R-:W-:-:S03]  /*1ee0*/  IMAD.WIDE R18, R19, 0x2, R8 ;  /* 0x0000000213127825 */ /* 0x002fc600078e0208 */
[----:B------:R-:W2:Y:S04]  /*1ef0*/  LDG.E.U16 R28, desc[UR16][R12.64] ;  /* 0x000000100c1c7981 */ /* 0x000ea8000c1e1500 */
[----:B------:R-:W3:Y:S04]  /*1f00*/  LDG.E.U16 R29, desc[UR16][R18.64] ;  /* 0x00000010121d7981 */ /* 0x000ee8000c1e1500 */
[----:B------:R-:W0:Y:S01]  /*1f10*/  LDS.64 R8, [UR5+0x78] ;  /* 0x00007805ff087984 */ /* 0x000e220008000a00 */
[----:B------:R-:W1:Y:S03]  /*1f20*/  LDCU.U8 UR5, c[0x0][0x3fc] ;  /* 0x00007f80ff0577ac */ /* 0x000e660008000000 */
[----:B------:R-:W4:Y:S04]  /*1f30*/  LDG.E.U16 R12, desc[UR16][R12.64+0x2] ;  /* 0x000002100c0c7981 */ /* 0x000f28000c1e1500 */
[----:B------:R-:W5:Y:S01]  /*1f40*/  LDG.E.U16 R18, desc[UR16][R18.64+0x2] ;  /* 0x0000021012127981 */ /* 0x000f62000c1e1500 */
        /* <DEDUP_REMOVED lines=10> */
[----:B--2---:R-:W-:Y:S02]  /*1ff0*/  SHF.L.U32 R9, R28, 0x10, RZ ;  /* 0x000000101c097819 */ /* 0x004fe400000006ff */
[----:B----4-:R-:W-:Y:S02]  /*2000*/  SHF.L.U32 R10, R12, 0x10, RZ ;  /* 0x000000100c0a7819 */ /* 0x010fe400000006ff */
[----:B---3--:R-:W-:Y:S01]  /*2010*/  SHF.L.U32 R12, R29, 0x10, RZ ;  /* 0x000000101d0c7819 */ /* 0x008fe200000006ff */
[----:B-----5:R-:W-:Y:S01]  /*2020*/  IMAD.U32 R11, R18, 0x10000, RZ ;  /* 0x00010000120b7824 */ /* 0x020fe200078e00ff */
        /* <DEDUP_REMOVED lines=12> */
[----:B------:R-:W-:Y:S01]  /*20f0*/  FADD.FTZ R5, -R0, R5 ;  /* 0x0000000500057221 */ /* 0x000fe20000010100 */
[----:B------:R-:W-:Y:S01]  /*2100*/  MOV R19, R25 ;  /* 0x0000001900137202 */ /* 0x000fe20000000f00 */
[----:B------:R-:W1:Y:S02]  /*2110*/  LDCU.64 UR10, c[0x0][0x380] ;  /* 0x00007000ff0a77ac */ /* 0x000e640008000a00 */
[----:B------:R-:W-:-:S04]  /*2120*/  FMUL.FTZ R5, R5, R8 ;  /* 0x0000000805057220 */ /* 0x000fc80000410000 */
[----:B------:R-:W-:Y:S01]  /*2130*/  FFMA.FTZ R5, R10, R5, R11 ;  /* 0x000000050a057223 */ /* 0x000fe2000001000b */
[----:B0-----:R-:W-:Y:S02]  /*2140*/  IMAD R14, R14, UR18, RZ ;  /* 0x000000120e0e7c24 */ /* 0x001fe4000f8e02ff */
[----:B------:R-:W-:-:S04]  /*2150*/  IMAD.WIDE.U32 R18, R23, UR18, R18 ;  /* 0x0000001217127c25 */ /* 0x000fc8000f8e0012 */
[----:B------:R-:W-:Y:S01]  /*2160*/  IMAD R15, R23, UR19, R14 ;  /* 0x00000013170f7c24 */ /* 0x000fe2000f8e020e */
[----:B-1----:R-:W-:-:S03]  /*2170*/  LEA R14, P1, R18, UR10, 0x2 ;  /* 0x0000000a120e7c11 */ /* 0x002fc6000f8210ff */
[----:B------:R-:W-:Y:S02]  /*2180*/  IMAD.IADD R15, R19, 0x1, R15 ;  /* 0x00000001130f7824 */ /* 0x000fe400078e020f */
[----:B------:R-:W-:-:S04]  /*2190*/  FADD.FTZ R19, -R0, R4 ;  /* 0x0000000400137221 */ /* 0x000fc80000010100 */
[----:B------:R-:W-:Y:S01]  /*21a0*/  FMUL.FTZ R4, R19, R8 ;  /* 0x0000000813047220 */ /* 0x000fe20000410000 */
[----:B------:R-:W-:-:S03]  /*21b0*/  LEA.HI.X R15, R18, UR11, R15, 0x2, P1 ;  /* 0x0000000b120f7c11 */ /* 0x000fc600088f140f */
[----:B------:R-:W-:-:S05]  /*21c0*/  FFMA.FTZ R4, R9, R4, R12 ;  /* 0x0000000409047223 */ /* 0x000fca000001000c */
[----:B------:R0:W-:Y:S02]  /*21d0*/  STG.E.64 desc[UR16][R14.64], R4 ;  /* 0x000000040e007986 */ /* 0x0001e4000c101b10 */
.L_x_3923:
[----:B------:R-:W-:Y:S05]  /*21e0*/  BSYNC.RECONVERGENT B1 ;  /* 0x0000000000017941 */ /* 0x000fea0003800200 */
.L_x_3922:
        /* <DEDUP_REMOVED lines=13> */
[----:B------:R-:W-:Y:S01]  /*22c0*/  FADD.FTZ R3, -R0, R3 ;  /* 0x0000000300037221 */ /* 0x000fe20000010100 */
[----:B------:R-:W1:Y:S03]  /*22d0*/  LDCU.64 UR18, c[0x0][0x380] ;  /* 0x00007000ff1277ac */ /* 0x000e660008000a00 */
[----:B------:R-:W-:-:S04]  /*22e0*/  FMUL.FTZ R3, R3, R8 ;  /* 0x0000000803037220 */ /* 0x000fc80000410000 */
[----:B------:R-:W-:Y:S01]  /*22f0*/  FFMA.FTZ R3, R10, R3, R11 ;  /* 0x000000030a037223 */ /* 0x000fe2000001000b */
[----:B0-----:R-:W-:-:S04]  /*2300*/  IMAD R4, R4, UR10, RZ ;  /* 0x0000000a04047c24 */ /* 0x001fc8000f8e02ff */
[----:B------:R-:W-:Y:S01]  /*2310*/  IMAD R19, R17, UR11, R4 ;  /* 0x0000000b11137c24 */ /* 0x000fe2000f8e0204 */
[----:B------:R-:W-:-:S05]  /*2320*/  MOV R4, R26 ;  /* 0x0000001a00047202 */ /* 0x000fca0000000f00 */
[----:B------:R-:W-:-:S04]  /*2330*/  IMAD.WIDE.U32 R4, R17, UR10, R4 ;  /* 0x0000000a11047c25 */ /* 0x000fc8000f8e0004 */
[----:B------:R-:W-:Y:S01]  /*2340*/  FADD.FTZ R17, -R0, R2 ;  /* 0x0000000200117221 */ /* 0x000fe20000010100 */
[----:B------:R-:W-:-:S03]  /*2350*/  IADD3 R19, PT, PT, R5, R19, RZ ;  /* 0x0000001305137210 */ /* 0x000fc60007ffe0ff */
[----:B------:R-:W-:Y:S01]  /*2360*/  FMUL.FTZ R2, R17, R8 ;  /* 0x0000000811027220 */ /* 0x000fe20000410000 */
[----:B-1----:R-:W-:-:S03]  /*2370*/  LEA R18, P1, R4, UR18, 0x2 ;  /* 0x0000001204127c11 */ /* 0x002fc6000f8210ff */
[----:B------:R-:W-:Y:S01]  /*2380*/  FFMA.FTZ R2, R9, R2, R12 ;  /* 0x0000000209027223 */ /* 0x000fe2000001000c */
[----:B------:R-:W-:-:S05]  /*2390*/  LEA.HI.X R19, R4, UR19, R19, 0x2, P1 ;  /* 0x0000001304137c11 */ /* 0x000fca00088f1413 */
[----:B------:R0:W-:Y:S04]  /*23a0*/  STG.E.64 desc[UR16][R18.64], R2 ;  /* 0x0000000212007986 */ /* 0x0001e8000c101b10 */
.L_x_3925:
[----:B------:R-:W-:Y:S05]  /*23b0*/  BSYNC.RECONVERGENT B1 ;  /* 0x0000000000017941 */ /* 0x000fea0003800200 */
.L_x_3924:
[----:B------:R-:W-:Y:S04]  /*23c0*/  BSSY.RECONVERGENT B1, `(.L_x_3926) ;  /* 0x0000013000017945 */ /* 0x000fe80003800200 */
[----:B------:R-:W-:Y:S05]  /*23d0*/  @P2 BRA `(.L_x_3927) ;  /* 0x0000000000442947 */ /* 0x000fea0003800000 */
[----:B------:R-:W1:Y:S01]  /*23e0*/  LDCU.64 UR10, c[0x0][0x3e0] ;  /* 0x00007c00ff0a77ac */ /* 0x000e620008000a00 */
[----:B------:R-:W-:Y:S01]  /*23f0*/  MOV R4, R26 ;  /* 0x0000001a00047202 */ /* 0x000fe20000000f00 */
[C---:B0-----:R-:W-:Y:S01]  /*2400*/  FADD.FTZ R3, -R0.reuse, R6 ;  /* 0x0000000600037221 */ /* 0x041fe20000010100 */
[----:B------:R-:W-:Y:S01]  /*2410*/  MOV R5, R25 ;  /* 0x0000001900057202 */ /* 0x000fe20000000f00 */
[----:B------:R-:W0:Y:S01]  /*2420*/  LDCU.64 UR18, c[0x0][0x380] ;  /* 0x00007000ff1277ac */ /* 0x000e220008000a00 */
[----:B------:R-:W-:Y:S01]  /*2430*/  FADD.FTZ R7, -R0, R7 ;  /* 0x0000000700077221 */ /* 0x000fe20000010100 */
[----:B------:R-:W-:-:S03]  /*2440*/  FMUL.FTZ R2, R3, R8 ;  /* 0x0000000803027220 */ /* 0x000fc60000410000 */
[----:B------:R-:W-:Y:S01]  /*2450*/  FMUL.FTZ R3, R7, R8 ;  /* 0x0000000807037220 */ /* 0x000fe20000410000 */
[----:B------:R-:W-:-:S03]  /*2460*/  FFMA.FTZ R2, R9, R2, R12 ;  /* 0x0000000209027223 */ /* 0x000fc6000001000c */
[----:B------:R-:W-:Y:S01]  /*2470*/  FFMA.FTZ R3, R10, R3, R11 ;  /* 0x000000030a037223 */ /* 0x000fe2000001000b */
[----:B-1----:R-:W-:Y:S02]  /*2480*/  IMAD R14, R14, UR10, RZ ;  /* 0x0000000a0e0e7c24 */ /* 0x002fe4000f8e02ff */
[----:B------:R-:W-:-:S04]  /*2490*/  IMAD.WIDE.U32 R4, R13, UR10, R4 ;  /* 0x0000000a0d047c25 */ /* 0x000fc8000f8e0004 */
[----:B------:R-:W-:Y:S01]  /*24a0*/  IMAD R13, R13, UR11, R14 ;  /* 0x0000000b0d0d7c24 */ /* 0x000fe2000f8e020e */
[----:B0-----:R-:W-:-:S03]  /*24b0*/  LEA R6, P1, R4, UR18, 0x2 ;  /* 0x0000001204067c11 */ /* 0x001fc6000f8210ff */
[----:B------:R-:W-:-:S05]  /*24c0*/  IMAD.IADD R13, R5, 0x1, R13 ;  /* 0x00000001050d7824 */ /* 0x000fca00078e020d */
[----:B------:R-:W-:-:S05]  /*24d0*/  LEA.HI.X R7, R4, UR19, R13, 0x2, P1 ;  /* 0x0000001304077c11 */ /* 0x000fca00088f140d */
[----:B------:R1:W-:Y:S02]  /*24e0*/  STG.E.64 desc[UR16][R6.64], R2 ;  /* 0x0000000206007986 */ /* 0x0003e4000c101b10 */
.L_x_3927:
[----:B------:R-:W-:Y:S05]  /*24f0*/  BSYNC.RECONVERGENT B1 ;  /* 0x0000000000017941 */ /* 0x000fea0003800200 */
.L_x_3926:
[----:B------:R-:W-:Y:S05]  /*2500*/  @P3 BRA `(.L_x_3928) ;  /* 0x0000000800543947 */ /* 0x000fea0003800000 */
[----:B------:R-:W2:Y:S01]  /*2510*/  LDCU.64 UR10, c[0x0][0x3e0] ;  /* 0x00007c00ff0a77ac */ /* 0x000ea20008000a00 */
[----:B01----:R-:W-:Y:S01]  /*2520*/  MOV R2, R26 ;  /* 0x0000001a00027202 */ /* 0x003fe20000000f00 */
[C---:B------:R-:W-:Y:S01]  /*2530*/  FADD.FTZ R5, -R0.reuse, R20 ;  /* 0x0000001400057221 */ /* 0x040fe20000010100 */
[----:B------:R-:W-:Y:S01]  /*2540*/  MOV R3, R25 ;  /* 0x0000001900037202 */ /* 0x000fe20000000f00 */
[----:B------:R-:W0:Y:S01]  /*2550*/  LDCU.64 UR12, c[0x0][0x380] ;  /* 0x00007000ff0c77ac */ /* 0x000e220008000a00 */
[----:B------:R-:W-:Y:S01]  /*2560*/  FADD.FTZ R21, -R0, R21 ;  /* 0x0000001500157221 */ /* 0x000fe20000010100 */
[----:B------:R-:W-:-:S03]  /*2570*/  FMUL.FTZ R5, R5, R8 ;  /* 0x0000000805057220 */ /* 0x000fc60000410000 */
[----:B------:R-:W-:Y:S01]  /*2580*/  FMUL.FTZ R21, R21, R8 ;  /* 0x0000000815157220 */ /* 0x000fe20000410000 */
[----:B------:R-:W-:-:S03]  /*2590*/  FFMA.FTZ R20, R9, R5, R12 ;  /* 0x0000000509147223 */ /* 0x000fc6000001000c */
[----:B------:R-:W-:Y:S01]  /*25a0*/  FFMA.FTZ R21, R10, R21, R11 ;  /* 0x000000150a157223 */ /* 0x000fe2000001000b */
[----:B--2---:R-:W-:Y:S02]  /*25b0*/  IMAD R15, R15, UR10, RZ ;  /* 0x0000000a0f0f7c24 */ /* 0x004fe4000f8e02ff */
[----:B------:R-:W-:-:S04]  /*25c0*/  IMAD.WIDE.U32 R2, R16, UR10, R2 ;  /* 0x0000000a10027c25 */ /* 0x000fc8000f8e0002 */
[----:B------:R-:W-:Y:S01]  /*25d0*/  IMAD R15, R16, UR11, R15 ;  /* 0x0000000b100f7c24 */ /* 0x000fe2000f8e020f */
[----:B0-----:R-:W-:-:S04]  /*25e0*/  LEA R4, P1, R2, UR12, 0x2 ;  /* 0x0000000c02047c11 */ /* 0x001fc8000f8210ff */
[----:B------:R-:W-:-:S04]  /*25f0*/  IADD3 R15, PT, PT, R3, R15, RZ ;  /* 0x0000000f030f7210 */ /* 0x000fc80007ffe0ff */
[----:B------:R-:W-:-:S05]  /*2600*/  LEA.HI.X R5, R2, UR13, R15, 0x2, P1 ;  /* 0x0000000d02057c11 */ /* 0x000fca00088f140f */
[----:B------:R2:W-:Y:S01]  /*2610*/  STG.E.64 desc[UR16][R4.64], R20 ;  /* 0x0000001404007986 */ /* 0x0005e2000c101b10 */
[----:B------:R-:W-:Y:S05]  /*2620*/  BRA `(.L_x_3928) ;  /* 0x00000008000c7947 */ /* 0x000fea0003800000 */
.L_x_3921:
[----:B------:R-:W0:Y:S01]  /*2630*/  LDCU.64 UR18, c[0x0][0x3e8] ;  /* 0x00007d00ff1277ac */ /* 0x000e220008000a00 */
[----:B------:R-:W-:Y:S01]  /*2640*/  BSSY.RECONVERGENT B1, `(.L_x_3929) ;  /* 0x0000021000017945 */ /* 0x000fe20003800200 */
[C---:B------:R-:W-:Y:S01]  /*2650*/  IADD3 R17, PT, PT, R23.reuse, 0x10, RZ ;  /* 0x0000001017117810 */ /* 0x040fe20007ffe0ff */
[C---:B------:R-:W-:Y:S01]  /*2660*/  VIADD R14, R23.reuse, 0x30 ;  /* 0x00000030170e7836 */ /* 0x040fe20000000000 */
[----:B------:R-:W-:Y:S01]  /*2670*/  IADD3 R13, PT, PT, R23, 0x20, RZ ;  /* 0x00000020170d7810 */ /* 0x000fe20007ffe0ff */
[----:B------:R-:W-:Y:S06]  /*2680*/  @P1 BRA `(.L_x_3930) ;  /* 0x0000000000701947 */ /* 0x000fec0003800000 */
[----:B------:R-:W1:Y:S01]  /*2690*/  LDCU.64 UR10, c[0x0][0x3e0] ;  /* 0x00007c00ff0a77ac */ /* 0x000e620008000a00 */
[----:B------:R-:W-:Y:S01]  /*26a0*/  SHF.R.S32.HI R16, RZ, 0x1f, R23 ;  /* 0x0000001fff107819 */ /* 0x000fe20000011417 */
[----:B------:R-:W-:Y:S01]  /*26b0*/  FADD.FTZ R5, -R0, R5 ;  /* 0x0000000500057221 */ /* 0x000fe20000010100 */
[----:B------:R-:W-:Y:S01]  /*26c0*/  MOV R28, R26 ;  /* 0x0000001a001c7202 */ /* 0x000fe20000000f00 */
[----:B------:R-:W2:Y:S01]  /*26d0*/  LDCU.64 UR12, c[0x0][0x380] ;  /* 0x00007000ff0c77ac */ /* 0x000ea20008000a00 */
[----:B------:R-:W-:Y:S01]  /*26e0*/  MOV R29, R25 ;  /* 0x00000019001d7202 */ /* 0x000fe20000000f00 */
[----:B------:R-:W-:-:S04]  /*26f0*/  FMUL.FTZ R5, R5, R8 ;  /* 0x0000000805057220 */ /* 0x000fc80000410000 */
[----:B------:R-:W-:Y:S01]  /*2700*/  FFMA.FTZ R5, R10, R5, R11 ;  /* 0x000000050a057223 */ /* 0x000fe2000001000b */
[----:B-1----:R-:W-:Y:S02]  /*2710*/  IMAD R16, R16, UR10, RZ ;  /* 0x0000000a10107c24 */ /* 0x002fe4000f8e02ff */
[----:B------:R-:W-:-:S04]  /*2720*/  IMAD.WIDE.U32 R28, R23, UR10, R28 ;  /* 0x0000000a171c7c25 */ /* 0x000fc8000f8e001c */
[----:B------:R-:W-:Y:S01]  /*2730*/  IMAD R15, R23, UR11, R16 ;  /* 0x0000000b170f7c24 */ /* 0x000fe2000f8e0210 */
[----:B--2---:R-:W-:-:S04]  /*2740*/  LEA R18, P1, R28, UR12, 0x2 ;  /* 0x0000000c1c127c11 */ /* 0x004fc8000f8210ff */
[----:B------:R-:W-:-:S04]  /*2750*/  IADD3 R15, PT, PT, R29, R15, RZ ;  /* 0x0000000f1d0f7210 */ /* 0x000fc80007ffe0ff */
[----:B------:R-:W-:Y:S01]  /*2760*/  LEA.HI.X R19, R28, UR13, R15, 0x2, P1 ;  /* 0x0000000d1c137c11 */ /* 0x000fe200088f140f */
[----:B------:R-:W-:Y:S01]  /*2770*/  FADD.FTZ R15, -R0, R4 ;  /* 0x00000004000f7221 */ /* 0x000fe20000010100 */
[----:B------:R-:W-:-:S03]  /*2780*/  FMUL.FTZ R28, R5, -1.4426950216293334961 ;  /* 0xbfb8aa3b051c7820 */ /* 0x000fc60000410000 */
[----:B------:R-:W-:-:S03]  /*2790*/  FMUL.FTZ R4, R15, R8 ;  /* 0x000000080f047220 */ /* 0x000fc60000410000 */
[----:B------:R-:W1:Y:S01]  /*27a0*/  MUFU.EX2 R28, R28 ;  /* 0x0000001c001c7308 */ /* 0x000e620000000800 */
[----:B------:R-:W-:-:S04]  /*27b0*/  FFMA.FTZ R4, R9, R4, R12 ;  /* 0x0000000409047223 */ /* 0x000fc8000001000c */
[----:B------:R-:W-:-:S06]  /*27c0*/  FMUL.FTZ R15, R4, -1.4426950216293334961 ;  /* 0xbfb8aa3b040f7820 */ /* 0x000fcc0000410000 */
[----:B------:R-:W2:Y:S01]  /*27d0*/  MUFU.EX2 R15, R15 ;  /* 0x0000000f000f7308 */ /* 0x000ea20000000800 */
[----:B-1----:R-:W-:-:S06]  /*27e0*/  FADD.FTZ R28, R28, 1 ;  /* 0x3f8000001c1c7421 */ /* 0x002fcc0000010000 */
[----:B------:R-:W1:Y:S01]  /*27f0*/  MUFU.RCP R28, R28 ;  /* 0x0000001c001c7308 */ /* 0x000e620000001000 */
[----:B--2---:R-:W-:-:S07]  /*2800*/  FADD.FTZ R16, R15, 1 ;  /* 0x3f8000000f107421 */ /* 0x004fce0000010000 */
[----:B------:R-:W2:Y:S01]  /*2810*/  MUFU.RCP R29, R16 ;  /* 0x00000010001d7308 */ /* 0x000ea20000001000 */
[----:B-1----:R-:W-:Y:S01]  /*2820*/  FMUL.FTZ R5, R5, R28 ;  /* 0x0000001c05057220 */ /* 0x002fe20000410000 */
[----:B--2---:R-:W-:-:S05]  /*2830*/  FMUL.FTZ R4, R4, R29 ;  /* 0x0000001d04047220 */ /* 0x004fca0000410000 */
[----:B------:R1:W-:Y:S02]  /*2840*/  STG.E.64 desc[UR16][R18.64], R4 ;  /* 0x0000000412007986 */ /* 0x0003e4000c101b10 */
.L_x_3930:
[----:B0-----:R-:W-:Y:S05]  /*2850*/  BSYNC.RECONVERGENT B1 ;  /* 0x0000000000017941 */ /* 0x001fea0003800200 */
.L_x_3929:
        /* <DEDUP_REMOVED lines=15> */
[----:B------:R-:W1:Y:S03]  /*2950*/  LDCU.64 UR12, c[0x0][0x380] ;  /* 0x00007000ff0c77ac */ /* 0x000e660008000a00 */
[----:B------:R-:W-:Y:S01]  /*2960*/  FMUL.FTZ R29, R29, R8 ;  /* 0x000000081d1d7220 */ /* 0x000fe20000410000 */
[----:B0-----:R-:W-:-:S04]  /*2970*/  IMAD R4, R4, UR10, RZ ;  /* 0x0000000a04047c24 */ /* 0x001fc8000f8e02ff */
[----:B------:R-:W-:Y:S01]  /*2980*/  IMAD R19, R17, UR11, R4 ;  /* 0x0000000b11137c24 */ /* 0x000fe2000f8e0204 */
[----:B------:R-:W-:-:S05]  /*2990*/  MOV R4, R26 ;  /* 0x0000001a00047202 */ /* 0x000fca0000000f00 */
[----:B------:R-:W-:-:S04]  /*29a0*/  IMAD.WIDE.U32 R4, R17, UR10, R4 ;  /* 0x0000000a11047c25 */ /* 0x000fc8000f8e0004 */
[----:B------:R-:W-:Y:S01]  /*29b0*/  FMUL.FTZ R17, R3, R8 ;  /* 0x0000000803117220 */ /* 0x000fe20000410000 */
[----:B------:R-:W-:-:S03]  /*29c0*/  IMAD.IADD R19, R5, 0x1, R19 ;  /* 0x0000000105137824 */ /* 0x000fc600078e0213 */
[----:B------:R-:W-:Y:S01]  /*29d0*/  FFMA.FTZ R17, R10, R17, R11 ;  /* 0x000000110a117223 */ /* 0x000fe2000001000b */
[----:B------:R-:W-:Y:S01]  /*29e0*/  FFMA.FTZ R5, R9, R29, R12 ;  /* 0x0000001d09057223 */ /* 0x000fe2000001000c */
[C---:B-1----:R-:W-:Y:S02]  /*29f0*/  LEA R2, P1, R4.reuse, UR12, 0x2 ;  /* 0x0000000c04027c11 */ /* 0x042fe4000f8210ff */
[----:B------:R-:W-:Y:S01]  /*2a00*/  FMUL.FTZ R28, R17, -1.4426950216293334961 ;  /* 0xbfb8aa3b111c7820 */ /* 0x000fe20000410000 */
[----:B------:R-:W-:Y:S01]  /*2a10*/  FMUL.FTZ R18, R5, -1.4426950216293334961 ;  /* 0xbfb8aa3b05127820 */ /* 0x000fe20000410000 */
[----:B------:R-:W-:-:S04]  /*2a20*/  LEA.HI.X R3, R4, UR13, R19, 0x2, P1 ;  /* 0x0000000d04037c11 */ /* 0x000fc800088f1413 */
[----:B------:R-:W0:Y:S04]  /*2a30*/  MUFU.EX2 R28, R28 ;  /* 0x0000001c001c7308 */ /* 0x000e280000000800 */
[----:B------:R-:W1:Y:S01]  /*2a40*/  MUFU.EX2 R18, R18 ;  /* 0x0000001200127308 */ /* 0x000e620000000800 */
[----:B0-----:R-:W-:Y:S01]  /*2a50*/  FADD.FTZ R29, R28, 1 ;  /* 0x3f8000001c1d7421 */ /* 0x001fe20000010000 */
[----:B-1----:R-:W-:-:S05]  /*2a60*/  FADD.FTZ R19, R18, 1 ;  /* 0x3f80000012137421 */ /* 0x002fca0000010000 */
[----:B------:R-:W-:Y:S08]  /*2a70*/  MUFU.RCP R29, R29 ;  /* 0x0000001d001d7308 */ /* 0x000ff00000001000 */
[----:B------:R-:W0:Y:S02]  /*2a80*/  MUFU.RCP R4, R19 ;  /* 0x0000001300047308 */ /* 0x000e240000001000 */
[----:B0-----:R-:W-:Y:S01]  /*2a90*/  FMUL.FTZ R4, R5, R4 ;  /* 0x0000000405047220 */ /* 0x001fe20000410000 */
[----:B------:R-:W-:-:S05]  /*2aa0*/  FMUL.FTZ R5, R17, R29 ;  /* 0x0000001d11057220 */ /* 0x000fca0000410000 */
[----:B------:R0:W-:Y:S02]  /*2ab0*/  STG.E.64 desc[UR16][R2.64], R4 ;  /* 0x0000000402007986 */ /* 0x0001e4000c101b10 */
.L_x_3932:
[----:B------:R-:W-:Y:S05]  /*2ac0*/  BSYNC.RECONVERGENT B1 ;  /* 0x0000000000017941 */ /* 0x000fea0003800200 */
.L_x_3931:
[----:B------:R-:W-:Y:S04]  /*2ad0*/  BSSY.RECONVERGENT B1, `(.L_x_3933) ;  /* 0x000001d000017945 */ /* 0x000fe80003800200 */
[----:B------:R-:W-:Y:S05]  /*2ae0*/  @P2 BRA `(.L_x_3934) ;  /* 0x00000000006c2947 */ /* 0x000fea0003800000 */
[C---:B0-----:R-:W-:Y:S01]  /*2af0*/  FADD.FTZ R3, -R0.reuse, R6 ;  /* 0x0000000600037221 */ /* 0x041fe20000010100 */
[----:B------:R-:W-:Y:S01]  /*2b00*/  FADD.FTZ R5, -R0, R7 ;  /* 0x0000000700057221 */ /* 0x000fe20000010100 */
[----:B------:R-:W0:Y:S02]  /*2b10*/  LDCU.64 UR10, c[0x0][0x3e0] ;  /* 0x00007c00ff0a77ac */ /* 0x000e240008000a00 */
[-C--:B------:R-:W-:Y:S01]  /*2b20*/  FMUL.FTZ R3, R3, R8.reuse ;  /* 0x0000000803037220 */ /* 0x080fe20000410000 */
[----:B------:R-:W-:Y:S01]  /*2b30*/  FMUL.FTZ R5, R5, R8 ;  /* 0x0000000805057220 */ /* 0x000fe20000410000 */
[----:B------:R-:W1:Y:S02]  /*2b40*/  LDCU.64 UR12, c[0x0][0x380] ;  /* 0x00007000ff0c77ac */ /* 0x000e640008000a00 */
[----:B------:R-:W-:Y:S01]  /*2b50*/  FFMA.FTZ R7, R9, R3, R12 ;  /* 0x0000000309077223 */ /* 0x000fe2000001000c */
        /* <DEDUP_REMOVED lines=20> */
.L_x_3934:
[----:B------:R-:W-:Y:S05]  /*2ca0*/  BSYNC.RECONVERGENT B1 ;  /* 0x0000000000017941 */ /* 0x000fea0003800200 */
.L_x_3933:
[----:B------:R-:W-:Y:S05]  /*2cb0*/  @P3 BRA `(.L_x_3928) ;  /* 0x0000000000683947 */ /* 0x000fea0003800000 */
[C---:B01----:R-:W-:Y:S01]  /*2cc0*/  FADD.FTZ R3, -R0.reuse, R20 ;  /* 0x0000001400037221 */ /* 0x043fe20000010100 */
[----:B------:R-:W-:Y:S01]  /*2cd0*/  FADD.FTZ R21, -R0, R21 ;  /* 0x0000001500157221 */ /* 0x000fe20000010100 */
        /* <DEDUP_REMOVED lines=14> */
[----:B--2---:R-:W-:-:S03]  /*2dc0*/  FADD.FTZ R4, R0, 1 ;  /* 0x3f80000000047421 */ /* 0x004fc60000010000 */
[----:B------:R-:W-:Y:S01]  /*2dd0*/  IADD3 R3, PT, PT, R25, R3, RZ ;  /* 0x0000000319037210 */ /* 0x000fe20007ffe0ff */
[----:B0-----:R-:W-:Y:S01]  /*2de0*/  FADD.FTZ R6, R2, 1 ;  /* 0x3f80000002067421 */ /* 0x001fe20000010000 */
[C---:B-1----:R-:W-:Y:S01]  /*2df0*/  LEA R2, P1, R24.reuse, UR12, 0x2 ;  /* 0x0000000c18027c11 */ /* 0x042fe2000f8210ff */
[----:B------:R-:W0:Y:S03]  /*2e00*/  MUFU.RCP R4, R4 ;  /* 0x0000000400047308 */ /* 0x000e260000001000 */
[----:B------:R-:W-:-:S05]  /*2e10*/  LEA.HI.X R3, R24, UR13, R3, 0x2, P1 ;  /* 0x0000000d18037c11 */ /* 0x000fca00088f1403 */
[----:B------:R-:W1:Y:S01]  /*2e20*/  MUFU.RCP R5, R6 ;  /* 0x0000000600057308 */ /* 0x000e620000001000 */
[----:B0-----:R-:W-:Y:S01]  /*2e30*/  FMUL.FTZ R4, R9, R4 ;  /* 0x0000000409047220 */ /* 0x001fe20000410000 */
[----:B-1----:R-:W-:-:S05]  /*2e40*/  FMUL.FTZ R5, R10, R5 ;  /* 0x000000050a057220 */ /* 0x002fca0000410000 */
[----:B------:R3:W-:Y:S02]  /*2e50*/  STG.E.64 desc[UR16][R2.64], R4 ;  /* 0x0000000402007986 */ /* 0x0007e4000c101b10 */
.L_x_3928:
[----:B------:R-:W-:Y:S05]  /*2e60*/  BSYNC.RECONVERGENT B0 ;  /* 0x0000000000007941 */ /* 0x000fea0003800200 */
.L_x_3920:
[----:B------:R-:W-:Y:S02]  /*2e70*/  UIADD3 UR8, UPT, UPT, UR20, UR8, URZ ;  /* 0x0000000814087290 */ /* 0x000fe4000fffe0ff */
[----:B------:R-:W-:Y:S02]  /*2e80*/  UIADD3 UR4, UPT, UPT, UR4, 0x1, URZ ;  /* 0x0000000104047890 */ /* 0x000fe4000fffe0ff */
[----:B------:R-:W-:-:S09]  /*2e90*/  UISETP.GE.AND UP0, UPT, UR8, UR7, UPT ;  /* 0x000000070800728c */ /* 0x000fd2000bf06270 */
[----:B------:R-:W-:Y:S05]  /*2ea0*/  BRA.U !UP0, `(.L_x_3935) ;  /* 0xffffffd108b87547 */ /* 0x000fea000b83ffff */
[----:B------:R-:W-:Y:S05]  /*2eb0*/  EXIT ;  /* 0x000000000000794d */ /* 0x000fea0003800000 */
.L_x_3936:
        /* <DEDUP_REMOVED lines=12> */
.L_x_4557:


//--------------------- .text._Z35group_norm_nhwc_fwd_one_pass_kernelI11Fp32IOBf16WLi128ELi48ELi384EEv26Group_norm_nhwc_fwd_params --------------------------
	.section	.text._Z35group_norm_nhwc_fwd_one_pass_kernelI11Fp32IOBf16WLi128ELi48ELi384EEv26Group_norm_nhwc_fwd_params,"ax",@progbits
	.align	128
        .global         _Z35group_norm_nhwc_fwd_one_pass_kernelI11Fp32IOBf16WLi128ELi48ELi384EEv26Group_norm_nhwc_fwd_params
        .type           _Z35group_norm_nhwc_fwd_one_pass_kernelI11Fp32IOBf16WLi128ELi48ELi384EEv26Group_norm_nhwc_fwd_params,@function
        .size           _Z35group_norm_nhwc_fwd_one_pass_kernelI11Fp32IOBf16WLi128ELi48ELi384EEv26Group_norm_nhwc_fwd_params,(.L_x_4558 - _Z35group_norm_nhwc_fwd_one_pass_kernelI11Fp32IOBf16WLi128ELi48ELi384EEv26Group_norm_nhwc_fwd_params)
        .other          _Z35group_norm_nhwc_fwd_one_pass_kernelI11Fp32IOBf16WLi128ELi48ELi384EEv26Group_norm_nhwc_fwd_params,@"STO_CUDA_ENTRY STV_DEFAULT"
_Z35group_norm_nhwc_fwd_one_pass_kernelI11Fp32IOBf16WLi128ELi48ELi384EEv26Group_norm_nhwc_fwd_params:
.text._Z35group_norm_nhwc_fwd_one_pass_kernelI11Fp32IOBf16WLi128ELi48ELi384EEv26Group_norm_nhwc_fwd_params:
        /* <DEDUP_REMOVED lines=36> */
.L_x_3980:
[----:B0-----:R-:W0:Y:S01]  /*0240*/  LDCU UR5, c[0x0][0x3f8] ;  /* 0x00007f00ff0577ac */ /* 0x001e220008000800 */
[----:B------:R-:W-:Y:S01]  /*0250*/  IABS R8, UR7 ;  /* 0x0000000700087c13 */ /* 0x000fe20008000000 */
[C---:B------:R-:W-:Y:S01]  /*0260*/  VIADD R17, R31.reuse, 0x40 ;  /* 0x000000401f117836 */ /* 0x040fe20000000000 */
[C---:B------:R-:W-:Y:S01]  /*0270*/  IADD3 R19, PT, PT, R31.reuse, 0x10, RZ ;  /* 0x000000101f137810 */ /* 0x040fe20007ffe0ff */
[----:B-1----:R-:W1:Y:S01]  /*0280*/  LDCU.64 UR14, c[0x0][0x3e8] ;  /* 0x00007d00ff0e77ac */ /* 0x002e620008000a00 */
[----:B------:R-:W-:Y:S02]  /*0290*/  IADD3 R13, PT, PT, R31, 0x20, RZ ;  /* 0x000000201f0d7810 */ /* 0x000fe40007ffe0ff */
[----:B------:R-:W-:Y:S02]  /*02a0*/  SHF.R.S32.HI R33, RZ, 0x1f, R19 ;  /* 0x0000001fff217819 */ /* 0x000fe40000011413 */
[----:B---3--:R-:W-:Y:S02]  /*02b0*/  SHF.R.S32.HI R21, RZ, 0x1f, R13 ;  /* 0x0000001fff157819 */ /* 0x008fe4000001140d */
[----:B------:R-:W-:-:S02]  /*02c0*/  LOP3.LUT R34, R26, 0xffff, RZ, 0xc0, !PT ;  /* 0x0000ffff1a227812 */ /* 0x000fc400078ec0ff */
[----:B------:R-:W-:Y:S02]  /*02d0*/  SHF.R.S32.HI R15, RZ, 0x1f, R17 ;  /* 0x0000001fff0f7819 */ /* 0x000fe40000011411 */
[----:B------:R-:W-:Y:S02]  /*02e0*/  IADD3 R20, PT, PT, R31, 0x50, RZ ;  /* 0x000000501f147810 */ /* 0x000fe40007ffe0ff */
[----:B0-2-4-:R-:W-:Y:S02]  /*02f0*/  MOV R2, UR5 ;  /* 0x0000000500027c02 */ /* 0x015fe40008000f00 */
[----:B------:R-:W-:Y:S02]  /*0300*/  SHF.R.S32.HI R11, RZ, 0x1f, R20 ;  /* 0x0000001fff0b7819 */ /* 0x000fe40000011414 */
[----:B------:R-:W-:Y:S02]  /*0310*/  IABS R5, R2 ;  /* 0x0000000200057213 */ /* 0x000fe40000000000 */
[----:B-1----:R-:W-:-:S02]  /*0320*/  ISETP.GE.U32.AND P4, PT, R19, UR14, PT ;  /* 0x0000000e13007c0c */ /* 0x002fc4000bf86070 */
[----:B------:R-:W0:Y:S01]  /*0330*/  I2F.RP R4, R5 ;  /* 0x0000000500047306 */ /* 0x000e220000209400 */
[----:B------:R-:W-:Y:S02]  /*0340*/  ISETP.GE.U32.AND P5, PT, R13, UR14, PT ;  /* 0x0000000e0d007c0c */ /* 0x000fe4000bfa6070 */
[----:B------:R-:W-:Y:S02]  /*0350*/  ISETP.GE.AND.EX P4, PT, R33, UR15, PT, P4 ;  /* 0x0000000f21007c0c */ /* 0x000fe4000bf86340 */
[----:B------:R-:W-:Y:S02]  /*0360*/  ISETP.GE.AND.EX P5, PT, R21, UR15, PT, P5 ;  /* 0x0000000f15007c0c */ /* 0x000fe4000bfa6350 */
[----:B------:R-:W-:Y:S02]  /*0370*/  ISETP.GE.U32.AND P3, PT, R17, UR14, PT ;  /* 0x0000000e11007c0c */ /* 0x000fe4000bf66070 */
[----:B------:R-:W-:Y:S02]  /*0380*/  ISETP.GE.U32.AND P2, PT, R20, UR14, PT ;  /* 0x0000000e14007c0c */ /* 0x000fe4000bf46070 */
[----:B------:R-:W-:-:S02]  /*0390*/  ISETP.GE.AND.EX P3, PT, R15, UR15, PT, P3 ;  /* 0x0000000f0f007c0c */ /* 0x000fc4000bf66330 */
[----:B------:R-:W-:Y:S01]  /*03a0*/  ISETP.GE.AND.EX P2, PT, R11, UR15, PT, P2 ;  /* 0x0000000f0b007c0c */ /* 0x000fe2000bf46320 */
[----:B0-----:R-:W0:Y:S10]  /*03b0*/  MUFU.RCP R4, R4 ;  /* 0x0000000400047308 */ /* 0x001e340000001000 */
[----:B------:R-:W1:Y:S01]  /*03c0*/  @!P3 LDC.64 R28, c[0x0][0x3e0] ;  /* 0x0000f800ff1cbb82 */ /* 0x000e620000000a00 */
[----:B0-----:R-:W-:-:S04]  /*03d0*/  IADD3 R2, PT, PT, R4, 0xffffffe, RZ ;  /* 0x0ffffffe04027810 */ /* 0x001fc80007ffe0ff */
[----:B------:R0:W2:Y:S02]  /*03e0*/  F2I.FTZ.U32.TRUNC.NTZ R3, R2 ;  /* 0x0000000200037305 */ /* 0x0000a4000021f000 */
[----:B0-----:R-:W-:Y:S02]  /*03f0*/  HFMA2 R2, -RZ, RZ, 0, 0 ;  /* 0x00000000ff027431 */ /* 0x001fe400000001ff */
[----:B-1----:R-:W-:-:S03]  /*0400*/  @!P3 IMAD R16, R15, R28, RZ ;  /* 0x0000001c0f10b224 */ /* 0x002fc600078e02ff */
[----:B------:R-:W-:Y:S01]  /*0410*/  R2UR UR8, R2 ;  /* 0x00000000020872ca */ /* 0x000fe200000e0000 */
[----:B------:R-:W-:Y:S01]  /*0420*/  @!P3 IMAD R16, R17, R29, R16 ;  /* 0x0000001d1110b224 */ /* 0x000fe200078e0210 */
[----:B--2---:R-:W-:Y:S02]  /*0430*/  R2UR UR9, R3 ;  /* 0x00000000030972ca */ /* 0x004fe400000e0000 */
[----:B------:R-:W-:-:S05]  /*0440*/  IADD3 R6, PT, PT, RZ, -R3, RZ ;  /* 0x80000003ff067210 */ /* 0x000fca0007ffe0ff */
[----:B------:R-:W-:Y:S01]  /*0450*/  IMAD R7, R6, R5, RZ ;  /* 0x0000000506077224 */ /* 0x000fe200078e02ff */
[----:B------:R-:W-:Y:S02]  /*0460*/  MOV R6, R8 ;  /* 0x0000000800067202 */ /* 0x000fe40000000f00 */
[----:B------:R-:W0:Y:S02]  /*0470*/  @!P5 LDC.64 R8, c[0x0][0x3e0] ;  /* 0x0000f800ff08db82 */ /* 0x000e240000000a00 */
[----:B------:R-:W-:Y:S01]  /*0480*/  R2UR UR10, R6 ;  /* 0x00000000060a72ca */ /* 0x000fe200000e0000 */
[----:B------:R-:W-:-:S05]  /*0490*/  IMAD.HI.U32 R7, R3, R7, UR8 ;  /* 0x0000000803077e27 */ /* 0x000fca000f8e0007 */
[----:B------:R-:W-:Y:S02]  /*04a0*/  R2UR UR8, R7 ;  /* 0x00000000070872ca */ /* 0x000fe400000e0000 */
[----:B------:R-:W1:Y:S11]  /*04b0*/  @!P4 LDC.64 R6, c[0x0][0x3e0] ;  /* 0x0000f800ff06cb82 */ /* 0x000e760000000a00 */
[----:B------:R-:W-:-:S02]  /*04c0*/  UIMAD.WIDE.U32 UR8, UR8, UR10, URZ ;  /* 0x0000000a080872a5 */ /* 0x000fc4000f8e00ff */
[----:B------:R-:W-:-:S04]  /*04d0*/  ULOP3.LUT UR8, UR7, UR5, URZ, 0x3c, !UPT ;  /* 0x0000000507087292 */ /* 0x000fc8000f8e3cff */
[----:B------:R-:W-:-:S05]  /*04e0*/  IADD3 R2, PT, PT, RZ, -UR9, RZ ;  /* 0x80000009ff027c10 */ /* 0x000fca000fffe0ff */
[----:B------:R-:W-:Y:S01]  /*04f0*/  IMAD R2, R5, R2, UR10 ;  /* 0x0000000a05027e24 */ /* 0x000fe2000f8e0202 */
[----:B------:R-:W2:Y:S01]  /*0500*/  LDCU.64 UR10, c[0x0][0x3f0] ;  /* 0x00007e00ff0a77ac */ /* 0x000ea20008000a00 */
[----:B-1----:R-:W-:-:S03]  /*0510*/  @!P4 IMAD R10, R33, R6, RZ ;  /* 0x00000006210ac224 */ /* 0x002fc600078e02ff */
[----:B------:R-:W-:Y:S01]  /*0520*/  ISETP.GT.U32.AND P1, PT, R5, R2, PT ;  /* 0x000000020500720c */ /* 0x000fe20003f24070 */
[----:B------:R-:W-:Y:S02]  /*0530*/  @!P4 IMAD R37, R19, R7, R10 ;  /* 0x000000071325c224 */ /* 0x000fe400078e020a */
[----:B0-----:R-:W-:-:S04]  /*0540*/  @!P5 IMAD R10, R21, R8, RZ ;  /* 0x00000008150ad224 */ /* 0x001fc800078e02ff */
        /* <DEDUP_REMOVED lines=8> */
[----:B------:R-:W0:Y:S11]  /*05d0*/  @!P4 LDC.64 R4, c[0x0][0x390] ;  /* 0x0000e400ff04cb82 */ /* 0x000e360000000a00 */
[----:B------:R-:W-:-:S05]  /*05e0*/  VOTEU.ANY UP1, P1 ;  /* 0x0000000000ff7886 */ /* 0x000fca0000820100 */
[----:B------:R-:W-:Y:S02]  /*05f0*/  @UP1 UIADD3 UR9, UPT, UPT, UR9, 0x1, URZ ;  /* 0x0000000109091890 */ /* 0x000fe4000fffe0ff */
[----:B------:R-:W-:Y:S02]  /*0600*/  UISETP.NE.AND UP1, UPT, UR5, URZ, UPT ;  /* 0x000000ff0500728c */ /* 0x000fe4000bf25270 */
[----:B------:R-:W-:-:S09]  /*0610*/  @!UP0 UIADD3 UR9, UPT, UPT, -UR9, URZ, URZ ;  /* 0x000000ff09098290 */ /* 0x000fd2000fffe1ff */
        /* <DEDUP_REMOVED lines=9> */
[----:B------:R-:W-:-:S03]  /*06b0*/  LEA.HI.X.SX32 R35, R2, RZ, 0x1, P1 ;  /* 0x000000ff02237211 */ /* 0x000fc600008f0eff */
[----:B------:R-:W-:Y:S02]  /*06c0*/  IMAD.WIDE.U32 R34, R3, UR9, R34 ;  /* 0x0000000903227c25 */ /* 0x000fe4000f8e0022 */
[----:B------:R-:W1:Y:S03]  /*06d0*/  @!P5 LDC.64 R2, c[0x0][0x390] ;  /* 0x0000e400ff02db82 */ /* 0x000e660000000a00 */
[----:B------:R-:W-:Y:S02]  /*06e0*/  IADD3 R33, PT, PT, R35, UR5, RZ ;  /* 0x0000000523217c10 */ /* 0x000fe4000fffe0ff */
[-C--:B------:R-:W-:Y:S02]  /*06f0*/  @!P4 MOV R32, R34.reuse ;  /* 0x000000220020c202 */ /* 0x080fe40000000f00 */
[----:B------:R-:W-:-:S03]  /*0700*/  @!P5 MOV R36, R34 ;  /* 0x000000220024d202 */ /* 0x000fc60000000f00 */
[----:B------:R-:W-:Y:S02]  /*0710*/  @!P4 IMAD.WIDE.U32 R18, R19, R6, R32 ;  /* 0x000000061312c225 */ /* 0x000fe400078e0020 */
[----:B------:R-:W2:Y:S03]  /*0720*/  @!P2 LDC.64 R6, c[0x0][0x3e0] ;  /* 0x0000f800ff06ab82 */ /* 0x000ea60000000a00 */
[----:B------:R-:W-:Y:S02]  /*0730*/  @!P4 IADD3 R10, PT, PT, R19, R37, RZ ;  /* 0x00000025130ac210 */ /* 0x000fe40007ffe0ff */
[----:B------:R-:W-:Y:S02]  /*0740*/  @!P5 MOV R37, R33 ;  /* 0x000000210025d202 */ /* 0x000fe40000000f00 */
[----:B0-----:R-:W-:Y:S01]  /*0750*/  @!P4 LEA R12, P1, R18, R4, 0x2 ;  /* 0x00000004120cc211 */ /* 0x001fe200078210ff */
[----:B------:R-:W-:-:S03]  /*0760*/  @!P5 IMAD.WIDE.U32 R8, R13, R8, R36 ;  /* 0x000000080d08d225 */ /* 0x000fc600078e0024 */
[----:B------:R-:W-:Y:S02]  /*0770*/  @!P4 LEA.HI.X R13, R18, R5, R10, 0x2, P1 ;  /* 0x00000005120dc211 */ /* 0x000fe400008f140a */
[----:B------:R-:W-:Y:S02]  /*0780*/  CS2R R4, SRZ ;  /* 0x0000000000047805 */ /* 0x000fe4000001ff00 */
[----:B------:R-:W-:Y:S01]  /*0790*/  SHF.R.S32.HI R10, RZ, 0x1f, R30 ;  /* 0x0000001fff0a7819 */ /* 0x000fe2000001141e */
[----:B------:R-:W0:Y:S01]  /*07a0*/  @!P2 LDC.64 R18, c[0x0][0x390] ;  /* 0x0000e400ff12ab82 */ /* 0x000e220000000a00 */
[----:B------:R-:W-:Y:S02]  /*07b0*/  @!P5 IADD3 R21, PT, PT, R9, R21, RZ ;  /* 0x000000150915d210 */ /* 0x000fe40007ffe0ff */
[----:B-1----:R-:W-:Y:S02]  /*07c0*/  @!P5 LEA R14, P6, R8, R2, 0x2 ;  /* 0x00000002080ed211 */ /* 0x002fe400078c10ff */
[----:B------:R-:W-:-:S02]  /*07d0*/  ISETP.GE.U32.AND P1, PT, R30, UR14, PT ;  /* 0x0000000e1e007c0c */ /* 0x000fc4000bf26070 */
[----:B------:R-:W-:Y:S02]  /*07e0*/  @!P5 LEA.HI.X R15, R8, R3, R21, 0x2, P6 ;  /* 0x00000003080fd211 */ /* 0x000fe400030f1415 */
[----:B------:R-:W-:Y:S01]  /*07f0*/  ISETP.GE.AND.EX P1, PT, R10, UR15, PT, P1 ;  /* 0x0000000f0a007c0c */ /* 0x000fe2000bf26310 */
[----:B------:R-:W1:Y:S01]  /*0800*/  @!P3 LDC.64 R8, c[0x0][0x390] ;  /* 0x0000e400ff08bb82 */ /* 0x000e620000000a00 */
[----:B------:R-:W-:Y:S01]  /*0810*/  @!P3 MOV R2, R34 ;  /* 0x000000220002b202 */ /* 0x000fe20000000f00 */
[----:B------:R3:W4:Y:S01]  /*0820*/  @!P5 LDG.E.64 R4, desc[UR12][R14.64] ;  /* 0x0000000c0e04d981 */ /* 0x000722000c1e1b00 */
[----:B------:R-:W-:-:S03]  /*0830*/  @!P3 MOV R3, R33 ;  /* 0x000000210003b202 */ /* 0x000fc60000000f00 */
[----:B------:R-:W-:-:S04]  /*0840*/  @!P3 IMAD.WIDE.U32 R28, R17, R28, R2 ;  /* 0x0000001c111cb225 */ /* 0x000fc800078e0002 */
[----:B------:R-:W-:Y:S01]  /*0850*/  HFMA2 R3, -RZ, RZ, 0, 0 ;  /* 0x00000000ff037431 */ /* 0x000fe200000001ff */
[----:B------:R-:W-:Y:S02]  /*0860*/  MOV R2, RZ ;  /* 0x000000ff00027202 */ /* 0x000fe40000000f00 */
[----:B---3--:R-:W-:-:S04]  /*0870*/  IADD3 R15, PT, PT, R31, 0x30, RZ ;  /* 0x000000301f0f7810 */ /* 0x008fc80007ffe0ff */
[----:B------:R3:W5:Y:S01]  /*0880*/  @!P4 LDG.E.64 R2, desc[UR12][R12.64] ;  /* 0x0000000c0c02c981 */ /* 0x000762000c1e1b00 */
[-C--:B--2---:R-:W-:Y:S01]  /*0890*/  @!P2 IMAD R11, R11, R6.reuse, RZ ;  /* 0x000000060b0ba224 */ /* 0x084fe200078e02ff */
[----:B------:R-:W-:Y:S01]  /*08a0*/  @!P2 MOV R37, R33 ;  /* 0x000000210025a202 */ /* 0x000fe20000000f00 */
[----:B------:R-:W-:Y:S01]  /*08b0*/  @!P2 IMAD.MOV.U32 R36, RZ, RZ, R34 ;  /* 0x000000ffff24a224 */ /* 0x000fe200078e0022 */
[----:B---3--:R-:W2:Y:S01]  /*08c0*/  @!P1 LDC.64 R12, c[0x0][0x3e0] ;  /* 0x0000f800ff0c9b82 */ /* 0x008ea20000000a00 */
[----:B------:R-:W-:Y:S01]  /*08d0*/  ISETP.GE.U32.AND P4, PT, R15, UR14, PT ;  /* 0x0000000e0f007c0c */ /* 0x000fe2000bf86070 */
[C---:B------:R-:W-:Y:S01]  /*08e0*/  @!P2 IMAD R11, R20.reuse, R7, R11 ;  /* 0x00000007140ba224 */ /* 0x040fe200078e020b */
[----:B------:R-:W-:Y:S01]  /*08f0*/  SHF.R.S32.HI R14, RZ, 0x1f, R15 ;  /* 0x0000001fff0e7819 */ /* 0x000fe2000001140f */
[----:B------:R-:W-:Y:S01]  /*0900*/  @!P2 IMAD.WIDE.U32 R20, R20, R6, R36 ;  /* 0x000000061414a225 */ /* 0x000fe200078e0024 */
[----:B------:R-:W-:Y:S02]  /*0910*/  ISETP.GE.U32.AND P5, PT, R31, UR14, PT ;  /* 0x0000000e1f007c0c */ /* 0x000fe4000bfa6070 */
[----:B------:R-:W-:Y:S01]  /*0920*/  ISETP.GE.AND.EX P4, PT, R14, UR15, PT, P4 ;  /* 0x0000000f0e007c0c */ /* 0x000fe2000bf86340 */
[----:B------:R-:W3:Y:S01]  /*0930*/  @!P1 LDC.64 R6, c[0x0][0x390] ;  /* 0x0000e400ff069b82 */ /* 0x000ee20000000a00 */
[----:B------:R-:W-:-:S02]  /*0940*/  ISETP.GE.AND.EX P5, PT, R22, UR15, PT, P5 ;  /* 0x0000000f16007c0c */ /* 0x000fc4000bfa6350 */
[----:B------:R-:W-:Y:S02]  /*0950*/  @!P3 IADD3 R17, PT, PT, R29, R16, RZ ;  /* 0x000000101d11b210 */ /* 0x000fe40007ffe0ff */
[C---:B-1----:R-:W-:Y:S02]  /*0960*/  @!P3 LEA R16, P6, R28.reuse, R8, 0x2 ;  /* 0x000000081c10b211 */ /* 0x042fe400078c10ff */
[----:B------:R-:W-:Y:S02]  /*0970*/  @!P1 MOV R29, R33 ;  /* 0x00000021001d9202 */ /* 0x000fe40000000f00 */
[----:B------:R-:W-:Y:S02]  /*0980*/  @!P3 LEA.HI.X R17, R28, R9, R17, 0x2, P6 ;  /* 0x000000091c11b211 */ /* 0x000fe400030f1411 */
[----:B------:R-:W-:Y:S01]  /*0990*/  @!P1 MOV R28, R34 ;  /* 0x00000022001c9202 */ /* 0x000fe20000000f00 */
[----:B------:R-:W1:Y:S01]  /*09a0*/  @!P4 LDC.64 R8, c[0x0][0x3e0] ;  /* 0x0000f800ff08cb82 */ /* 0x000e620000000a00 */
[----:B------:R-:W-:-:S02]  /*09b0*/  @!P2 IADD3 R11, PT, PT, R21, R11, RZ ;  /* 0x0000000b150ba210 */ /* 0x000fc40007ffe0ff */
[----:B0-----:R-:W-:Y:S01]  /*09c0*/  @!P2 LEA R18, P6, R20, R18, 0x2 ;  /* 0x000000121412a211 */ /* 0x001fe200078c10ff */
[-C--:B--2---:R-:W-:Y:S02]  /*09d0*/  @!P1 IMAD R10, R10, R12.reuse, RZ ;  /* 0x0000000c0a0a9224 */ /* 0x084fe400078e02ff */
[----:B------:R-:W-:Y:S01]  /*09e0*/  @!P1 IMAD.WIDE.U32 R28, R30, R12, R28 ;  /* 0x0000000c1e1c9225 */ /* 0x000fe200078e001c */
[----:B------:R-:W-:-:S03]  /*09f0*/  @!P2 LEA.HI.X R19, R20, R19, R11, 0x2, P6 ;  /* 0x000000131413a211 */ /* 0x000fc600030f140b */
[----:B------:R-:W-:Y:S02]  /*0a00*/  @!P1 IMAD R13, R30, R13, R10 ;  /* 0x0000000d1e0d9224 */ /* 0x000fe400078e020a */
[----:B------:R-:W0:Y:S01]  /*0a10*/  @!P5 LDC.64 R10, c[0x0][0x3e0] ;  /* 0x0000f800ff0adb82 */ /* 0x000e220000000a00 */
[----:B---3--:R-:W-:Y:S02]  /*0a20*/  @!P1 LEA R20, P6, R28, R6, 0x2 ;  /* 0x000000061c149211 */ /* 0x008fe400078c10ff */
[----:B------:R-:W-:-:S05]  /*0a30*/  @!P1 IADD3 R21, PT, PT, R29, R13, RZ ;  /* 0x0000000d1d159210 */ /* 0x000fca0007ffe0ff */
[----:B------:R-:W2:Y:S01]  /*0a40*/  @!P4 LDC.64 R12, c[0x0][0x390] ;  /* 0x0000e400ff0ccb82 */ /* 0x000ea20000000a00 */
[----:B------:R-:W-:-:S07]  /*0a50*/  @!P1 LEA.HI.X R21, R28, R7, R21, 0x2, P6 ;  /* 0x000000071c159211 */ /* 0x000fce00030f1415 */
[----:B------:R-:W3:Y:S01]  /*0a60*/  @!P5 LDC.64 R6, c[0x0][0x390] ;  /* 0x0000e400ff06db82 */ /* 0x000ee20000000a00 */
[----:B------:R-:W-:Y:S01]  /*0a70*/  @!P4 MOV R28, R34 ;  /* 0x00000022001cc202 */ /* 0x000fe20000000f00 */
[----:B-1----:R-:W-:Y:S01]  /*0a80*/  @!P4 IMAD R14, R14, R8, RZ ;  /* 0x000000080e0ec224 */ /* 0x002fe200078e02ff */
[----:B------:R-:W-:-:S03]  /*0a90*/  @!P4 MOV R29, R33 ;  /* 0x00000021001dc202 */ /* 0x000fc60000000f00 */
[C---:B------:R-:W-:Y:S01]  /*0aa0*/  @!P4 IMAD R9, R15.reuse, R9, R14 ;  /* 0x000000090f09c224 */ /* 0x040fe200078e020e */
[----:B------:R-:W-:Y:S01]  /*0ab0*/  @!P5 MOV R14, R34 ;  /* 0x00000022000ed202 */ /* 0x000fe20000000f00 */
[----:B------:R-:W-:Y:S01]  /*0ac0*/  @!P4 IMAD.WIDE.U32 R28, R15, R8, R28 ;  /* 0x000000080f1cc225 */ /* 0x000fe200078e001c */
[----:B------:R-:W-:-:S03]  /*0ad0*/  @!P5 MOV R15, R33 ;  /* 0x00000021000fd202 */ /* 0x000fc60000000f00 */
[-C--:B0-----:R-:W-:Y:S01]  /*0ae0*/  @!P5 IMAD R8, R22, R10.reuse, RZ ;  /* 0x0000000a1608d224 */ /* 0x081fe200078e02ff */
[----:B------:R-:W-:Y:S01]  /*0af0*/  @!P4 IADD3 R9, PT, PT, R29, R9, RZ ;  /* 0x000000091d09c210 */ /* 0x000fe20007ffe0ff */
[----:B------:R-:W-:Y:S01]  /*0b00*/  @!P5 IMAD.WIDE.U32 R14, R31, R10, R14 ;  /* 0x0000000a1f0ed225 */ /* 0x000fe200078e000e */
[----:B--2---:R-:W-:-:S03]  /*0b10*/  @!P4 LEA R12, P6, R28, R12, 0x2 ;  /* 0x0000000c1c0cc211 */ /* 0x004fc600078c10ff */
[----:B------:R-:W-:Y:S01]  /*0b20*/  @!P5 IMAD R11, R31, R11, R8 ;  /* 0x0000000b1f0bd224 */ /* 0x000fe200078e0208 */
[----:B------:R-:W-:-:S04]  /*0b30*/  @!P4 LEA.HI.X R13, R28, R13, R9, 0x2, P6 ;  /* 0x0000000d1c0dc211 */ /* 0x000fc800030f1409 */
[----:B------:R-:W-:Y:S02]  /*0b40*/  @!P5 IADD3 R11, PT, PT, R15, R11, RZ ;  /* 0x0000000b0f0bd210 */ /* 0x000fe40007ffe0ff */
[----:B---3--:R-:W-:-:S04]  /*0b50*/  @!P5 LEA R8, P6, R14, R6, 0x2 ;  /* 0x000000060e08d211 */ /* 0x008fc800078c10ff */
[----:B------:R-:W-:Y:S02]  /*0b60*/  @!P5 LEA.HI.X R9, R14, R7, R11, 0x2, P6 ;  /* 0x000000070e09d211 */ /* 0x000fe400030f140b */
[----:B------:R-:W-:Y:S02]  /*0b70*/  ISETP.GE.U32.AND P6, PT, R27, UR14, PT ;  /* 0x0000000e1b007c0c */ /* 0x000fe4000bfc6070 */
[----:B------:R-:W-:Y:S02]  /*0b80*/  CS2R R6, SRZ ;  /* 0x0000000000067805 */ /* 0x000fe4000001ff00 */
[----:B------:R-:W-:-:S04]  /*0b90*/  ISETP.GE.AND.EX P6, PT, R0, UR15, PT, P6 ;  /* 0x0000000f00007c0c */ /* 0x000fc8000bfc6360 */
[----:B------:R0:W2:Y:S01]  /*0ba0*/  @!P5 LDG.E.64 R6, desc[UR12][R8.64] ;  /* 0x0000000c0806d981 */ /* 0x0000a2000c1e1b00 */
[----:B------:R-:W-:-:S06]  /*0bb0*/  CS2R R10, SRZ ;  /* 0x00000000000a7805 */ /* 0x000fcc000001ff00 */
[----:B------:R1:W3:Y:S02]  /*0bc0*/  @!P3 LDG.E.64 R10, desc[UR12][R16.64] ;  /* 0x0000000c100ab981 */ /* 0x0002e4000c1e1b00 */
[----:B------:R-:W1:Y:S01]  /*0bd0*/  @!P6 LDC.64 R14, c[0x0][0x3e0] ;  /* 0x0000f800ff0eeb82 */ /* 0x000e620000000a00 */
[----:B0-----:R-:W-:-:S06]  /*0be0*/  CS2R R8, SRZ ;  /* 0x0000000000087805 */ /* 0x001fcc000001ff00 */
[----:B------:R0:W3:Y:S01]  /*0bf0*/  @!P4 LDG.E.64 R8, desc[UR12][R12.64] ;  /* 0x0000000c0c08c981 */ /* 0x0000e2000c1e1b00 */
[----:B-1----:R-:W1:Y:S01]  /*0c00*/  @!P6 LDC.64 R16, c[0x0][0x390] ;  /* 0x0000e400ff10eb82 */ /* 0x002e620000000a00 */
[----:B0-----:R-:W-:-:S06]  /*0c10*/  CS2R R12, SRZ ;  /* 0x00000000000c7805 */ /* 0x001fcc000001ff00 */
[----:B------:R0:W3:Y:S01]  /*0c20*/  @!P2 LDG.E.64 R12, desc[UR12][R18.64] ;  /* 0x0000000c120ca981 */ /* 0x0000e2000c1e1b00 */
[----:B------:R-:W-:-:S04]  /*0c30*/  @!P6 IMAD R28, R0, R14, RZ ;  /* 0x0000000e001ce224 */ /* 0x000fc800078e02ff */
[----:B------:R-:W-:Y:S01]  /*0c40*/  @!P6 IMAD R29, R27, R15, R28 ;  /* 0x0000000f1b1de224 */ /* 0x000fe200078e021c */
[----:B0-----:R-:W-:Y:S02]  /*0c50*/  @!P6 MOV R18, R34 ;  /* 0x000000220012e202 */ /* 0x001fe40000000f00 */
[----:B------:R-:W-:-:S03]  /*0c60*/  @!P6 MOV R19, R33 ;  /* 0x000000210013e202 */ /* 0x000fc60000000f00 */
[----:B------:R-:W-:Y:S01]  /*0c70*/  @!P6 IMAD.WIDE.U32 R18, R27, R14, R18 ;  /* 0x0000000e1b12e225 */ /* 0x000fe200078e0012 */
[----:B------:R-:W-:-:S03]  /*0c80*/  CS2R R14, SRZ ;  /* 0x00000000000e7805 */ /* 0x000fc6000001ff00 */
[----:B------:R-:W-:-:S03]  /*0c90*/  @!P6 IMAD.IADD R28, R19, 0x1, R29 ;  /* 0x00000001131ce824 */ /* 0x000fc600078e021d */
[----:B------:R0:W3:Y:S01]  /*0ca0*/  @!P1 LDG.E.64 R14, desc[UR12][R20.64] ;  /* 0x0000000c140e9981 */ /* 0x0000e2000c1e1b00 */
[----:B-1----:R-:W-:-:S04]  /*0cb0*/  @!P6 LEA R16, P1, R18, R16, 0x2 ;  /* 0x000000101210e211 */ /* 0x002fc800078210ff */
[----:B------:R-:W-:Y:S02]  /*0cc0*/  @!P6 LEA.HI.X R17, R18, R17, R28, 0x2, P1 ;  /* 0x000000111211e211 */ /* 0x000fe400008f141c */
[----:B0-----:R-:W-:-:S06]  /*0cd0*/  CS2R R20, SRZ ;  /* 0x0000000000147805 */ /* 0x001fcc000001ff00 */
[----:B------:R0:W3:Y:S01]  /*0ce0*/  @!P6 LDG.E.64 R20, desc[UR12][R16.64] ;  /* 0x0000000c1014e981 */ /* 0x0000e2000c1e1b00 */
[----:B------:R-:W-:Y:S01]  /*0cf0*/  ISETP.GT.AND P1, PT, R24, 0x1e, PT ;  /* 0x0000001e1800780c */ /* 0x000fe20003f24270 */
[----:B-----5:R-:W-:-:S04]  /*0d00*/  FMUL.FTZ R29, R3, R3 ;  /* 0x00000003031d7220 */ /* 0x020fc80000410000 */
[----:B------:R-:W-:Y:S01]  /*0d10*/  FFMA.FTZ R18, R2, R2, R29 ;  /* 0x0000000202127223 */ /* 0x000fe2000001001d */
[----:B----4-:R-:W-:-:S04]  /*0d20*/  FMUL.FTZ R29, R5, R5 ;  /* 0x00000005051d7220 */ /* 0x010fc80000410000 */
[----:B------:R-:W-:Y:S01]  /*0d30*/  FFMA.FTZ R29, R4, R4, R29 ;  /* 0x00000004041d7223 */ /* 0x000fe2000001001d */
[----:B0-----:R-:W-:Y:S01]  /*0d40*/  FADD.FTZ R17, R2, R3 ;  /* 0x0000000302117221 */ /* 0x001fe20000010000 */
[----:B--2---:R-:W-:-:S04]  /*0d50*/  FMUL.FTZ R19, R7, R7 ;  /* 0x0000000707137220 */ /* 0x004fc80000410000 */
[----:B------:R-:W-:-:S04]  /*0d60*/  FFMA.FTZ R19, R6, R6, R19 ;  /* 0x0000000606137223 */ /* 0x000fc80000010013 */
[----:B------:R-:W-:-:S04]  /*0d70*/  FADD.FTZ R19, RZ, R19 ;  /* 0x00000013ff137221 */ /* 0x000fc80000010000 */
[----:B------:R-:W-:Y:S01]  /*0d80*/  FADD.FTZ R18, R19, R18 ;  /* 0x0000001213127221 */ /* 0x000fe20000010000 */
[----:B---3--:R-:W-:-:S03]  /*0d90*/  FMUL.FTZ R19, R9, R9 ;  /* 0x0000000909137220 */ /* 0x008fc60000410000 */
[----:B------:R-:W-:Y:S01]  /*0da0*/  FADD.FTZ R18, R18, R29 ;  /* 0x0000001d12127221 */ /* 0x000fe20000010000 */
[----:B------:R-:W-:Y:S01]  /*0db0*/  FADD.FTZ R16, R6, R7 ;  /* 0x0000000706107221 */ /* 0x000fe20000010000 */
[----:B------:R-:W-:-:S03]  /*0dc0*/  FFMA.FTZ R19, R8, R8, R19 ;  /* 0x0000000808137223 */ /* 0x000fc60000010013 */
[----:B------:R-:W-:Y:S01]  /*0dd0*/  FADD.FTZ R16, RZ, R16 ;  /* 0x00000010ff107221 */ /* 0x000fe20000010000 */
[----:B------:R-:W-:Y:S01]  /*0de0*/  FADD.FTZ R18, R18, R19 ;  /* 0x0000001312127221 */ /* 0x000fe20000010000 */
[----:B------:R-:W-:Y:S02]  /*0df0*/  FMUL.FTZ R19, R11, R11 ;  /* 0x0000000b0b137220 */ /* 0x000fe40000410000 */
[----:B------:R-:W-:Y:S01]  /*0e00*/  FADD.FTZ R16, R16, R17 ;  /* 0x0000001110107221 */ /* 0x000fe20000010000 */
[----:B------:R-:W-:Y:S01]  /*0e10*/  FADD.FTZ R17, R4, R5 ;  /* 0x0000000504117221 */ /* 0x000fe20000010000 */
[----:B------:R-:W-:-:S03]  /*0e20*/  FFMA.FTZ R19, R10, R10, R19 ;  /* 0x0000000a0a137223 */ /* 0x000fc60000010013 */
[----:B------:R-:W-:Y:S01]  /*0e30*/  FADD.FTZ R16, R16, R17 ;  /* 0x0000001110107221 */ /* 0x000fe20000010000 */
        /* <DEDUP_REMOVED lines=8> */
[----:B------:R-:W-:-:S04]  /*0ec0*/  FADD.FTZ R17, R12, R13 ;  /* 0x0000000d0c117221 */ /* 0x000fc80000010000 */
        /* <DEDUP_REMOVED lines=9> */
[----:B------:R-:W-:-:S03]  /*0f60*/  FADD.FTZ R16, R16, R17 ;  /* 0x0000001110107221 */ /* 0x000fc60000010000 */
[----:B------:R-:W-:Y:S02]  /*0f70*/  FADD.FTZ R17, R18, R19 ;  /* 0x0000001312117221 */ /* 0x000fe40000010000 */
        /* <DEDUP_REMOVED lines=36> */
.L_x_3938:
[----:B------:R-:W-:Y:S05]  /*11c0*/  BSYNC.RECONVERGENT B0 ;  /* 0x0000000000007941 */ /* 0x000fea0003800200 */
.L_x_3937:
        /* <DEDUP_REMOVED lines=36> */
.L_x_3940:
[----:B------:R-:W-:Y:S05]  /*1410*/  BSYNC.RECONVERGENT B0 ;  /* 0x0000000000007941 */ /* 0x000fea0003800200 */
.L_x_3939:
        /* <DEDUP_REMOVED lines=31> */
.L_x_3943:
[----:B---3--:R-:W2:Y:S04]  /*1610*/  LDG.E.STRONG.GPU R16, desc[UR12][R28.64] ;  /* 0x0000000c1c107981 */ /* 0x008ea8000c1ef900 */
[----:B--2---:R-:W-:Y:S01]  /*1620*/  CCTL.IVALL ;  /* 0x00000000ff00798f */ /* 0x004fe20002000000 */
[----:B------:R-:W-:Y:S05]  /*1630*/  YIELD ;  /* 0x0000000000007946 */ /* 0x000fea0003800000 */
[----:B------:R-:W-:-:S13]  /*1640*/  ISETP.NE.AND P1, PT, R16, R37, PT ;  /* 0x000000251000720c */ /* 0x000fda0003f25270 */
[----:B------:R-:W-:Y:S05]  /*1650*/  @P1 BRA `(.L_x_3943) ;  /* 0xfffffffc00ec1947 */ /* 0x000fea000383ffff */
.L_x_3942:
        /* <DEDUP_REMOVED lines=15> */
.L_x_3945:
        /* <DEDUP_REMOVED lines=25> */
[----:B------:R-:W-:Y:S01]  /*18e0*/  IMAD.U32 R16, RZ, RZ, UR24 ;  /* 0x00000018ff107e24 */ /* 0x000fe2000f8e00ff */
[----:B------:R-:W2:Y:S01]  /*18f0*/  @!P1 LDG.E.64 R28, desc[UR12][R28.64] ;  /* 0x0000000c1c1c9981 */ /* 0x000ea2000c1e1b00 */
        /* <DEDUP_REMOVED lines=64> */
.L_x_3944:
        /* <DEDUP_REMOVED lines=52> */
.L_x_3946:
[----:B------:R-:W-:-:S13]  /*2040*/  LOP3.LUT P1, R16, R23, 0x3, RZ, 0xc0, !PT ;  /* 0x0000000317107812 */ /* 0x000fda000782c0ff */
[----:B------:R-:W-:Y:S05]  /*2050*/  @!P1 BRA `(.L_x_3941) ;  /* 0x0000000000a09947 */ /* 0x000fea0003800000 */
[----:B------:R-:W-:-:S13]  /*2060*/  ISETP.NE.AND P1, PT, R16, 0x1, PT ;  /* 0x000000011000780c */ /* 0x000fda0003f25270 */
[----:B------:R-:W-:Y:S05]  /*2070*/  @!P1 BRA `(.L_x_3947) ;  /* 0x0000000000609947 */ /* 0x000fea0003800000 */
[----:B------:R-:W-:Y:S01]  /*2080*/  IMAD.U32 R16, RZ, RZ, UR5 ;  /* 0x00000005ff107e24 */ /* 0x000fe2000f8e00ff */
[----:B------:R-:W-:-:S04]  /*2090*/  UIADD3 UR9, UPT, UPT, UR5, 0x1, URZ ;  /* 0x0000000105097890 */ /* 0x000fc8000fffe0ff */
[----:B------:R-:W-:Y:S02]  /*20a0*/  ISETP.EQ.OR P3, PT, R16, UR17, P2 ;  /* 0x0000001110007c0c */ /* 0x000fe40009762670 */
[----:B------:R-:W-:-:S04]  /*20b0*/  MOV R16, UR9 ;  /* 0x0000000900107c02 */ /* 0x000fc80008000f00 */
[----:B------:R-:W-:-:S07]  /*20c0*/  ISETP.EQ.OR P1, PT, R16, UR17, P2 ;  /* 0x0000001110007c0c */ /* 0x000fce0009722670 */
        /* <DEDUP_REMOVED lines=19> */
.L_x_3947:
        /* <DEDUP_REMOVED lines=13> */
.L_x_3948:
[----:B------:R-:W-:Y:S05]  /*22d0*/  BSYNC.RECONVERGENT B0 ;  /* 0x0000000000007941 */ /* 0x000fea0003800200 */
.L_x_3941:
[----:B------:R-:W4:Y:S01]  /*22e0*/  S2UR UR9, SR_CgaCtaId ;  /* 0x00000000000979c3 */ /* 0x000f220000008800 */
[----:B------:R-:W0:Y:S01]  /*22f0*/  LDCU UR10, c[0x0][0x414] ;  /* 0x00008280ff0a77ac */ /* 0x000e220008000800 */
[----:B--23--:R-:W-:Y:S01]  /*2300*/  MOV R29, UR7 ;  /* 0x00000007001d7c02 */ /* 0x00cfe20008000f00 */
[----:B------:R-:W-:-:S05]  /*2310*/  UMOV UR5, 0x400 ;  /* 0x0000040000057882 */ /* 0x000fca0000000000 */
[----:B------:R-:W2:Y:S01]  /*2320*/  @P0 LDC.64 R16, c[0x0][0x388] ;  /* 0x0000e200ff100b82 */ /* 0x000ea20000000a00 */
[----:B----4-:R-:W-:Y:S01]  /*2330*/  ULEA UR5, UR9, UR5, 0x18 ;  /* 0x0000000509057291 */ /* 0x010fe2000f8ec0ff */
[----:B--2---:R-:W-:-:S08]  /*2340*/  @P0 IMAD.WIDE R16, R29, 0x8, R16 ;  /* 0x000000081d100825 */ /* 0x004fd000078e0210 */
[----:B------:R0:W-:Y:S02]  /*2350*/  @!P2 STS.64 [UR5+0x78], R18 ;  /* 0x00007812ff00a988 */ /* 0x0001e40008000a05 */
[----:B0-----:R-:W-:Y:S01]  /*2360*/  @P0 FMUL.FTZ R18, R18, UR10 ;  /* 0x0000000a12120c20 */ /* 0x001fe20008410000 */
[----:B------:R-:W-:-:S05]  /*2370*/  @P0 FMUL.FTZ R19, R19, UR10 ;  /* 0x0000000a13130c20 */ /* 0x000fca0008410000 */
[----:B------:R0:W-:Y:S01]  /*2380*/  @P0 STG.E.64 desc[UR12][R16.64], R18 ;  /* 0x0000001210000986 */ /* 0x0001e2000c101b0c */
[----:B------:R-:W-:Y:S08]  /*2390*/  BAR.SYNC.DEFER_BLOCKING 0x0 ;  /* 0x0000000000007b1d */ /* 0x000ff00000010000 */
[----:B0-----:R-:W0:Y:S01]  /*23a0*/  LDC.64 R18, c[0x0][0x398] ;  /* 0x0000e600ff127b82 */ /* 0x001e220000000a00 */
[----:B------:R-:W2:Y:S02]  /*23b0*/  LDS.64 R16, [UR5+0x78] ;  /* 0x00007805ff107984 */ /* 0x000ea40008000a00 */
[----:B--2---:R-:W-:-:S05]  /*23c0*/  FMUL.FTZ R28, R16, UR10 ;  /* 0x0000000a101c7c20 */ /* 0x004fca0008410000 */
[----:B------:R-:W-:Y:S02]  /*23d0*/  R2UR UR5, R28 ;  /* 0x000000001c0572ca */ /* 0x000fe400000e0000 */
[----:B------:R-:W-:-:S04]  /*23e0*/  LOP3.LUT R28, R26, 0xffff, RZ, 0xc0, !PT ;  /* 0x0000ffff1a1c7812 */ /* 0x000fc800078ec0ff */
[----:B------:R-:W-:-:S05]  /*23f0*/  IADD3 R28, PT, PT, R28, UR8, RZ ;  /* 0x000000081c1c7c10 */ /* 0x000fca000fffe0ff */
[----:B0-----:R-:W-:Y:S02]  /*2400*/  IMAD.WIDE R18, R28, 0x2, R18 ;  /* 0x000000021c127825 */ /* 0x001fe400078e0212 */
[----:B-1----:R-:W-:-:S03]  /*2410*/  MOV R36, UR5 ;  /* 0x0000000500247c02 */ /* 0x002fc60008000f00 */
[----:B------:R-:W2:Y:S02]  /*2420*/  LDG.E.U16 R29, desc[UR12][R18.64] ;  /* 0x0000000c121d7981 */ /* 0x000ea4000c1e1500 */
[----:B------:R-:W-:-:S04]  /*2430*/  FMUL.FTZ R36, R36, UR5 ;  /* 0x0000000524247c20 */ /* 0x000fc80008410000 */
[----:B------:R-:W-:Y:S01]  /*2440*/  FFMA.FTZ R36, R17, UR10, -R36 ;  /* 0x0000000a11247c23 */ /* 0x000fe20008010824 */
[----:B------:R-:W0:Y:S01]  /*2450*/  LDCU.U8 UR10, c[0x0][0x3fc] ;  /* 0x00007f80ff0a77ac */ /* 0x000e220008000000 */
[----:B------:R-:W1:Y:S01]  /*2460*/  LDC.64 R16, c[0x0][0x3a0] ;  /* 0x0000e800ff107b82 */ /* 0x000e620000000a00 */
[----:B------:R2:W3:Y:S01]  /*2470*/  LDG.E.U16 R18, desc[UR12][R18.64+0x2] ;  /* 0x0000020c12127981 */ /* 0x0004e2000c1e1500 */
[----:B-1----:R-:W-:-:S05]  /*2480*/  IMAD.WIDE R16, R28, 0x2, R16 ;  /* 0x000000021c107825 */ /* 0x002fca00078e0210 */
[----:B------:R-:W4:Y:S04]  /*2490*/  LDG.E.U16 R28, desc[UR12][R16.64] ;  /* 0x0000000c101c7981 */ /* 0x000f28000c1e1500 */
[----:B------:R4:W5:Y:S01]  /*24a0*/  LDG.E.U16 R37, desc[UR12][R16.64+0x2] ;  /* 0x0000020c10257981 */ /* 0x000962000c1e1500 */
        /* <DEDUP_REMOVED lines=11> */
[----:B--2---:R-:W-:Y:S01]  /*2560*/  SHF.L.U32 R19, R29, 0x10, RZ ;  /* 0x000000101d137819 */ /* 0x004fe200000006ff */
[----:B---3--:R-:W-:Y:S01]  /*2570*/  IMAD.U32 R18, R18, 0x10000, RZ ;  /* 0x0001000012127824 */ /* 0x008fe200078e00ff */
        /* <DEDUP_REMOVED lines=16> */
[----:B------:R-:W-:-:S03]  /*2680*/  FFMA.FTZ R6, R19, R6, R17 ;  /* 0x0000000613067223 */ /* 0x000fc60000010011 */
[----:B------:R-:W-:Y:S01]  /*2690*/  FFMA.FTZ R7, R18, R7, R16 ;  /* 0x0000000712077223 */ /* 0x000fe20000010010 */
[----:B0-----:R-:W-:Y:S02]  /*26a0*/  IMAD R28, R22, UR18, RZ ;  /* 0x00000012161c7c24 */ /* 0x001fe4000f8e02ff */
[----:B------:R-:W-:-:S04]  /*26b0*/  IMAD.WIDE.U32 R36, R31, UR18, R36 ;  /* 0x000000121f247c25 */ /* 0x000fc8000f8e0024 */
[----:B------:R-:W-:Y:S01]  /*26c0*/  IMAD R29, R31, UR19, R28 ;  /* 0x000000131f1d7c24 */ /* 0x000fe2000f8e021c */
[----:B-1----:R-:W-:-:S04]  /*26d0*/  LEA R28, P1, R36, UR10, 0x2 ;  /* 0x0000000a241c7c11 */ /* 0x002fc8000f8210ff */
[----:B------:R-:W-:-:S04]  /*26e0*/  IADD3 R29, PT, PT, R37, R29, RZ ;  /* 0x0000001d251d7210 */ /* 0x000fc80007ffe0ff */
[----:B------:R-:W-:-:S05]  /*26f0*/  LEA.HI.X R29, R36, UR11, R29, 0x2, P1 ;  /* 0x0000000b241d7c11 */ /* 0x000fca00088f141d */
[----:B------:R0:W-:Y:S02]  /*2700*/  STG.E.64 desc[UR12][R28.64], R6 ;  /* 0x000000061c007986 */ /* 0x0001e4000c101b0c */
.L_x_3952:
[----:B------:R-:W-:Y:S05]  /*2710*/  BSYNC.RECONVERGENT B1 ;  /* 0x0000000000017941 */ /* 0x000fea0003800200 */
.L_x_3951:
        /* <DEDUP_REMOVED lines=23> */
.L_x_3954:
[----:B------:R-:W-:Y:S05]  /*2890*/  BSYNC.RECONVERGENT B1 ;  /* 0x0000000000017941 */ /* 0x000fea0003800200 */
.L_x_3953:
        /* <DEDUP_REMOVED lines=21> */
[----:B-1----:R-:W-:-:S03]  /*29f0*/  LEA R6, P1, R2, UR18, 0x2 ;  /* 0x0000001202067c11 */ /* 0x002fc6000f8210ff */
[----:B------:R-:W-:Y:S01]  /*2a00*/  FFMA.FTZ R3, R18, R3, R16 ;  /* 0x0000000312037223 */ /* 0x000fe20000010010 */
[----:B------:R-:W-:Y:S01]  /*2a10*/  LEA.HI.X R7, R2, UR19, R7, 0x2, P1 ;  /* 0x0000001302077c11 */ /* 0x000fe200088f1407 */
[----:B------:R-:W-:-:S04]  /*2a20*/  FMUL.FTZ R2, R4, UR8 ;  /* 0x0000000804027c20 */ /* 0x000fc80008410000 */
[----:B------:R-:W-:-:S05]  /*2a30*/  FFMA.FTZ R2, R19, R2, R17 ;  /* 0x0000000213027223 */ /* 0x000fca0000010011 */
[----:B------:R0:W-:Y:S02]  /*2a40*/  STG.E.64 desc[UR12][R6.64], R2 ;  /* 0x0000000206007986 */ /* 0x0001e4000c101b0c */
.L_x_3956:
[----:B------:R-:W-:Y:S05]  /*2a50*/  BSYNC.RECONVERGENT B1 ;  /* 0x0000000000017941 */ /* 0x000fea0003800200 */
.L_x_3955:
[----:B------:R-:W-:Y:S01]  /*2a60*/  BSSY.RECONVERGENT B1, `(.L_x_3957) ;  /* 0x0000015000017945 */ /* 0x000fe20003800200 */
[C---:B------:R-:W-:Y:S01]  /*2a70*/  VIADD R5, R31.reuse, 0x40 ;  /* 0x000000401f057836 */ /* 0x040fe20000000000 */
[----:B------:R-:W-:Y:S02]  /*2a80*/  IADD3 R4, PT, PT, R31, 0x50, RZ ;  /* 0x000000501f047810 */ /* 0x000fe40007ffe0ff */
[----:B------:R-:W-:Y:S05]  /*2a90*/  @P2 BRA `(.L_x_3958) ;  /* 0x0000000000442947 */ /* 0x000fea0003800000 */
[----:B------:R-:W1:Y:S01]  /*2aa0*/  LDCU.64 UR10, c[0x0][0x3e0] ;  /* 0x00007c00ff0a77ac */ /* 0x000e620008000a00 */
[----:B0-----:R-:W-:Y:S01]  /*2ab0*/  MOV R2, R34 ;  /* 0x0000002200027202 */ /* 0x001fe20000000f00 */
[----:B------:R-:W-:Y:S01]  /*2ac0*/  FADD.FTZ R8, R8, -UR5 ;  /* 0x8000000508087e21 */ /* 0x000fe20008010000 */
[----:B------:R-:W-:Y:S01]  /*2ad0*/  MOV R3, R33 ;  /* 0x0000002100037202 */ /* 0x000fe20000000f00 */
[----:B------:R-:W0:Y:S01]  /*2ae0*/  LDCU.64 UR18, c[0x0][0x380] ;  /* 0x00007000ff1277ac */ /* 0x000e220008000a00 */
[----:B------:R-:W-:Y:S01]  /*2af0*/  FADD.FTZ R9, R9, -UR5 ;  /* 0x8000000509097e21 */ /* 0x000fe20008010000 */
[----:B------:R-:W-:Y:S01]  /*2b00*/  FMUL.FTZ R8, R8, UR8 ;  /* 0x0000000808087c20 */ /* 0x000fe20008410000 */
[----:B-1----:R-:W-:Y:S02]  /*2b10*/  IMAD R29, R29, UR10, RZ ;  /* 0x0000000a1d1d7c24 */ /* 0x002fe4000f8e02ff */
[----:B------:R-:W-:-:S04]  /*2b20*/  IMAD.WIDE.U32 R2, R28, UR10, R2 ;  /* 0x0000000a1c027c25 */ /* 0x000fc8000f8e0002 */
[----:B------:R-:W-:Y:S01]  /*2b30*/  IMAD R29, R28, UR11, R29 ;  /* 0x0000000b1c1d7c24 */ /* 0x000fe2000f8e021d */
[----:B0-----:R-:W-:-:S04]  /*2b40*/  LEA R6, P1, R2, UR18, 0x2 ;  /* 0x0000001202067c11 */ /* 0x001fc8000f8210ff */
[----:B------:R-:W-:Y:S01]  /*2b50*/  IADD3 R29, PT, PT, R3, R29, RZ ;  /* 0x0000001d031d7210 */ /* 0x000fe20007ffe0ff */
[----:B------:R-:W-:-:S03]  /*2b60*/  FMUL.FTZ R3, R9, UR8 ;  /* 0x0000000809037c20 */ /* 0x000fc60008410000 */
[----:B------:R-:W-:Y:S01]  /*2b70*/  LEA.HI.X R7, R2, UR19, R29, 0x2, P1 ;  /* 0x0000001302077c11 */ /* 0x000fe200088f141d */
[----:B------:R-:W-:Y:S01]  /*2b80*/  FFMA.FTZ R2, R19, R8, R17 ;  /* 0x0000000813027223 */ /* 0x000fe20000010011 */
[----:B------:R-:W-:-:S05]  /*2b90*/  FFMA.FTZ R3, R18, R3, R16 ;  /* 0x0000000312037223 */ /* 0x000fca0000010010 */
[----:B------:R1:W-:Y:S02]  /*2ba0*/  STG.E.64 desc[UR12][R6.64], R2 ;  /* 0x0000000206007986 */ /* 0x0003e4000c101b0c */
.L_x_3958:
[----:B------:R-:W-:Y:S05]  /*2bb0*/  BSYNC.RECONVERGENT B1 ;  /* 0x0000000000017941 */ /* 0x000fea0003800200 */
.L_x_3957:
        /* <DEDUP_REMOVED lines=18> */
[----:B------:R-:W-:-:S04]  /*2ce0*/  FADD.FTZ R11, R11, -UR5 ;  /* 0x800000050b0b7e21 */ /* 0x000fc80008010000 */
[----:B------:R-:W-:-:S04]  /*2cf0*/  FMUL.FTZ R3, R11, UR8 ;  /* 0x000000080b037c20 */ /* 0x000fc80008410000 */
[----:B------:R-:W-:Y:S01]  /*2d00*/  FFMA.FTZ R3, R18, R3, R16 ;  /* 0x0000000312037223 */ /* 0x000fe20000010010 */
[----:B0-----:R-:W-:Y:S02]  /*2d10*/  IMAD R2, R2, UR10, RZ ;  /* 0x0000000a02027c24 */ /* 0x001fe4000f8e02ff */
[----:B------:R-:W-:-:S04]  /*2d20*/  IMAD.WIDE.U32 R6, R5, UR10, R6 ;  /* 0x0000000a05067c25 */ /* 0x000fc8000f8e0006 */
[----:B------:R-:W-:Y:S02]  /*2d30*/  IMAD R5, R5, UR11, R2 ;  /* 0x0000000b05057c24 */ /* 0x000fe4000f8e0202 */
[----:B------:R-:W-:Y:S01]  /*2d40*/  FMUL.FTZ R2, R10, UR8 ;  /* 0x000000080a027c20 */ /* 0x000fe20008410000 */
[----:B-1----:R-:W-:Y:S02]  /*2d50*/  LEA R10, P2, R6, UR18, 0x2 ;  /* 0x00000012060a7c11 */ /* 0x002fe4000f8410ff */
[----:B------:R-:W-:Y:S01]  /*2d60*/  IADD3 R5, PT, PT, R7, R5, RZ ;  /* 0x0000000507057210 */ /* 0x000fe20007ffe0ff */
[----:B------:R-:W-:-:S03]  /*2d70*/  FFMA.FTZ R2, R19, R2, R17 ;  /* 0x0000000213027223 */ /* 0x000fc60000010011 */
[----:B------:R-:W-:-:S05]  /*2d80*/  LEA.HI.X R11, R6, UR19, R5, 0x2, P2 ;  /* 0x00000013060b7c11 */ /* 0x000fca00090f1405 */
[----:B------:R0:W-:Y:S02]  /*2d90*/  STG.E.64 desc[UR12][R10.64], R2 ;  /* 0x000000020a007986 */ /* 0x0001e4000c101b0c */
.L_x_3960:
[----:B------:R-:W-:Y:S05]  /*2da0*/  BSYNC.RECONVERGENT B1 ;  /* 0x0000000000017941 */ /* 0x000fea0003800200 */
.L_x_3959:
[----:B------:R-:W-:Y:S04]  /*2db0*/  BSSY.RECONVERGENT B1, `(.L_x_3961) ;  /* 0x0000013000017945 */ /* 0x000fe80003800200 */
[----:B------:R-:W-:Y:S05]  /*2dc0*/  @P3 BRA `(.L_x_3962) ;  /* 0x0000000000443947 */ /* 0x000fea0003800000 */
[----:B------:R-:W1:Y:S01]  /*2dd0*/  LDCU.64 UR10, c[0x0][0x3e0] ;  /* 0x00007c00ff0a77ac */ /* 0x000e620008000a00 */
[----:B------:R-:W-:Y:S01]  /*2de0*/  MOV R6, R34 ;  /* 0x0000002200067202 */ /* 0x000fe20000000f00 */
[----:B------:R-:W-:Y:S01]  /*2df0*/  FADD.FTZ R12, R12, -UR5 ;  /* 0x800000050c0c7e21 */ /* 0x000fe20008010000 */
[----:B------:R-:W-:Y:S01]  /*2e00*/  MOV R7, R33 ;  /* 0x0000002100077202 */ /* 0x000fe20000000f00 */
[----:B------:R-:W2:Y:S01]  /*2e10*/  LDCU.64 UR18, c[0x0][0x380] ;  /* 0x00007000ff1277ac */ /* 0x000ea20008000a00 */
[----:B------:R-:W-:Y:S01]  /*2e20*/  FADD.FTZ R13, R13, -UR5 ;  /* 0x800000050d0d7e21 */ /* 0x000fe20008010000 */
[----:B0-----:R-:W-:-:S03]  /*2e30*/  FMUL.FTZ R2, R12, UR8 ;  /* 0x000000080c027c20 */ /* 0x001fc60008410000 */
[----:B------:R-:W-:Y:S01]  /*2e40*/  FMUL.FTZ R3, R13, UR8 ;  /* 0x000000080d037c20 */ /* 0x000fe20008410000 */
[----:B------:R-:W-:-:S03]  /*2e50*/  FFMA.FTZ R2, R19, R2, R17 ;  /* 0x0000000213027223 */ /* 0x000fc60000010011 */
[----:B------:R-:W-:Y:S01]  /*2e60*/  FFMA.FTZ R3, R18, R3, R16 ;  /* 0x0000000312037223 */ /* 0x000fe20000010010 */
[----:B-1----:R-:W-:Y:S02]  /*2e70*/  IMAD R9, R9, UR10, RZ ;  /* 0x0000000a09097c24 */ /* 0x002fe4000f8e02ff */
[----:B------:R-:W-:-:S04]  /*2e80*/  IMAD.WIDE.U32 R6, R4, UR10, R6 ;  /* 0x0000000a04067c25 */ /* 0x000fc8000f8e0006 */
[----:B------:R-:W-:Y:S01]  /*2e90*/  IMAD R9, R4, UR11, R9 ;  /* 0x0000000b04097c24 */ /* 0x000fe2000f8e0209 */
[----:B--2---:R-:W-:-:S04]  /*2ea0*/  LEA R4, P2, R6, UR18, 0x2 ;  /* 0x0000001206047c11 */ /* 0x004fc8000f8410ff */
[----:B------:R-:W-:-:S04]  /*2eb0*/  IADD3 R9, PT, PT, R7, R9, RZ ;  /* 0x0000000907097210 */ /* 0x000fc80007ffe0ff */
[----:B------:R-:W-:-:S05]  /*2ec0*/  LEA.HI.X R5, R6, UR19, R9, 0x2, P2 ;  /* 0x0000001306057c11 */ /* 0x000fca00090f1409 */
[----:B------:R1:W-:Y:S02]  /*2ed0*/  STG.E.64 desc[UR12][R4.64], R2 ;  /* 0x0000000204007986 */ /* 0x0003e4000c101b0c */
.L_x_3962:
[----:B------:R-:W-:Y:S05]  /*2ee0*/  BSYNC.RECONVERGENT B1 ;  /* 0x0000000000017941 */ /* 0x000fea0003800200 */
.L_x_3961:
[----:B------:R-:W-:Y:S04]  /*2ef0*/  BSSY.RECONVERGENT B1, `(.L_x_3963) ;  /* 0x0000013000017945 */ /* 0x000fe80003800200 */
[----:B------:R-:W-:Y:S05]  /*2f00*/  @P4 BRA `(.L_x_3964) ;  /* 0x0000000000444947 */ /* 0x000fea0003800000 */
[----:B------:R-:W2:Y:S01]  /*2f10*/  LDCU.64 UR10, c[0x0][0x3e0] ;  /* 0x00007c00ff0a77ac */ /* 0x000ea20008000a00 */
[----:B01----:R-:W-:Y:S01]  /*2f20*/  MOV R2, R34 ;  /* 0x0000002200027202 */ /* 0x003fe20000000f00 */
[----:B------:R-:W-:Y:S01]  /*2f30*/  FADD.FTZ R14, R14, -UR5 ;  /* 0x800000050e0e7e21 */ /* 0x000fe20008010000 */
[----:B------:R-:W-:Y:S01]  /*2f40*/  MOV R3, R33 ;  /* 0x0000002100037202 */ /* 0x000fe20000000f00 */
[----:B------:R-:W0:Y:S01]  /*2f50*/  LDCU.64 UR18, c[0x0][0x380] ;  /* 0x00007000ff1277ac */ /* 0x000e220008000a00 */
[----:B------:R-:W-:Y:S01]  /*2f60*/  FADD.FTZ R15, R15, -UR5 ;  /* 0x800000050f0f7e21 */ /* 0x000fe20008010000 */
[----:B------:R-:W-:-:S04]  /*2f70*/  FMUL.FTZ R4, R14, UR8 ;  /* 0x000000080e047c20 */ /* 0x000fc80008410000 */
[----:B------:R-:W-:Y:S01]  /*2f80*/  FFMA.FTZ R4, R19, R4, R17 ;  /* 0x0000000413047223 */ /* 0x000fe20000010011 */
[----:B--2---:R-:W-:Y:S02]  /*2f90*/  IMAD R5, R8, UR10, RZ ;  /* 0x0000000a08057c24 */ /* 0x004fe4000f8e02ff */
[----:B------:R-:W-:-:S04]  /*2fa0*/  IMAD.WIDE.U32 R2, R30, UR10, R2 ;  /* 0x0000000a1e027c25 */ /* 0x000fc8000f8e0002 */
[----:B------:R-:W-:Y:S01]  /*2fb0*/  IMAD R5, R30, UR11, R5 ;  /* 0x0000000b1e057c24 */ /* 0x000fe2000f8e0205 */
[----:B0-----:R-:W-:-:S04]  /*2fc0*/  LEA R6, P2, R2, UR18, 0x2 ;  /* 0x0000001202067c11 */ /* 0x001fc8000f8410ff */
[----:B------:R-:W-:Y:S01]  /*2fd0*/  IADD3 R3, PT, PT, R3, R5, RZ ;  /* 0x0000000503037210 */ /* 0x000fe20007ffe0ff */
[----:B------:R-:W-:-:S03]  /*2fe0*/  FMUL.FTZ R5, R15, UR8 ;  /* 0x000000080f057c20 */ /* 0x000fc60008410000 */
[----:B------:R-:W-:Y:S01]  /*2ff0*/  LEA.HI.X R7, R2, UR19, R3, 0x2, P2 ;  /* 0x0000001302077c11 */ /* 0x000fe200090f1403 */
[----:B------:R-:W-:-:S05]  /*3000*/  FFMA.FTZ R5, R18, R5, R16 ;  /* 0x0000000512057223 */ /* 0x000fca0000010010 */
[----:B------:R2:W-:Y:S02]  /*3010*/  STG.E.64 desc[UR12][R6.64], R4 ;  /* 0x0000000406007986 */ /* 0x0005e4000c101b0c */
.L_x_3964:
[----:B------:R-:W-:Y:S05]  /*3020*/  BSYNC.RECONVERGENT B1 ;  /* 0x0000000000017941 */ /* 0x000fea0003800200 */
.L_x_3963:
[----:B------:R-:W-:Y:S05]  /*3030*/  @P1 BRA `(.L_x_3965) ;  /* 0x0000001000641947 */ /* 0x000fea0003800000 */
[----:B------:R-:W2:Y:S01]  /*3040*/  LDCU.64 UR10, c[0x0][0x3e0] ;  /* 0x00007c00ff0a77ac */ /* 0x000ea20008000a00 */
[----:B01----:R-:W-:Y:S01]  /*3050*/  MOV R2, R34 ;  /* 0x0000002200027202 */ /* 0x003fe20000000f00 */
[----:B------:R-:W-:Y:S02]  /*3060*/  IMAD.MOV.U32 R3, RZ, RZ, R33 ;  /* 0x000000ffff037224 */ /* 0x000fe400078e0021 */
[----:B------:R-:W-:Y:S01]  /*3070*/  FADD.FTZ R20, R20, -UR5 ;  /* 0x8000000514147e21 */ /* 0x000fe20008010000 */
[----:B------:R-:W0:Y:S01]  /*3080*/  LDCU.64 UR14, c[0x0][0x380] ;  /* 0x00007000ff0e77ac */ /* 0x000e220008000a00 */
[----:B------:R-:W-:Y:S02]  /*3090*/  FADD.FTZ R21, R21, -UR5 ;  /* 0x8000000515157e21 */ /* 0x000fe40008010000 */
[----:B------:R-:W-:Y:S02]  /*30a0*/  FMUL.FTZ R20, R20, UR8 ;  /* 0x0000000814147c20 */ /* 0x000fe40008410000 */
[----:B------:R-:W-:-:S02]  /*30b0*/  FMUL.FTZ R21, R21, UR8 ;  /* 0x0000000815157c20 */ /* 0x000fc40008410000 */
[----:B------:R-:W-:Y:S02]  /*30c0*/  FFMA.FTZ R20, R19, R20, R17 ;  /* 0x0000001413147223 */ /* 0x000fe40000010011 */
        /* <DEDUP_REMOVED lines=9> */
.L_x_3950:
        /* <DEDUP_REMOVED lines=20> */
[----:B------:R-:W-:Y:S01]  /*32a0*/  LEA.HI.X R29, R36, UR19, R29, 0x2, P1 ;  /* 0x00000013241d7c11 */ /* 0x000fe200088f141d */
        /* <DEDUP_REMOVED lines=11> */
.L_x_3967:
[----:B------:R-:W-:Y:S05]  /*3360*/  BSYNC.RECONVERGENT B1 ;  /* 0x0000000000017941 */ /* 0x000fea0003800200 */
.L_x_3966:
        /* <DEDUP_REMOVED lines=15> */
[----:B------:R-:W-:-:S04]  /*3460*/  FFMA.FTZ R3, R18, R3, R16 ;  /* 0x0000000312037223 */ /* 0x000fc80000010010 */
[----:B------:R-:W-:Y:S01]  /*3470*/  FMUL.FTZ R36, R3, -1.4426950216293334961 ;  /* 0xbfb8aa3b03247820 */ /* 0x000fe20000410000 */
[----:B0-----:R-:W-:Y:S02]  /*3480*/  IMAD R6, R6, UR14, RZ ;  /* 0x0000000e06067c24 */ /* 0x001fe4000f8e02ff */
[----:B------:R-:W-:-:S03]  /*3490*/  IMAD.WIDE.U32 R28, R37, UR14, R28 ;  /* 0x0000000e251c7c25 */ /* 0x000fc6000f8e001c */
[----:B------:R-:W0:Y:S01]  /*34a0*/  MUFU.EX2 R36, R36 ;  /* 0x0000002400247308 */ /* 0x000e220000000800 */
[----:B------:R-:W-:Y:S01]  /*34b0*/  IMAD R7, R37, UR15, R6 ;  /* 0x0000000f25077c24 */ /* 0x000fe2000f8e0206 */
[----:B-1----:R-:W-:-:S04]  /*34c0*/  LEA R6, P1, R28, UR18, 0x2 ;  /* 0x000000121c067c11 */ /* 0x002fc8000f8210ff */
[----:B------:R-:W-:-:S04]  /*34d0*/  IADD3 R7, PT, PT, R29, R7, RZ ;  /* 0x000000071d077210 */ /* 0x000fc80007ffe0ff */
[----:B------:R-:W-:Y:S01]  /*34e0*/  LEA.HI.X R7, R28, UR19, R7, 0x2, P1 ;  /* 0x000000131c077c11 */ /* 0x000fe200088f1407 */
[----:B------:R-:W-:Y:S01]  /*34f0*/  FMUL.FTZ R28, R2, -1.4426950216293334961 ;  /* 0xbfb8aa3b021c7820 */ /* 0x000fe20000410000 */
[----:B0-----:R-:W-:-:S05]  /*3500*/  FADD.FTZ R37, R36, 1 ;  /* 0x3f80000024257421 */ /* 0x001fca0000010000 */
[----:B------:R-:W0:Y:S04]  /*3510*/  MUFU.EX2 R28, R28 ;  /* 0x0000001c001c7308 */ /* 0x000e280000000800 */
[----:B------:R-:W1:Y:S01]  /*3520*/  MUFU.RCP R37, R37 ;  /* 0x0000002500257308 */ /* 0x000e620000001000 */
[----:B0-----:R-:W-:-:S07]  /*3530*/  FADD.FTZ R29, R28, 1 ;  /* 0x3f8000001c1d7421 */ /* 0x001fce0000010000 */
[----:B------:R-:W0:Y:S01]  /*3540*/  MUFU.RCP R29, R29 ;  /* 0x0000001d001d7308 */ /* 0x000e220000001000 */
[----:B-1----:R-:W-:Y:S01]  /*3550*/  FMUL.FTZ R3, R3, R37 ;  /* 0x0000002503037220 */ /* 0x002fe20000410000 */
[----:B0-----:R-:W-:-:S05]  /*3560*/  FMUL.FTZ R2, R2, R29 ;  /* 0x0000001d02027220 */ /* 0x001fca0000410000 */
[----:B------:R0:W-:Y:S02]  /*3570*/  STG.E.64 desc[UR12][R6.64], R2 ;  /* 0x0000000206007986 */ /* 0x0001e4000c101b0c */
.L_x_3969:
[----:B------:R-:W-:Y:S05]  /*3580*/  BSYNC.RECONVERGENT B1 ;  /* 0x0000000000017941 */ /* 0x000fea0003800200 */
.L_x_3968:
        /* <DEDUP_REMOVED lines=21> */
[----:B------:R-:W-:Y:S02]  /*36e0*/  FMUL.FTZ R2, R4, UR8 ;  /* 0x0000000804027c20 */ /* 0x000fe40008410000 */
[----:B------:R-:W-:Y:S02]  /*36f0*/  FMUL.FTZ R29, R3, -1.4426950216293334961 ;  /* 0xbfb8aa3b031d7820 */ /* 0x000fe40000410000 */
[----:B------:R-:W-:-:S04]  /*3700*/  FFMA.FTZ R2, R19, R2, R17 ;  /* 0x0000000213027223 */ /* 0x000fc80000010011 */
[----:B------:R-:W-:Y:S01]  /*3710*/  FMUL.FTZ R4, R2, -1.4426950216293334961 ;  /* 0xbfb8aa3b02047820 */ /* 0x000fe20000410000 */
[----:B------:R-:W0:Y:S05]  /*3720*/  MUFU.EX2 R29, R29 ;  /* 0x0000001d001d7308 */ /* 0x000e2a0000000800 */
        /* <DEDUP_REMOVED lines=8> */
.L_x_3971:
[----:B------:R-:W-:Y:S05]  /*37b0*/  BSYNC.RECONVERGENT B1 ;  /* 0x0000000000017941 */ /* 0x000fea0003800200 */
.L_x_3970:
[----:B------:R-:W-:Y:S01]  /*37c0*/  BSSY.RECONVERGENT B1, `(.L_x_3972) ;  /* 0x0000020000017945 */ /* 0x000fe20003800200 */
[----:B0-----:R-:W-:-:S03]  /*37d0*/  IADD3 R6, PT, PT, R31, 0x50, RZ ;  /* 0x000000501f067810 */ /* 0x001fc60007ffe0ff */
[----:B------:R-:W-:Y:S05]  /*37e0*/  @P4 BRA `(.L_x_3973) ;  /* 0x0000000000744947 */ /* 0x000fea0003800000 */
[----:B------:R-:W-:Y:S01]  /*37f0*/  FADD.FTZ R8, R8, -UR5 ;  /* 0x8000000508087e21 */ /* 0x000fe20008010000 */
[----:B------:R-:W-:Y:S01]  /*3800*/  FADD.FTZ R2, R9, -UR5 ;  /* 0x8000000509027e21 */ /* 0x000fe20008010000 */
[----:B------:R-:W0:Y:S01]  /*3810*/  LDCU.64 UR14, c[0x0][0x3e0] ;  /* 0x00007c00ff0e77ac */ /* 0x000e220008000a00 */
[----:B------:R-:W-:Y:S02]  /*3820*/  VIADD R5, R31, 0x30 ;  /* 0x000000301f057836 */ /* 0x000fe40000000000 */
[----:B------:R-:W-:Y:S01]  /*3830*/  FMUL.FTZ R8, R8, UR8 ;  /* 0x0000000808087c20 */ /* 0x000fe20008410000 */
[----:B------:R-:W-:Y:S01]  /*3840*/  FMUL.FTZ R7, R2, UR8 ;  /* 0x0000000802077c20 */ /* 0x000fe20008410000 */
[----:B------:R-:W1:Y:S02]  /*3850*/  LDCU.64 UR18, c[0x0][0x380] ;  /* 0x00007000ff1277ac */ /* 0x000e640008000a00 */
[----:B------:R-:W-:Y:S01]  /*3860*/  FFMA.FTZ R9, R19, R8, R17 ;  /* 0x0000000813097223 */ /* 0x000fe20000010011 */
        /* <DEDUP_REMOVED lines=21> */
.L_x_3973:
[----:B------:R-:W-:Y:S05]  /*39c0*/  BSYNC.RECONVERGENT B1 ;  /* 0x0000000000017941 */ /* 0x000fea0003800200 */
.L_x_3972:
        /* <DEDUP_REMOVED lines=40> */
.L_x_3975:
[----:B------:R-:W-:Y:S05]  /*3c50*/  BSYNC.RECONVERGENT B1 ;  /* 0x0000000000017941 */ /* 0x000fea0003800200 */
.L_x_3974:
[----:B------:R-:W-:Y:S04]  /*3c60*/  BSSY.RECONVERGENT B1, `(.L_x_3976) ;  /* 0x000001d000017945 */ /* 0x000fe80003800200 */
[----:B------:R-:W-:Y:S05]  /*3c70*/  @P3 BRA `(.L_x_3977) ;  /* 0x00000000006c3947 */ /* 0x000fea0003800000 */
[----:B------:R-:W-:Y:S01]  /*3c80*/  FADD.FTZ R12, R12, -UR5 ;  /* 0x800000050c0c7e21 */ /* 0x000fe20008010000 */
[----:B------:R-:W-:Y:S01]  /*3c90*/  FADD.FTZ R13, R13, -UR5 ;  /* 0x800000050d0d7e21 */ /* 0x000fe20008010000 */
[----:B------:R-:W1:Y:S01]  /*3ca0*/  LDCU.64 UR14, c[0x0][0x3e0] ;  /* 0x00007c00ff0e77ac */ /* 0x000e620008000a00 */
[----:B0-----:R-:W-:Y:S01]  /*3cb0*/  MOV R3, R33 ;  /* 0x0000002100037202 */ /* 0x001fe20000000f00 */
[----:B------:R-:W-:Y:S01]  /*3cc0*/  FMUL.FTZ R10, R12, UR8 ;  /* 0x000000080c0a7c20 */ /* 0x000fe20008410000 */
[----:B------:R-:W-:Y:S01]  /*3cd0*/  FMUL.FTZ R9, R13, UR8 ;  /* 0x000000080d097c20 */ /* 0x000fe20008410000 */
        /* <DEDUP_REMOVED lines=21> */
.L_x_3977:
[----:B------:R-:W-:Y:S05]  /*3e30*/  BSYNC.RECONVERGENT B1 ;  /* 0x0000000000017941 */ /* 0x000fea0003800200 */
.L_x_3976:
[----:B------:R-:W-:Y:S04]  /*3e40*/  BSSY.RECONVERGENT B1, `(.L_x_3978) ;  /* 0x000001d000017945 */ /* 0x000fe80003800200 */
[----:B------:R-:W-:Y:S05]  /*3e50*/  @P4 BRA `(.L_x_3979) ;  /* 0x00000000006c4947 */ /* 0x000fea0003800000 */
[----:B------:R-:W-:Y:S01]  /*3e60*/  FADD.FTZ R14, R14, -UR5 ;  /* 0x800000050e0e7e21 */ /* 0x000fe20008010000 */
[----:B------:R-:W-:Y:S01]  /*3e70*/  FADD.FTZ R15, R15, -UR5 ;  /* 0x800000050f0f7e21 */ /* 0x000fe20008010000 */
[----:B------:R-:W2:Y:S01]  /*3e80*/  LDCU.64 UR14, c[0x0][0x3e0] ;  /* 0x00007c00ff0e77ac */ /* 0x000ea20008000a00 */
[----:B01----:R-:W-:Y:S01]  /*3e90*/  MOV R4, R34 ;  /* 0x0000002200047202 */ /* 0x003fe20000000f00 */
[----:B------:R-:W-:Y:S01]  /*3ea0*/  FMUL.FTZ R6, R14, UR8 ;  /* 0x000000080e067c20 */ /* 0x000fe20008410000 */
[----:B------:R-:W-:Y:S01]  /*3eb0*/  FMUL.FTZ R15, R15, UR8 ;  /* 0x000000080f0f7c20 */ /* 0x000fe20008410000 */
        /* <DEDUP_REMOVED lines=21> */
.L_x_3979:
[----:B------:R-:W-:Y:S05]  /*4010*/  BSYNC.RECONVERGENT B1 ;  /* 0x0000000000017941 */ /* 0x000fea0003800200 */
.L_x_3978:
[----:B------:R-:W-:Y:S05]  /*4020*/  @P1 BRA `(.L_x_3965) ;  /* 0x0000000000681947 */ /* 0x000fea0003800000 */
[----:B------:R-:W-:Y:S01]  /*4030*/  FADD.FTZ R20, R20, -UR5 ;  /* 0x8000000514147e21 */ /* 0x000fe20008010000 */
[----:B------:R-:W-:Y:S01]  /*4040*/  FADD.FTZ R21, R21, -UR5 ;  /* 0x8000000515157e21 */ /* 0x000fe20008010000 */
[----:B------:R-:W3:Y:S01]  /*4050*/  LDCU.64 UR10, c[0x0][0x3e0] ;  /* 0x00007c00ff0a77ac */ /* 0x000ee20008000a00 */
[----:B------:R-:W-:Y:S01]  /*4060*/  MOV R32, R34 ;  /* 0x0000002200207202 */ /* 0x000fe20000000f00 */
[----:B------:R-:W-:Y:S01]  /*4070*/  FMUL.FTZ R20, R20, UR8 ;  /* 0x0000000814147c20 */ /* 0x000fe20008410000 */
[----:B------:R-:W-:Y:S01]  /*4080*/  FMUL.FTZ R21, R21, UR8 ;  /* 0x0000000815157c20 */ /* 0x000fe20008410000 */
[----:B------:R-:W4:Y:S02]  /*4090*/  LDCU.64 UR14, c[0x0][0x380] ;  /* 0x00007000ff0e77ac */ /* 0x000f240008000a00 */
[----:B------:R-:W-:Y:S01]  /*40a0*/  FFMA.FTZ R17, R19, R20, R17 ;  /* 0x0000001413117223 */ /* 0x000fe20000010011 */
[----:B------:R-:W-:-:S03]  /*40b0*/  FFMA.FTZ R16, R18, R21, R16 ;  /* 0x0000001512107223 */ /* 0x000fc60000010010 */
[----:B012---:R-:W-:Y:S01]  /*40c0*/  FMUL.FTZ R2, R17, -1.4426950216293334961 ;  /* 0xbfb8aa3b11027820 */ /* 0x007fe20000410000 */
[----:B------:R-:W-:-:S05]  /*40d0*/  FMUL.FTZ R3, R16, -1.4426950216293334961 ;  /* 0xbfb8aa3b10037820 */ /* 0x000fca0000410000 */
[----:B------:R-:W0:Y:S01]  /*40e0*/  MUFU.EX2 R2, R2 ;  /* 0x0000000200027308 */ /* 0x000e220000000800 */
[----:B---3--:R-:W-:-:S03]  /*40f0*/  IMAD R8, R0, UR10, RZ ;  /* 0x0000000a00087c24 */ /* 0x008fc6000f8e02ff */
[----:B------:R-:W1:Y:S01]  /*4100*/  MUFU.EX2 R3, R3 ;  /* 0x0000000300037308 */ /* 0x000e620000000800 */
[----:B------:R-:W-:-:S04]  /*4110*/  IMAD.WIDE.U32 R32, R27, UR10, R32 ;  /* 0x0000000a1b207c25 */ /* 0x000fc8000f8e0020 */
[----:B------:R-:W-:Y:S02]  /*4120*/  IMAD R7, R27, UR11, R8 ;  /* 0x0000000b1b077c24 */ /* 0x000fe4000f8e0208 */
[----:B0-----:R-:W-:Y:S01]  /*4130*/  FADD.FTZ R4, R2, 1 ;  /* 0x3f80000002047421 */ /* 0x001fe20000010000 */
[C---:B----4-:R-:W-:Y:S02]  /*4140*/  LEA R2, P1, R32.reuse, UR14, 0x2 ;  /* 0x0000000e20027c11 */ /* 0x050fe4000f8210ff */
[----:B------:R-:W-:Y:S01]  /*4150*/  IADD3 R7, PT, PT, R33, R7, RZ ;  /* 0x0000000721077210 */ /* 0x000fe20007ffe0ff */
[----:B-1----:R-:W-:Y:S02]  /*4160*/  FADD.FTZ R6, R3, 1 ;  /* 0x3f80000003067421 */ /* 0x002fe40000010000 */
[----:B------:R-:W0:Y:S01]  /*4170*/  MUFU.RCP R4, R4 ;  /* 0x0000000400047308 */ /* 0x000e220000001000 */
[----:B------:R-:W-:-:S07]  /*4180*/  LEA.HI.X R3, R32, UR15, R7, 0x2, P1 ;  /* 0x0000000f20037c11 */ /* 0x000fce00088f1407 */
[----:B------:R-:W1:Y:S01]  /*4190*/  MUFU.RCP R5, R6 ;  /* 0x0000000600057308 */ /* 0x000e620000001000 */
[----:B0-----:R-:W-:Y:S01]  /*41a0*/  FMUL.FTZ R4, R17, R4 ;  /* 0x0000000411047220 */ /* 0x001fe20000410000 */
[----:B-1----:R-:W-:-:S05]  /*41b0*/  FMUL.FTZ R5, R16, R5 ;  /* 0x0000000510057220 */ /* 0x002fca0000410000 */
[----:B------:R4:W-:Y:S02]  /*41c0*/  STG.E.64 desc[UR12][R2.64], R4 ;  /* 0x0000000402007986 */ /* 0x0009e4000c101b0c */
.L_x_3965:
[----:B------:R-:W-:Y:S05]  /*41d0*/  BSYNC.RECONVERGENT B0 ;  /* 0x0000000000007941 */ /* 0x000fea0003800200 */
.L_x_3949:
        /* <DEDUP_REMOVED lines=8> */
.L_x_3981:
        /* <DEDUP_REMOVED lines=10> */
.L_x_4558:


//--------------------- .text._Z35group_norm_nhwc_fwd_one_pass_kernelI11Fp32IOBf16WLi256ELi48ELi384EEv26Group_norm_nhwc_fwd_params --------------------------
	.section	.text._Z35group_norm_nhwc_fwd_one_pass_kernelI11Fp32IOBf16WLi256ELi48ELi384EEv26Group_norm_nhwc_fwd_params,"ax",@progbits
	.align	128
        .global         _Z35group_norm_nhwc_fwd_one_pass_kernelI11Fp32IOBf16WLi256ELi48ELi384EEv26Group_norm_nhwc_fwd_params
        .type           _Z35group_norm_nhwc_fwd_one_pass_kernelI11Fp32IOBf16WLi256ELi48ELi384EEv26Group_norm_nhwc_fwd_params,@function
        .size           _Z35group_norm_nhwc_fwd_one_pass_kernelI11Fp32IOBf16WLi256ELi48ELi384EEv26Group_norm_nhwc_fwd_params,(.L_x_4559 - _Z35group_norm_nhwc_fwd_one_pass_kernelI11Fp32IOBf16WLi256ELi48ELi384EEv26Group_norm_nhwc_fwd_params)
        .other          _Z35group_norm_nhwc_fwd_one_pass_kernelI11Fp32IOBf16WLi256ELi48ELi384EEv26Group_norm_nhwc_fwd_params,@"STO_CUDA_ENTRY STV_DEFAULT"
_Z35group_norm_nhwc_fwd_one_pass_kernelI11Fp32IOBf16WLi256ELi48ELi384EEv26Group_norm_nhwc_fwd_params:
.text._Z35group_norm_nhwc_fwd_one_pass_kernelI11Fp32IOBf16WLi256ELi48ELi384EEv26Group_norm_nhwc_fwd_params:
        /* <DEDUP_REMOVED lines=41> */
.L_x_4057:
[----:B0--3--:R-:W0:Y:S01]  /*0290*/  LDC R21, c[0x0][0x3f8] ;  /* 0x0000fe00ff157b82 */ /* 0x009e220000000800 */
[----:B--2---:R-:W2:Y:S01]  /*02a0*/  LDCU.64 UR6, c[0x0][0x3e8] ;  /* 0x00007d00ff0677ac */ /* 0x004ea20008000a00 */
[C---:B------:R-:W-:Y:S02]  /*02b0*/  IADD3 R27, PT, PT, R69.reuse, 0xa0, RZ ;  /* 0x000000a0451b7810 */ /* 0x040fe40007ffe0ff */
[C---:B------:R-:W-:Y:S01]  /*02c0*/  IADD3 R35, PT, PT, R69.reuse, 0x50, RZ ;  /* 0x0000005045237810 */ /* 0x040fe20007ffe0ff */
[----:B------:R-:W3:Y:S01]  /*02d0*/  LDCU.64 UR10, c[0x0][0x3f0] ;  /* 0x00007e00ff0a77ac */ /* 0x000ee20008000a00 */
[----:B------:R-:W-:Y:S02]  /*02e0*/  SHF.R.S32.HI R29, RZ, 0x1f, R27 ;  /* 0x0000001fff1d7819 */ /* 0x000fe4000001141b */
        /* <DEDUP_REMOVED lines=8> */
[----:B01--4-:R-:W-:Y:S02]  /*0370*/  IABS R17, R21 ;  /* 0x0000001500117213 */ /* 0x013fe40000000000 */
        /* <DEDUP_REMOVED lines=31> */
[----:B------:R-:W-:Y:S02]  /*0570*/  SHF.R.S32.HI R14, RZ, 0x1f, R15 ;  /* 0x0000001fff0e7819 */ /* 0x000fe4000001140f */
[----:B------:R-:W-:Y:S01]  /*0580*/  ISETP.GE.AND.EX P1, PT, R39, UR7, PT, P1 ;  /* 0x0000000727007c0c */ /* 0x000fe2000bf26310 */
[----:B------:R-:W-:Y:S01]  /*0590*/  IMAD R70, R21, R17, R8 ;  /* 0x0000001115467224 */ /* 0x000fe200078e0208 */
[----:B------:R-:W-:Y:S01]  /*05a0*/  ISETP.GE.U32.AND P2, PT, R33, UR6, PT ;  /* 0x0000000621007c0c */ /* 0x000fe2000bf46070 */
[----:B---3--:R-:W-:Y:S02]  /*05b0*/  IMAD R14, R14, UR10, RZ ;  /* 0x0000000a0e0e7c24 */ /* 0x008fe4000f8e02ff */
[----:B------:R-:W-:Y:S01]  /*05c0*/  IMAD R70, R70, 0x30, RZ ;  /* 0x0000003046467824 */ /* 0x000fe200078e02ff */
[----:B------:R-:W-:Y:S01]  /*05d0*/  ISETP.GE.AND.EX P2, PT, R41, UR7, PT, P2 ;  /* 0x0000000729007c0c */ /* 0x000fe2000bf46320 */
[----:B------:R-:W2:Y:S01]  /*05e0*/  @!P3 LDC.64 R22, c[0x0][0x3e0] ;  /* 0x0000f800ff16bb82 */ /* 0x000ea20000000a00 */
[----:B------:R-:W-:-:S02]  /*05f0*/  IMAD R73, R15, UR11, R14 ;  /* 0x0000000b0f497c24 */ /* 0x000fc4000f8e020e */
[----:B------:R-:W-:-:S04]  /*0600*/  IADD3 R74, P5, PT, R70, R75, RZ ;  /* 0x0000004b464a7210 */ /* 0x000fc80007fbe0ff */
[----:B------:R-:W-:Y:S01]  /*0610*/  LEA.HI.X.SX32 R75, R70, RZ, 0x1, P5 ;  /* 0x000000ff464b7211 */ /* 0x000fe200028f0eff */
[----:B------:R-:W3:Y:S01]  /*0620*/  @!P3 LDC.64 R20, c[0x0][0x390] ;  /* 0x0000e400ff14bb82 */ /* 0x000ee20000000a00 */
[----:B------:R-:W-:Y:S01]  /*0630*/  ISETP.GE.U32.AND P5, PT, R32, UR6, PT ;  /* 0x0000000620007c0c */ /* 0x000fe2000bfa6070 */
[----:B------:R-:W-:-:S06]  /*0640*/  IMAD.WIDE.U32 R74, R15, UR10, R74 ;  /* 0x0000000a0f4a7c25 */ /* 0x000fcc000f8e004a */
[----:B------:R-:W4:Y:S01]  /*0650*/  @!P1 LDC.64 R14, c[0x0][0x3e0] ;  /* 0x0000f800ff0e9b82 */ /* 0x000f220000000a00 */
[----:B------:R-:W-:Y:S02]  /*0660*/  IADD3 R73, PT, PT, R75, R73, RZ ;  /* 0x000000494b497210 */ /* 0x000fe40007ffe0ff */
[----:B------:R-:W-:Y:S02]  /*0670*/  @!P4 MOV R72, R74 ;  /* 0x0000004a0048c202 */ /* 0x000fe40000000f00 */
[----:B------:R-:W-:Y:S01]  /*0680*/  @!P3 MOV R29, R73 ;  /* 0x00000049001db202 */ /* 0x000fe20000000f00 */
[----:B--2---:R-:W-:Y:S02]  /*0690*/  @!P3 IMAD R28, R37, R22, RZ ;  /* 0x00000016251cb224 */ /* 0x004fe400078e02ff */
[----:B------:R-:W2:Y:S01]  /*06a0*/  @!P2 LDC.64 R16, c[0x0][0x3e0] ;  /* 0x0000f800ff10ab82 */ /* 0x000ea20000000a00 */
[----:B------:R-:W-:-:S04]  /*06b0*/  @!P4 IMAD.WIDE.U32 R24, R27, R24, R72 ;  /* 0x000000181b18c225 */ /* 0x000fc800078e0048 */
[----:B------:R-:W-:Y:S01]  /*06c0*/  @!P3 IMAD R27, R35, R23, R28 ;  /* 0x00000017231bb224 */ /* 0x000fe200078e021c */
[----:B------:R-:W-:Y:S02]  /*06d0*/  @!P3 MOV R28, R74 ;  /* 0x0000004a001cb202 */ /* 0x000fe40000000f00 */
[----:B------:R-:W-:Y:S02]  /*06e0*/  @!P4 IADD3 R25, PT, PT, R25, R31, RZ ;  /* 0x0000001f1919c210 */ /* 0x000fe40007ffe0ff */
[C---:B0-----:R-:W-:Y:S01]  /*06f0*/  @!P4 LEA R18, P6, R24.reuse, R18, 0x2 ;  /* 0x000000121812c211 */ /* 0x041fe200078c10ff */
[----:B------:R-:W-:Y:S01]  /*0700*/  @!P3 IMAD.WIDE.U32 R22, R35, R22, R28 ;  /* 0x000000162316b225 */ /* 0x000fe200078e001c */
[----:B------:R-:W0:Y:S01]  /*0710*/  @!P1 LDC.64 R30, c[0x0][0x390] ;  /* 0x0000e400ff1e9b82 */ /* 0x000e220000000a00 */
[----:B------:R-:W-:Y:S02]  /*0720*/  SHF.R.S32.HI R35, RZ, 0x1f, R32 ;  /* 0x0000001fff237819 */ /* 0x000fe40000011420 */
[----:B------:R-:W-:Y:S01]  /*0730*/  @!P4 LEA.HI.X R19, R24, R19, R25, 0x2, P6 ;  /* 0x000000131813c211 */ /* 0x000fe200030f1419 */
[----:B----4-:R-:W-:Y:S01]  /*0740*/  @!P1 IMAD R24, R39, R14, RZ ;  /* 0x0000000e27189224 */ /* 0x010fe200078e02ff */
[----:B------:R-:W-:-:S02]  /*0750*/  @!P3 IADD3 R23, PT, PT, R23, R27, RZ ;  /* 0x0000001b1717b210 */ /* 0x000fc40007ffe0ff */
[----:B---3--:R-:W-:Y:S01]  /*0760*/  @!P3 LEA R20, P6, R22, R20, 0x2 ;  /* 0x000000141614b211 */ /* 0x008fe200078c10ff */
[----:B------:R-:W3:Y:S01]  /*0770*/  @!P2 LDC.64 R28, c[0x0][0x390] ;  /* 0x0000e400ff1cab82 */ /* 0x000ee20000000a00 */
[----:B------:R-:W-:Y:S01]  /*0780*/  ISETP.GE.AND.EX P5, PT, R35, UR7, PT, P5 ;  /* 0x0000000723007c0c */ /* 0x000fe2000bfa6350 */
[----:B------:R-:W-:Y:S01]  /*0790*/  @!P1 IMAD R37, R26, R15, R24 ;  /* 0x0000000f1a259224 */ /* 0x000fe200078e0218 */
[----:B------:R-:W-:Y:S01]  /*07a0*/  @!P3 LEA.HI.X R21, R22, R21, R23, 0x2, P6 ;  /* 0x000000151615b211 */ /* 0x000fe200030f1417 */
[----:B--2---:R-:W-:Y:S01]  /*07b0*/  @!P2 IMAD R34, R41, R16, RZ ;  /* 0x000000102922a224 */ /* 0x004fe200078e02ff */
[----:B------:R-:W-:Y:S02]  /*07c0*/  @!P1 MOV R22, R74 ;  /* 0x0000004a00169202 */ /* 0x000fe40000000f00 */
[----:B------:R-:W-:Y:S01]  /*07d0*/  @!P1 MOV R23, R73 ;  /* 0x0000004900179202 */ /* 0x000fe20000000f00 */
[----:B------:R-:W-:Y:S01]  /*07e0*/  @!P2 IMAD R17, R33, R17, R34 ;  /* 0x000000112111a224 */ /* 0x000fe200078e0222 */
[----:B------:R-:W-:-:S02]  /*07f0*/  MOV R15, RZ ;  /* 0x000000ff000f7202 */ /* 0x000fc40000000f00 */
[----:B------:R-:W-:Y:S01]  /*0800*/  IADD3 R41, PT, PT, R69, 0x90, RZ ;  /* 0x0000009045297810 */ /* 0x000fe20007ffe0ff */
[----:B------:R-:W-:Y:S01]  /*0810*/  @!P1 IMAD.WIDE.U32 R22, R26, R14, R22 ;  /* 0x0000000e1a169225 */ /* 0x000fe200078e0016 */
[----:B------:R-:W-:Y:S01]  /*0820*/  MOV R14, RZ ;  /* 0x000000ff000e7202 */ /* 0x000fe20000000f00 */
[----:B------:R-:W2:Y:S01]  /*0830*/  @!P5 LDC.64 R26, c[0x0][0x3e0] ;  /* 0x0000f800ff1adb82 */ /* 0x000ea20000000a00 */
[----:B------:R-:W-:Y:S02]  /*0840*/  @!P2 MOV R24, R74 ;  /* 0x0000004a0018a202 */ /* 0x000fe40000000f00 */
[----:B------:R-:W-:Y:S02]  /*0850*/  @!P2 MOV R25, R73 ;  /* 0x000000490019a202 */ /* 0x000fe40000000f00 */
[----:B------:R-:W4:Y:S01]  /*0860*/  @!P4 LDG.E.64 R14, desc[UR8][R18.64] ;  /* 0x00000008120ec981 */ /* 0x000f22000c1e1b00 */
[----:B------:R-:W-:Y:S02]  /*0870*/  ISETP.GE.U32.AND P4, PT, R41, UR6, PT ;  /* 0x0000000629007c0c */ /* 0x000fe4000bf86070 */
[----:B------:R-:W-:Y:S01]  /*0880*/  SHF.R.S32.HI R39, RZ, 0x1f, R41 ;  /* 0x0000001fff277819 */ /* 0x000fe20000011429 */
[----:B------:R-:W-:Y:S01]  /*0890*/  @!P2 IMAD.WIDE.U32 R24, R33, R16, R24 ;  /* 0x000000102118a225 */ /* 0x000fe200078e0018 */
[----:B------:R-:W-:-:S02]  /*08a0*/  @!P1 IADD3 R16, PT, PT, R23, R37, RZ ;  /* 0x0000002517109210 */ /* 0x000fc40007ffe0ff */
[C---:B0-----:R-:W-:Y:S02]  /*08b0*/  @!P1 LEA R30, P6, R22.reuse, R30, 0x2 ;  /* 0x0000001e161e9211 */ /* 0x041fe400078c10ff */
[----:B------:R-:W-:Y:S02]  /*08c0*/  ISETP.GE.AND.EX P4, PT, R39, UR7, PT, P4 ;  /* 0x0000000727007c0c */ /* 0x000fe4000bf86340 */
[----:B------:R-:W-:Y:S02]  /*08d0*/  @!P1 LEA.HI.X R31, R22, R31, R16, 0x2, P6 ;  /* 0x0000001f161f9211 */ /* 0x000fe400030f1410 */
[----:B------:R-:W-:Y:S02]  /*08e0*/  @!P2 IADD3 R22, PT, PT, R25, R17, RZ ;  /* 0x000000111916a210 */ /* 0x000fe40007ffe0ff */
[----:B---3--:R-:W-:Y:S02]  /*08f0*/  @!P2 LEA R28, P6, R24, R28, 0x2 ;  /* 0x0000001c181ca211 */ /* 0x008fe400078c10ff */
[----:B------:R-:W-:-:S02]  /*0900*/  CS2R R16, SRZ ;  /* 0x0000000000107805 */ /* 0x000fc4000001ff00 */
        /* <DEDUP_REMOVED lines=23> */
[----:B------:R0:W4:Y:S01]  /*0a80*/  @!P2 LDG.E.64 R36, desc[UR8][R28.64] ;  /* 0x000000081c24a981 */ /* 0x000122000c1e1b00 */
        /* <DEDUP_REMOVED lines=14> */
[----:B------:R0:W4:Y:S03]  /*0b70*/  @!P5 LDG.E.64 R38, desc[UR8][R24.64] ;  /* 0x000000081826d981 */ /* 0x000126000c1e1b00 */
        /* <DEDUP_REMOVED lines=16> */
[----:B------:R0:W4:Y:S02]  /*0c80*/  @!P4 LDG.E.64 R40, desc[UR8][R34.64] ;  /* 0x000000082228c981 */ /* 0x000124000c1e1b00 */
        /* <DEDUP_REMOVED lines=38> */
[----:B------:R0:W5:Y:S01]  /*0ef0*/  @!P3 LDG.E.64 R42, desc[UR8][R26.64] ;  /* 0x000000081a2ab981 */ /* 0x000162000c1e1b00 */
        /* <DEDUP_REMOVED lines=15> */
[----:B------:R-:W0:Y:S01]  /*0ff0*/  @!P1 LDC.64 R28, c[0x0][0x390] ;  /* 0x0000e400ff1c9b82 */ /* 0x000e220000000a00 */
[----:B------:R-:W-:Y:S02]  /*1000*/  CS2R R46, SRZ ;  /* 0x00000000002e7805 */ /* 0x000fe4000001ff00 */
[----:B------:R-:W-:-:S04]  /*1010*/  @!P6 MOV R35, R73 ;  /* 0x000000490023e202 */ /* 0x000fc80000000f00 */
[----:B------:R0:W3:Y:S01]  /*1020*/  @!P4 LDG.E.64 R46, desc[UR8][R48.64] ;  /* 0x00000008302ec981 */ /* 0x0000e2000c1e1b00 */
[----:B------:R-:W0:Y:S01]  /*1030*/  @!P3 LDC.64 R20, c[0x0][0x3e0] ;  /* 0x0000f800ff14bb82 */ /* 0x000e220000000a00 */
        /* <DEDUP_REMOVED lines=14> */
[----:B------:R-:W-:Y:S01]  /*1120*/  @!P3 IMAD R25, R63, R20, RZ ;  /* 0x000000143f19b224 */ /* 0x000fe200078e02ff */
        /* <DEDUP_REMOVED lines=10> */
[----:B------:R1:W4:Y:S02]  /*11d0*/  @!P6 LDG.E.64 R50, desc[UR8][R26.64] ;  /* 0x000000081a32e981 */ /* 0x000324000c1e1b00 */
[----:B------:R-:W-:Y:S02]  /*11e0*/  @!P3 IADD3 R20, PT, PT, R25, R21, RZ ;  /* 0x000000151914b210 */ /* 0x000fe40007ffe0ff */
[C---:B0-----:R-:W-:Y:S01]  /*11f0*/  @!P3 LEA R22, P6, R24.reuse, R22, 0x2 ;  /* 0x000000161816b211 */ /* 0x041fe200078c10ff */
[----:B------:R-:W2:Y:S03]  /*1200*/  @!P1 LDG.E.64 R48, desc[UR8][R28.64] ;  /* 0x000000081c309981 */ /* 0x000ea6000c1e1b00 */
[----:B------:R-:W-:Y:S02]  /*1210*/  @!P3 LEA.HI.X R23, R24, R23, R20, 0x2, P6 ;  /* 0x000000171817b211 */ /* 0x000fe400030f1414 */
[----:B------:R-:W0:Y:S01]  /*1220*/  @!P4 LDC.64 R20, c[0x0][0x3e0] ;  /* 0x0000f800ff14cb82 */ /* 0x000e220000000a00 */
[----:B------:R-:W-:-:S06]  /*1230*/  CS2R R52, SRZ ;  /* 0x0000000000347805 */ /* 0x000fcc000001ff00 */
[----:B------:R0:W5:Y:S01]  /*1240*/  @!P3 LDG.E.64 R52, desc[UR8][R22.64] ;  /* 0x000000081634b981 */ /* 0x000162000c1e1b00 */
        /* <DEDUP_REMOVED lines=18> */
[----:B------:R-:W5:Y:S03]  /*1370*/  @!P2 LDG.E.64 R54, desc[UR8][R32.64] ;  /* 0x000000082036a981 */ /* 0x000f66000c1e1b00 */
[C---:B------:R-:W-:Y:S01]  /*1380*/  @!P3 IMAD R23, R12.reuse, R23, R28 ;  /* 0x000000170c17b224 */ /* 0x040fe200078e021c */
[----:B------:R-:W-:Y:S01]  /*1390*/  CS2R R58, SRZ ;  /* 0x00000000003a7805 */ /* 0x000fe2000001ff00 */
[----:B------:R-:W-:Y:S01]  /*13a0*/  @!P3 IMAD.WIDE.U32 R26, R12, R22, R26 ;  /* 0x000000160c1ab225 */ /* 0x000fe200078e001a */
[----:B------:R-:W5:Y:S01]  /*13b0*/  @!P5 LDG.E.64 R56, desc[UR8][R30.64] ;  /* 0x000000081e38d981 */ /* 0x000f62000c1e1b00 */
[----:B------:R-:W-:-:S03]  /*13c0*/  CS2R R60, SRZ ;  /* 0x00000000003c7805 */ /* 0x000fc6000001ff00 */
[----:B------:R-:W-:Y:S01]  /*13d0*/  @!P3 IADD3 R22, PT, PT, R27, R23, RZ ;  /* 0x000000171b16b210 */ /* 0x000fe20007ffe0ff */
[----:B------:R-:W5:Y:S01]  /*13e0*/  @!P4 LDG.E.64 R58, desc[UR8][R24.64] ;  /* 0x00000008183ac981 */ /* 0x000f62000c1e1b00 */
[----:B-1----:R-:W-:-:S04]  /*13f0*/  @!P3 LEA R20, P2, R26, R20, 0x2 ;  /* 0x000000141a14b211 */ /* 0x002fc800078410ff */
[----:B------:R-:W-:-:S05]  /*1400*/  @!P3 LEA.HI.X R21, R26, R21, R22, 0x2, P2 ;  /* 0x000000151a15b211 */ /* 0x000fca00010f1416 */
[----:B------:R4:W5:Y:S01]  /*1410*/  @!P3 LDG.E.64 R60, desc[UR8][R20.64] ;  /* 0x00000008143cb981 */ /* 0x000962000c1e1b00 */
        /* <DEDUP_REMOVED lines=8> */
[----:B----4-:R-:W-:Y:S02]  /*14a0*/  FADD.FTZ R21, R50, R51 ;  /* 0x0000003332157221 */ /* 0x010fe40000010000 */
[----:B------:R-:W-:Y:S01]  /*14b0*/  FADD.FTZ R22, R22, R27 ;  /* 0x0000001b16167221 */ /* 0x000fe20000010000 */
[----:B------:R-:W-:Y:S01]  /*14c0*/  FMUL.FTZ R25, R51, R51 ;  /* 0x0000003333197220 */ /* 0x000fe20000410000 */
[----:B------:R-:W-:Y:S02]  /*14d0*/  FADD.FTZ R23, RZ, R23 ;  /* 0x00000017ff177221 */ /* 0x000fe40000010000 */
[----:B------:R-:W-:Y:S01]  /*14e0*/  FADD.FTZ R21, R22, R21 ;  /* 0x0000001516157221 */ /* 0x000fe20000010000 */
[----:B-----5:R-:W-:Y:S01]  /*14f0*/  FADD.FTZ R22, R52, R53 ;  /* 0x0000003534167221 */ /* 0x020fe20000010000 */
        /* <DEDUP_REMOVED lines=103> */
.L_x_3983:
[----:B------:R-:W-:Y:S05]  /*1b70*/  BSYNC.RECONVERGENT B0 ;  /* 0x0000000000007941 */ /* 0x000fea0003800200 */
.L_x_3982:
        /* <DEDUP_REMOVED lines=36> */
.L_x_3985:
[----:B------:R-:W-:Y:S05]  /*1dc0*/  BSYNC.RECONVERGENT B0 ;  /* 0x0000000000007941 */ /* 0x000fea0003800200 */
.L_x_3984:
        /* <DEDUP_REMOVED lines=25> */
.L_x_3988:
[----:B----4-:R-:W3:Y:S04]  /*1f60*/  LDG.E.STRONG.GPU R22, desc[UR8][R20.64] ;  /* 0x0000000814167981 */ /* 0x010ee8000c1ef900 */
[----:B---3--:R-:W-:Y:S01]  /*1f70*/  CCTL.IVALL ;  /* 0x00000000ff00798f */ /* 0x008fe20002000000 */
[----:B------:R-:W-:Y:S05]  /*1f80*/  YIELD ;  /* 0x0000000000007946 */ /* 0x000fea0003800000 */
[----:B------:R-:W-:-:S13]  /*1f90*/  ISETP.NE.AND P4, PT, R22, R27, PT ;  /* 0x0000001b1600720c */ /* 0x000fda0003f85270 */
[----:B------:R-:W-:Y:S05]  /*1fa0*/  @P4 BRA `(.L_x_3988) ;  /* 0xfffffffc00ec4947 */ /* 0x000fea000383ffff */
.L_x_3987:
        /* <DEDUP_REMOVED lines=15> */
.L_x_3990:
        /* <DEDUP_REMOVED lines=60> */
.L_x_3989:
        /* <DEDUP_REMOVED lines=35> */
.L_x_3991:
        /* <DEDUP_REMOVED lines=18> */
.L_x_3992:
        /* <DEDUP_REMOVED lines=9> */
.L_x_3993:
[----:B------:R-:W-:Y:S05]  /*2840*/  BSYNC.RECONVERGENT B0 ;  /* 0x0000000000007941 */ /* 0x000fea0003800200 */
.L_x_3986:
        /* <DEDUP_REMOVED lines=13> */
[----:B------:R0:W-:Y:S01]  /*2920*/  @P0 STG.E.64 desc[UR8][R26.64], R20 ;  /* 0x000000141a000986 */ /* 0x0001e2000c101b08 */
[C---:B-1----:R-:W-:Y:S01]  /*2930*/  IMAD.WIDE R24, R29.reuse, 0x2, R24 ;  /* 0x000000021d187825 */ /* 0x042fe200078e0218 */
[----:B------:R-:W-:Y:S03]  /*2940*/  BAR.SYNC.DEFER_BLOCKING 0x0 ;  /* 0x0000000000007b1d */ /* 0x000fe60000010000 */
[----:B---3--:R-:W-:-:S03]  /*2950*/  IMAD.WIDE R22, R29, 0x2, R22 ;  /* 0x000000021d167825 */ /* 0x008fc600078e0216 */
[----:B------:R-:W2:Y:S04]  /*2960*/  LDG.E.U16 R28, desc[UR8][R24.64] ;  /* 0x00000008181c7981 */ /* 0x000ea8000c1e1500 */
[----:B------:R-:W3:Y:S04]  /*2970*/  LDG.E.U16 R29, desc[UR8][R24.64+0x2] ;  /* 0x00000208181d7981 */ /* 0x000ee8000c1e1500 */
[----:B------:R-:W4:Y:S04]  /*2980*/  LDG.E.U16 R30, desc[UR8][R22.64] ;  /* 0x00000008161e7981 */ /* 0x000f28000c1e1500 */
[----:B------:R1:W5:Y:S01]  /*2990*/  LDG.E.U16 R31, desc[UR8][R22.64+0x2] ;  /* 0x00000208161f7981 */ /* 0x000362000c1e1500 */
[----:B0-----:R-:W-:Y:S01]  /*29a0*/  HFMA2 R27, -RZ, RZ, 1.875, 0 ;  /* 0x3f800000ff1b7431 */ /* 0x001fe200000001ff */
[----:B------:R-:W-:Y:S02]  /*29b0*/  BSSY.RECONVERGENT B0, `(.L_x_3994) ;  /* 0x0000393000007945 */ /* 0x000fe40003800200 */
[----:B------:R-:W1:Y:S01]  /*29c0*/  LDS.64 R20, [UR4+0x78] ;  /* 0x00007804ff147984 */ /* 0x000e620008000a00 */
[----:B------:R-:W0:Y:S02]  /*29d0*/  LDCU.U8 UR4, c[0x0][0x3fc] ;  /* 0x00007f80ff0477ac */ /* 0x000e240008000000 */
[----:B0-----:R-:W-:Y:S01]  /*29e0*/  UISETP.NE.AND UP0, UPT, UR4, URZ, UPT ;  /* 0x000000ff0400728c */ /* 0x001fe2000bf05270 */
[----:B-1----:R-:W-:-:S04]  /*29f0*/  FMUL.FTZ R22, R20, UR7 ;  /* 0x0000000714167c20 */ /* 0x002fc80008410000 */
        /* <DEDUP_REMOVED lines=26> */
[C---:B------:R-:W-:Y:S01]  /*2ba0*/  FADD.FTZ R48, -R22.reuse, R48 ;  /* 0x0000003016307221 */ /* 0x040fe20000010100 */
[----:B------:R-:W-:Y:S01]  /*2bb0*/  MOV R33, R73 ;  /* 0x0000004900217202 */ /* 0x000fe20000000f00 */
[----:B------:R-:W1:Y:S01]  /*2bc0*/  LDCU.64 UR6, c[0x0][0x380] ;  /* 0x00007000ff0677ac */ /* 0x000e620008000a00 */
[----:B------:R-:W-:Y:S01]  /*2bd0*/  FADD.FTZ R70, -R22, R49 ;  /* 0x0000003116467221 */ /* 0x000fe20000010100 */
[----:B0-----:R-:W-:Y:S02]  /*2be0*/  IMAD R20, R9, UR12, RZ ;  /* 0x0000000c09147c24 */ /* 0x001fe4000f8e02ff */
[----:B------:R-:W-:-:S04]  /*2bf0*/  IMAD.WIDE.U32 R32, R69, UR12, R32 ;  /* 0x0000000c45207c25 */ /* 0x000fc8000f8e0020 */
[----:B------:R-:W-:Y:S02]  /*2c00*/  IMAD R21, R69, UR13, R20 ;  /* 0x0000000d45157c24 */ /* 0x000fe4000f8e0214 */
[----:B------:R-:W-:Y:S01]  /*2c10*/  FMUL.FTZ R20, R48, R27 ;  /* 0x0000001b30147220 */ /* 0x000fe20000410000 */
[----:B-1----:R-:W-:Y:S02]  /*2c20*/  LEA R34, P2, R32, UR6, 0x2 ;  /* 0x0000000620227c11 */ /* 0x002fe4000f8410ff */
[----:B------:R-:W-:Y:S01]  /*2c30*/  IADD3 R29, PT, PT, R33, R21, RZ ;  /* 0x00000015211d7210 */ /* 0x000fe20007ffe0ff */
[----:B------:R-:W-:Y:S01]  /*2c40*/  FMUL.FTZ R21, R70, R27 ;  /* 0x0000001b46157220 */ /* 0x000fe20000410000 */
[----:B------:R-:W-:Y:S02]  /*2c50*/  FFMA.FTZ R20, R26, R20, R23 ;  /* 0x000000141a147223 */ /* 0x000fe40000010017 */
[----:B------:R-:W-:Y:S01]  /*2c60*/  LEA.HI.X R35, R32, UR7, R29, 0x2, P2 ;  /* 0x0000000720237c11 */ /* 0x000fe200090f141d */
[----:B------:R-:W-:-:S05]  /*2c70*/  FFMA.FTZ R21, R25, R21, R24 ;  /* 0x0000001519157223 */ /* 0x000fca0000010018 */
[----:B------:R0:W-:Y:S02]  /*2c80*/  STG.E.64 desc[UR8][R34.64], R20 ;  /* 0x0000001422007986 */ /* 0x0001e4000c101b08 */
.L_x_3997:
[----:B------:R-:W-:Y:S05]  /*2c90*/  BSYNC.RECONVERGENT B1 ;  /* 0x0000000000017941 */ /* 0x000fea0003800200 */
.L_x_3996:
[----:B------:R-:W-:Y:S04]  /*2ca0*/  BSSY.RECONVERGENT B1, `(.L_x_3998) ;  /* 0x0000013000017945 */ /* 0x000fe80003800200 */
[----:B------:R-:W-:Y:S05]  /*2cb0*/  @P3 BRA `(.L_x_3999) ;  /* 0x0000000000443947 */ /* 0x000fea0003800000 */
[----:B------:R-:W1:Y:S01]  /*2cc0*/  LDCU.64 UR6, c[0x0][0x3e0] ;  /* 0x00007c00ff0677ac */ /* 0x000e620008000a00 */
[----:B------:R-:W-:Y:S01]  /*2cd0*/  MOV R32, R74 ;  /* 0x0000004a00207202 */ /* 0x000fe20000000f00 */
[C---:B------:R-:W-:Y:S01]  /*2ce0*/  FADD.FTZ R46, -R22.reuse, R46 ;  /* 0x0000002e162e7221 */ /* 0x040fe20000010100 */
[----:B------:R-:W-:Y:S01]  /*2cf0*/  MOV R33, R73 ;  /* 0x0000004900217202 */ /* 0x000fe20000000f00 */
[----:B------:R-:W2:Y:S01]  /*2d00*/  LDCU.64 UR12, c[0x0][0x380] ;  /* 0x00007000ff0c77ac */ /* 0x000ea20008000a00 */
[----:B------:R-:W-:Y:S01]  /*2d10*/  FADD.FTZ R48, -R22, R47 ;  /* 0x0000002f16307221 */ /* 0x000fe20000010100 */
[----:B0-----:R-:W-:-:S04]  /*2d20*/  FMUL.FTZ R20, R46, R27 ;  /* 0x0000001b2e147220 */ /* 0x001fc80000410000 */
[----:B------:R-:W-:Y:S01]  /*2d30*/  FFMA.FTZ R20, R26, R20, R23 ;  /* 0x000000141a147223 */ /* 0x000fe20000010017 */
[----:B-1----:R-:W-:Y:S02]  /*2d40*/  IMAD R21, R13, UR6, RZ ;  /* 0x000000060d157c24 */ /* 0x002fe4000f8e02ff */
[----:B------:R-:W-:-:S04]  /*2d50*/  IMAD.WIDE.U32 R32, R68, UR6, R32 ;  /* 0x0000000644207c25 */ /* 0x000fc8000f8e0020 */
[----:B------:R-:W-:Y:S01]  /*2d60*/  IMAD R21, R68, UR7, R21 ;  /* 0x0000000744157c24 */ /* 0x000fe2000f8e0215 */
[----:B--2---:R-:W-:-:S04]  /*2d70*/  LEA R34, P2, R32, UR12, 0x2 ;  /* 0x0000000c20227c11 */ /* 0x004fc8000f8410ff */
[----:B------:R-:W-:Y:S01]  /*2d80*/  IADD3 R29, PT, PT, R33, R21, RZ ;  /* 0x00000015211d7210 */ /* 0x000fe20007ffe0ff */
[----:B------:R-:W-:-:S03]  /*2d90*/  FMUL.FTZ R21, R48, R27 ;  /* 0x0000001b30157220 */ /* 0x000fc60000410000 */
[----:B------:R-:W-:Y:S01]  /*2da0*/  LEA.HI.X R35, R32, UR13, R29, 0x2, P2 ;  /* 0x0000000d20237c11 */ /* 0x000fe200090f141d */
[----:B------:R-:W-:-:S05]  /*2db0*/  FFMA.FTZ R21, R25, R21, R24 ;  /* 0x0000001519157223 */ /* 0x000fca0000010018 */
[----:B------:R1:W-:Y:S02]  /*2dc0*/  STG.E.64 desc[UR8][R34.64], R20 ;  /* 0x0000001422007986 */ /* 0x0003e4000c101b08 */
.L_x_3999:
[----:B------:R-:W-:Y:S05]  /*2dd0*/  BSYNC.RECONVERGENT B1 ;  /* 0x0000000000017941 */ /* 0x000fea0003800200 */
.L_x_3998:
[----:B------:R-:W-:Y:S04]  /*2de0*/  BSSY.RECONVERGENT B1, `(.L_x_4000) ;  /* 0x0000013000017945 */ /* 0x000fe80003800200 */
[----:B------:R-:W-:Y:S05]  /*2df0*/  @P4 BRA `(.L_x_4001) ;  /* 0x0000000000444947 */ /* 0x000fea0003800000 */
[----:B------:R-:W0:Y:S01]  /*2e00*/  LDCU.64 UR6, c[0x0][0x3e0] ;  /* 0x00007c00ff0677ac */ /* 0x000e220008000a00 */
[----:B------:R-:W-:Y:S01]  /*2e10*/  MOV R32, R74 ;  /* 0x0000004a00207202 */ /* 0x000fe20000000f00 */
[C---:B------:R-:W-:Y:S01]  /*2e20*/  FADD.FTZ R50, -R22.reuse, R50 ;  /* 0x0000003216327221 */ /* 0x040fe20000010100 */
[----:B------:R-:W-:Y:S01]  /*2e30*/  MOV R33, R73 ;  /* 0x0000004900217202 */ /* 0x000fe20000000f00 */
[----:B------:R-:W2:Y:S01]  /*2e40*/  LDCU.64 UR12, c[0x0][0x380] ;  /* 0x00007000ff0c77ac */ /* 0x000ea20008000a00 */
[----:B------:R-:W-:Y:S01]  /*2e50*/  FADD.FTZ R46, -R22, R51 ;  /* 0x00000033162e7221 */ /* 0x000fe20000010100 */
[----:B01----:R-:W-:Y:S02]  /*2e60*/  IMAD R20, R62, UR6, RZ ;  /* 0x000000063e147c24 */ /* 0x003fe4000f8e02ff */
[----:B------:R-:W-:-:S04]  /*2e70*/  IMAD.WIDE.U32 R32, R67, UR6, R32 ;  /* 0x0000000643207c25 */ /* 0x000fc8000f8e0020 */
[----:B------:R-:W-:Y:S02]  /*2e80*/  IMAD R21, R67, UR7, R20 ;  /* 0x0000000743157c24 */ /* 0x000fe4000f8e0214 */
[----:B------:R-:W-:Y:S01]  /*2e90*/  FMUL.FTZ R20, R50, R27 ;  /* 0x0000001b32147220 */ /* 0x000fe20000410000 */
[----:B--2---:R-:W-:Y:S02]  /*2ea0*/  LEA R34, P2, R32, UR12, 0x2 ;  /* 0x0000000c20227c11 */ /* 0x004fe4000f8410ff */
[----:B------:R-:W-:Y:S01]  /*2eb0*/  IADD3 R29, PT, PT, R33, R21, RZ ;  /* 0x00000015211d7210 */ /* 0x000fe20007ffe0ff */
[----:B------:R-:W-:Y:S01]  /*2ec0*/  FMUL.FTZ R21, R46, R27 ;  /* 0x0000001b2e157220 */ /* 0x000fe20000410000 */
[----:B------:R-:W-:Y:S02]  /*2ed0*/  FFMA.FTZ R20, R26, R20, R23 ;  /* 0x000000141a147223 */ /* 0x000fe40000010017 */
[----:B------:R-:W-:Y:S01]  /*2ee0*/  LEA.HI.X R35, R32, UR13, R29, 0x2, P2 ;  /* 0x0000000d20237c11 */ /* 0x000fe200090f141d */
[----:B------:R-:W-:-:S05]  /*2ef0*/  FFMA.FTZ R21, R25, R21, R24 ;  /* 0x0000001519157223 */ /* 0x000fca0000010018 */
[----:B------:R2:W-:Y:S02]  /*2f00*/  STG.E.64 desc[UR8][R34.64], R20 ;  /* 0x0000001422007986 */ /* 0x0005e4000c101b08 */
.L_x_4001:
[----:B------:R-:W-:Y:S05]  /*2f10*/  BSYNC.RECONVERGENT B1 ;  /* 0x0000000000017941 */ /* 0x000fea0003800200 */
.L_x_4000:
[----:B------:R-:W-:Y:S04]  /*2f20*/  BSSY.RECONVERGENT B1, `(.L_x_4002) ;  /* 0x0000013000017945 */ /* 0x000fe80003800200 */
[----:B------:R-:W-:Y:S05]  /*2f30*/  @P1 BRA `(.L_x_4003) ;  /* 0x0000000000441947 */ /* 0x000fea0003800000 */
[----:B------:R-:W3:Y:S01]  /*2f40*/  LDCU.64 UR6, c[0x0][0x3e0] ;  /* 0x00007c00ff0677ac */ /* 0x000ee20008000a00 */
[----:B------:R-:W-:Y:S01]  /*2f50*/  MOV R32, R74 ;  /* 0x0000004a00207202 */ /* 0x000fe20000000f00 */
[C---:B------:R-:W-:Y:S01]  /*2f60*/  FADD.FTZ R52, -R22.reuse, R52 ;  /* 0x0000003416347221 */ /* 0x040fe20000010100 */
[----:B------:R-:W-:Y:S01]  /*2f70*/  MOV R33, R73 ;  /* 0x0000004900217202 */ /* 0x000fe20000000f00 */
[----:B------:R-:W4:Y:S01]  /*2f80*/  LDCU.64 UR12, c[0x0][0x380] ;  /* 0x00007000ff0c77ac */ /* 0x000f220008000a00 */
[----:B------:R-:W-:Y:S01]  /*2f90*/  FADD.FTZ R46, -R22, R53 ;  /* 0x00000035162e7221 */ /* 0x000fe20000010100 */
[----:B012---:R-:W-:-:S04]  /*2fa0*/  FMUL.FTZ R20, R52, R27 ;  /* 0x0000001b34147220 */ /* 0x007fc80000410000 */
[----:B------:R-:W-:Y:S01]  /*2fb0*/  FFMA.FTZ R20, R26, R20, R23 ;  /* 0x000000141a147223 */ /* 0x000fe20000010017 */
[----:B---3--:R-:W-:Y:S02]  /*2fc0*/  IMAD R21, R63, UR6, RZ ;  /* 0x000000063f157c24 */ /* 0x008fe4000f8e02ff */
[----:B------:R-:W-:-:S04]  /*2fd0*/  IMAD.WIDE.U32 R32, R10, UR6, R32 ;  /* 0x000000060a207c25 */ /* 0x000fc8000f8e0020 */
[----:B------:R-:W-:Y:S01]  /*2fe0*/  IMAD R21, R10, UR7, R21 ;  /* 0x000000070a157c24 */ /* 0x000fe2000f8e0215 */
[----:B----4-:R-:W-:-:S04]  /*2ff0*/  LEA R34, P1, R32, UR12, 0x2 ;  /* 0x0000000c20227c11 */ /* 0x010fc8000f8210ff */
[----:B------:R-:W-:Y:S01]  /*3000*/  IADD3 R29, PT, PT, R33, R21, RZ ;  /* 0x00000015211d7210 */ /* 0x000fe20007ffe0ff */
[----:B------:R-:W-:-:S03]  /*3010*/  FMUL.FTZ R21, R46, R27 ;  /* 0x0000001b2e157220 */ /* 0x000fc60000410000 */
[----:B------:R-:W-:Y:S01]  /*3020*/  LEA.HI.X R35, R32, UR13, R29, 0x2, P1 ;  /* 0x0000000d20237c11 */ /* 0x000fe200088f141d */
[----:B------:R-:W-:-:S05]  /*3030*/  FFMA.FTZ R21, R25, R21, R24 ;  /* 0x0000001519157223 */ /* 0x000fca0000010018 */
[----:B------:R3:W-:Y:S02]  /*3040*/  STG.E.64 desc[UR8][R34.64], R20 ;  /* 0x0000001422007986 */ /* 0x0007e4000c101b08 */
.L_x_4003:
[----:B------:R-:W-:Y:S05]  /*3050*/  BSYNC.RECONVERGENT B1 ;  /* 0x0000000000017941 */ /* 0x000fea0003800200 */
.L_x_4002:
[----:B------:R-:W-:Y:S01]  /*3060*/  ISETP.GE.U32.AND P5, PT, R28, UR10, PT ;  /* 0x0000000a1c007c0c */ /* 0x000fe2000bfa6070 */
[----:B------:R-:W-:Y:S01]  /*3070*/  BSSY.RECONVERGENT B1, `(.L_x_4004) ;  /* 0x000002a000017945 */ /* 0x000fe20003800200 */
[----:B0123--:R-:W-:Y:S02]  /*3080*/  SHF.R.S32.HI R21, RZ, 0x1f, R28 ;  /* 0x0000001fff157819 */ /* 0x00ffe4000001141c */
        /* <DEDUP_REMOVED lines=25> */
[C---:B------:R-:W-:Y:S01]  /*3220*/  FADD.FTZ R42, -R22.reuse, R42 ;  /* 0x0000002a162a7221 */ /* 0x040fe20000010100 */
[----:B------:R-:W-:Y:S01]  /*3230*/  FADD.FTZ R52, -R22, R43 ;  /* 0x0000002b16347221 */ /* 0x000fe20000010100 */
[----:B------:R-:W1:Y:S01]  /*3240*/  LDCU.64 UR12, c[0x0][0x380] ;  /* 0x00007000ff0c77ac */ /* 0x000e620008000a00 */
[----:B0-----:R-:W-:-:S04]  /*3250*/  IMAD R21, R21, UR6, RZ ;  /* 0x0000000615157c24 */ /* 0x001fc8000f8e02ff */
[----:B------:R-:W-:Y:S01]  /*3260*/  IMAD R29, R28, UR7, R21 ;  /* 0x000000071c1d7c24 */ /* 0x000fe2000f8e0215 */
[----:B------:R-:W-:-:S03]  /*3270*/  MOV R21, R73 ;  /* 0x0000004900157202 */ /* 0x000fc60000000f00 */
[----:B------:R-:W-:-:S05]  /*3280*/  IMAD.WIDE.U32 R20, R28, UR6, R20 ;  /* 0x000000061c147c25 */ /* 0x000fca000f8e0014 */
[----:B------:R-:W-:Y:S01]  /*3290*/  IADD3 R29, PT, PT, R21, R29, RZ ;  /* 0x0000001d151d7210 */ /* 0x000fe20007ffe0ff */
[----:B------:R-:W-:Y:S01]  /*32a0*/  FMUL.FTZ R21, R52, R27 ;  /* 0x0000001b34157220 */ /* 0x000fe20000410000 */
[----:B-1----:R-:W-:-:S03]  /*32b0*/  LEA R28, P5, R20, UR12, 0x2 ;  /* 0x0000000c141c7c11 */ /* 0x002fc6000f8a10ff */
[----:B------:R-:W-:Y:S01]  /*32c0*/  FFMA.FTZ R21, R25, R21, R24 ;  /* 0x0000001519157223 */ /* 0x000fe20000010018 */
[----:B------:R-:W-:Y:S01]  /*32d0*/  LEA.HI.X R29, R20, UR13, R29, 0x2, P5 ;  /* 0x0000000d141d7c11 */ /* 0x000fe2000a8f141d */
[----:B------:R-:W-:-:S04]  /*32e0*/  FMUL.FTZ R20, R42, R27 ;  /* 0x0000001b2a147220 */ /* 0x000fc80000410000 */
[----:B------:R-:W-:-:S05]  /*32f0*/  FFMA.FTZ R20, R26, R20, R23 ;  /* 0x000000141a147223 */ /* 0x000fca0000010017 */
[----:B------:R0:W-:Y:S02]  /*3300*/  STG.E.64 desc[UR8][R28.64], R20 ;  /* 0x000000141c007986 */ /* 0x0001e4000c101b08 */
.L_x_4005:
[----:B------:R-:W-:Y:S05]  /*3310*/  BSYNC.RECONVERGENT B1 ;  /* 0x0000000000017941 */ /* 0x000fea0003800200 */
.L_x_4004:
[----:B------:R-:W-:Y:S04]  /*3320*/  BSSY.RECONVERGENT B1, `(.L_x_4006) ;  /* 0x0000013000017945 */ /* 0x000fe80003800200 */
[----:B------:R-:W-:Y:S05]  /*3330*/  @P2 BRA `(.L_x_4007) ;  /* 0x0000000000442947 */ /* 0x000fea0003800000 */
[----:B------:R-:W1:Y:S01]  /*3340*/  LDCU.64 UR6, c[0x0][0x3e0] ;  /* 0x00007c00ff0677ac */ /* 0x000e620008000a00 */
[----:B0-----:R-:W-:Y:S01]  /*3350*/  MOV R20, R74 ;  /* 0x0000004a00147202 */ /* 0x001fe20000000f00 */
[----:B------:R-:W-:Y:S01]  /*3360*/  FADD.FTZ R16, -R22, R16 ;  /* 0x0000001016107221 */ /* 0x000fe20000010100 */
[----:B------:R-:W-:Y:S01]  /*3370*/  MOV R21, R73 ;  /* 0x0000004900157202 */ /* 0x000fe20000000f00 */
[----:B------:R-:W0:Y:S02]  /*3380*/  LDCU.64 UR12, c[0x0][0x380] ;  /* 0x00007000ff0c77ac */ /* 0x000e240008000a00 */
[----:B------:R-:W-:-:S04]  /*3390*/  FMUL.FTZ R16, R16, R27 ;  /* 0x0000001b10107220 */ /* 0x000fc80000410000 */
[----:B------:R-:W-:Y:S01]  /*33a0*/  FFMA.FTZ R16, R26, R16, R23 ;  /* 0x000000101a107223 */ /* 0x000fe20000010017 */
[----:B-1----:R-:W-:Y:S02]  /*33b0*/  IMAD R51, R51, UR6, RZ ;  /* 0x0000000633337c24 */ /* 0x002fe4000f8e02ff */
[----:B------:R-:W-:-:S04]  /*33c0*/  IMAD.WIDE.U32 R20, R30, UR6, R20 ;  /* 0x000000061e147c25 */ /* 0x000fc8000f8e0014 */
[----:B------:R-:W-:Y:S02]  /*33d0*/  IMAD R51, R30, UR7, R51 ;  /* 0x000000071e337c24 */ /* 0x000fe4000f8e0233 */
[----:B------:R-:W-:Y:S01]  /*33e0*/  FADD.FTZ R30, -R22, R17 ;  /* 0x00000011161e7221 */ /* 0x000fe20000010100 */
[----:B0-----:R-:W-:Y:S02]  /*33f0*/  LEA R28, P2, R20, UR12, 0x2 ;  /* 0x0000000c141c7c11 */ /* 0x001fe4000f8410ff */
[----:B------:R-:W-:Y:S01]  /*3400*/  IADD3 R51, PT, PT, R21, R51, RZ ;  /* 0x0000003315337210 */ /* 0x000fe20007ffe0ff */
[----:B------:R-:W-:-:S03]  /*3410*/  FMUL.FTZ R17, R30, R27 ;  /* 0x0000001b1e117220 */ /* 0x000fc60000410000 */
[----:B------:R-:W-:Y:S01]  /*3420*/  LEA.HI.X R29, R20, UR13, R51, 0x2, P2 ;  /* 0x0000000d141d7c11 */ /* 0x000fe200090f1433 */
[----:B------:R-:W-:-:S05]  /*3430*/  FFMA.FTZ R17, R25, R17, R24 ;  /* 0x0000001119117223 */ /* 0x000fca0000010018 */
[----:B------:R1:W-:Y:S02]  /*3440*/  STG.E.64 desc[UR8][R28.64], R16 ;  /* 0x000000101c007986 */ /* 0x0003e4000c101b08 */
.L_x_4007:
[----:B------:R-:W-:Y:S05]  /*3450*/  BSYNC.RECONVERGENT B1 ;  /* 0x0000000000017941 */ /* 0x000fea0003800200 */
.L_x_4006:
[----:B------:R-:W-:Y:S04]  /*3460*/  BSSY.RECONVERGENT B1, `(.L_x_4008) ;  /* 0x0000013000017945 */ /* 0x000fe80003800200 */
[----:B------:R-:W-:Y:S05]  /*3470*/  @P1 BRA `(.L_x_4009) ;  /* 0x0000000000441947 */ /* 0x000fea0003800000 */
[----:B------:R-:W2:Y:S01]  /*3480*/  LDCU.64 UR6, c[0x0][0x3e0] ;  /* 0x00007c00ff0677ac */ /* 0x000ea20008000a00 */
[----:B0-----:R-:W-:Y:S01]  /*3490*/  MOV R20, R74 ;  /* 0x0000004a00147202 */ /* 0x001fe20000000f00 */
[C---:B------:R-:W-:Y:S01]  /*34a0*/  FADD.FTZ R18, -R22.reuse, R18 ;  /* 0x0000001216127221 */ /* 0x040fe20000010100 */
[----:B------:R-:W-:Y:S01]  /*34b0*/  MOV R21, R73 ;  /* 0x0000004900157202 */ /* 0x000fe20000000f00 */
[----:B------:R-:W0:Y:S01]  /*34c0*/  LDCU.64 UR12, c[0x0][0x380] ;  /* 0x00007000ff0c77ac */ /* 0x000e220008000a00 */
[----:B-1----:R-:W-:Y:S01]  /*34d0*/  FADD.FTZ R28, -R22, R19 ;  /* 0x00000013161c7221 */ /* 0x002fe20000010100 */
        /* <DEDUP_REMOVED lines=11> */
.L_x_4009:
[----:B------:R-:W-:Y:S05]  /*3590*/  BSYNC.RECONVERGENT B1 ;  /* 0x0000000000017941 */ /* 0x000fea0003800200 */
.L_x_4008:
[----:B------:R-:W-:Y:S04]  /*35a0*/  BSSY.RECONVERGENT B1, `(.L_x_4010) ;  /* 0x0000013000017945 */ /* 0x000fe80003800200 */
[----:B------:R-:W-:Y:S05]  /*35b0*/  @P6 BRA `(.L_x_4011) ;  /* 0x0000000000446947 */ /* 0x000fea0003800000 */
[----:B------:R-:W3:Y:S01]  /*35c0*/  LDCU.64 UR6, c[0x0][0x3e0] ;  /* 0x00007c00ff0677ac */ /* 0x000ee20008000a00 */
[----:B--2---:R-:W-:Y:S01]  /*35d0*/  MOV R18, R74 ;  /* 0x0000004a00127202 */ /* 0x004fe20000000f00 */
[C---:B------:R-:W-:Y:S01]  /*35e0*/  FADD.FTZ R36, -R22.reuse, R36 ;  /* 0x0000002416247221 */ /* 0x040fe20000010100 */
[----:B------:R-:W-:Y:S01]  /*35f0*/  MOV R19, R73 ;  /* 0x0000004900137202 */ /* 0x000fe20000000f00 */
[----:B------:R-:W2:Y:S01]  /*3600*/  LDCU.64 UR12, c[0x0][0x380] ;  /* 0x00007000ff0c77ac */ /* 0x000ea20008000a00 */
[----:B01----:R-:W-:Y:S01]  /*3610*/  FADD.FTZ R28, -R22, R37 ;  /* 0x00000025161c7221 */ /* 0x003fe20000010100 */
[----:B------:R-:W-:-:S03]  /*3620*/  FMUL.FTZ R16, R36, R27 ;  /* 0x0000001b24107220 */ /* 0x000fc60000410000 */
[----:B------:R-:W-:Y:S01]  /*3630*/  FMUL.FTZ R17, R28, R27 ;  /* 0x0000001b1c117220 */ /* 0x000fe20000410000 */
[----:B------:R-:W-:-:S03]  /*3640*/  FFMA.FTZ R16, R26, R16, R23 ;  /* 0x000000101a107223 */ /* 0x000fc60000010017 */
[----:B------:R-:W-:Y:S01]  /*3650*/  FFMA.FTZ R17, R25, R17, R24 ;  /* 0x0000001119117223 */ /* 0x000fe20000010018 */
[----:B---3--:R-:W-:Y:S02]  /*3660*/  IMAD R48, R48, UR6, RZ ;  /* 0x0000000630307c24 */ /* 0x008fe4000f8e02ff */
[----:B------:R-:W-:-:S04]  /*3670*/  IMAD.WIDE.U32 R18, R47, UR6, R18 ;  /* 0x000000062f127c25 */ /* 0x000fc8000f8e0012 */
[----:B------:R-:W-:Y:S01]  /*3680*/  IMAD R47, R47, UR7, R48 ;  /* 0x000000072f2f7c24 */ /* 0x000fe2000f8e0230 */
[----:B--2---:R-:W-:-:S04]  /*3690*/  LEA R20, P1, R18, UR12, 0x2 ;  /* 0x0000000c12147c11 */ /* 0x004fc8000f8210ff */
[----:B------:R-:W-:-:S04]  /*36a0*/  IADD3 R47, PT, PT, R19, R47, RZ ;  /* 0x0000002f132f7210 */ /* 0x000fc80007ffe0ff */
[----:B------:R-:W-:-:S05]  /*36b0*/  LEA.HI.X R21, R18, UR13, R47, 0x2, P1 ;  /* 0x0000000d12157c11 */ /* 0x000fca00088f142f */
[----:B------:R3:W-:Y:S02]  /*36c0*/  STG.E.64 desc[UR8][R20.64], R16 ;  /* 0x0000001014007986 */ /* 0x0007e4000c101b08 */
.L_x_4011:
[----:B------:R-:W-:Y:S05]  /*36d0*/  BSYNC.RECONVERGENT B1 ;  /* 0x0000000000017941 */ /* 0x000fea0003800200 */
.L_x_4010:
[----:B------:R-:W-:Y:S04]  /*36e0*/  BSSY.RECONVERGENT B1, `(.L_x_4012) ;  /* 0x0000013000017945 */ /* 0x000fe80003800200 */
[----:B------:R-:W-:Y:S05]  /*36f0*/  @P3 BRA `(.L_x_4013) ;  /* 0x0000000000443947 */ /* 0x000fea0003800000 */
[----:B------:R-:W4:Y:S01]  /*3700*/  LDCU.64 UR6, c[0x0][0x3e0] ;  /* 0x00007c00ff0677ac */ /* 0x000f220008000a00 */
[----:B--2---:R-:W-:Y:S01]  /*3710*/  MOV R18, R74 ;  /* 0x0000004a00127202 */ /* 0x004fe20000000f00 */
[C---:B------:R-:W-:Y:S01]  /*3720*/  FADD.FTZ R38, -R22.reuse, R38 ;  /* 0x0000002616267221 */ /* 0x040fe20000010100 */
[----:B------:R-:W-:Y:S01]  /*3730*/  MOV R19, R73 ;  /* 0x0000004900137202 */ /* 0x000fe20000000f00 */
[----:B------:R-:W2:Y:S01]  /*3740*/  LDCU.64 UR12, c[0x0][0x380] ;  /* 0x00007000ff0c77ac */ /* 0x000ea20008000a00 */
[----:B01----:R-:W-:Y:S01]  /*3750*/  FADD.FTZ R28, -R22, R39 ;  /* 0x00000027161c7221 */ /* 0x003fe20000010100 */
[----:B---3--:R-:W-:-:S03]  /*3760*/  FMUL.FTZ R16, R38, R27 ;  /* 0x0000001b26107220 */ /* 0x008fc60000410000 */
[----:B------:R-:W-:Y:S01]  /*3770*/  FMUL.FTZ R17, R28, R27 ;  /* 0x0000001b1c117220 */ /* 0x000fe20000410000 */
[----:B------:R-:W-:-:S03]  /*3780*/  FFMA.FTZ R16, R26, R16, R23 ;  /* 0x000000101a107223 */ /* 0x000fc60000010017 */
        /* <DEDUP_REMOVED lines=8> */
.L_x_4013:
[----:B------:R-:W-:Y:S05]  /*3810*/  BSYNC.RECONVERGENT B1 ;  /* 0x0000000000017941 */ /* 0x000fea0003800200 */
.L_x_4012:
[----:B------:R-:W-:Y:S04]  /*3820*/  BSSY.RECONVERGENT B1, `(.L_x_4014) ;  /* 0x0000013000017945 */ /* 0x000fe80003800200 */
[----:B------:R-:W-:Y:S05]  /*3830*/  @P4 BRA `(.L_x_4015) ;  /* 0x0000000000444947 */ /* 0x000fea0003800000 */
[----:B------:R-:W5:Y:S01]  /*3840*/  LDCU.64 UR6, c[0x0][0x3e0] ;  /* 0x00007c00ff0677ac */ /* 0x000f620008000a00 */
[----:B--2---:R-:W-:Y:S01]  /*3850*/  MOV R18, R74 ;  /* 0x0000004a00127202 */ /* 0x004fe20000000f00 */
[C---:B------:R-:W-:Y:S01]  /*3860*/  FADD.FTZ R40, -R22.reuse, R40 ;  /* 0x0000002816287221 */ /* 0x040fe20000010100 */
[----:B------:R-:W-:Y:S01]  /*3870*/  MOV R19, R73 ;  /* 0x0000004900137202 */ /* 0x000fe20000000f00 */
[----:B------:R-:W2:Y:S01]  /*3880*/  LDCU.64 UR12, c[0x0][0x380] ;  /* 0x00007000ff0c77ac */ /* 0x000ea20008000a00 */
[----:B01----:R-:W-:Y:S01]  /*3890*/  FADD.FTZ R28, -R22, R41 ;  /* 0x00000029161c7221 */ /* 0x003fe20000010100 */
[----:B---34-:R-:W-:-:S03]  /*38a0*/  FMUL.FTZ R16, R40, R27 ;  /* 0x0000001b28107220 */ /* 0x018fc60000410000 */
[----:B------:R-:W-:Y:S01]  /*38b0*/  FMUL.FTZ R17, R28, R27 ;  /* 0x0000001b1c117220 */ /* 0x000fe20000410000 */
[----:B------:R-:W-:-:S03]  /*38c0*/  FFMA.FTZ R16, R26, R16, R23 ;  /* 0x000000101a107223 */ /* 0x000fc60000010017 */
[----:B------:R-:W-:Y:S01]  /*38d0*/  FFMA.FTZ R17, R25, R17, R24 ;  /* 0x0000001119117223 */ /* 0x000fe20000010018 */
[----:B-----5:R-:W-:Y:S02]  /*38e0*/  IMAD R32, R32, UR6, RZ ;  /* 0x0000000620207c24 */ /* 0x020fe4000f8e02ff */
[----:B------:R-:W-:-:S04]  /*38f0*/  IMAD.WIDE.U32 R18, R31, UR6, R18 ;  /* 0x000000061f127c25 */ /* 0x000fc8000f8e0012 */
[----:B------:R-:W-:Y:S01]  /*3900*/  IMAD R31, R31, UR7, R32 ;  /* 0x000000071f1f7c24 */ /* 0x000fe2000f8e0220 */
[----:B--2---:R-:W-:-:S04]  /*3910*/  LEA R20, P1, R18, UR12, 0x2 ;  /* 0x0000000c12147c11 */ /* 0x004fc8000f8210ff */
[----:B------:R-:W-:-:S04]  /*3920*/  IADD3 R31, PT, PT, R19, R31, RZ ;  /* 0x0000001f131f7210 */ /* 0x000fc80007ffe0ff */
[----:B------:R-:W-:-:S05]  /*3930*/  LEA.HI.X R21, R18, UR13, R31, 0x2, P1 ;  /* 0x0000000d12157c11 */ /* 0x000fca00088f141f */
[----:B------:R0:W-:Y:S02]  /*3940*/  STG.E.64 desc[UR8][R20.64], R16 ;  /* 0x0000001014007986 */ /* 0x0001e4000c101b08 */
.L_x_4015:
[----:B------:R-:W-:Y:S05]  /*3950*/  BSYNC.RECONVERGENT B1 ;  /* 0x0000000000017941 */ /* 0x000fea0003800200 */
.L_x_4014:
[----:B------:R-:W-:Y:S01]  /*3960*/  ISETP.GE.U32.AND P5, PT, R33, UR10, PT ;  /* 0x0000000a21007c0c */ /* 0x000fe2000bfa6070 */
[----:B------:R-:W-:Y:S01]  /*3970*/  BSSY.RECONVERGENT B1, `(.L_x_4016) ;  /* 0x0000024000017945 */ /* 0x000fe20003800200 */
[----:B--2---:R-:W-:Y:S02]  /*3980*/  SHF.R.S32.HI R18, RZ, 0x1f, R33 ;  /* 0x0000001fff127819 */ /* 0x004fe40000011421 */
[C---:B01----:R-:W-:Y:S02]  /*3990*/  IADD3 R28, PT, PT, R69.reuse, 0xc0, RZ ;  /* 0x000000c0451c7810 */ /* 0x043fe40007ffe0ff */
[----:B------:R-:W-:Y:S02]  /*39a0*/  ISETP.GE.AND.EX P5, PT, R18, UR11, PT, P5 ;  /* 0x0000000b12007c0c */ /* 0x000fe4000bfa6350 */
[----:B---34-:R-:W-:Y:S02]  /*39b0*/  IADD3 R20, PT, PT, R69, 0xd0, RZ ;  /* 0x000000d045147810 */ /* 0x018fe40007ffe0ff */
        /* <DEDUP_REMOVED lines=18> */
[----:B------:R-:W1:Y:S01]  /*3ae0*/  LDCU.64 UR12, c[0x0][0x380] ;  /* 0x00007000ff0c77ac */ /* 0x000e620008000a00 */
[----:B------:R-:W-:-:S04]  /*3af0*/  FADD.FTZ R30, -R22, R15 ;  /* 0x0000000f161e7221 */ /* 0x000fc80000010100 */
[----:B------:R-:W-:-:S04]  /*3b00*/  FMUL.FTZ R19, R30, R27 ;  /* 0x0000001b1e137220 */ /* 0x000fc80000410000 */
[----:B------:R-:W-:Y:S01]  /*3b10*/  FFMA.FTZ R19, R25, R19, R24 ;  /* 0x0000001319137223 */ /* 0x000fe20000010018 */
[----:B0-----:R-:W-:Y:S02]  /*3b20*/  IMAD R18, R18, UR6, RZ ;  /* 0x0000000612127c24 */ /* 0x001fe4000f8e02ff */
[----:B------:R-:W-:-:S04]  /*3b30*/  IMAD.WIDE.U32 R16, R33, UR6, R16 ;  /* 0x0000000621107c25 */ /* 0x000fc8000f8e0010 */
[----:B------:R-:W-:Y:S02]  /*3b40*/  IMAD R33, R33, UR7, R18 ;  /* 0x0000000721217c24 */ /* 0x000fe4000f8e0212 */
[----:B------:R-:W-:Y:S01]  /*3b50*/  FMUL.FTZ R18, R14, R27 ;  /* 0x0000001b0e127220 */ /* 0x000fe20000410000 */
[----:B-1----:R-:W-:Y:S02]  /*3b60*/  LEA R14, P5, R16, UR12, 0x2 ;  /* 0x0000000c100e7c11 */ /* 0x002fe4000f8a10ff */
[----:B------:R-:W-:Y:S01]  /*3b70*/  IADD3 R33, PT, PT, R17, R33, RZ ;  /* 0x0000002111217210 */ /* 0x000fe20007ffe0ff */
[----:B------:R-:W-:-:S03]  /*3b80*/  FFMA.FTZ R18, R26, R18, R23 ;  /* 0x000000121a127223 */ /* 0x000fc60000010017 */
[----:B------:R-:W-:-:S05]  /*3b90*/  LEA.HI.X R15, R16, UR13, R33, 0x2, P5 ;  /* 0x0000000d100f7c11 */ /* 0x000fca000a8f1421 */
[----:B------:R0:W-:Y:S02]  /*3ba0*/  STG.E.64 desc[UR8][R14.64], R18 ;  /* 0x000000120e007986 */ /* 0x0001e4000c101b08 */
.L_x_4017:
[----:B------:R-:W-:Y:S05]  /*3bb0*/  BSYNC.RECONVERGENT B1 ;  /* 0x0000000000017941 */ /* 0x000fea0003800200 */
.L_x_4016:
[----:B------:R-:W-:Y:S04]  /*3bc0*/  BSSY.RECONVERGENT B1, `(.L_x_4018) ;  /* 0x0000013000017945 */ /* 0x000fe80003800200 */
[----:B------:R-:W-:Y:S05]  /*3bd0*/  @P2 BRA `(.L_x_4019) ;  /* 0x0000000000442947 */ /* 0x000fea0003800000 */
[----:B------:R-:W1:Y:S01]  /*3be0*/  LDCU.64 UR6, c[0x0][0x3e0] ;  /* 0x00007c00ff0677ac */ /* 0x000e620008000a00 */
[----:B0-----:R-:W-:Y:S01]  /*3bf0*/  MOV R14, R74 ;  /* 0x0000004a000e7202 */ /* 0x001fe20000000f00 */
        /* <DEDUP_REMOVED lines=12> */
[----:B------:R-:W-:-:S04]  /*3cc0*/  IADD3 R17, PT, PT, R15, R17, RZ ;  /* 0x000000110f117210 */ /* 0x000fc80007ffe0ff */
[----:B------:R-:W-:-:S05]  /*3cd0*/  LEA.HI.X R17, R14, UR13, R17, 0x2, P2 ;  /* 0x0000000d0e117c11 */ /* 0x000fca00090f1411 */
[----:B------:R1:W-:Y:S02]  /*3ce0*/  STG.E.64 desc[UR8][R16.64], R18 ;  /* 0x0000001210007986 */ /* 0x0003e4000c101b08 */
.L_x_4019:
[----:B------:R-:W-:Y:S05]  /*3cf0*/  BSYNC.RECONVERGENT B1 ;  /* 0x0000000000017941 */ /* 0x000fea0003800200 */
.L_x_4018:
[----:B------:R-:W-:Y:S04]  /*3d00*/  BSSY.RECONVERGENT B1, `(.L_x_4020) ;  /* 0x0000013000017945 */ /* 0x000fe80003800200 */
[----:B------:R-:W-:Y:S05]  /*3d10*/  @P1 BRA `(.L_x_4021) ;  /* 0x0000000000441947 */ /* 0x000fea0003800000 */
[----:B------:R-:W2:Y:S01]  /*3d20*/  LDCU.64 UR6, c[0x0][0x3e0] ;  /* 0x00007c00ff0677ac */ /* 0x000ea20008000a00 */
[----:B0-----:R-:W-:Y:S01]  /*3d30*/  MOV R14, R74 ;  /* 0x0000004a000e7202 */ /* 0x001fe20000000f00 */
[----:B------:R-:W-:Y:S01]  /*3d40*/  FADD.FTZ R54, -R22, R54 ;  /* 0x0000003616367221 */ /* 0x000fe20000010100 */
[----:B------:R-:W-:Y:S01]  /*3d50*/  MOV R15, R73 ;  /* 0x00000049000f7202 */ /* 0x000fe20000000f00 */
[----:B------:R-:W0:Y:S02]  /*3d60*/  LDCU.64 UR12, c[0x0][0x380] ;  /* 0x00007000ff0c77ac */ /* 0x000e240008000a00 */
[----:B-1----:R-:W-:-:S04]  /*3d70*/  FMUL.FTZ R18, R54, R27 ;  /* 0x0000001b36127220 */ /* 0x002fc80000410000 */
[----:B------:R-:W-:Y:S01]  /*3d80*/  FFMA.FTZ R18, R26, R18, R23 ;  /* 0x000000121a127223 */ /* 0x000fe20000010017 */
[----:B--2---:R-:W-:Y:S02]  /*3d90*/  IMAD R29, R29, UR6, RZ ;  /* 0x000000061d1d7c24 */ /* 0x004fe4000f8e02ff */
        /* <DEDUP_REMOVED lines=9> */
.L_x_4021:
[----:B------:R-:W-:Y:S05]  /*3e30*/  BSYNC.RECONVERGENT B1 ;  /* 0x0000000000017941 */ /* 0x000fea0003800200 */
.L_x_4020:
[----:B------:R-:W-:Y:S04]  /*3e40*/  BSSY.RECONVERGENT B1, `(.L_x_4022) ;  /* 0x0000013000017945 */ /* 0x000fe80003800200 */
[----:B------:R-:W-:Y:S05]  /*3e50*/  @P6 BRA `(.L_x_4023) ;  /* 0x0000000000446947 */ /* 0x000fea0003800000 */
[----:B------:R-:W3:Y:S01]  /*3e60*/  LDCU.64 UR6, c[0x0][0x3e0] ;  /* 0x00007c00ff0677ac */ /* 0x000ee20008000a00 */
[----:B0-----:R-:W-:Y:S01]  /*3e70*/  MOV R14, R74 ;  /* 0x0000004a000e7202 */ /* 0x001fe20000000f00 */
[C---:B------:R-:W-:Y:S01]  /*3e80*/  FADD.FTZ R56, -R22.reuse, R56 ;  /* 0x0000003816387221 */ /* 0x040fe20000010100 */
[----:B------:R-:W-:Y:S01]  /*3e90*/  MOV R15, R73 ;  /* 0x00000049000f7202 */ /* 0x000fe20000000f00 */
[----:B------:R-:W0:Y:S01]  /*3ea0*/  LDCU.64 UR12, c[0x0][0x380] ;  /* 0x00007000ff0c77ac */ /* 0x000e220008000a00 */
[----:B-12---:R-:W-:Y:S01]  /*3eb0*/  FADD.FTZ R18, -R22, R57 ;  /* 0x0000003916127221 */ /* 0x006fe20000010100 */
        /* <DEDUP_REMOVED lines=11> */
.L_x_4023:
[----:B------:R-:W-:Y:S05]  /*3f70*/  BSYNC.RECONVERGENT B1 ;  /* 0x0000000000017941 */ /* 0x000fea0003800200 */
.L_x_4022:
        /* <DEDUP_REMOVED lines=19> */
.L_x_4025:
[----:B------:R-:W-:Y:S05]  /*40b0*/  BSYNC.RECONVERGENT B1 ;  /* 0x0000000000017941 */ /* 0x000fea0003800200 */
.L_x_4024:
[----:B------:R-:W-:Y:S05]  /*40c0*/  @P4 BRA `(.L_x_4026) ;  /* 0x0000002000844947 */ /* 0x000fea0003800000 */
[----:B------:R-:W0:Y:S01]  /*40d0*/  LDCU.64 UR6, c[0x0][0x3e0] ;  /* 0x00007c00ff0677ac */ /* 0x000e220008000a00 */
[----:B------:R-:W-:Y:S01]  /*40e0*/  MOV R72, R74 ;  /* 0x0000004a00487202 */ /* 0x000fe20000000f00 */
[C---:B------:R-:W-:Y:S01]  /*40f0*/  FADD.FTZ R60, -R22.reuse, R60 ;  /* 0x0000003c163c7221 */ /* 0x040fe20000010100 */
[----:B------:R-:W-:Y:S01]  /*4100*/  FADD.FTZ R22, -R22, R61 ;  /* 0x0000003d16167221 */ /* 0x000fe20000010100 */
[----:B------:R-:W5:Y:S02]  /*4110*/  LDCU.64 UR10, c[0x0][0x380] ;  /* 0x00007000ff0a77ac */ /* 0x000f640008000a00 */
[-C--:B------:R-:W-:Y:S01]  /*4120*/  FMUL.FTZ R60, R60, R27.reuse ;  /* 0x0000001b3c3c7220 */ /* 0x080fe20000410000 */
[----:B------:R-:W-:-:S03]  /*4130*/  FMUL.FTZ R22, R22, R27 ;  /* 0x0000001b16167220 */ /* 0x000fc60000410000 */
[----:B------:R-:W-:Y:S01]  /*4140*/  FFMA.FTZ R60, R26, R60, R23 ;  /* 0x0000003c1a3c7223 */ /* 0x000fe20000010017 */
[----:B------:R-:W-:Y:S01]  /*4150*/  FFMA.FTZ R61, R25, R22, R24 ;  /* 0x00000016193d7223 */ /* 0x000fe20000010018 */
[----:B0-----:R-:W-:Y:S02]  /*4160*/  IMAD R15, R65, UR6, RZ ;  /* 0x00000006410f7c24 */ /* 0x001fe4000f8e02ff */
[----:B------:R-:W-:-:S04]  /*4170*/  IMAD.WIDE.U32 R72, R12, UR6, R72 ;  /* 0x000000060c487c25 */ /* 0x000fc8000f8e0048 */
[----:B------:R-:W-:Y:S01]  /*4180*/  IMAD R15, R12, UR7, R15 ;  /* 0x000000070c0f7c24 */ /* 0x000fe2000f8e020f */
[----:B-----5:R-:W-:-:S04]  /*4190*/  LEA R14, P1, R72, UR10, 0x2 ;  /* 0x0000000a480e7c11 */ /* 0x020fc8000f8210ff */
[----:B------:R-:W-:-:S04]  /*41a0*/  IADD3 R15, PT, PT, R73, R15, RZ ;  /* 0x0000000f490f7210 */ /* 0x000fc80007ffe0ff */
[----:B------:R-:W-:-:S05]  /*41b0*/  LEA.HI.X R15, R72, UR11, R15, 0x2, P1 ;  /* 0x0000000b480f7c11 */ /* 0x000fca00088f140f */
[----:B------:R0:W-:Y:S01]  /*41c0*/  STG.E.64 desc[UR8][R14.64], R60 ;  /* 0x0000003c0e007986 */ /* 0x0001e2000c101b08 */
[----:B------:R-:W-:Y:S05]  /*41d0*/  BRA `(.L_x_4026) ;  /* 0x0000002000407947 */ /* 0x000fea0003800000 */
.L_x_3995:
        /* <DEDUP_REMOVED lines=38> */
.L_x_4028:
[----:B------:R-:W-:Y:S05]  /*4440*/  BSYNC.RECONVERGENT B1 ;  /* 0x0000000000017941 */ /* 0x000fea0003800200 */
.L_x_4027:
[----:B------:R-:W-:Y:S04]  /*4450*/  BSSY.RECONVERGENT B1, `(.L_x_4029) ;  /* 0x000001d000017945 */ /* 0x000fe80003800200 */
[----:B------:R-:W-:Y:S05]  /*4460*/  @P2 BRA `(.L_x_4030) ;  /* 0x00000000006c2947 */ /* 0x000fea0003800000 */
[C---:B------:R-:W-:Y:S01]  /*4470*/  FADD.FTZ R46, -R22.reuse, R46 ;  /* 0x0000002e162e7221 */ /* 0x040fe20000010100 */
[----:B0-----:R-:W-:Y:S01]  /*4480*/  FADD.FTZ R20, -R22, R47 ;  /* 0x0000002f16147221 */ /* 0x001fe20000010100 */
        /* <DEDUP_REMOVED lines=25> */
.L_x_4030:
[----:B------:R-:W-:Y:S05]  /*4620*/  BSYNC.RECONVERGENT B1 ;  /* 0x0000000000017941 */ /* 0x000fea0003800200 */
.L_x_4029:
[----:B------:R-:W-:Y:S04]  /*4630*/  BSSY.RECONVERGENT B1, `(.L_x_4031) ;  /* 0x000001d000017945 */ /* 0x000fe80003800200 */
[----:B------:R-:W-:Y:S05]  /*4640*/  @P3 BRA `(.L_x_4032) ;  /* 0x00000000006c3947 */ /* 0x000fea0003800000 */
[C---:B------:R-:W-:Y:S01]  /*4650*/  FADD.FTZ R50, -R22.reuse, R50 ;  /* 0x0000003216327221 */ /* 0x040fe20000010100 */
[----:B01----:R-:W-:Y:S01]  /*4660*/  FADD.FTZ R20, -R22, R51 ;  /* 0x0000003316147221 */ /* 0x003fe20000010100 */
        /* <DEDUP_REMOVED lines=25> */
.L_x_4032:
[----:B------:R-:W-:Y:S05]  /*4800*/  BSYNC.RECONVERGENT B1 ;  /* 0x0000000000017941 */ /* 0x000fea0003800200 */
.L_x_4031:
[----:B------:R-:W-:Y:S04]  /*4810*/  BSSY.RECONVERGENT B1, `(.L_x_4033) ;  /* 0x000001d000017945 */ /* 0x000fe80003800200 */
[----:B------:R-:W-:Y:S05]  /*4820*/  @P4 BRA `(.L_x_4034) ;  /* 0x00000000006c4947 */ /* 0x000fea0003800000 */
[C---:B012---:R-:W-:Y:S01]  /*4830*/  FADD.FTZ R20, -R22.reuse, R53 ;  /* 0x0000003516147221 */ /* 0x047fe20000010100 */
        /* <DEDUP_REMOVED lines=26> */
.L_x_4034:
[----:B------:R-:W-:Y:S05]  /*49e0*/  BSYNC.RECONVERGENT B1 ;  /* 0x0000000000017941 */ /* 0x000fea0003800200 */
.L_x_4033:
[----:B------:R-:W-:Y:S01]  /*49f0*/  ISETP.GE.U32.AND P5, PT, R28, UR12, PT ;  /* 0x0000000c1c007c0c */ /* 0x000fe2000bfa6070 */
[----:B------:R-:W-:Y:S01]  /*4a00*/  BSSY.RECONVERGENT B1, `(.L_x_4035) ;  /* 0x0000034000017945 */ /* 0x000fe20003800200 */
[----:B0123--:R-:W-:Y:S02]  /*4a10*/  SHF.R.S32.HI R20, RZ, 0x1f, R28 ;  /* 0x0000001fff147819 */ /* 0x00ffe4000001141c */
        /* <DEDUP_REMOVED lines=23> */
[C---:B------:R-:W-:Y:S01]  /*4b90*/  FADD.FTZ R42, -R22.reuse, R42 ;  /* 0x0000002a162a7221 */ /* 0x040fe20000010100 */
[----:B------:R-:W-:Y:S01]  /*4ba0*/  FADD.FTZ R52, -R22, R43 ;  /* 0x0000002b16347221 */ /* 0x000fe20000010100 */
[----:B------:R-:W0:Y:S02]  /*4bb0*/  LDCU.64 UR6, c[0x0][0x3e0] ;  /* 0x00007c00ff0677ac */ /* 0x000e240008000a00 */
        /* <DEDUP_REMOVED lines=24> */
.L_x_4036:
[----:B------:R-:W-:Y:S05]  /*4d40*/  BSYNC.RECONVERGENT B1 ;  /* 0x0000000000017941 */ /* 0x000fea0003800200 */
.L_x_4035:
        /* <DEDUP_REMOVED lines=29> */
.L_x_4038:
[----:B------:R-:W-:Y:S05]  /*4f20*/  BSYNC.RECONVERGENT B1 ;  /* 0x0000000000017941 */ /* 0x000fea0003800200 */
.L_x_4037:
[----:B------:R-:W-:Y:S04]  /*4f30*/  BSSY.RECONVERGENT B1, `(.L_x_4039) ;  /* 0x000001d000017945 */ /* 0x000fe80003800200 */
[----:B------:R-:W-:Y:S05]  /*4f40*/  @P1 BRA `(.L_x_4040) ;  /* 0x00000000006c1947 */ /* 0x000fea0003800000 */
[C---:B-1----:R-:W-:Y:S01]  /*4f50*/  FADD.FTZ R16, -R22.reuse, R19 ;  /* 0x0000001316107221 */ /* 0x042fe20000010100 */
[----:B------:R-:W-:Y:S01]  /*4f60*/  FADD.FTZ R18, -R22, R18 ;  /* 0x0000001216127221 */ /* 0x000fe20000010100 */
[----:B------:R-:W1:Y:S01]  /*4f70*/  LDCU.64 UR6, c[0x0][0x3e0] ;  /* 0x00007c00ff0677ac */ /* 0x000e620008000a00 */
[----:B------:R-:W-:Y:S01]  /*4f80*/  MOV R17, R73 ;  /* 0x0000004900117202 */ /* 0x000fe20000000f00 */
[-C--:B0-----:R-:W-:Y:S01]  /*4f90*/  FMUL.FTZ R21, R16, R27.reuse ;  /* 0x0000001b10157220 */ /* 0x081fe20000410000 */
        /* <DEDUP_REMOVED lines=9> */
[----:B--2---:R-:W-:Y:S01]  /*5030*/  FADD.FTZ R30, R18, 1 ;  /* 0x3f800000121e7421 */ /* 0x004fe20000010000 */
[----:B-1----:R-:W-:Y:S01]  /*5040*/  FADD.FTZ R28, R16, 1 ;  /* 0x3f800000101c7421 */ /* 0x002fe20000010000 */
[----:B------:R-:W-:-:S04]  /*5050*/  MOV R16, R74 ;  /* 0x0000004a00107202 */ /* 0x000fc80000000f00 */
[----:B------:R-:W1:Y:S01]  /*5060*/  MUFU.RCP R30, R30 ;  /* 0x0000001e001e7308 */ /* 0x000e620000001000 */
[----:B------:R-:W-:-:S07]  /*5070*/  IMAD.WIDE.U32 R16, R49, UR6, R16 ;  /* 0x0000000631107c25 */ /* 0x000fce000f8e0010 */
[----:B------:R-:W2:Y:S01]  /*5080*/  MUFU.RCP R29, R28 ;  /* 0x0000001c001d7308 */ /* 0x000ea20000001000 */
[----:B------:R-:W-:Y:S01]  /*5090*/  IMAD R49, R49, UR7, R50 ;  /* 0x0000000731317c24 */ /* 0x000fe2000f8e0232 */
[----:B0-----:R-:W-:-:S04]  /*50a0*/  LEA R18, P1, R16, UR10, 0x2 ;  /* 0x0000000a10127c11 */ /* 0x001fc8000f8210ff */
[----:B------:R-:W-:-:S04]  /*50b0*/  IADD3 R49, PT, PT, R17, R49, RZ ;  /* 0x0000003111317210 */ /* 0x000fc80007ffe0ff */
[----:B------:R-:W-:Y:S01]  /*50c0*/  LEA.HI.X R19, R16, UR11, R49, 0x2, P1 ;  /* 0x0000000b10137c11 */ /* 0x000fe200088f1431 */
[----:B-1----:R-:W-:Y:S01]  /*50d0*/  FMUL.FTZ R17, R21, R30 ;  /* 0x0000001e15117220 */ /* 0x002fe20000410000 */
[----:B--2---:R-:W-:-:S05]  /*50e0*/  FMUL.FTZ R16, R20, R29 ;  /* 0x0000001d14107220 */ /* 0x004fca0000410000 */
[----:B------:R2:W-:Y:S02]  /*50f0*/  STG.E.64 desc[UR8][R18.64], R16 ;  /* 0x0000001012007986 */ /* 0x0005e4000c101b08 */
.L_x_4040:
[----:B------:R-:W-:Y:S05]  /*5100*/  BSYNC.RECONVERGENT B1 ;  /* 0x0000000000017941 */ /* 0x000fea0003800200 */
.L_x_4039:
[----:B------:R-:W-:Y:S04]  /*5110*/  BSSY.RECONVERGENT B1, `(.L_x_4041) ;  /* 0x000001d000017945 */ /* 0x000fe80003800200 */
[----:B------:R-:W-:Y:S05]  /*5120*/  @P6 BRA `(.L_x_4042) ;  /* 0x00000000006c6947 */ /* 0x000fea0003800000 */
[C---:B------:R-:W-:Y:S01]  /*5130*/  FADD.FTZ R36, -R22.reuse, R36 ;  /* 0x0000002416247221 */ /* 0x040fe20000010100 */
[----:B-12---:R-:W-:Y:S01]  /*5140*/  FADD.FTZ R16, -R22, R37 ;  /* 0x0000002516107221 */ /* 0x006fe20000010100 */
[----:B------:R-:W1:Y:S02]  /*5150*/  LDCU.64 UR6, c[0x0][0x3e0] ;  /* 0x00007c00ff0677ac */ /* 0x000e640008000a00 */
[-C--:B------:R-:W-:Y:S01]  /*5160*/  FMUL.FTZ R36, R36, R27.reuse ;  /* 0x0000001b24247220 */ /* 0x080fe20000410000 */
[----:B------:R-:W-:Y:S01]  /*5170*/  FMUL.FTZ R17, R16, R27 ;  /* 0x0000001b10117220 */ /* 0x000fe20000410000 */
[----:B------:R-:W2:Y:S02]  /*5180*/  LDCU.64 UR10, c[0x0][0x380] ;  /* 0x00007000ff0a77ac */ /* 0x000ea40008000a00 */
[----:B0-----:R-:W-:Y:S01]  /*5190*/  FFMA.FTZ R29, R26, R36, R23 ;  /* 0x000000241a1d7223 */ /* 0x001fe20000010017 */
[----:B------:R-:W-:Y:S01]  /*51a0*/  FFMA.FTZ R28, R25, R17, R24 ;  /* 0x00000011191c7223 */ /* 0x000fe20000010018 */
[----:B------:R-:W-:-:S02]  /*51b0*/  MOV R17, R73 ;  /* 0x0000004900117202 */ /* 0x000fc40000000f00 */
[----:B------:R-:W-:Y:S01]  /*51c0*/  FMUL.FTZ R16, R29, -1.4426950216293334961 ;  /* 0xbfb8aa3b1d107820 */ /* 0x000fe20000410000 */
[----:B------:R-:W-:-:S05]  /*51d0*/  FMUL.FTZ R18, R28, -1.4426950216293334961 ;  /* 0xbfb8aa3b1c127820 */ /* 0x000fca0000410000 */
[----:B------:R-:W0:Y:S01]  /*51e0*/  MUFU.EX2 R16, R16 ;  /* 0x0000001000107308 */ /* 0x000e220000000800 */
[----:B-1----:R-:W-:-:S03]  /*51f0*/  IMAD R48, R48, UR6, RZ ;  /* 0x0000000630307c24 */ /* 0x002fc6000f8e02ff */
[----:B------:R-:W1:Y:S01]  /*5200*/  MUFU.EX2 R18, R18 ;  /* 0x0000001200127308 */ /* 0x000e620000000800 */
[----:B0-----:R-:W-:Y:S01]  /*5210*/  FADD.FTZ R20, R16, 1 ;  /* 0x3f80000010147421 */ /* 0x001fe20000010000 */
[----:B------:R-:W-:Y:S01]  /*5220*/  MOV R16, R74 ;  /* 0x0000004a00107202 */ /* 0x000fe20000000f00 */
[----:B-1----:R-:W-:-:S04]  /*5230*/  FADD.FTZ R21, R18, 1 ;  /* 0x3f80000012157421 */ /* 0x002fc80000010000 */
[----:B------:R-:W0:Y:S01]  /*5240*/  MUFU.RCP R20, R20 ;  /* 0x0000001400147308 */ /* 0x000e220000001000 */
[----:B------:R-:W-:-:S04]  /*5250*/  IMAD.WIDE.U32 R16, R47, UR6, R16 ;  /* 0x000000062f107c25 */ /* 0x000fc8000f8e0010 */
[----:B------:R-:W-:Y:S01]  /*5260*/  IMAD R47, R47, UR7, R48 ;  /* 0x000000072f2f7c24 */ /* 0x000fe2000f8e0230 */
[----:B--2---:R-:W-:Y:S02]  /*5270*/  LEA R18, P1, R16, UR10, 0x2 ;  /* 0x0000000a10127c11 */ /* 0x004fe4000f8210ff */
[----:B------:R-:W1:Y:S02]  /*5280*/  MUFU.RCP R21, R21 ;  /* 0x0000001500157308 */ /* 0x000e640000001000 */
[----:B------:R-:W-:-:S04]  /*5290*/  IADD3 R47, PT, PT, R17, R47, RZ ;  /* 0x0000002f112f7210 */ /* 0x000fc80007ffe0ff */
[----:B------:R-:W-:Y:S01]  /*52a0*/  LEA.HI.X R19, R16, UR11, R47, 0x2, P1 ;  /* 0x0000000b10137c11 */ /* 0x000fe200088f142f */
[----:B0-----:R-:W-:Y:S01]  /*52b0*/  FMUL.FTZ R16, R29, R20 ;  /* 0x000000141d107220 */ /* 0x001fe20000410000 */
[----:B-1----:R-:W-:-:S05]  /*52c0*/  FMUL.FTZ R17, R28, R21 ;  /* 0x000000151c117220 */ /* 0x002fca0000410000 */
[----:B------:R3:W-:Y:S02]  /*52d0*/  STG.E.64 desc[UR8][R18.64], R16 ;  /* 0x0000001012007986 */ /* 0x0007e4000c101b08 */
.L_x_4042:
[----:B------:R-:W-:Y:S05]  /*52e0*/  BSYNC.RECONVERGENT B1 ;  /* 0x0000000000017941 */ /* 0x000fea0003800200 */
.L_x_4041:
[----:B------:R-:W-:Y:S04]  /*52f0*/  BSSY.RECONVERGENT B1, `(.L_x_4043) ;  /* 0x000001d000017945 */ /* 0x000fe80003800200 */
[----:B------:R-:W-:Y:S05]  /*5300*/  @P3 BRA `(.L_x_4044) ;  /* 0x00000000006c3947 */ /* 0x000fea0003800000 */
[C---:B------:R-:W-:Y:S01]  /*5310*/  FADD.FTZ R38, -R22.reuse, R38 ;  /* 0x0000002616267221 */ /* 0x040fe20000010100 */
[----:B-123--:R-:W-:Y:S01]  /*5320*/  FADD.FTZ R16, -R22, R39 ;  /* 0x0000002716107221 */ /* 0x00efe20000010100 */
        /* <DEDUP_REMOVED lines=25> */
.L_x_4044:
[----:B------:R-:W-:Y:S05]  /*54c0*/  BSYNC.RECONVERGENT B1 ;  /* 0x0000000000017941 */ /* 0x000fea0003800200 */
.L_x_4043:
[----:B------:R-:W-:Y:S04]  /*54d0*/  BSSY.RECONVERGENT B1, `(.L_x_4045) ;  /* 0x000001d000017945 */ /* 0x000fe80003800200 */
[----:B------:R-:W-:Y:S05]  /*54e0*/  @P4 BRA `(.L_x_4046) ;  /* 0x00000000006c4947 */ /* 0x000fea0003800000 */
[C---:B------:R-:W-:Y:S01]  /*54f0*/  FADD.FTZ R40, -R22.reuse, R40 ;  /* 0x0000002816287221 */ /* 0x040fe20000010100 */
[----:B-1234-:R-:W-:Y:S01]  /*5500*/  FADD.FTZ R16, -R22, R41 ;  /* 0x0000002916107221 */ /* 0x01efe20000010100 */
        /* <DEDUP_REMOVED lines=25> */
.L_x_4046:
[----:B------:R-:W-:Y:S05]  /*56a0*/  BSYNC.RECONVERGENT B1 ;  /* 0x0000000000017941 */ /* 0x000fea0003800200 */
.L_x_4045:
[----:B------:R-:W-:Y:S01]  /*56b0*/  ISETP.GE.U32.AND P5, PT, R33, UR12, PT ;  /* 0x0000000c21007c0c */ /* 0x000fe2000bfa6070 */
[----:B------:R-:W-:Y:S01]  /*56c0*/  BSSY.RECONVERGENT B1, `(.L_x_4047) ;  /* 0x000002e000017945 */ /* 0x000fe20003800200 */
[----:B------:R-:W-:Y:S02]  /*56d0*/  SHF.R.S32.HI R36, RZ, 0x1f, R33 ;  /* 0x0000001fff247819 */ /* 0x000fe40000011421 */
[C---:B01----:R-:W-:Y:S02]  /*56e0*/  IADD3 R20, PT, PT, R69.reuse, 0xc0, RZ ;  /* 0x000000c045147810 */ /* 0x043fe40007ffe0ff */
[----:B------:R-:W-:Y:S02]  /*56f0*/  ISETP.GE.AND.EX P5, PT, R36, UR13, PT, P5 ;  /* 0x0000000d24007c0c */ /* 0x000fe4000bfa6350 */
[----:B--234-:R-:W-:Y:S02]  /*5700*/  IADD3 R18, PT, PT, R69, 0xd0, RZ ;  /* 0x000000d045127810 */ /* 0x01cfe40007ffe0ff */
        /* <DEDUP_REMOVED lines=41> */
.L_x_4048:
[----:B------:R-:W-:Y:S05]  /*59a0*/  BSYNC.RECONVERGENT B1 ;  /* 0x0000000000017941 */ /* 0x000fea0003800200 */
.L_x_4047:
[----:B------:R-:W-:Y:S04]  /*59b0*/  BSSY.RECONVERGENT B1, `(.L_x_4049) ;  /* 0x000001d000017945 */ /* 0x000fe80003800200 */
[----:B------:R-:W-:Y:S05]  /*59c0*/  @P2 BRA `(.L_x_4050) ;  /* 0x00000000006c2947 */ /* 0x000fea0003800000 */
[C---:B------:R-:W-:Y:S01]  /*59d0*/  FADD.FTZ R44, -R22.reuse, R44 ;  /* 0x0000002c162c7221 */ /* 0x040fe20000010100 */
[----:B0-----:R-:W-:Y:S01]  /*59e0*/  FADD.FTZ R14, -R22, R45 ;  /* 0x0000002d160e7221 */ /* 0x001fe20000010100 */
        /* <DEDUP_REMOVED lines=25> */
.L_x_4050:
[----:B------:R-:W-:Y:S05]  /*5b80*/  BSYNC.RECONVERGENT B1 ;  /* 0x0000000000017941 */ /* 0x000fea0003800200 */
.L_x_4049:
[----:B------:R-:W-:Y:S04]  /*5b90*/  BSSY.RECONVERGENT B1, `(.L_x_4051) ;  /* 0x000001d000017945 */ /* 0x000fe80003800200 */
[----:B------:R-:W-:Y:S05]  /*5ba0*/  @P1 BRA `(.L_x_4052) ;  /* 0x00000000006c1947 */ /* 0x000fea0003800000 */
[C---:B------:R-:W-:Y:S01]  /*5bb0*/  FADD.FTZ R54, -R22.reuse, R54 ;  /* 0x0000003616367221 */ /* 0x040fe20000010100 */
[----:B01----:R-:W-:Y:S01]  /*5bc0*/  FADD.FTZ R14, -R22, R55 ;  /* 0x00000037160e7221 */ /* 0x003fe20000010100 */
        /* <DEDUP_REMOVED lines=25> */
.L_x_4052:
[----:B------:R-:W-:Y:S05]  /*5d60*/  BSYNC.RECONVERGENT B1 ;  /* 0x0000000000017941 */ /* 0x000fea0003800200 */
.L_x_4051:
        /* <DEDUP_REMOVED lines=8> */
[----:B--2---:R-:W-:Y:S01]  /*5df0*/  FFMA.FTZ R29, R26, R56, R23 ;  /* 0x000000381a1d7223 */ /* 0x004fe20000010017 */
        /* <DEDUP_REMOVED lines=20> */
.L_x_4054:
[----:B------:R-:W-:Y:S05]  /*5f40*/  BSYNC.RECONVERGENT B1 ;  /* 0x0000000000017941 */ /* 0x000fea0003800200 */
.L_x_4053:
[----:B------:R-:W-:Y:S04]  /*5f50*/  BSSY.RECONVERGENT B1, `(.L_x_4055) ;  /* 0x000001d000017945 */ /* 0x000fe80003800200 */
[----:B------:R-:W-:Y:S05]  /*5f60*/  @P3 BRA `(.L_x_4056) ;  /* 0x00000000006c3947 */ /* 0x000fea0003800000 */
[C---:B------:R-:W-:Y:S01]  /*5f70*/  FADD.FTZ R58, -R22.reuse, R58 ;  /* 0x0000003a163a7221 */ /* 0x040fe20000010100 */
[----:B01----:R-:W-:Y:S01]  /*5f80*/  FADD.FTZ R14, -R22, R59 ;  /* 0x0000003b160e7221 */ /* 0x003fe20000010100 */
[----:B------:R-:W0:Y:S01]  /*5f90*/  LDCU.64 UR6, c[0x0][0x3e0] ;  /* 0x00007c00ff0677ac */ /* 0x000e220008000a00 */
[----:B--23--:R-:W-:Y:S01]  /*5fa0*/  MOV R16, R74 ;  /* 0x0000004a00107202 */ /* 0x00cfe20000000f00 */
        /* <DEDUP_REMOVED lines=23> */
.L_x_4056:
[----:B------:R-:W-:Y:S05]  /*6120*/  BSYNC.RECONVERGENT B1 ;  /* 0x0000000000017941 */ /* 0x000fea0003800200 */
.L_x_4055:
[----:B------:R-:W-:Y:S05]  /*6130*/  @P4 BRA `(.L_x_4026) ;  /* 0x0000000000684947 */ /* 0x000fea0003800000 */
[C---:B------:R-:W-:Y:S01]  /*6140*/  FADD.FTZ R60, -R22.reuse, R60 ;  /* 0x0000003c163c7221 */ /* 0x040fe20000010100 */
[----:B------:R-:W-:Y:S01]  /*6150*/  FADD.FTZ R22, -R22, R61 ;  /* 0x0000003d16167221 */ /* 0x000fe20000010100 */
[----:B------:R-:W5:Y:S01]  /*6160*/  LDCU.64 UR6, c[0x0][0x3e0] ;  /* 0x00007c00ff0677ac */ /* 0x000f620008000a00 */
[----:B------:R-:W-:Y:S01]  /*6170*/  MOV R72, R74 ;  /* 0x0000004a00487202 */ /* 0x000fe20000000f00 */
[-C--:B------:R-:W-:Y:S01]  /*6180*/  FMUL.FTZ R60, R60, R27.reuse ;  /* 0x0000001b3c3c7220 */ /* 0x080fe20000410000 */
[----:B------:R-:W-:Y:S01]  /*6190*/  FMUL.FTZ R22, R22, R27 ;  /* 0x0000001b16167220 */ /* 0x000fe20000410000 */
[----:B------:R-:W2:Y:S02]  /*61a0*/  LDCU.64 UR10, c[0x0][0x380] ;  /* 0x00007000ff0a77ac */ /* 0x000ea40008000a00 */
[----:B------:R-:W-:Y:S01]  /*61b0*/  FFMA.FTZ R23, R26, R60, R23 ;  /* 0x0000003c1a177223 */ /* 0x000fe20000010017 */
[----:B------:R-:W-:-:S03]  /*61c0*/  FFMA.FTZ R22, R25, R22, R24 ;  /* 0x0000001619167223 */ /* 0x000fc60000010018 */
[----:B01--4-:R-:W-:Y:S01]  /*61d0*/  FMUL.FTZ R14, R23, -1.4426950216293334961 ;  /* 0xbfb8aa3b170e7820 */ /* 0x013fe20000410000 */
[----:B------:R-:W-:-:S05]  /*61e0*/  FMUL.FTZ R15, R22, -1.4426950216293334961 ;  /* 0xbfb8aa3b160f7820 */ /* 0x000fca0000410000 */
[----:B------:R-:W2:Y:S01]  /*61f0*/  MUFU.EX2 R14, R14 ;  /* 0x0000000e000e7308 */ /* 0x000ea20000000800 */
[----:B-----5:R-:W-:-:S03]  /*6200*/  IMAD R19, R65, UR6, RZ ;  /* 0x0000000641137c24 */ /* 0x020fc6000f8e02ff */
[----:B------:R-:W0:Y:S01]  /*6210*/  MUFU.EX2 R15, R15 ;  /* 0x0000000f000f7308 */ /* 0x000e220000000800 */
[----:B------:R-:W-:-:S04]  /*6220*/  IMAD.WIDE.U32 R72, R12, UR6, R72 ;  /* 0x000000060c487c25 */ /* 0x000fc8000f8e0048 */
[----:B------:R-:W-:Y:S02]  /*6230*/  IMAD R19, R12, UR7, R19 ;  /* 0x000000070c137c24 */ /* 0x000fe4000f8e0213 */
[----:B--23--:R-:W-:Y:S01]  /*6240*/  FADD.FTZ R16, R14, 1 ;  /* 0x3f8000000e107421 */ /* 0x00cfe20000010000 */
[C---:B------:R-:W-:Y:S02]  /*6250*/  LEA R14, P1, R72.reuse, UR10, 0x2 ;  /* 0x0000000a480e7c11 */ /* 0x040fe4000f8210ff */
        /* <DEDUP_REMOVED lines=8> */
.L_x_4026:
[----:B------:R-:W-:Y:S05]  /*62e0*/  BSYNC.RECONVERGENT B0 ;  /* 0x0000000000007941 */ /* 0x000fea0003800200 */
.L_x_3994:
[----:B------:R-:W-:Y:S02]  /*62f0*/  IADD3 R8, PT, PT, R5, R8, RZ ;  /* 0x0000000805087210 */ /* 0x000fe40007ffe0ff */
[----:B------:R-:W-:Y:S02]  /*6300*/  IADD3 R7, PT, PT, R7, 0x1, RZ ;  /* 0x0000000107077810 */ /* 0x000fe40007ffe0ff */
[----:B------:R-:W-:-:S13]  /*6310*/  ISETP.GE.AND P1, PT, R8, UR5, PT ;  /* 0x0000000508007c0c */ /* 0x000fda000bf26270 */
[----:B------:R-:W-:Y:S05]  /*6320*/  @!P1 BRA `(.L_x_4057) ;  /* 0xffffff9c00d89947 */ /* 0x000fea000383ffff */
[----:B------:R-:W-:Y:S05]  /*6330*/  EXIT ;  /* 0x000000000000794d */ /* 0x000fea0003800000 */
.L_x_4058:
        /* <DEDUP_REMOVED lines=12> */
.L_x_4559:


//--------------------- .text._Z35group_norm_nhwc_fwd_one_pass_kernelI11Fp32IOBf16WLi512ELi48ELi384EEv26Group_norm_nhwc_fwd_params --------------------------
	.section	.text._Z35group_norm_nhwc_fwd_one_pass_kernelI11Fp32IOBf16WLi512ELi48ELi384EEv26Group_norm_nhwc_fwd_params,"ax",@progbits
	.align	128
        .global         _Z35group_norm_nhwc_fwd_one_pass_kernelI11Fp32IOBf16WLi512ELi48ELi384EEv26Group_norm_nhwc_fwd_params
        .type           _Z35group_norm_nhwc_fwd_one_pass_kernelI11Fp32IOBf16WLi512ELi48ELi384EEv26Group_norm_nhwc_fwd_params,@function
        .size           _Z35group_norm_nhwc_fwd_one_pass_kernelI11Fp32IOBf16WLi512ELi48ELi384EEv26Group_norm_nhwc_fwd_params,(.L_x_4560 - _Z35group_norm_nhwc_fwd_one_pass_kernelI11Fp32IOBf16WLi512ELi48ELi384EEv26Group_norm_nhwc_fwd_params)
        .other          _Z35group_norm_nhwc_fwd_one_pass_kernelI11Fp32IOBf16WLi512ELi48ELi384EEv26Group_norm_nhwc_fwd_params,@"STO_CUDA_ENTRY STV_DEFAULT"
_Z35group_norm_nhwc_fwd_one_pass_kernelI11Fp32IOBf16WLi512ELi48ELi384EEv26Group_norm_nhwc_fwd_params:
.text._Z35group_norm_nhwc_fwd_one_pass_kernelI11Fp32IOBf16WLi512ELi48ELi384EEv26Group_norm_nhwc_fwd_params:
        /* <DEDUP_REMOVED lines=13> */
[----:B------:R-:W-:Y:S02]  /*00d0*/  MOV R8, R0 ;  /* 0x0000000000087202 */ /* 0x000fe40000000f00 */
[----:B----4-:R-:W-:Y:S02]  /*00e0*/  ISETP.NE.U32.AND P1, PT, RZ, UR6, PT ;  /* 0x00000006ff007c0c */ /* 0x010fe4000bf25070 */
[----:B0-----:R-:W-:-:S02]  /*00f0*/  LOP3.LUT R4, R2, 0xffff, RZ, 0xc0, !PT ;  /* 0x0000ffff02047812 */ /* 0x001fc400078ec0ff */
[----:B---3--:R-:W-:-:S03]  /*0100*/  LOP3.LUT P0, RZ, R2, R3, RZ, 0xfc, !PT ;  /* 0x0000000302ff7212 */ /* 0x008fc6000780fcff */
[----:B------:R-:W-:Y:S01]  /*0110*/  IMAD R4, R4, 0xaab, RZ ;  /* 0x00000aab04047824 */ /* 0x000fe200078e02ff */
[----:B------:R-:W-:Y:S01]  /*0120*/  ISETP.NE.AND.EX P0, PT, RZ, UR7, !P0, P1 ;  /* 0x00000007ff007c0c */ /* 0x000fe2000c705310 */
[----:B------:R-:W0:Y:S03]  /*0130*/  LDCU.64 UR6, c[0x0][0x358] ;  /* 0x00006b00ff0677ac */ /* 0x000e260008000a00 */
[----:B------:R-:W-:Y:S02]  /*0140*/  SHF.R.U32.HI R40, RZ, 0x10, R4 ;  /* 0x00000010ff287819 */ /* 0x000fe40000011604 */
[----:B------:R-:W3:Y:S02]  /*0150*/  S2R R4, SR_LANEID ;  /* 0x0000000000047919 */ /* 0x000ee40000000000 */
        /* <DEDUP_REMOVED lines=52> */
[----:B0-23--:R-:W-:-:S07]  /*04a0*/  SHF.L.U32 R26, R26, 0x1, RZ ;  /* 0x000000011a1a7819 */ /* 0x00dfce00000006ff */
.L_x_4198:
[----:B0-----:R-:W0:Y:S01]  /*04b0*/  LDC R55, c[0x0][0x3f8] ;  /* 0x0000fe00ff377b82 */ /* 0x001e220000000800 */
[----:B-1----:R-:W1:Y:S01]  /*04c0*/  LDCU UR8, c[0x0][0x404] ;  /* 0x00008080ff0877ac */ /* 0x002e620008000800 */
[----:B------:R-:W-:Y:S01]  /*04d0*/  LOP3.LUT R159, R26, 0xffff, RZ, 0xc0, !PT ;  /* 0x0000ffff1a9f7812 */ /* 0x000fe200078ec0ff */
[----:B--2---:R-:W2:Y:S01]  /*04e0*/  LDCU.64 UR4, c[0x0][0x3e8] ;  /* 0x00007d00ff0477ac */ /* 0x004ea20008000a00 */
[----:B-1----:R-:W-:Y:S01]  /*04f0*/  IMAD R63, R3, UR8, R40 ;  /* 0x00000008033f7c24 */ /* 0x002fe2000f8e0228 */
[----:B------:R-:W1:Y:S01]  /*0500*/  LDCU.64 UR8, c[0x0][0x3f0] ;  /* 0x00007e00ff0877ac */ /* 0x000e620008000a00 */
[----:B0-----:R-:W-:Y:S02]  /*0510*/  IABS R51, R55 ;  /* 0x0000003700337213 */ /* 0x001fe40000000000 */
[----:B------:R-:W-:Y:S02]  /*0520*/  ISETP.NE.AND P3, PT, R55, RZ, PT ;  /* 0x000000ff3700720c */ /* 0x000fe40003f65270 */
[----:B------:R-:W0:Y:S01]  /*0530*/  I2F.RP R42, R51 ;  /* 0x00000033002a7306 */ /* 0x000e220000209400 */
[----:B------:R-:W-:-:S02]  /*0540*/  IADD3 R65, PT, PT, R63, 0xb0, RZ ;  /* 0x000000b03f417810 */ /* 0x000fc40007ffe0ff */
[C---:B------:R-:W-:Y:S02]  /*0550*/  IADD3 R67, PT, PT, R63.reuse, 0xc0, RZ ;  /* 0x000000c03f437810 */ /* 0x040fe40007ffe0ff */
[----:B------:R-:W-:Y:S02]  /*0560*/  IADD3 R75, PT, PT, R63, 0xe0, RZ ;  /* 0x000000e03f4b7810 */ /* 0x000fe40007ffe0ff */
[----:B--2---:R-:W-:Y:S02]  /*0570*/  ISETP.GE.U32.AND P6, PT, R67, UR4, PT ;  /* 0x0000000443007c0c */ /* 0x004fe4000bfc6070 */
[----:B---34-:R-:W-:Y:S02]  /*0580*/  SHF.R.S32.HI R61, RZ, 0x1f, R67 ;  /* 0x0000001fff3d7819 */ /* 0x018fe40000011443 */
[----:B------:R-:W-:Y:S02]  /*0590*/  SHF.R.S32.HI R77, RZ, 0x1f, R75 ;  /* 0x0000001fff4d7819 */ /* 0x000fe4000001144b */
[----:B------:R-:W-:Y:S01]  /*05a0*/  ISETP.GE.AND.EX P6, PT, R61, UR5, PT, P6 ;  /* 0x000000053d007c0c */ /* 0x000fe2000bfc6360 */
[----:B0-----:R-:W0:Y:S01]  /*05b0*/  MUFU.RCP R42, R42 ;  /* 0x0000002a002a7308 */ /* 0x001e220000001000 */
[----:B------:R-:W-:-:S02]  /*05c0*/  IADD3 R79, PT, PT, R63, 0x110, RZ ;  /* 0x000001103f4f7810 */ /* 0x000fc40007ffe0ff */
[----:B------:R-:W-:Y:S02]  /*05d0*/  IADD3 R81, PT, PT, R63, 0x120, RZ ;  /* 0x000001203f517810 */ /* 0x000fe40007ffe0ff */
[----:B------:R-:W-:-:S07]  /*05e0*/  SHF.R.S32.HI R83, RZ, 0x1f, R79 ;  /* 0x0000001fff537819 */ /* 0x000fce000001144f */
[----:B------:R-:W2:Y:S01]  /*05f0*/  @!P6 LDC.64 R56, c[0x0][0x3e0] ;  /* 0x0000f800ff38eb82 */ /* 0x000ea20000000a00 */
[----:B0-----:R-:W-:-:S04]  /*0600*/  IADD3 R48, PT, PT, R42, 0xffffffe, RZ ;  /* 0x0ffffffe2a307810 */ /* 0x001fc80007ffe0ff */
[----:B------:R0:W3:Y:S02]  /*0610*/  F2I.FTZ.U32.TRUNC.NTZ R49, R48 ;  /* 0x0000003000317305 */ /* 0x0000e4000021f000 */
[----:B0-----:R-:W-:Y:S01]  /*0620*/  MOV R48, RZ ;  /* 0x000000ff00307202 */ /* 0x001fe20000000f00 */
[----:B--2---:R-:W-:Y:S01]  /*0630*/  @!P6 IMAD R46, R61, R56, RZ ;  /* 0x000000383d2ee224 */ /* 0x004fe200078e02ff */
[----:B---3--:R-:W-:-:S03]  /*0640*/  IADD3 R44, PT, PT, RZ, -R49, RZ ;  /* 0x80000031ff2c7210 */ /* 0x008fc60007ffe0ff */
[----:B------:R-:W-:Y:S02]  /*0650*/  @!P6 IMAD R87, R67, R57, R46 ;  /* 0x000000394357e224 */ /* 0x000fe400078e022e */
        /* <DEDUP_REMOVED lines=21> */
[----:B------:R-:W-:Y:S02]  /*07b0*/  SHF.R.S32.HI R44, RZ, 0x1f, R49 ;  /* 0x0000001fff2c7819 */ /* 0x000fe40000011431 */
[----:B------:R-:W-:Y:S01]  /*07c0*/  ISETP.GE.U32.AND P3, PT, R75, UR4, PT ;  /* 0x000000044b007c0c */ /* 0x000fe2000bf66070 */
[----:B------:R-:W-:Y:S01]  /*07d0*/  IMAD R42, R55, R53, R8 ;  /* 0x00000035372a7224 */ /* 0x000fe200078e0208 */
[----:B------:R-:W-:Y:S01]  /*07e0*/  SHF.R.S32.HI R55, RZ, 0x1f, R65 ;  /* 0x0000001fff377819 */ /* 0x000fe20000011441 */
[----:B-1----:R-:W-:Y:S01]  /*07f0*/  IMAD R44, R44, UR8, RZ ;  /* 0x000000082c2c7c24 */ /* 0x002fe2000f8e02ff */
[----:B------:R-:W-:Y:S01]  /*0800*/  ISETP.GE.AND.EX P3, PT, R77, UR5, PT, P3 ;  /* 0x000000054d007c0c */ /* 0x000fe2000bf66330 */
[----:B------:R-:W-:Y:S01]  /*0810*/  IMAD R42, R42, 0x30, RZ ;  /* 0x000000302a2a7824 */ /* 0x000fe200078e02ff */
[----:B------:R-:W-:Y:S01]  /*0820*/  ISETP.GE.AND.EX P4, PT, R55, UR5, PT, P4 ;  /* 0x0000000537007c0c */ /* 0x000fe2000bf86340 */
[----:B------:R-:W1:Y:S01]  /*0830*/  @!P2 LDC.64 R72, c[0x0][0x390] ;  /* 0x0000e400ff48ab82 */ /* 0x000e620000000a00 */
[----:B------:R-:W-:-:S02]  /*0840*/  IMAD R161, R49, UR9, R44 ;  /* 0x0000000931a17c24 */ /* 0x000fc4000f8e022c */
[----:B------:R-:W-:-:S04]  /*0850*/  IADD3 R158, P1, PT, R42, R159, RZ ;  /* 0x0000009f2a9e7210 */ /* 0x000fc80007f3e0ff */
[----:B------:R-:W-:Y:S02]  /*0860*/  LEA.HI.X.SX32 R159, R42, RZ, 0x1, P1 ;  /* 0x000000ff2a9f7211 */ /* 0x000fe400008f0eff */
[----:B------:R-:W-:Y:S01]  /*0870*/  ISETP.GE.U32.AND P1, PT, R79, UR4, PT ;  /* 0x000000044f007c0c */ /* 0x000fe2000bf26070 */
[----:B------:R-:W-:Y:S02]  /*0880*/  IMAD.WIDE.U32 R158, R49, UR8, R158 ;  /* 0x00000008319e7c25 */ /* 0x000fe4000f8e009e */
[----:B------:R-:W2:Y:S01]  /*0890*/  @!P4 LDC.64 R52, c[0x0][0x390] ;  /* 0x0000e400ff34cb82 */ /* 0x000ea20000000a00 */
[----:B------:R-:W-:Y:S01]  /*08a0*/  ISETP.GE.AND.EX P1, PT, R83, UR5, PT, P1 ;  /* 0x0000000553007c0c */ /* 0x000fe2000bf26310 */
[----:B0-----:R-:W-:Y:S01]  /*08b0*/  @!P2 IMAD R44, R51, R58, RZ ;  /* 0x0000003a332ca224 */ /* 0x001fe200078e02ff */
[----:B------:R-:W-:Y:S02]  /*08c0*/  IADD3 R161, PT, PT, R159, R161, RZ ;  /* 0x000000a19fa17210 */ /* 0x000fe40007ffe0ff */
[----:B------:R-:W-:Y:S01]  /*08d0*/  @!P2 MOV R160, R158 ;  /* 0x0000009e00a0a202 */ /* 0x000fe20000000f00 */
[----:B------:R-:W-:-:S02]  /*08e0*/  @!P2 IMAD R59, R63, R59, R44 ;  /* 0x0000003b3f3ba224 */ /* 0x000fc400078e022c */
[----:B------:R-:W0:Y:S01]  /*08f0*/  @!P4 LDC.64 R48, c[0x0][0x3e0] ;  /* 0x0000f800ff30cb82 */ /* 0x000e220000000a00 */
[----:B------:R-:W-:Y:S01]  /*0900*/  @!P4 MOV R60, R158 ;  /* 0x0000009e003cc202 */ /* 0x000fe20000000f00 */
[----:B------:R-:W-:Y:S01]  /*0910*/  @!P2 IMAD.WIDE.U32 R50, R63, R58, R160 ;  /* 0x0000003a3f32a225 */ /* 0x000fe200078e00a0 */
[----:B------:R-:W-:Y:S02]  /*0920*/  @!P4 MOV R61, R161 ;  /* 0x000000a1003dc202 */ /* 0x000fe40000000f00 */
[----:B------:R-:W-:Y:S02]  /*0930*/  @!P6 MOV R64, R158 ;  /* 0x0000009e0040e202 */ /* 0x000fe40000000f00 */
[----:B------:R-:W-:Y:S02]  /*0940*/  @!P2 IADD3 R44, PT, PT, R51, R59, RZ ;  /* 0x0000003b332ca210 */ /* 0x000fe40007ffe0ff */
[----:B-1----:R-:W-:-:S04]  /*0950*/  @!P2 LEA R58, P5, R50, R72, 0x2 ;  /* 0x00000048323aa211 */ /* 0x002fc800078a10ff */
[----:B------:R-:W-:Y:S02]  /*0960*/  @!P2 LEA.HI.X R59, R50, R73, R44, 0x2, P5 ;  /* 0x00000049323ba211 */ /* 0x000fe400028f142c */
[----:B------:R-:W-:Y:S01]  /*0970*/  CS2R R72, SRZ ;  /* 0x0000000000487805 */ /* 0x000fe2000001ff00 */
[----:B------:R-:W1:Y:S01]  /*0980*/  @!P3 LDC.64 R50, c[0x0][0x3e0] ;  /* 0x0000f800ff32bb82 */ /* 0x000e620000000a00 */
[----:B0-----:R-:W-:-:S04]  /*0990*/  @!P4 IMAD R44, R55, R48, RZ ;  /* 0x00000030372cc224 */ /* 0x001fc800078e02ff */
[----:B------:R0:W3:Y:S03]  /*09a0*/  @!P2 LDG.E.64 R72, desc[UR6][R58.64] ;  /* 0x000000063a48a981 */ /* 0x0000e6000c1e1b00 */
[----:B------:R-:W4:Y:S01]  /*09b0*/  @!P6 LDC.64 R54, c[0x0][0x390] ;  /* 0x0000e400ff36eb82 */ /* 0x000f220000000a00 */
[----:B------:R-:W-:-:S04]  /*09c0*/  @!P4 IMAD.WIDE.U32 R60, R65, R48, R60 ;  /* 0x00000030413cc225 */ /* 0x000fc800078e003c */
[----:B------:R-:W-:Y:S01]  /*09d0*/  @!P4 IMAD R85, R65, R49, R44 ;  /* 0x000000314155c224 */ /* 0x000fe200078e022c */
[----:B------:R-:W-:Y:S02]  /*09e0*/  @!P6 MOV R65, R161 ;  /* 0x000000a10041e202 */ /* 0x000fe40000000f00 */
[----:B------:R-:W5:Y:S02]  /*09f0*/  @!P1 LDC.64 R48, c[0x0][0x3e0] ;  /* 0x0000f800ff309b82 */ /* 0x000f640000000a00 */
[----:B------:R-:W-:Y:S01]  /*0a00*/  @!P4 IADD3 R44, PT, PT, R61, R85, RZ ;  /* 0x000000553d2cc210 */ /* 0x000fe20007ffe0ff */
[----:B------:R-:W-:Y:S01]  /*0a10*/  @!P6 IMAD.WIDE.U32 R64, R67, R56, R64 ;  /* 0x000000384340e225 */ /* 0x000fe200078e0040 */
[----:B--2---:R-:W-:Y:S02]  /*0a20*/  @!P4 LEA R56, P2, R60, R52, 0x2 ;  /* 0x000000343c38c211 */ /* 0x004fe400078410ff */
[----:B------:R-:W-:Y:S02]  /*0a30*/  ISETP.GE.U32.AND P5, PT, R81, UR4, PT ;  /* 0x0000000451007c0c */ /* 0x000fe4000bfa6070 */
[----:B------:R-:W-:-:S02]  /*0a40*/  SHF.R.S32.HI R85, RZ, 0x1f, R81 ;  /* 0x0000001fff557819 */ /* 0x000fc40000011451 */
[----:B------:R-:W-:Y:S02]  /*0a50*/  @!P4 LEA.HI.X R57, R60, R53, R44, 0x2, P2 ;  /* 0x000000353c39c211 */ /* 0x000fe400010f142c */
[----:B------:R-:W-:Y:S01]  /*0a60*/  @!P6 IADD3 R44, PT, PT, R65, R87, RZ ;  /* 0x00000057412ce210 */ /* 0x000fe20007ffe0ff */
[----:B-1----:R-:W-:Y:S01]  /*0a70*/  @!P3 IMAD R46, R77, R50, RZ ;  /* 0x000000324d2eb224 */ /* 0x002fe200078e02ff */
[----:B------:R-:W-:Y:S01]  /*0a80*/  ISETP.GE.AND.EX P5, PT, R85, UR5, PT, P5 ;  /* 0x0000000555007c0c */ /* 0x000fe2000bfa6350 */
[----:B------:R-:W1:Y:S01]  /*0a90*/  @!P1 LDC.64 R60, c[0x0][0x390] ;  /* 0x0000e400ff3c9b82 */ /* 0x000e620000000a00 */
[----:B----4-:R-:W-:Y:S02]  /*0aa0*/  @!P6 LEA R52, P2, R64, R54, 0x2 ;  /* 0x000000364034e211 */ /* 0x010fe400078410ff */
[----:B0-----:R-:W-:Y:S02]  /*0ab0*/  @!P3 MOV R58, R158 ;  /* 0x0000009e003ab202 */ /* 0x001fe40000000f00 */
[----:B------:R-:W-:-:S02]  /*0ac0*/  @!P3 MOV R59, R161 ;  /* 0x000000a1003bb202 */ /* 0x000fc40000000f00 */
[----:B------:R-:W-:Y:S02]  /*0ad0*/  @!P6 LEA.HI.X R53, R64, R55, R44, 0x2, P2 ;  /* 0x000000374035e211 */ /* 0x000fe400010f142c */
[----:B------:R-:W0:Y:S01]  /*0ae0*/  @!P3 LDC.64 R54, c[0x0][0x390] ;  /* 0x0000e400ff36bb82 */ /* 0x000e220000000a00 */
[C---:B------:R-:W-:Y:S02]  /*0af0*/  @!P3 IMAD R87, R75.reuse, R51, R46 ;  /* 0x000000334b57b224 */ /* 0x040fe400078e022e */
[----:B------:R-:W-:Y:S01]  /*0b00*/  @!P3 IMAD.WIDE.U32 R58, R75, R50, R58 ;  /* 0x000000324b3ab225 */ /* 0x000fe200078e003a */
[----:B------:R-:W-:Y:S02]  /*0b10*/  CS2R R74, SRZ ;  /* 0x00000000004a7805 */ /* 0x000fe4000001ff00 */
[----:B------:R-:W-:Y:S01]  /*0b20*/  IADD3 R65, PT, PT, R63, 0x150, RZ ;  /* 0x000001503f417810 */ /* 0x000fe20007ffe0ff */
[----:B-----5:R-:W-:Y:S01]  /*0b30*/  @!P1 IMAD R44, R83, R48, RZ ;  /* 0x00000030532c9224 */ /* 0x020fe200078e02ff */
[----:B------:R-:W2:Y:S02]  /*0b40*/  @!P5 LDC.64 R50, c[0x0][0x3e0] ;  /* 0x0000f800ff32db82 */ /* 0x000ea40000000a00 */
[----:B------:R-:W-:Y:S01]  /*0b50*/  SHF.R.S32.HI R83, RZ, 0x1f, R65 ;  /* 0x0000001fff537819 */ /* 0x000fe20000011441 */
[----:B------:R4:W5:Y:S01]  /*0b60*/  @!P4 LDG.E.64 R74, desc[UR6][R56.64] ;  /* 0x00000006384ac981 */ /* 0x000962000c1e1b00 */
[----:B------:R-:W-:-:S02]  /*0b70*/  ISETP.GE.U32.AND P4, PT, R65, UR4, PT ;  /* 0x0000000441007c0c */ /* 0x000fc4000bf86070 */
[----:B------:R-:W-:Y:S02]  /*0b80*/  CS2R R76, SRZ ;  /* 0x00000000004c7805 */ /* 0x000fe4000001ff00 */
[----:B------:R-:W-:Y:S02]  /*0b90*/  IADD3 R67, PT, PT, R63, 0x180, RZ ;  /* 0x000001803f437810 */ /* 0x000fe40007ffe0ff */
[----:B------:R-:W-:Y:S02]  /*0ba0*/  ISETP.GE.AND.EX P4, PT, R83, UR5, PT, P4 ;  /* 0x0000000553007c0c */ /* 0x000fe4000bf86340 */
[----:B------:R-:W-:Y:S01]  /*0bb0*/  ISETP.GE.U32.AND P2, PT, R67, UR4, PT ;  /* 0x0000000443007c0c */ /* 0x000fe2000bf46070 */
[----:B------:R1:W5:Y:S01]  /*0bc0*/  @!P6 LDG.E.64 R76, desc[UR6][R52.64] ;  /* 0x00000006344ce981 */ /* 0x000362000c1e1b00 */
[----:B------:R-:W-:Y:S01]  /*0bd0*/  SHF.R.S32.HI R89, RZ, 0x1f, R67 ;  /* 0x0000001fff597819 */ /* 0x000fe20000011443 */
[----:B------:R-:W-:Y:S01]  /*0be0*/  @!P1 IMAD R91, R79, R49, R44 ;  /* 0x000000314f5b9224 */ /* 0x000fe200078e022c */
[----:B----4-:R-:W4:Y:S02]  /*0bf0*/  @!P5 LDC.64 R56, c[0x0][0x390] ;  /* 0x0000e400ff38db82 */ /* 0x010f240000000a00 */
[----:B------:R-:W-:-:S02]  /*0c00*/  ISETP.GE.AND.EX P2, PT, R89, UR5, PT, P2 ;  /* 0x0000000559007c0c */ /* 0x000fc4000bf46320 */
[----:B-1----:R-:W-:Y:S02]  /*0c10*/  @!P1 MOV R52, R158 ;  /* 0x0000009e00349202 */ /* 0x002fe40000000f00 */
[----:B------:R-:W-:Y:S02]  /*0c20*/  @!P1 MOV R53, R161 ;  /* 0x000000a100359202 */ /* 0x000fe40000000f00 */
[----:B------:R-:W-:Y:S02]  /*0c30*/  @!P3 IADD3 R44, PT, PT, R59, R87, RZ ;  /* 0x000000573b2cb210 */ /* 0x000fe40007ffe0ff */
[C---:B0-----:R-:W-:Y:S01]  /*0c40*/  @!P3 LEA R54, P6, R58.reuse, R54, 0x2 ;  /* 0x000000363a36b211 */ /* 0x041fe200078c10ff */
[----:B------:R-:W-:Y:S02]  /*0c50*/  @!P1 IMAD.WIDE.U32 R48, R79, R48, R52 ;  /* 0x000000304f309225 */ /* 0x000fe400078e0034 */
[----:B------:R-:W0:Y:S01]  /*0c60*/  @!P4 LDC.64 R52, c[0x0][0x3e0] ;  /* 0x0000f800ff34cb82 */ /* 0x000e220000000a00 */
[----:B------:R-:W-:-:S02]  /*0c70*/  @!P3 LEA.HI.X R55, R58, R55, R44, 0x2, P6 ;  /* 0x000000373a37b211 */ /* 0x000fc400030f142c */
[----:B------:R-:W-:Y:S02]  /*0c80*/  @!P1 IADD3 R44, PT, PT, R49, R91, RZ ;  /* 0x0000005b312c9210 */ /* 0x000fe40007ffe0ff */
[C---:B------:R-:W-:Y:S02]  /*0c90*/  @!P1 LEA R60, P6, R48.reuse, R60, 0x2 ;  /* 0x0000003c303c9211 */ /* 0x040fe400078c10ff */
[----:B------:R-:W-:Y:S01]  /*0ca0*/  CS2R R78, SRZ ;  /* 0x00000000004e7805 */ /* 0x000fe2000001ff00 */
[----:B--2---:R-:W-:Y:S01]  /*0cb0*/  @!P5 IMAD R46, R85, R50, RZ ;  /* 0x00000032552ed224 */ /* 0x004fe200078e02ff */
[----:B------:R-:W-:Y:S02]  /*0cc0*/  @!P5 MOV R58, R158 ;  /* 0x0000009e003ad202 */ /* 0x000fe40000000f00 */
[----:B------:R-:W-:Y:S02]  /*0cd0*/  @!P1 LEA.HI.X R61, R48, R61, R44, 0x2, P6 ;  /* 0x0000003d303d9211 */ /* 0x000fe400030f142c */
[----:B------:R-:W-:Y:S01]  /*0ce0*/  @!P5 MOV R59, R161 ;  /* 0x000000a1003bd202 */ /* 0x000fe20000000f00 */
[----:B------:R-:W1:Y:S01]  /*0cf0*/  @!P2 LDC.64 R48, c[0x0][0x3e0] ;  /* 0x0000f800ff30ab82 */ /* 0x000e620000000a00 */
[----:B------:R-:W-:Y:S01]  /*0d00*/  IADD3 R87, PT, PT, R63, 0x1d0, RZ ;  /* 0x000001d03f577810 */ /* 0x000fe20007ffe0ff */
[C---:B------:R-:W-:Y:S01]  /*0d10*/  @!P5 IMAD R85, R81.reuse, R51, R46 ;  /* 0x000000335155d224 */ /* 0x040fe200078e022e */
[----:B------:R2:W5:Y:S01]  /*0d20*/  @!P3 LDG.E.64 R78, desc[UR6][R54.64] ;  /* 0x00000006364eb981 */ /* 0x000562000c1e1b00 */
[----:B------:R-:W-:Y:S01]  /*0d30*/  @!P5 IMAD.WIDE.U32 R50, R81, R50, R58 ;  /* 0x000000325132d225 */ /* 0x000fe200078e003a */
[----:B------:R-:W-:-:S02]  /*0d40*/  ISETP.GE.U32.AND P3, PT, R87, UR4, PT ;  /* 0x0000000457007c0c */ /* 0x000fc4000bf66070 */
[----:B------:R-:W-:Y:S01]  /*0d50*/  SHF.R.S32.HI R91, RZ, 0x1f, R87 ;  /* 0x0000001fff5b7819 */ /* 0x000fe20000011457 */
[----:B------:R-:W1:Y:S01]  /*0d60*/  @!P4 LDC.64 R58, c[0x0][0x390] ;  /* 0x0000e400ff3acb82 */ /* 0x000e620000000a00 */
[----:B------:R-:W-:Y:S02]  /*0d70*/  CS2R R80, SRZ ;  /* 0x0000000000507805 */ /* 0x000fe4000001ff00 */
[----:B------:R-:W-:Y:S02]  /*0d80*/  ISETP.GE.U32.AND P6, PT, R36, UR4, PT ;  /* 0x0000000424007c0c */ /* 0x000fe4000bfc6070 */
[----:B------:R-:W-:Y:S02]  /*0d90*/  ISETP.GE.AND.EX P3, PT, R91, UR5, PT, P3 ;  /* 0x000000055b007c0c */ /* 0x000fe4000bf66330 */
[----:B------:R0:W5:Y:S01]  /*0da0*/  @!P1 LDG.E.64 R80, desc[UR6][R60.64] ;  /* 0x000000063c509981 */ /* 0x000162000c1e1b00 */
[----:B--2---:R-:W2:Y:S01]  /*0db0*/  @!P2 LDC.64 R54, c[0x0][0x390] ;  /* 0x0000e400ff36ab82 */ /* 0x004ea20000000a00 */
[----:B------:R-:W-:-:S02]  /*0dc0*/  ISETP.GE.AND.EX P1, PT, R27, UR5, PT, P6 ;  /* 0x000000051b007c0c */ /* 0x000fc4000bf26360 */
[----:B------:R-:W-:Y:S02]  /*0dd0*/  @!P5 IADD3 R44, PT, PT, R51, R85, RZ ;  /* 0x00000055332cd210 */ /* 0x000fe40007ffe0ff */
[C---:B----4-:R-:W-:Y:S01]  /*0de0*/  @!P5 LEA R56, P6, R50.reuse, R56, 0x2 ;  /* 0x000000383238d211 */ /* 0x050fe200078c10ff */
[----:B0-----:R-:W-:Y:S01]  /*0df0*/  @!P4 IMAD R46, R83, R52, RZ ;  /* 0x00000034532ec224 */ /* 0x001fe200078e02ff */
[----:B------:R-:W-:Y:S02]  /*0e00*/  CS2R R82, SRZ ;  /* 0x0000000000527805 */ /* 0x000fe4000001ff00 */
[----:B------:R-:W-:Y:S02]  /*0e10*/  @!P5 LEA.HI.X R57, R50, R57, R44, 0x2, P6 ;  /* 0x000000393239d211 */ /* 0x000fe400030f142c */
[----:B------:R-:W-:Y:S01]  /*0e20*/  @!P4 MOV R60, R158 ;  /* 0x0000009e003cc202 */ /* 0x000fe20000000f00 */
[----:B------:R-:W0:Y:S01]  /*0e30*/  @!P3 LDC.64 R50, c[0x0][0x3e0] ;  /* 0x0000f800ff32bb82 */ /* 0x000e220000000a00 */
[----:B------:R-:W-:Y:S01]  /*0e40*/  @!P4 MOV R61, R161 ;  /* 0x000000a1003dc202 */ /* 0x000fe20000000f00 */
[----:B------:R-:W-:Y:S01]  /*0e50*/  @!P4 IMAD R63, R65, R53, R46 ;  /* 0x00000035413fc224 */ /* 0x000fe200078e022e */
[----:B------:R4:W5:Y:S01]  /*0e60*/  @!P5 LDG.E.64 R82, desc[UR6][R56.64] ;  /* 0x000000063852d981 */ /* 0x000962000c1e1b00 */
[----:B-1----:R-:W-:Y:S01]  /*0e70*/  @!P2 IMAD R44, R89, R48, RZ ;  /* 0x00000030592ca224 */ /* 0x002fe200078e02ff */
[----:B------:R-:W-:Y:S01]  /*0e80*/  ISETP.GE.U32.AND P5, PT, R34, UR4, PT ;  /* 0x0000000422007c0c */ /* 0x000fe2000bfa6070 */
[----:B------:R-:W-:-:S02]  /*0e90*/  @!P4 IMAD.WIDE.U32 R60, R65, R52, R60 ;  /* 0x00000034413cc225 */ /* 0x000fc400078e003c */
[----:B------:R-:W1:Y:S01]  /*0ea0*/  @!P1 LDC.64 R52, c[0x0][0x3e0] ;  /* 0x0000f800ff349b82 */ /* 0x000e620000000a00 */
[----:B------:R-:W-:Y:S01]  /*0eb0*/  ISETP.GE.AND.EX P5, PT, R29, UR5, PT, P5 ;  /* 0x000000051d007c0c */ /* 0x000fe2000bfa6350 */
[----:B------:R-:W-:Y:S01]  /*0ec0*/  @!P2 IMAD R65, R67, R49, R44 ;  /* 0x000000314341a224 */ /* 0x000fe200078e022c */
[----:B------:R-:W-:Y:S02]  /*0ed0*/  @!P4 IADD3 R44, PT, PT, R61, R63, RZ ;  /* 0x0000003f3d2cc210 */ /* 0x000fe40007ffe0ff */
[----:B----4-:R-:W-:Y:S02]  /*0ee0*/  @!P2 MOV R56, R158 ;  /* 0x0000009e0038a202 */ /* 0x010fe40000000f00 */
[----:B------:R-:W-:Y:S02]  /*0ef0*/  @!P2 MOV R57, R161 ;  /* 0x000000a10039a202 */ /* 0x000fe40000000f00 */
[C---:B------:R-:W-:Y:S02]  /*0f00*/  @!P4 LEA R62, P6, R60.reuse, R58, 0x2 ;  /* 0x0000003a3c3ec211 */ /* 0x040fe400078c10ff */
[----:B------:R-:W-:Y:S01]  /*0f10*/  CS2R R84, SRZ ;  /* 0x0000000000547805 */ /* 0x000fe2000001ff00 */
[----:B------:R-:W-:Y:S01]  /*0f20*/  @!P2 IMAD.WIDE.U32 R48, R67, R48, R56 ;  /* 0x000000304330a225 */ /* 0x000fe200078e0038 */
[----:B------:R-:W-:Y:S01]  /*0f30*/  @!P4 LEA.HI.X R63, R60, R59, R44, 0x2, P6 ;  /* 0x0000003b3c3fc211 */ /* 0x000fe200030f142c */
[----:B------:R-:W4:Y:S03]  /*0f40*/  @!P1 LDC.64 R56, c[0x0][0x390] ;  /* 0x0000e400ff389b82 */ /* 0x000f260000000a00 */
[----:B------:R-:W-:Y:S01]  /*0f50*/  @!P2 IADD3 R44, PT, PT, R49, R65, RZ ;  /* 0x00000041312ca210 */ /* 0x000fe20007ffe0ff */
[----:B------:R1:W5:Y:S01]  /*0f60*/  @!P4 LDG.E.64 R84, desc[UR6][R62.64] ;  /* 0x000000063e54c981 */ /* 0x000362000c1e1b00 */
[----:B--2---:R-:W-:-:S03]  /*0f70*/  @!P2 LEA R60, P6, R48, R54, 0x2 ;  /* 0x00000036303ca211 */ /* 0x004fc600078c10ff */
[----:B------:R-:W2:Y:S01]  /*0f80*/  @!P3 LDC.64 R58, c[0x0][0x390] ;  /* 0x0000e400ff3abb82 */ /* 0x000ea20000000a00 */
[----:B------:R-:W-:Y:S02]  /*0f90*/  ISETP.GE.U32.AND P4, PT, R32, UR4, PT ;  /* 0x0000000420007c0c */ /* 0x000fe4000bf86070 */
[----:B------:R-:W-:Y:S02]  /*0fa0*/  @!P2 LEA.HI.X R61, R48, R55, R44, 0x2, P6 ;  /* 0x00000037303da211 */ /* 0x000fe400030f142c */
[----:B------:R-:W-:-:S03]  /*0fb0*/  ISETP.GE.AND.EX P4, PT, R31, UR5, PT, P4 ;  /* 0x000000051f007c0c */ /* 0x000fc6000bf86340 */
[----:B------:R-:W4:Y:S01]  /*0fc0*/  @!P5 LDC.64 R48, c[0x0][0x3e0] ;  /* 0x0000f800ff30db82 */ /* 0x000f220000000a00 */
[----:B------:R-:W-:Y:S01]  /*0fd0*/  @!P3 MOV R64, R158 ;  /* 0x0000009e0040b202 */ /* 0x000fe20000000f00 */
[----:B0-----:R-:W-:Y:S01]  /*0fe0*/  @!P3 IMAD R44, R91, R50, RZ ;  /* 0x000000325b2cb224 */ /* 0x001fe200078e02ff */
[----:B------:R-:W-:-:S03]  /*0ff0*/  @!P3 MOV R65, R161 ;  /* 0x000000a10041b202 */ /* 0x000fc60000000f00 */
[C---:B------:R-:W-:Y:S01]  /*1000*/  @!P3 IMAD R67, R87.reuse, R51, R44 ;  /* 0x000000335743b224 */ /* 0x040fe200078e022c */
[----:B------:R-:W-:Y:S01]  /*1010*/  @!P1 MOV R51, R161 ;  /* 0x000000a100339202 */ /* 0x000fe20000000f00 */
[----:B------:R-:W-:Y:S01]  /*1020*/  @!P3 IMAD.WIDE.U32 R64, R87, R50, R64 ;  /* 0x000000325740b225 */ /* 0x000fe200078e0040 */
[----:B------:R-:W-:Y:S01]  /*1030*/  @!P1 MOV R50, R158 ;  /* 0x0000009e00329202 */ /* 0x000fe20000000f00 */
[----:B------:R-:W0:Y:S02]  /*1040*/  @!P5 LDC.64 R54, c[0x0][0x390] ;  /* 0x0000e400ff36db82 */ /* 0x000e240000000a00 */
[----:B-1----:R-:W-:Y:S01]  /*1050*/  @!P1 IMAD R44, R27, R52, RZ ;  /* 0x000000341b2c9224 */ /* 0x002fe200078e02ff */
[----:B------:R-:W-:-:S03]  /*1060*/  CS2R R86, SRZ ;  /* 0x0000000000567805 */ /* 0x000fc6000001ff00 */
[C---:B------:R-:W-:Y:S02]  /*1070*/  @!P1 IMAD R63, R36.reuse, R53, R44 ;  /* 0x00000035243f9224 */ /* 0x040fe400078e022c */
[----:B------:R-:W-:Y:S01]  /*1080*/  @!P1 IMAD.WIDE.U32 R52, R36, R52, R50 ;  /* 0x0000003424349225 */ /* 0x000fe200078e0032 */
[----:B------:R-:W-:Y:S01]  /*1090*/  @!P3 IADD3 R44, PT, PT, R65, R67, RZ ;  /* 0x00000043412cb210 */ /* 0x000fe20007ffe0ff */
[----:B------:R-:W1:Y:S01]  /*10a0*/  @!P4 LDC.64 R50, c[0x0][0x3e0] ;  /* 0x0000f800ff32cb82 */ /* 0x000e620000000a00 */
[----:B--2---:R-:W-:Y:S01]  /*10b0*/  @!P3 LEA R58, P6, R64, R58, 0x2 ;  /* 0x0000003a403ab211 */ /* 0x004fe200078c10ff */
[----:B------:R2:W5:Y:S01]  /*10c0*/  @!P2 LDG.E.64 R86, desc[UR6][R60.64] ;  /* 0x000000063c56a981 */ /* 0x000562000c1e1b00 */
[----:B------:R-:W-:Y:S02]  /*10d0*/  ISETP.GE.U32.AND P2, PT, R30, UR4, PT ;  /* 0x000000041e007c0c */ /* 0x000fe4000bf46070 */
[----:B------:R-:W-:Y:S02]  /*10e0*/  @!P3 LEA.HI.X R59, R64, R59, R44, 0x2, P6 ;  /* 0x0000003b403bb211 */ /* 0x000fe400030f142c */
[----:B------:R-:W-:-:S02]  /*10f0*/  @!P1 IADD3 R44, PT, PT, R53, R63, RZ ;  /* 0x0000003f352c9210 */ /* 0x000fc40007ffe0ff */
[C---:B----4-:R-:W-:Y:S02]  /*1100*/  @!P1 LEA R56, P6, R52.reuse, R56, 0x2 ;  /* 0x0000003834389211 */ /* 0x050fe400078c10ff */
[----:B------:R-:W-:Y:S01]  /*1110*/  ISETP.GE.AND.EX P2, PT, R33, UR5, PT, P2 ;  /* 0x0000000521007c0c */ /* 0x000fe2000bf46320 */
[----:B------:R-:W-:Y:S01]  /*1120*/  @!P5 IMAD R46, R29, R48, RZ ;  /* 0x000000301d2ed224 */ /* 0x000fe200078e02ff */
[----:B--2---:R-:W-:Y:S02]  /*1130*/  @!P5 MOV R60, R158 ;  /* 0x0000009e003cd202 */ /* 0x004fe40000000f00 */
[----:B------:R-:W-:Y:S02]  /*1140*/  CS2R R88, SRZ ;  /* 0x0000000000587805 */ /* 0x000fe4000001ff00 */
[----:B------:R-:W-:Y:S02]  /*1150*/  @!P5 MOV R61, R161 ;  /* 0x000000a1003dd202 */ /* 0x000fe40000000f00 */
[----:B------:R-:W-:Y:S01]  /*1160*/  @!P1 LEA.HI.X R57, R52, R57, R44, 0x2, P6 ;  /* 0x0000003934399211 */ /* 0x000fe200030f142c */
[----:B------:R-:W-:Y:S01]  /*1170*/  @!P5 IMAD R63, R34, R49, R46 ;  /* 0x00000031223fd224 */ /* 0x000fe200078e022e */
[----:B------:R-:W-:Y:S01]  /*1180*/  ISETP.GE.U32.AND P6, PT, R28, UR4, PT ;  /* 0x000000041c007c0c */ /* 0x000fe2000bfc6070 */
[----:B------:R-:W-:Y:S01]  /*1190*/  @!P5 IMAD.WIDE.U32 R60, R34, R48, R60 ;  /* 0x00000030223cd225 */ /* 0x000fe200078e003c */
[----:B------:R-:W2:Y:S01]  /*11a0*/  @!P4 LDC.64 R52, c[0x0][0x390] ;  /* 0x0000e400ff34cb82 */ /* 0x000ea20000000a00 */
[----:B------:R2:W4:Y:S01]  /*11b0*/  @!P1 LDG.E.64 R88, desc[UR6][R56.64] ;  /* 0x0000000638589981 */ /* 0x000522000c1e1b00 */
[----:B------:R-:W-:-:S02]  /*11c0*/  ISETP.GE.AND.EX P1, PT, R35, UR5, PT, P6 ;  /* 0x0000000523007c0c */ /* 0x000fc4000bf26360 */
[----:B------:R-:W-:Y:S02]  /*11d0*/  @!P5 IADD3 R44, PT, PT, R61, R63, RZ ;  /* 0x0000003f3d2cd210 */ /* 0x000fe40007ffe0ff */
[C---:B0-----:R-:W-:Y:S02]  /*11e0*/  @!P5 LEA R62, P6, R60.reuse, R54, 0x2 ;  /* 0x000000363c3ed211 */ /* 0x041fe400078c10ff */
[----:B------:R-:W0:Y:S01]  /*11f0*/  @!P2 LDC.64 R48, c[0x0][0x3e0] ;  /* 0x0000f800ff30ab82 */ /* 0x000e220000000a00 */
[----:B------:R-:W-:Y:S02]  /*1200*/  @!P4 MOV R61, R161 ;  /* 0x000000a1003dc202 */ /* 0x000fe40000000f00 */
[----:B------:R-:W-:Y:S01]  /*1210*/  @!P5 LEA.HI.X R63, R60, R55, R44, 0x2, P6 ;  /* 0x000000373c3fd211 */ /* 0x000fe200030f142c */
[----:B-1----:R-:W-:Y:S01]  /*1220*/  @!P4 IMAD R46, R31, R50, RZ ;  /* 0x000000321f2ec224 */ /* 0x002fe200078e02ff */
[----:B------:R-:W-:Y:S02]  /*1230*/  @!P4 MOV R60, R158 ;  /* 0x0000009e003cc202 */ /* 0x000fe40000000f00 */
[----:B------:R-:W-:Y:S01]  /*1240*/  CS2R R90, SRZ ;  /* 0x00000000005a7805 */ /* 0x000fe2000001ff00 */
[C---:B------:R-:W-:Y:S01]  /*1250*/  @!P4 IMAD R65, R32.reuse, R51, R46 ;  /* 0x000000332041c224 */ /* 0x040fe200078e022e */
[----:B------:R-:W1:Y:S01]  /*1260*/  @!P2 LDC.64 R54, c[0x0][0x390] ;  /* 0x0000e400ff36ab82 */ /* 0x000e620000000a00 */
[----:B------:R-:W-:Y:S01]  /*1270*/  @!P4 IMAD.WIDE.U32 R60, R32, R50, R60 ;  /* 0x00000032203cc225 */ /* 0x000fe200078e003c */
[----:B------:R-:W-:-:S02]  /*1280*/  ISETP.GE.U32.AND P6, PT, R7, UR4, PT ;  /* 0x0000000407007c0c */ /* 0x000fc4000bfc6070 */
[----:B------:R3:W5:Y:S04]  /*1290*/  @!P5 LDG.E.64 R90, desc[UR6][R62.64] ;  /* 0x000000063e5ad981 */ /* 0x000768000c1e1b00 */
[----:B------:R-:W1:Y:S01]  /*12a0*/  @!P1 LDC.64 R50, c[0x0][0x3e0] ;  /* 0x0000f800ff329b82 */ /* 0x000e620000000a00 */
[----:B------:R-:W-:Y:S02]  /*12b0*/  ISETP.GE.AND.EX P5, PT, R37, UR5, PT, P6 ;  /* 0x0000000525007c0c */ /* 0x000fe4000bfa6360 */
[----:B------:R-:W-:Y:S02]  /*12c0*/  @!P4 IADD3 R44, PT, PT, R61, R65, RZ ;  /* 0x000000413d2cc210 */ /* 0x000fe40007ffe0ff */
[----:B--2---:R-:W-:Y:S02]  /*12d0*/  @!P4 LEA R56, P6, R60, R52, 0x2 ;  /* 0x000000343c38c211 */ /* 0x004fe400078c10ff */
[----:B------:R-:W-:-:S02]  /*12e0*/  CS2R R92, SRZ ;  /* 0x00000000005c7805 */ /* 0x000fc4000001ff00 */
[----:B------:R-:W-:Y:S02]  /*12f0*/  @!P2 MOV R64, R158 ;  /* 0x0000009e0040a202 */ /* 0x000fe40000000f00 */
[----:B------:R-:W-:Y:S01]  /*1300*/  @!P4 LEA.HI.X R57, R60, R53, R44, 0x2, P6 ;  /* 0x000000353c39c211 */ /* 0x000fe200030f142c */
[-C--:B0-----:R-:W-:Y:S01]  /*1310*/  @!P2 IMAD R46, R33, R48.reuse, RZ ;  /* 0x00000030212ea224 */ /* 0x081fe200078e02ff */
[----:B------:R-:W-:Y:S01]  /*1320*/  @!P2 MOV R65, R161 ;  /* 0x000000a10041a202 */ /* 0x000fe20000000f00 */
[----:B------:R-:W0:Y:S01]  /*1330*/  @!P1 LDC.64 R52, c[0x0][0x390] ;  /* 0x0000e400ff349b82 */ /* 0x000e220000000a00 */
[----:B------:R-:W-:Y:S01]  /*1340*/  ISETP.GE.U32.AND P6, PT, R9, UR4, PT ;  /* 0x0000000409007c0c */ /* 0x000fe2000bfc6070 */
[C---:B------:R-:W-:Y:S01]  /*1350*/  @!P2 IMAD R61, R30.reuse, R49, R46 ;  /* 0x000000311e3da224 */ /* 0x040fe200078e022e */
[----:B------:R0:W2:Y:S01]  /*1360*/  @!P4 LDG.E.64 R92, desc[UR6][R56.64] ;  /* 0x00000006385cc981 */ /* 0x0000a2000c1e1b00 */
[----:B------:R-:W-:Y:S01]  /*1370*/  @!P2 IMAD.WIDE.U32 R64, R30, R48, R64 ;  /* 0x000000301e40a225 */ /* 0x000fe200078e0040 */
[----:B------:R-:W-:-:S03]  /*1380*/  ISETP.GE.AND.EX P4, PT, R39, UR5, PT, P6 ;  /* 0x0000000527007c0c */ /* 0x000fc6000bf86360 */
[----:B------:R-:W0:Y:S01]  /*1390*/  @!P5 LDC.64 R48, c[0x0][0x3e0] ;  /* 0x0000f800ff30db82 */ /* 0x000e220000000a00 */
[----:B---3--:R-:W-:Y:S02]  /*13a0*/  @!P1 MOV R62, R158 ;  /* 0x0000009e003e9202 */ /* 0x008fe40000000f00 */
[----:B------:R-:W-:Y:S01]  /*13b0*/  @!P1 MOV R63, R161 ;  /* 0x000000a1003f9202 */ /* 0x000fe20000000f00 */
[----:B-1----:R-:W-:Y:S01]  /*13c0*/  @!P1 IMAD R46, R35, R50, RZ ;  /* 0x00000032232e9224 */ /* 0x002fe200078e02ff */
[----:B------:R-:W-:Y:S02]  /*13d0*/  @!P2 IADD3 R44, PT, PT, R65, R61, RZ ;  /* 0x0000003d412ca210 */ /* 0x000fe40007ffe0ff */
[----:B------:R-:W-:Y:S01]  /*13e0*/  @!P2 LEA R60, P6, R64, R54, 0x2 ;  /* 0x00000036403ca211 */ /* 0x000fe200078c10ff */
[C---:B------:R-:W-:Y:S02]  /*13f0*/  @!P1 IMAD R65, R28.reuse, R51, R46 ;  /* 0x000000331c419224 */ /* 0x040fe400078e022e */
[----:B------:R-:W-:Y:S01]  /*1400*/  @!P1 IMAD.WIDE.U32 R62, R28, R50, R62 ;  /* 0x000000321c3e9225 */ /* 0x000fe200078e003e */
[----:B------:R-:W-:Y:S01]  /*1410*/  CS2R R94, SRZ ;  /* 0x00000000005e7805 */ /* 0x000fe2000001ff00 */
[----:B------:R-:W1:Y:S01]  /*1420*/  @!P5 LDC.64 R50, c[0x0][0x390] ;  /* 0x0000e400ff32db82 */ /* 0x000e620000000a00 */
[----:B------:R-:W-:-:S02]  /*1430*/  @!P2 LEA.HI.X R61, R64, R55, R44, 0x2, P6 ;  /* 0x00000037403da211 */ /* 0x000fc400030f142c */
[----:B------:R-:W-:-:S03]  /*1440*/  ISETP.GE.U32.AND P6, PT, R10, UR4, PT ;  /* 0x000000040a007c0c */ /* 0x000fc6000bfc6070 */
[----:B------:R1:W3:Y:S02]  /*1450*/  @!P2 LDG.E.64 R94, desc[UR6][R60.64] ;  /* 0x000000063c5ea981 */ /* 0x0002e4000c1e1b00 */
[----:B------:R-:W1:Y:S01]  /*1460*/  @!P4 LDC.64 R54, c[0x0][0x3e0] ;  /* 0x0000f800ff36cb82 */ /* 0x000e620000000a00 */
[----:B------:R-:W-:Y:S02]  /*1470*/  ISETP.GE.AND.EX P2, PT, R41, UR5, PT, P6 ;  /* 0x0000000529007c0c */ /* 0x000fe4000bf46360 */
        /* <DEDUP_REMOVED lines=11> */
[----:B------:R0:W3:Y:S01]  /*1530*/  @!P1 LDG.E.64 R96, desc[UR6][R56.64] ;  /* 0x0000000638609981 */ /* 0x0000e2000c1e1b00 */
[----:B------:R-:W-:Y:S02]  /*1540*/  ISETP.GE.AND.EX P1, PT, R43, UR5, PT, P6 ;  /* 0x000000052b007c0c */ /* 0x000fe4000bf26360 */
[----:B------:R-:W-:-:S02]  /*1550*/  @!P5 IADD3 R44, PT, PT, R63, R65, RZ ;  /* 0x000000413f2cd210 */ /* 0x000fc40007ffe0ff */
[C---:B-1----:R-:W-:Y:S01]  /*1560*/  @!P5 LEA R60, P6, R62.reuse, R50, 0x2 ;  /* 0x000000323e3cd211 */ /* 0x042fe200078c10ff */
[----:B------:R-:W1:Y:S01]  /*1570*/  @!P2 LDC.64 R48, c[0x0][0x3e0] ;  /* 0x0000f800ff30ab82 */ /* 0x000e620000000a00 */
[----:B------:R-:W-:Y:S02]  /*1580*/  @!P4 MOV R63, R161 ;  /* 0x000000a1003fc202 */ /* 0x000fe40000000f00 */
[----:B------:R-:W-:Y:S01]  /*1590*/  @!P5 LEA.HI.X R61, R62, R51, R44, 0x2, P6 ;  /* 0x000000333e3dd211 */ /* 0x000fe200030f142c */
[----:B------:R-:W-:Y:S01]  /*15a0*/  @!P4 IMAD R46, R39, R54, RZ ;  /* 0x00000036272ec224 */ /* 0x000fe200078e02ff */
[----:B------:R-:W-:Y:S02]  /*15b0*/  @!P4 MOV R62, R158 ;  /* 0x0000009e003ec202 */ /* 0x000fe40000000f00 */
[----:B------:R-:W-:Y:S01]  /*15c0*/  CS2R R98, SRZ ;  /* 0x0000000000627805 */ /* 0x000fe2000001ff00 */
[C---:B------:R-:W-:Y:S01]  /*15d0*/  @!P4 IMAD R65, R9.reuse, R55, R46 ;  /* 0x000000370941c224 */ /* 0x040fe200078e022e */
[----:B------:R-:W1:Y:S01]  /*15e0*/  @!P1 LDC.64 R50, c[0x0][0x3e0] ;  /* 0x0000f800ff329b82 */ /* 0x000e620000000a00 */
[----:B------:R-:W-:Y:S01]  /*15f0*/  @!P4 IMAD.WIDE.U32 R62, R9, R54, R62 ;  /* 0x00000036093ec225 */ /* 0x000fe200078e003e */
[----:B------:R-:W-:-:S02]  /*1600*/  ISETP.GE.U32.AND P6, PT, R12, UR4, PT ;  /* 0x000000040c007c0c */ /* 0x000fc4000bfc6070 */
[----:B------:R1:W3:Y:S04]  /*1610*/  @!P5 LDG.E.64 R98, desc[UR6][R60.64] ;  /* 0x000000063c62d981 */ /* 0x0002e8000c1e1b00 */
[----:B------:R-:W1:Y:S01]  /*1620*/  @!P2 LDC.64 R54, c[0x0][0x390] ;  /* 0x0000e400ff36ab82 */ /* 0x000e620000000a00 */
[----:B------:R-:W-:Y:S02]  /*1630*/  ISETP.GE.AND.EX P5, PT, R45, UR5, PT, P6 ;  /* 0x000000052d007c0c */ /* 0x000fe4000bfa6360 */
[----:B------:R-:W-:Y:S02]  /*1640*/  @!P4 IADD3 R44, PT, PT, R63, R65, RZ ;  /* 0x000000413f2cc210 */ /* 0x000fe40007ffe0ff */
[----:B0-----:R-:W-:Y:S02]  /*1650*/  @!P4 LEA R56, P6, R62, R52, 0x2 ;  /* 0x000000343e38c211 */ /* 0x001fe400078c10ff */
[----:B------:R-:W-:-:S02]  /*1660*/  @!P2 MOV R63, R161 ;  /* 0x000000a1003fa202 */ /* 0x000fc40000000f00 */
[----:B------:R-:W-:Y:S01]  /*1670*/  @!P4 LEA.HI.X R57, R62, R53, R44, 0x2, P6 ;  /* 0x000000353e39c211 */ /* 0x000fe200030f142c */
[----:B-1----:R-:W-:Y:S01]  /*1680*/  @!P2 IMAD R46, R41, R48, RZ ;  /* 0x00000030292ea224 */ /* 0x002fe200078e02ff */
[----:B------:R-:W-:Y:S01]  /*1690*/  @!P2 MOV R62, R158 ;  /* 0x0000009e003ea202 */ /* 0x000fe20000000f00 */
[----:B------:R-:W0:Y:S01]  /*16a0*/  @!P1 LDC.64 R52, c[0x0][0x390] ;  /* 0x0000e400ff349b82 */ /* 0x000e220000000a00 */
[----:B------:R-:W-:Y:S01]  /*16b0*/  CS2R R100, SRZ ;  /* 0x0000000000647805 */ /* 0x000fe2000001ff00 */
[C---:B------:R-:W-:Y:S02]  /*16c0*/  @!P2 IMAD R65, R10.reuse, R49, R46 ;  /* 0x000000310a41a224 */ /* 0x040fe400078e022e */
[----:B------:R-:W-:Y:S01]  /*16d0*/  @!P2 IMAD.WIDE.U32 R62, R10, R48, R62 ;  /* 0x000000300a3ea225 */ /* 0x000fe200078e003e */
[----:B------:R-:W-:Y:S02]  /*16e0*/  ISETP.GE.U32.AND P6, PT, R13, UR4, PT ;  /* 0x000000040d007c0c */ /* 0x000fe4000bfc6070 */
[----:B------:R-:W3:Y:S01]  /*16f0*/  @!P4 LDG.E.64 R100, desc[UR6][R56.64] ;  /* 0x000000063864c981 */ /* 0x000ee2000c1e1b00 */
[----:B------:R-:W1:Y:S01]  /*1700*/  @!P5 LDC.64 R48, c[0x0][0x3e0] ;  /* 0x0000f800ff30db82 */ /* 0x000e620000000a00 */
[----:B------:R-:W-:-:S02]  /*1710*/  @!P2 IADD3 R44, PT, PT, R63, R65, RZ ;  /* 0x000000413f2ca210 */ /* 0x000fc40007ffe0ff */
[C---:B------:R-:W-:Y:S02]  /*1720*/  @!P2 LEA R60, P4, R62.reuse, R54, 0x2 ;  /* 0x000000363e3ca211 */ /* 0x040fe400078810ff */
[----:B------:R-:W-:Y:S01]  /*1730*/  ISETP.GE.AND.EX P6, PT, R47, UR5, PT, P6 ;  /* 0x000000052f007c0c */ /* 0x000fe2000bfc6360 */
[----:B------:R-:W-:Y:S01]  /*1740*/  @!P1 IMAD R46, R43, R50, RZ ;  /* 0x000000322b2e9224 */ /* 0x000fe200078e02ff */
[----:B------:R-:W-:Y:S02]  /*1750*/  @!P2 LEA.HI.X R61, R62, R55, R44, 0x2, P4 ;  /* 0x000000373e3da211 */ /* 0x000fe400020f142c */
[----:B------:R-:W-:Y:S02]  /*1760*/  @!P1 MOV R54, R158 ;  /* 0x0000009e00369202 */ /* 0x000fe40000000f00 */
[----:B------:R-:W-:Y:S02]  /*1770*/  CS2R R102, SRZ ;  /* 0x0000000000667805 */ /* 0x000fe4000001ff00 */
[----:B------:R-:W-:Y:S01]  /*1780*/  @!P1 MOV R55, R161 ;  /* 0x000000a100379202 */ /* 0x000fe20000000f00 */
[C---:B------:R-:W-:Y:S01]  /*1790*/  @!P1 IMAD R65, R11.reuse, R51, R46 ;  /* 0x000000330b419224 */ /* 0x040fe200078e022e */
[----:B------:R-:W1:Y:S01]  /*17a0*/  @!P5 LDC.64 R62, c[0x0][0x390] ;  /* 0x0000e400ff3edb82 */ /* 0x000e620000000a00 */
[----:B------:R-:W-:Y:S01]  /*17b0*/  @!P1 IMAD.WIDE.U32 R50, R11, R50, R54 ;  /* 0x000000320b329225 */ /* 0x000fe200078e0036 */
[----:B------:R1:W3:Y:S04]  /*17c0*/  @!P2 LDG.E.64 R102, desc[UR6][R60.64] ;  /* 0x000000063c66a981 */ /* 0x0002e8000c1e1b00 */
[----:B------:R-:W-:-:S02]  /*17d0*/  @!P1 IADD3 R44, PT, PT, R51, R65, RZ ;  /* 0x00000041332c9210 */ /* 0x000fc40007ffe0ff */
[----:B------:R-:W1:Y:S01]  /*17e0*/  @!P6 LDC.64 R54, c[0x0][0x3e0] ;  /* 0x0000f800ff36eb82 */ /* 0x000e620000000a00 */
[----:B0-----:R-:W-:Y:S02]  /*17f0*/  @!P1 LEA R52, P2, R50, R52, 0x2 ;  /* 0x0000003432349211 */ /* 0x001fe400078410ff */
[----:B------:R-:W-:Y:S02]  /*1800*/  ISETP.GE.U32.AND P4, PT, R14, UR4, PT ;  /* 0x000000040e007c0c */ /* 0x000fe4000bf86070 */
[----:B------:R-:W-:Y:S01]  /*1810*/  @!P1 LEA.HI.X R53, R50, R53, R44, 0x2, P2 ;  /* 0x0000003532359211 */ /* 0x000fe200010f142c */
[----:B-1----:R-:W-:Y:S01]  /*1820*/  @!P5 IMAD R46, R45, R48, RZ ;  /* 0x000000302d2ed224 */ /* 0x002fe200078e02ff */
[----:B------:R-:W-:Y:S02]  /*1830*/  @!P5 MOV R50, R158 ;  /* 0x0000009e0032d202 */ /* 0x000fe40000000f00 */
[----:B------:R-:W-:Y:S02]  /*1840*/  @!P5 MOV R51, R161 ;  /* 0x000000a10033d202 */ /* 0x000fe40000000f00 */
[----:B------:R-:W-:Y:S01]  /*1850*/  ISETP.GE.AND.EX P4, PT, R69, UR5, PT, P4 ;  /* 0x0000000545007c0c */ /* 0x000fe2000bf86340 */
[----:B------:R-:W-:-:S02]  /*1860*/  @!P5 IMAD R49, R12, R49, R46 ;  /* 0x000000310c31d224 */ /* 0x000fc400078e022e */
[----:B------:R-:W-:Y:S01]  /*1870*/  @!P5 IMAD.WIDE.U32 R50, R12, R48, R50 ;  /* 0x000000300c32d225 */ /* 0x000fe200078e0032 */
[----:B------:R-:W-:-:S04]  /*1880*/  CS2R R104, SRZ ;  /* 0x0000000000687805 */ /* 0x000fc8000001ff00 */
[----:B------:R-:W-:Y:S02]  /*1890*/  @!P5 IADD3 R44, PT, PT, R51, R49, RZ ;  /* 0x00000031332cd210 */ /* 0x000fe40007ffe0ff */
[----:B------:R-:W0:Y:S01]  /*18a0*/  @!P6 LDC.64 R48, c[0x0][0x390] ;  /* 0x0000e400ff30eb82 */ /* 0x000e220000000a00 */
[----:B------:R1:W3:Y:S01]  /*18b0*/  @!P1 LDG.E.64 R104, desc[UR6][R52.64] ;  /* 0x0000000634689981 */ /* 0x0002e2000c1e1b00 */
[----:B------:R-:W-:Y:S02]  /*18c0*/  @!P5 LEA R62, P1, R50, R62, 0x2 ;  /* 0x0000003e323ed211 */ /* 0x000fe400078210ff */
[----:B------:R-:W-:-:S04]  /*18d0*/  ISETP.GE.U32.AND P2, PT, R15, UR4, PT ;  /* 0x000000040f007c0c */ /* 0x000fc8000bf46070 */
[----:B------:R-:W1:Y:S01]  /*18e0*/  @!P4 LDC.64 R60, c[0x0][0x3e0] ;  /* 0x0000f800ff3ccb82 */ /* 0x000e620000000a00 */
[----:B------:R-:W-:Y:S01]  /*18f0*/  @!P5 LEA.HI.X R63, R50, R63, R44, 0x2, P1 ;  /* 0x0000003f323fd211 */ /* 0x000fe200008f142c */
[----:B------:R-:W-:Y:S01]  /*1900*/  @!P6 IMAD R44, R47, R54, RZ ;  /* 0x000000362f2ce224 */ /* 0x000fe200078e02ff */
[----:B------:R-:W-:Y:S02]  /*1910*/  ISETP.GE.AND.EX P2, PT, R71, UR5, PT, P2 ;  /* 0x0000000547007c0c */ /* 0x000fe4000bf46320 */
[----:B------:R-:W-:Y:S02]  /*1920*/  ISETP.GE.U32.AND P1, PT, R38, UR4, PT ;  /* 0x0000000426007c0c */ /* 0x000fe4000bf26070 */
[----:B------:R-:W-:Y:S02]  /*1930*/  @!P6 MOV R50, R158 ;  /* 0x0000009e0032e202 */ /* 0x000fe40000000f00 */
[----:B------:R-:W-:Y:S01]  /*1940*/  @!P6 MOV R51, R161 ;  /* 0x000000a10033e202 */ /* 0x000fe20000000f00 */
[----:B------:R-:W-:Y:S01]  /*1950*/  @!P6 IMAD R65, R13, R55, R44 ;  /* 0x000000370d41e224 */ /* 0x000fe200078e022c */
[----:B------:R-:W-:Y:S01]  /*1960*/  ISETP.GE.AND.EX P1, PT, R25, UR5, PT, P1 ;  /* 0x0000000519007c0c */ /* 0x000fe2000bf26310 */
[----:B------:R-:W-:-:S03]  /*1970*/  @!P6 IMAD.WIDE.U32 R54, R13, R54, R50 ;  /* 0x000000360d36e225 */ /* 0x000fc600078e0032 */
[----:B------:R-:W4:Y:S01]  /*1980*/  @!P4 LDC.64 R50, c[0x0][0x390] ;  /* 0x0000e400ff32cb82 */ /* 0x000f220000000a00 */
[----:B------:R-:W-:Y:S02]  /*1990*/  CS2R R106, SRZ ;  /* 0x00000000006a7805 */ /* 0x000fe4000001ff00 */
[----:B------:R-:W-:-:S04]  /*19a0*/  @!P6 IADD3 R44, PT, PT, R55, R65, RZ ;  /* 0x00000041372ce210 */ /* 0x000fc80007ffe0ff */
[----:B------:R4:W3:Y:S01]  /*19b0*/  @!P5 LDG.E.64 R106, desc[UR6][R62.64] ;  /* 0x000000063e6ad981 */ /* 0x0008e2000c1e1b00 */
[----:B------:R-:W5:Y:S01]  /*19c0*/  @!P2 LDC.64 R56, c[0x0][0x3e0] ;  /* 0x0000f800ff38ab82 */ /* 0x000f620000000a00 */
[C---:B0-----:R-:W-:Y:S01]  /*19d0*/  @!P6 LEA R64, P5, R54.reuse, R48, 0x2 ;  /* 0x000000303640e211 */ /* 0x041fe200078a10ff */
[----:B-1----:R-:W-:Y:S01]  /*19e0*/  @!P4 IMAD R46, R69, R60, RZ ;  /* 0x0000003c452ec224 */ /* 0x002fe200078e02ff */
[----:B------:R-:W-:Y:S02]  /*19f0*/  @!P4 MOV R48, R158 ;  /* 0x0000009e0030c202 */ /* 0x000fe40000000f00 */
[----:B------:R-:W-:-:S03]  /*1a00*/  @!P6 LEA.HI.X R65, R54, R49, R44, 0x2, P5 ;  /* 0x000000313641e211 */ /* 0x000fc600028f142c */
[----:B------:R-:W0:Y:S01]  /*1a10*/  @!P1 LDC.64 R52, c[0x0][0x3e0] ;  /* 0x0000f800ff349b82 */ /* 0x000e220000000a00 */
[----:B------:R-:W-:Y:S02]  /*1a20*/  @!P4 MOV R49, R161 ;  /* 0x000000a10031c202 */ /* 0x000fe40000000f00 */
[----:B------:R-:W-:Y:S01]  /*1a30*/  CS2R R108, SRZ ;  /* 0x00000000006c7805 */ /* 0x000fe2000001ff00 */
[----:B------:R-:W-:Y:S01]  /*1a40*/  @!P4 IMAD R67, R14, R61, R46 ;  /* 0x0000003d0e43c224 */ /* 0x000fe200078e022e */
[----:B------:R-:W-:Y:S01]  /*1a50*/  ISETP.GE.U32.AND P5, PT, R16, UR4, PT ;  /* 0x0000000410007c0c */ /* 0x000fe2000bfa6070 */
[----:B------:R-:W-:Y:S02]  /*1a60*/  @!P4 IMAD.WIDE.U32 R60, R14, R60, R48 ;  /* 0x0000003c0e3cc225 */ /* 0x000fe400078e0030 */
[----:B------:R-:W1:Y:S01]  /*1a70*/  @!P2 LDC.64 R54, c[0x0][0x390] ;  /* 0x0000e400ff36ab82 */ /* 0x000e620000000a00 */
[----:B------:R0:W3:Y:S01]  /*1a80*/  @!P6 LDG.E.64 R108, desc[UR6][R64.64] ;  /* 0x00000006406ce981 */ /* 0x0000e2000c1e1b00 */
[----:B------:R-:W-:-:S02]  /*1a90*/  ISETP.GE.AND.EX P5, PT, R141, UR5, PT, P5 ;  /* 0x000000058d007c0c */ /* 0x000fc4000bfa6350 */
[----:B------:R-:W-:Y:S02]  /*1aa0*/  @!P4 IADD3 R44, PT, PT, R61, R67, RZ ;  /* 0x000000433d2cc210 */ /* 0x000fe40007ffe0ff */
[C---:B----4-:R-:W-:Y:S02]  /*1ab0*/  @!P4 LEA R62, P6, R60.reuse, R50, 0x2 ;  /* 0x000000323c3ec211 */ /* 0x050fe400078c10ff */
[----:B------:R-:W4:Y:S01]  /*1ac0*/  @!P1 LDC.64 R48, c[0x0][0x390] ;  /* 0x0000e400ff309b82 */ /* 0x000f220000000a00 */
[----:B------:R-:W-:Y:S02]  /*1ad0*/  @!P2 MOV R61, R161 ;  /* 0x000000a1003da202 */ /* 0x000fe40000000f00 */
[----:B------:R-:W-:Y:S01]  /*1ae0*/  @!P4 LEA.HI.X R63, R60, R51, R44, 0x2, P6 ;  /* 0x000000333c3fc211 */ /* 0x000fe200030f142c */
[----:B-----5:R-:W-:Y:S01]  /*1af0*/  @!P2 IMAD R46, R71, R56, RZ ;  /* 0x00000038472ea224 */ /* 0x020fe200078e02ff */
[----:B------:R-:W-:Y:S02]  /*1b00*/  @!P2 MOV R60, R158 ;  /* 0x0000009e003ca202 */ /* 0x000fe40000000f00 */
[----:B------:R-:W-:Y:S01]  /*1b10*/  CS2R R110, SRZ ;  /* 0x00000000006e7805 */ /* 0x000fe2000001ff00 */
[C---:B------:R-:W-:Y:S01]  /*1b20*/  @!P2 IMAD R67, R15.reuse, R57, R46 ;  /* 0x000000390f43a224 */ /* 0x040fe200078e022e */
[----:B------:R-:W-:Y:S01]  /*1b30*/  @!P1 MOV R57, R161 ;  /* 0x000000a100399202 */ /* 0x000fe20000000f00 */
[----:B------:R-:W-:Y:S01]  /*1b40*/  @!P2 IMAD.WIDE.U32 R60, R15, R56, R60 ;  /* 0x000000380f3ca225 */ /* 0x000fe200078e003c */
[----:B------:R-:W-:Y:S01]  /*1b50*/  @!P1 MOV R56, R158 ;  /* 0x0000009e00389202 */ /* 0x000fe20000000f00 */
[----:B------:R-:W5:Y:S02]  /*1b60*/  @!P5 LDC.64 R50, c[0x0][0x3e0] ;  /* 0x0000f800ff32db82 */ /* 0x000f640000000a00 */
[-C--:B0-----:R-:W-:Y:S01]  /*1b70*/  @!P1 IMAD R44, R25, R52.reuse, RZ ;  /* 0x00000034192c9224 */ /* 0x081fe200078e02ff */
[----:B------:R-:W-:Y:S01]  /*1b80*/  ISETP.GE.U32.AND P6, PT, R17, UR4, PT ;  /* 0x0000000411007c0c */ /* 0x000fe2000bfc6070 */
[----:B------:R0:W3:Y:S02]  /*1b90*/  @!P4 LDG.E.64 R110, desc[UR6][R62.64] ;  /* 0x000000063e6ec981 */ /* 0x0000e4000c1e1b00 */
[C---:B------:R-:W-:Y:S01]  /*1ba0*/  @!P1 IMAD R65, R38.reuse, R53, R44 ;  /* 0x0000003526419224 */ /* 0x040fe200078e022c */
[----:B------:R-:W-:Y:S01]  /*1bb0*/  @!P2 IADD3 R44, PT, PT, R61, R67, RZ ;  /* 0x000000433d2ca210 */ /* 0x000fe20007ffe0ff */
[----:B------:R-:W-:Y:S01]  /*1bc0*/  @!P1 IMAD.WIDE.U32 R52, R38, R52, R56 ;  /* 0x0000003426349225 */ /* 0x000fe200078e0038 */
[----:B-1----:R-:W-:-:S02]  /*1bd0*/  @!P2 LEA R56, P4, R60, R54, 0x2 ;  /* 0x000000363c38a211 */ /* 0x002fc400078810ff */
[----:B------:R-:W-:Y:S02]  /*1be0*/  ISETP.GE.AND.EX P6, PT, R143, UR5, PT, P6 ;  /* 0x000000058f007c0c */ /* 0x000fe4000bfc6360 */
[----:B------:R-:W-:Y:S02]  /*1bf0*/  @!P2 LEA.HI.X R57, R60, R55, R44, 0x2, P4 ;  /* 0x000000373c39a211 */ /* 0x000fe400020f142c */
[----:B------:R-:W-:Y:S02]  /*1c00*/  @!P1 IADD3 R44, PT, PT, R53, R65, RZ ;  /* 0x00000041352c9210 */ /* 0x000fe40007ffe0ff */
[----:B----4-:R-:W-:-:S04]  /*1c10*/  @!P1 LEA R60, P4, R52, R48, 0x2 ;  /* 0x00000030343c9211 */ /* 0x010fc800078810ff */
[----:B------:R-:W-:Y:S02]  /*1c20*/  @!P1 LEA.HI.X R61, R52, R49, R44, 0x2, P4 ;  /* 0x00000031343d9211 */ /* 0x000fe400020f142c */
[----:B------:R-:W1:Y:S01]  /*1c30*/  @!P5 LDC.64 R48, c[0x0][0x390] ;  /* 0x0000e400ff30db82 */ /* 0x000e620000000a00 */
[----:B------:R-:W-:Y:S01]  /*1c40*/  ISETP.GE.U32.AND P4, PT, R18, UR4, PT ;  /* 0x0000000412007c0c */ /* 0x000fe2000bf86070 */
[----:B-----5:R-:W-:Y:S01]  /*1c50*/  @!P5 IMAD R44, R141, R50, RZ ;  /* 0x000000328d2cd224 */ /* 0x020fe200078e02ff */
[----:B------:R-:W-:Y:S02]  /*1c60*/  @!P5 MOV R64, R158 ;  /* 0x0000009e0040d202 */ /* 0x000fe40000000f00 */
[----:B------:R-:W-:-:S03]  /*1c70*/  ISETP.GE.AND.EX P4, PT, R145, UR5, PT, P4 ;  /* 0x0000000591007c0c */ /* 0x000fc6000bf86340 */
[----:B------:R-:W4:Y:S01]  /*1c80*/  @!P6 LDC.64 R54, c[0x0][0x3e0] ;  /* 0x0000f800ff36eb82 */ /* 0x000f220000000a00 */
[----:B------:R-:W-:Y:S01]  /*1c90*/  @!P5 MOV R65, R161 ;  /* 0x000000a10041d202 */ /* 0x000fe20000000f00 */
[C---:B0-----:R-:W-:Y:S01]  /*1ca0*/  @!P5 IMAD R63, R16.reuse, R51, R44 ;  /* 0x00000033103fd224 */ /* 0x041fe200078e022c */
[----:B------:R-:W-:Y:S01]  /*1cb0*/  CS2R R114, SRZ ;  /* 0x0000000000727805 */ /* 0x000fe2000001ff00 */
[----:B------:R-:W-:-:S04]  /*1cc0*/  @!P5 IMAD.WIDE.U32 R64, R16, R50, R64 ;  /* 0x000000321040d225 */ /* 0x000fc800078e0040 */
[----:B------:R-:W0:Y:S01]  /*1cd0*/  @!P6 LDC.64 R50, c[0x0][0x390] ;  /* 0x0000e400ff32eb82 */ /* 0x000e220000000a00 */
[----:B------:R5:W3:Y:S01]  /*1ce0*/  @!P2 LDG.E.64 R114, desc[UR6][R56.64] ;  /* 0x000000063872a981 */ /* 0x000ae2000c1e1b00 */
[----:B------:R-:W-:-:S06]  /*1cf0*/  @!P5 IADD3 R44, PT, PT, R65, R63, RZ ;  /* 0x0000003f412cd210 */ /* 0x000fcc0007ffe0ff */
[----:B------:R-:W2:Y:S01]  /*1d00*/  @!P4 LDC.64 R52, c[0x0][0x3e0] ;  /* 0x0000f800ff34cb82 */ /* 0x000ea20000000a00 */
[C---:B-1----:R-:W-:Y:S02]  /*1d10*/  @!P5 LEA R62, P2, R64.reuse, R48, 0x2 ;  /* 0x00000030403ed211 */ /* 0x042fe400078410ff */
[----:B------:R-:W-:Y:S02]  /*1d20*/  CS2R R112, SRZ ;  /* 0x0000000000707805 */ /* 0x000fe4000001ff00 */
[----:B------:R-:W-:Y:S02]  /*1d30*/  @!P6 MOV R65, R161 ;  /* 0x000000a10041e202 */ /* 0x000fe40000000f00 */
[----:B------:R-:W-:Y:S02]  /*1d40*/  @!P5 LEA.HI.X R63, R64, R49, R44, 0x2, P2 ;  /* 0x00000031403fd211 */ /* 0x000fe400010f142c */
[----:B------:R-:W-:Y:S01]  /*1d50*/  @!P6 MOV R64, R158 ;  /* 0x0000009e0040e202 */ /* 0x000fe20000000f00 */
[----:B----4-:R-:W-:Y:S01]  /*1d60*/  @!P6 IMAD R46, R143, R54, RZ ;  /* 0x000000368f2ee224 */ /* 0x010fe200078e02ff */
[----:B------:R-:W1:Y:S01]  /*1d70*/  @!P4 LDC.64 R48, c[0x0][0x390] ;  /* 0x0000e400ff30cb82 */ /* 0x000e620000000a00 */
[----:B------:R-:W-:-:S02]  /*1d80*/  ISETP.GE.U32.AND P2, PT, R19, UR4, PT ;  /* 0x0000000413007c0c */ /* 0x000fc4000bf46070 */
[----:B------:R-:W-:Y:S01]  /*1d90*/  CS2R R116, SRZ ;  /* 0x0000000000747805 */ /* 0x000fe2000001ff00 */
[----:B------:R4:W3:Y:S01]  /*1da0*/  @!P1 LDG.E.64 R112, desc[UR6][R60.64] ;  /* 0x000000063c709981 */ /* 0x0008e2000c1e1b00 */
[C---:B------:R-:W-:Y:S02]  /*1db0*/  @!P6 IMAD R55, R17.reuse, R55, R46 ;  /* 0x000000371137e224 */ /* 0x040fe400078e022e */
[----:B------:R-:W-:Y:S01]  /*1dc0*/  @!P6 IMAD.WIDE.U32 R64, R17, R54, R64 ;  /* 0x000000361140e225 */ /* 0x000fe200078e0040 */
[----:B------:R-:W-:Y:S01]  /*1dd0*/  ISETP.GE.AND.EX P2, PT, R147, UR5, PT, P2 ;  /* 0x0000000593007c0c */ /* 0x000fe2000bf46320 */
[----:B------:R-:W3:Y:S03]  /*1de0*/  @!P5 LDG.E.64 R116, desc[UR6][R62.64] ;  /* 0x000000063e74d981 */ /* 0x000ee6000c1e1b00 */
[----:B------:R-:W-:Y:S02]  /*1df0*/  @!P6 IADD3 R44, PT, PT, R65, R55, RZ ;  /* 0x00000037412ce210 */ /* 0x000fe40007ffe0ff */
[----:B0-----:R-:W-:Y:S01]  /*1e00*/  @!P6 LEA R54, P5, R64, R50, 0x2 ;  /* 0x000000324036e211 */ /* 0x001fe200078a10ff */
[----:B--2---:R-:W-:Y:S01]  /*1e10*/  @!P4 IMAD R46, R145, R52, RZ ;  /* 0x00000034912ec224 */ /* 0x004fe200078e02ff */
[----:B-----5:R-:W-:-:S02]  /*1e20*/  @!P4 MOV R56, R158 ;  /* 0x0000009e0038c202 */ /* 0x020fc40000000f00 */
[----:B------:R-:W-:Y:S02]  /*1e30*/  @!P6 LEA.HI.X R55, R64, R51, R44, 0x2, P5 ;  /* 0x000000334037e211 */ /* 0x000fe400028f142c */
[----:B------:R-:W-:Y:S02]  /*1e40*/  ISETP.GE.U32.AND P5, PT, R20, UR4, PT ;  /* 0x0000000414007c0c */ /* 0x000fe4000bfa6070 */
[----:B------:R-:W-:Y:S02]  /*1e50*/  @!P4 MOV R57, R161 ;  /* 0x000000a10039c202 */ /* 0x000fe40000000f00 */
[----:B------:R-:W-:Y:S01]  /*1e60*/  CS2R R118, SRZ ;  /* 0x0000000000767805 */ /* 0x000fe2000001ff00 */
[C---:B----4-:R-:W-:Y:S01]  /*1e70*/  @!P4 IMAD R61, R18.reuse, R53, R46 ;  /* 0x00000035123dc224 */ /* 0x050fe200078e022e */
[----:B------:R-:W-:Y:S01]  /*1e80*/  ISETP.GE.AND.EX P5, PT, R149, UR5, PT, P5 ;  /* 0x0000000595007c0c */ /* 0x000fe2000bfa6350 */
[----:B------:R-:W0:Y:S01]  /*1e90*/  @!P2 LDC.64 R50, c[0x0][0x3e0] ;  /* 0x0000f800ff32ab82 */ /* 0x000e220000000a00 */
[----:B------:R-:W-:-:S02]  /*1ea0*/  @!P4 IMAD.WIDE.U32 R52, R18, R52, R56 ;  /* 0x000000341234c225 */ /* 0x000fc400078e0038 */
[----:B------:R2:W4:Y:S03]  /*1eb0*/  @!P6 LDG.E.64 R118, desc[UR6][R54.64] ;  /* 0x000000063676e981 */ /* 0x000526000c1e1b00 */
[----:B------:R-:W-:Y:S02]  /*1ec0*/  @!P4 IADD3 R44, PT, PT, R53, R61, RZ ;  /* 0x0000003d352cc210 */ /* 0x000fe40007ffe0ff */
[----:B-1----:R-:W-:-:S04]  /*1ed0*/  @!P4 LEA R60, P6, R52, R48, 0x2 ;  /* 0x00000030343cc211 */ /* 0x002fc800078c10ff */
[----:B------:R-:W-:Y:S01]  /*1ee0*/  @!P4 LEA.HI.X R61, R52, R49, R44, 0x2, P6 ;  /* 0x00000031343dc211 */ /* 0x000fe200030f142c */
[----:B--2---:R-:W1:Y:S01]  /*1ef0*/  @!P5 LDC.64 R54, c[0x0][0x390] ;  /* 0x0000e400ff36db82 */ /* 0x004e620000000a00 */
[----:B------:R-:W-:-:S07]  /*1f00*/  ISETP.GE.U32.AND P6, PT, R21, UR4, PT ;  /* 0x0000000415007c0c */ /* 0x000fce000bfc6070 */
[----:B------:R-:W2:Y:S01]  /*1f10*/  @!P2 LDC.64 R48, c[0x0][0x390] ;  /* 0x0000e400ff30ab82 */ /* 0x000ea20000000a00 */
[----:B------:R-:W-:-:S07]  /*1f20*/  ISETP.GE.AND.EX P6, PT, R151, UR5, PT, P6 ;  /* 0x0000000597007c0c */ /* 0x000fce000bfc6360 */
[----:B------:R-:W5:Y:S01]  /*1f30*/  @!P5 LDC.64 R52, c[0x0][0x3e0] ;  /* 0x0000f800ff34db82 */ /* 0x000f620000000a00 */
[----:B------:R-:W-:Y:S01]  /*1f40*/  @!P2 MOV R62, R158 ;  /* 0x0000009e003ea202 */ /* 0x000fe20000000f00 */
[-C--:B0-----:R-:W-:Y:S01]  /*1f50*/  @!P2 IMAD R44, R147, R50.reuse, RZ ;  /* 0x00000032932ca224 */ /* 0x081fe200078e02ff */
[----:B------:R-:W-:Y:S02]  /*1f60*/  @!P2 MOV R63, R161 ;  /* 0x000000a1003fa202 */ /* 0x000fe40000000f00 */
[----:B------:R-:W-:Y:S01]  /*1f70*/  CS2R R120, SRZ ;  /* 0x0000000000787805 */ /* 0x000fe2000001ff00 */
[C---:B------:R-:W-:Y:S02]  /*1f80*/  @!P2 IMAD R57, R19.reuse, R51, R44 ;  /* 0x000000331339a224 */ /* 0x040fe400078e022c */
[----:B------:R-:W-:Y:S02]  /*1f90*/  @!P2 IMAD.WIDE.U32 R62, R19, R50, R62 ;  /* 0x00000032133ea225 */ /* 0x000fe400078e003e */
[----:B------:R-:W0:Y:S01]  /*1fa0*/  @!P6 LDC.64 R50, c[0x0][0x3e0] ;  /* 0x0000f800ff32eb82 */ /* 0x000e220000000a00 */
[----:B------:R2:W4:Y:S02]  /*1fb0*/  @!P4 LDG.E.64 R120, desc[UR6][R60.64] ;  /* 0x000000063c78c981 */ /* 0x000524000c1e1b00 */
[----:B------:R-:W-:-:S02]  /*1fc0*/  @!P2 IADD3 R44, PT, PT, R63, R57, RZ ;  /* 0x000000393f2ca210 */ /* 0x000fc40007ffe0ff */
[C---:B--2---:R-:W-:Y:S02]  /*1fd0*/  @!P2 LEA R56, P4, R62.reuse, R48, 0x2 ;  /* 0x000000303e38a211 */ /* 0x044fe400078810ff */
[----:B------:R-:W-:Y:S02]  /*1fe0*/  CS2R R122, SRZ ;  /* 0x00000000007a7805 */ /* 0x000fe4000001ff00 */
[----:B------:R-:W-:Y:S02]  /*1ff0*/  @!P5 MOV R60, R158 ;  /* 0x0000009e003cd202 */ /* 0x000fe40000000f00 */
[----:B------:R-:W-:Y:S01]  /*2000*/  @!P5 MOV R61, R161 ;  /* 0x000000a1003dd202 */ /* 0x000fe20000000f00 */
[----:B-----5:R-:W-:Y:S01]  /*2010*/  @!P5 IMAD R46, R149, R52, RZ ;  /* 0x00000034952ed224 */ /* 0x020fe200078e02ff */
[----:B------:R-:W-:Y:S02]  /*2020*/  @!P2 LEA.HI.X R57, R62, R49, R44, 0x2, P4 ;  /* 0x000000313e39a211 */ /* 0x000fe400020f142c */
[----:B------:R-:W2:Y:S01]  /*2030*/  @!P6 LDC.64 R48, c[0x0][0x390] ;  /* 0x0000e400ff30eb82 */ /* 0x000ea20000000a00 */
[----:B------:R-:W-:-:S02]  /*2040*/  @!P5 IMAD R63, R20, R53, R46 ;  /* 0x00000035143fd224 */ /* 0x000fc400078e022e */
[----:B------:R-:W-:Y:S01]  /*2050*/  @!P5 IMAD.WIDE.U32 R52, R20, R52, R60 ;  /* 0x000000341434d225 */ /* 0x000fe200078e003c */
[----:B------:R-:W-:Y:S01]  /*2060*/  ISETP.GE.U32.AND P4, PT, R22, UR4, PT ;  /* 0x0000000416007c0c */ /* 0x000fe2000bf86070 */
[----:B------:R5:W4:Y:S03]  /*2070*/  @!P2 LDG.E.64 R122, desc[UR6][R56.64] ;  /* 0x00000006387aa981 */ /* 0x000b26000c1e1b00 */
[----:B------:R-:W-:Y:S02]  /*2080*/  @!P5 IADD3 R44, PT, PT, R53, R63, RZ ;  /* 0x0000003f352cd210 */ /* 0x000fe40007ffe0ff */
[C---:B-1----:R-:W-:Y:S02]  /*2090*/  @!P5 LEA R60, P2, R52.reuse, R54, 0x2 ;  /* 0x00000036343cd211 */ /* 0x042fe400078410ff */
[----:B------:R-:W-:Y:S02]  /*20a0*/  ISETP.GE.AND.EX P4, PT, R153, UR5, PT, P4 ;  /* 0x0000000599007c0c */ /* 0x000fe4000bf86340 */
[----:B------:R-:W-:-:S02]  /*20b0*/  @!P5 LEA.HI.X R61, R52, R55, R44, 0x2, P2 ;  /* 0x00000037343dd211 */ /* 0x000fc400010f142c */
[----:B------:R-:W-:Y:S01]  /*20c0*/  ISETP.GE.U32.AND P2, PT, R23, UR4, PT ;  /* 0x0000000417007c0c */ /* 0x000fe2000bf46070 */
[----:B0-----:R-:W-:Y:S01]  /*20d0*/  @!P6 IMAD R46, R151, R50, RZ ;  /* 0x00000032972ee224 */ /* 0x001fe200078e02ff */
[----:B------:R-:W-:Y:S02]  /*20e0*/  @!P6 MOV R52, R158 ;  /* 0x0000009e0034e202 */ /* 0x000fe40000000f00 */
[----:B------:R-:W-:Y:S02]  /*20f0*/  @!P6 MOV R53, R161 ;  /* 0x000000a10035e202 */ /* 0x000fe40000000f00 */
[----:B------:R-:W-:Y:S02]  /*2100*/  CS2R R124, SRZ ;  /* 0x00000000007c7805 */ /* 0x000fe4000001ff00 */
[----:B------:R-:W-:Y:S01]  /*2110*/  ISETP.GE.AND.EX P2, PT, R155, UR5, PT, P2 ;  /* 0x000000059b007c0c */ /* 0x000fe2000bf46320 */
[C---:B------:R-:W-:Y:S02]  /*2120*/  @!P6 IMAD R55, R21.reuse, R51, R46 ;  /* 0x000000331537e224 */ /* 0x040fe400078e022e */
[----:B------:R-:W-:Y:S01]  /*2130*/  @!P6 IMAD.WIDE.U32 R50, R21, R50, R52 ;  /* 0x000000321532e225 */ /* 0x000fe200078e0034 */
[----:B-----5:R-:W0:Y:S01]  /*2140*/  @!P4 LDC.64 R56, c[0x0][0x3e0] ;  /* 0x0000f800ff38cb82 */ /* 0x020e220000000a00 */
[----:B------:R1:W5:Y:S03]  /*2150*/  @!P5 LDG.E.64 R124, desc[UR6][R60.64] ;  /* 0x000000063c7cd981 */ /* 0x000366000c1e1b00 */
[----:B------:R-:W-:-:S02]  /*2160*/  @!P6 IADD3 R44, PT, PT, R51, R55, RZ ;  /* 0x00000037332ce210 */ /* 0x000fc40007ffe0ff */
[C---:B--2---:R-:W-:Y:S02]  /*2170*/  @!P6 LEA R62, P5, R50.reuse, R48, 0x2 ;  /* 0x00000030323ee211 */ /* 0x044fe400078a10ff */
[----:B------:R-:W2:Y:S02]  /*2180*/  @!P4 LDC.64 R52, c[0x0][0x390] ;  /* 0x0000e400ff34cb82 */ /* 0x000ea40000000a00 */
[----:B------:R-:W-:Y:S02]  /*2190*/  @!P6 LEA.HI.X R63, R50, R49, R44, 0x2, P5 ;  /* 0x00000031323fe211 */ /* 0x000fe400028f142c */
[----:B------:R-:W-:-:S04]  /*21a0*/  ISETP.GE.U32.AND P5, PT, R24, UR4, PT ;  /* 0x0000000418007c0c */ /* 0x000fc8000bfa6070 */
[----:B------:R-:W2:Y:S01]  /*21b0*/  @!P2 LDC.64 R48, c[0x0][0x3e0] ;  /* 0x0000f800ff30ab82 */ /* 0x000ea20000000a00 */
[----:B------:R-:W-:Y:S02]  /*21c0*/  ISETP.GE.AND.EX P5, PT, R157, UR5, PT, P5 ;  /* 0x000000059d007c0c */ /* 0x000fe4000bfa6350 */
[----:B-1----:R-:W-:Y:S02]  /*21d0*/  @!P4 MOV R60, R158 ;  /* 0x0000009e003cc202 */ /* 0x002fe40000000f00 */
[----:B------:R-:W-:-:S03]  /*21e0*/  @!P4 MOV R61, R161 ;  /* 0x000000a1003dc202 */ /* 0x000fc60000000f00 */
[----:B------:R-:W1:Y:S01]  /*21f0*/  @!P2 LDC.64 R54, c[0x0][0x390] ;  /* 0x0000e400ff36ab82 */ /* 0x000e620000000a00 */
[-C--:B0-----:R-:W-:Y:S02]  /*2200*/  @!P4 IMAD R44, R153, R56.reuse, RZ ;  /* 0x00000038992cc224 */ /* 0x081fe400078e02ff */
[----:B------:R-:W-:Y:S01]  /*2210*/  @!P4 IMAD.WIDE.U32 R60, R22, R56, R60 ;  /* 0x00000038163cc225 */ /* 0x000fe200078e003c */
[----:B------:R-:W-:-:S04]  /*2220*/  @!P2 MOV R56, R158 ;  /* 0x0000009e0038a202 */ /* 0x000fc80000000f00 */
[----:B------:R-:W0:Y:S01]  /*2230*/  @!P5 LDC.64 R50, c[0x0][0x3e0] ;  /* 0x0000f800ff32db82 */ /* 0x000e220000000a00 */
[----:B------:R-:W-:Y:S01]  /*2240*/  @!P4 IMAD R65, R22, R57, R44 ;  /* 0x000000391641c224 */ /* 0x000fe200078e022c */
[----:B------:R-:W-:Y:S02]  /*2250*/  @!P2 MOV R57, R161 ;  /* 0x000000a10039a202 */ /* 0x000fe40000000f00 */
[----:B------:R-:W-:Y:S01]  /*2260*/  CS2R R126, SRZ ;  /* 0x00000000007e7805 */ /* 0x000fe2000001ff00 */
[----:B--2---:R-:W-:-:S05]  /*2270*/  @!P2 IMAD R44, R155, R48, RZ ;  /* 0x000000309b2ca224 */ /* 0x004fca00078e02ff */
[----:B------:R-:W2:Y:S01]  /*2280*/  @!P6 LDG.E.64 R126, desc[UR6][R62.64] ;  /* 0x000000063e7ee981 */ /* 0x000ea2000c1e1b00 */
[----:B------:R-:W-:-:S04]  /*2290*/  @!P2 IMAD.WIDE.U32 R56, R23, R48, R56 ;  /* 0x000000301738a225 */ /* 0x000fc800078e0038 */
[----:B------:R-:W-:Y:S02]  /*22a0*/  @!P2 IMAD R67, R23, R49, R44 ;  /* 0x000000311743a224 */ /* 0x000fe400078e022c */
[----:B------:R-:W3:Y:S01]  /*22b0*/  @!P5 LDC.64 R48, c[0x0][0x390] ;  /* 0x0000e400ff30db82 */ /* 0x000ee20000000a00 */
[----:B------:R-:W-:Y:S02]  /*22c0*/  @!P4 IADD3 R44, PT, PT, R61, R65, RZ ;  /* 0x000000413d2cc210 */ /* 0x000fe40007ffe0ff */
[----:B------:R-:W-:-:S04]  /*22d0*/  @!P4 LEA R52, P6, R60, R52, 0x2 ;  /* 0x000000343c34c211 */ /* 0x000fc800078c10ff */
[----:B------:R-:W-:Y:S02]  /*22e0*/  @!P4 LEA.HI.X R53, R60, R53, R44, 0x2, P6 ;  /* 0x000000353c35c211 */ /* 0x000fe400030f142c */
[----:B------:R-:W-:Y:S02]  /*22f0*/  @!P2 IADD3 R44, PT, PT, R57, R67, RZ ;  /* 0x00000043392ca210 */ /* 0x000fe40007ffe0ff */
[C---:B-1----:R-:W-:Y:S02]  /*2300*/  @!P2 LEA R54, P6, R56.reuse, R54, 0x2 ;  /* 0x000000363836a211 */ /* 0x042fe400078c10ff */
[----:B------:R-:W-:Y:S02]  /*2310*/  CS2R R128, SRZ ;  /* 0x0000000000807805 */ /* 0x000fe4000001ff00 */
[----:B------:R-:W-:Y:S02]  /*2320*/  @!P5 MOV R57, R161 ;  /* 0x000000a10039d202 */ /* 0x000fe40000000f00 */
[----:B------:R-:W-:Y:S01]  /*2330*/  @!P2 LEA.HI.X R55, R56, R55, R44, 0x2, P6 ;  /* 0x000000373837a211 */ /* 0x000fe200030f142c */
[----:B0-----:R-:W-:Y:S01]  /*2340*/  @!P5 IMAD R46, R157, R50, RZ ;  /* 0x000000329d2ed224 */ /* 0x001fe200078e02ff */
[----:B------:R-:W-:-:S02]  /*2350*/  @!P5 MOV R56, R158 ;  /* 0x0000009e0038d202 */ /* 0x000fc40000000f00 */
[----:B------:R-:W-:Y:S01]  /*2360*/  CS2R R130, SRZ ;  /* 0x0000000000827805 */ /* 0x000fe2000001ff00 */
[----:B------:R-:W2:Y:S01]  /*2370*/  @!P4 LDG.E.64 R128, desc[UR6][R52.64] ;  /* 0x000000063480c981 */ /* 0x000ea2000c1e1b00 */
[C---:B------:R-:W-:Y:S02]  /*2380*/  @!P5 IMAD R51, R24.reuse, R51, R46 ;  /* 0x000000331833d224 */ /* 0x040fe400078e022e */
[----:B------:R-:W-:Y:S01]  /*2390*/  @!P5 IMAD.WIDE.U32 R56, R24, R50, R56 ;  /* 0x000000321838d225 */ /* 0x000fe200078e0038 */
[----:B------:R-:W-:Y:S01]  /*23a0*/  CS2R R132, SRZ ;  /* 0x0000000000847805 */ /* 0x000fe2000001ff00 */
[----:B------:R-:W2:Y:S03]  /*23b0*/  @!P3 LDG.E.64 R130, desc[UR6][R58.64] ;  /* 0x000000063a82b981 */ /* 0x000ea6000c1e1b00 */
[----:B------:R-:W-:Y:S02]  /*23c0*/  @!P5 IADD3 R44, PT, PT, R57, R51, RZ ;  /* 0x00000033392cd210 */ /* 0x000fe40007ffe0ff */
[----:B---3--:R-:W-:-:S02]  /*23d0*/  @!P5 LEA R48, P3, R56, R48, 0x2 ;  /* 0x000000303830d211 */ /* 0x008fc400078610ff */
[----:B------:R-:W-:Y:S01]  /*23e0*/  CS2R R134, SRZ ;  /* 0x0000000000867805 */ /* 0x000fe2000001ff00 */
[----:B------:R-:W3:Y:S01]  /*23f0*/  @!P2 LDG.E.64 R132, desc[UR6][R54.64] ;  /* 0x000000063684a981 */ /* 0x000ee2000c1e1b00 */
[----:B------:R-:W-:-:S05]  /*2400*/  @!P5 LEA.HI.X R49, R56, R49, R44, 0x2, P3 ;  /* 0x000000313831d211 */ /* 0x000fca00018f142c */
[----:B------:R0:W3:Y:S01]  /*2410*/  @!P5 LDG.E.64 R134, desc[UR6][R48.64] ;  /* 0x000000063086d981 */ /* 0x0000e2000c1e1b00 */
[----:B------:R-:W-:-:S04]  /*2420*/  FADD.FTZ R44, R72, R73 ;  /* 0x00000049482c7221 */ /* 0x000fc80000010000 */
[----:B------:R-:W-:Y:S01]  /*2430*/  FADD.FTZ R44, RZ, R44 ;  /* 0x0000002cff2c7221 */ /* 0x000fe20000010000 */
[----:B------:R-:W-:Y:S01]  /*2440*/  FMUL.FTZ R51, R73, R73 ;  /* 0x0000004949337220 */ /* 0x000fe20000410000 */
[----:B0-----:R-:W-:-:S03]  /*2450*/  FADD.FTZ R49, R88, R89 ;  /* 0x0000005958317221 */ /* 0x001fc60000010000 */
[----:B------:R-:W-:Y:S01]  /*2460*/  FFMA.FTZ R51, R72, R72, R51 ;  /* 0x0000004848337223 */ /* 0x000fe20000010033 */
[----:B------:R-:W-:-:S03]  /*2470*/  FMUL.FTZ R55, R89, R89 ;  /* 0x0000005959377220 */ /* 0x000fc60000410000 */
[----:B------:R-:W-:Y:S01]  /*2480*/  FADD.FTZ R51, RZ, R51 ;  /* 0x00000033ff337221 */ /* 0x000fe20000010000 */
[----:B------:R-:W-:Y:S01]  /*2490*/  FFMA.FTZ R55, R88, R88, R55 ;  /* 0x0000005858377223 */ /* 0x000fe20000010037 */
[----:B------:R-:W-:-:S04]  /*24a0*/  FADD.FTZ R53, R112, R113 ;  /* 0x0000007170357221 */ /* 0x000fc80000010000 */
        /* <DEDUP_REMOVED lines=98> */
[----:B----4-:R-:W-:Y:S01]  /*2ad0*/  FADD.FTZ R49, R118, R119 ;  /* 0x0000007776317221 */ /* 0x010fe20000010000 */
        /* <DEDUP_REMOVED lines=27> */
[----:B--2---:R-:W-:Y:S01]  /*2c90*/  FMUL.FTZ R51, R127, R127 ;  /* 0x0000007f7f337220 */ /* 0x004fe20000410000 */
        /* <DEDUP_REMOVED lines=12> */
[----:B---3--:R-:W-:Y:S01]  /*2d60*/  FMUL.FTZ R53, R133, R133 ;  /* 0x0000008585357220 */ /* 0x008fe20000410000 */
        /* <DEDUP_REMOVED lines=49> */
.L_x_4060:
[----:B------:R-:W-:Y:S05]  /*3080*/  BSYNC.RECONVERGENT B0 ;  /* 0x0000000000007941 */ /* 0x000fea0003800200 */
.L_x_4059:
[----:B------:R-:W-:Y:S06]  /*3090*/  BAR.SYNC.DEFER_BLOCKING 0x0 ;  /* 0x0000000000007b1d */ /* 0x000fec0000010000 */
[----:B------:R-:W-:Y:S04]  /*30a0*/  BSSY.RECONVERGENT B0, `(.L_x_4061) ;  /* 0x0000021000007945 */ /* 0x000fe80003800200 */
[----:B------:R-:W-:Y:S05]  /*30b0*/  @P3 BRA `(.L_x_4062) ;  /* 0x00000000007c3947 */ /* 0x000fea0003800000 */
[----:B------:R-:W4:Y:S01]  /*30c0*/  S2UR UR5, SR_CgaCtaId ;  /* 0x00000000000579c3 */ /* 0x000f220000008800 */
[----:B------:R-:W-:Y:S02]  /*30d0*/  UMOV UR4, 0x400 ;  /* 0x0000040000047882 */ /* 0x000fe40000000000 */
[----:B----4-:R-:W-:-:S09]  /*30e0*/  ULEA UR4, UR5, UR4, 0x18 ;  /* 0x0000000405047291 */ /* 0x010fd2000f8ec0ff */
[----:B------:R-:W4:Y:S04]  /*30f0*/  LDS.64 R138, [UR4+0x18] ;  /* 0x00001804ff8a7984 */ /* 0x000f280008000a00 */
[----:B-12---:R-:W1:Y:S04]  /*3100*/  LDS.128 R48, [UR4+0x20] ;  /* 0x00002004ff307984 */ /* 0x006e680008000c00 */
[----:B------:R-:W2:Y:S04]  /*3110*/  LDS.128 R52, [UR4+0x30] ;  /* 0x00003004ff347984 */ /* 0x000ea80008000c00 */
[----:B------:R-:W5:Y:S04]  /*3120*/  LDS.128 R56, [UR4+0x40] ;  /* 0x00004004ff387984 */ /* 0x000f680008000c00 */
[----:B------:R-:W0:Y:S04]  /*3130*/  LDS.128 R60, [UR4+0x50] ;  /* 0x00005004ff3c7984 */ /* 0x000e280008000c00 */
[----:B------:R-:W0:Y:S01]  /*3140*/  LDS.128 R64, [UR4+0x60] ;  /* 0x00006004ff407984 */ /* 0x000e220008000c00 */
[----:B----4-:R-:W-:Y:S01]  /*3150*/  FADD.FTZ R163, R136, R138 ;  /* 0x0000008a88a37221 */ /* 0x010fe20000010000 */
[----:B---3--:R-:W-:-:S03]  /*3160*/  FADD.FTZ R44, R137, R139 ;  /* 0x0000008b892c7221 */ /* 0x008fc60000010000 */
        /* <DEDUP_REMOVED lines=19> */
[----:B------:R-:W-:-:S07]  /*32a0*/  FADD.FTZ R137, R44, R67 ;  /* 0x000000432c897221 */ /* 0x000fce0000010000 */
.L_x_4062:
[----:B------:R-:W-:Y:S05]  /*32b0*/  BSYNC.RECONVERGENT B0 ;  /* 0x0000000000007941 */ /* 0x000fea0003800200 */
.L_x_4061:
[----:B------:R-:W4:Y:S02]  /*32c0*/  LDCU UR4, c[0x0][0x370] ;  /* 0x00006e00ff0477ac */ /* 0x000f240008000800 */
[----:B----4-:R-:W-:-:S09]  /*32d0*/  UISETP.GE.U32.AND UP0, UPT, UR4, 0x2, UPT ;  /* 0x000000020400788c */ /* 0x010fd2000bf06070 */
[----:B------:R-:W-:Y:S05]  /*32e0*/  BRA.U !UP0, `(.L_x_4063) ;  /* 0x0000000908b87547 */ /* 0x000fea000b800000 */
[----:B------:R-:W4:Y:S01]  /*32f0*/  LDC R49, c[0x0][0x370] ;  /* 0x0000dc00ff317b82 */ /* 0x000f220000000800 */
[----:B---3--:R-:W-:-:S05]  /*3300*/  LOP3.LUT R44, R6, 0x1, RZ, 0xc0, !PT ;  /* 0x00000001062c7812 */ /* 0x008fca00078ec0ff */
[----:B------:R-:W-:Y:S02]  /*3310*/  IMAD R46, R44, R5, RZ ;  /* 0x000000052c2e7224 */ /* 0x000fe400078e02ff */
[----:B------:R-:W3:Y:S02]  /*3320*/  LDC.64 R56, c[0x0][0x3b8] ;  /* 0x0000ee00ff387b82 */ /* 0x000ee40000000a00 */
[----:B----4-:R-:W-:-:S05]  /*3330*/  IMAD R46, R46, R49, RZ ;  /* 0x000000312e2e7224 */ /* 0x010fca00078e02ff */
[----:B------:R-:W-:-:S05]  /*3340*/  SHF.L.U32 R49, R46, 0x1, RZ ;  /* 0x000000012e317819 */ /* 0x000fca00000006ff */
[----:B---3--:R-:W-:Y:S01]  /*3350*/  IMAD.WIDE R56, R49, 0x4, R56 ;  /* 0x0000000431387825 */ /* 0x008fe200078e0238 */
[----:B------:R-:W-:Y:S06]  /*3360*/  @P3 BRA `(.L_x_4064) ;  /* 0x0000000000543947 */ /* 0x000fec0003800000 */
[----:B-1----:R-:W1:Y:S01]  /*3370*/  LDC.64 R48, c[0x0][0x3b0] ;  /* 0x0000ec00ff307b82 */ /* 0x002e620000000a00 */
[-CC-:B------:R-:W-:Y:S01]  /*3380*/  IMAD R51, R44, R5.reuse, R0.reuse ;  /* 0x000000052c337224 */ /* 0x180fe200078e0200 */
[----:B------:R-:W-:Y:S01]  /*3390*/  LOP3.LUT P2, R44, R6, 0x2, RZ, 0xc0, !PT ;  /* 0x00000002062c7812 */ /* 0x000fe2000784c0ff */
[----:B------:R-:W-:Y:S02]  /*33a0*/  IMAD R53, R3, R5, R0 ;  /* 0x0000000503357224 */ /* 0x000fe400078e0200 */
[----:B-1----:R-:W-:-:S04]  /*33b0*/  IMAD.WIDE.U32 R48, R51, 0x4, R48 ;  /* 0x0000000433307825 */ /* 0x002fc800078e0030 */
[----:B--2---:R-:W-:Y:S01]  /*33c0*/  IMAD.WIDE.U32 R50, R53, 0x8, R56 ;  /* 0x0000000835327825 */ /* 0x004fe200078e0038 */
        /* <DEDUP_REMOVED lines=10> */
.L_x_4065:
[----:B------:R-:W2:Y:S04]  /*3470*/  LDG.E.STRONG.GPU R44, desc[UR6][R48.64] ;  /* 0x00000006302c7981 */ /* 0x000ea8000c1ef900 */
[----:B--2---:R-:W-:Y:S01]  /*3480*/  CCTL.IVALL ;  /* 0x00000000ff00798f */ /* 0x004fe20002000000 */
[----:B------:R-:W-:Y:S05]  /*3490*/  YIELD ;  /* 0x0000000000007946 */ /* 0x000fea0003800000 */
[----:B------:R-:W-:-:S13]  /*34a0*/  ISETP.NE.AND P2, PT, R44, R55, PT ;  /* 0x000000372c00720c */ /* 0x000fda0003f45270 */
[----:B------:R-:W-:Y:S05]  /*34b0*/  @P2 BRA `(.L_x_4065) ;  /* 0xfffffffc00ec2947 */ /* 0x000fea000383ffff */
.L_x_4064:
        /* <DEDUP_REMOVED lines=11> */
[--C-:B------:R-:W-:Y:S01]  /*3570*/  IMAD R44, R5, 0x3, R0.reuse ;  /* 0x00000003052c7824 */ /* 0x100fe200078e0200 */
[----:B------:R-:W-:Y:S01]  /*3580*/  IADD3 R64, PT, PT, -R3, RZ, RZ ;  /* 0x000000ff03407210 */ /* 0x000fe20007ffe1ff */
[----:B------:R-:W-:Y:S01]  /*3590*/  IMAD R58, R5, 0x7, R0 ;  /* 0x00000007053a7824 */ /* 0x000fe200078e0200 */
[----:B------:R-:W-:Y:S01]  /*35a0*/  MOV R62, R0 ;  /* 0x00000000003e7202 */ /* 0x000fe20000000f00 */
[----:B------:R-:W-:-:S06]  /*35b0*/  UMOV UR4, URZ ;  /* 0x000000ff00047c82 */ /* 0x000fcc0008000000 */
.L_x_4067:
[----:B------:R-:W-:Y:S01]  /*35c0*/  UIADD3 UR5, UPT, UPT, UR4, 0x1, URZ ;  /* 0x0000000104057890 */ /* 0x000fe2000fffe0ff */
[----:B------:R-:W-:Y:S01]  /*35d0*/  ISETP.EQ.OR P5, PT, R64, RZ, P3 ;  /* 0x000000ff4000720c */ /* 0x000fe20001fa2670 */
[----:B------:R-:W-:-:S04]  /*35e0*/  UIADD3 UR8, UPT, UPT, UR4, 0x2, URZ ;  /* 0x0000000204087890 */ /* 0x000fc8000fffe0ff */
[C---:B------:R-:W-:Y:S01]  /*35f0*/  ISETP.EQ.OR P6, PT, R3.reuse, UR5, P3 ;  /* 0x0000000503007c0c */ /* 0x040fe20009fc2670 */
[----:B------:R-:W-:Y:S01]  /*3600*/  UIADD3 UR5, UPT, UPT, UR4, 0x3, URZ ;  /* 0x0000000304057890 */ /* 0x000fe2000fffe0ff */
[----:B------:R-:W-:-:S05]  /*3610*/  ISETP.EQ.OR P2, PT, R3, UR8, P3 ;  /* 0x0000000803007c0c */ /* 0x000fca0009f42670 */
[----:B------:R-:W-:Y:S01]  /*3620*/  ISETP.EQ.OR P4, PT, R3, UR5, P3 ;  /* 0x0000000503007c0c */ /* 0x000fe20009f82670 */
[----:B-1----:R-:W-:-:S05]  /*3630*/  @!P5 IMAD.WIDE.U32 R48, R62, 0x8, R56 ;  /* 0x000000083e30d825 */ /* 0x002fca00078e0038 */
[--C-:B--2---:R-:W-:Y:S01]  /*3640*/  @!P6 IMAD.WIDE.U32 R50, R63, 0x8, R56.reuse ;  /* 0x000000083f32e825 */ /* 0x104fe200078e0038 */
[----:B------:R-:W0:Y:S03]  /*3650*/  @!P5 LDG.E.64 R48, desc[UR6][R48.64] ;  /* 0x000000063030d981 */ /* 0x000e26000c1e1b00 */
[--C-:B------:R-:W-:Y:S02]  /*3660*/  @!P2 IMAD.WIDE.U32 R52, R61, 0x8, R56.reuse ;  /* 0x000000083d34a825 */ /* 0x100fe400078e0038 */
[----:B------:R-:W2:Y:S02]  /*3670*/  @!P6 LDG.E.64 R50, desc[UR6][R50.64] ;  /* 0x000000063232e981 */ /* 0x000ea4000c1e1b00 */
[----:B------:R-:W-:Y:S02]  /*3680*/  @!P4 IMAD.WIDE.U32 R54, R44, 0x8, R56 ;  /* 0x000000082c36c825 */ /* 0x000fe400078e0038 */
        /* <DEDUP_REMOVED lines=49> */
.L_x_4066:
        /* <DEDUP_REMOVED lines=19> */
[----:B-1----:R-:W-:-:S04]  /*3ad0*/  @!P2 IMAD.WIDE.U32 R48, R49, 0x8, R56 ;  /* 0x000000083130a825 */ /* 0x002fc800078e0038 */
        /* <DEDUP_REMOVED lines=18> */
.L_x_4068:
[----:B------:R-:W-:Y:S05]  /*3c00*/  BRA.U !UP1, `(.L_x_4063) ;  /* 0x0000000109707547 */ /* 0x000fea000b800000 */
[----:B------:R-:W3:Y:S01]  /*3c10*/  LDC R46, c[0x0][0x370] ;  /* 0x0000dc00ff2e7b82 */ /* 0x000ee20000000800 */
[----:B------:R-:W-:Y:S01]  /*3c20*/  UISETP.NE.AND UP0, UPT, UR5, 0x1, UPT ;  /* 0x000000010500788c */ /* 0x000fe2000bf05270 */
[----:B---3--:R-:W-:-:S08]  /*3c30*/  LOP3.LUT R46, R46, 0x1, RZ, 0xc0, !PT ;  /* 0x000000012e2e7812 */ /* 0x008fd000078ec0ff */
[----:B------:R-:W-:Y:S05]  /*3c40*/  BRA.U !UP0, `(.L_x_4069) ;  /* 0x0000000108387547 */ /* 0x000fea000b800000 */
[C---:B-1----:R-:W-:Y:S02]  /*3c50*/  IADD3 R48, PT, PT, R44.reuse, 0x1, RZ ;  /* 0x000000012c307810 */ /* 0x042fe40007ffe0ff */
[-C--:B------:R-:W-:Y:S02]  /*3c60*/  ISETP.EQ.OR P4, PT, R44, R3.reuse, P3 ;  /* 0x000000032c00720c */ /* 0x080fe40001f82670 */
[----:B------:R-:W-:-:S11]  /*3c70*/  ISETP.EQ.OR P2, PT, R48, R3, P3 ;  /* 0x000000033000720c */ /* 0x000fd60001f42670 */
[-CC-:B------:R-:W-:Y:S02]  /*3c80*/  @!P4 IMAD R49, R44, R5.reuse, R0.reuse ;  /* 0x000000052c31c224 */ /* 0x180fe400078e0200 */
[----:B------:R-:W-:Y:S02]  /*3c90*/  @!P2 IMAD R51, R48, R5, R0 ;  /* 0x000000053033a224 */ /* 0x000fe400078e0200 */
[----:B------:R-:W-:-:S04]  /*3ca0*/  @!P4 IMAD.WIDE.U32 R48, R49, 0x8, R56 ;  /* 0x000000083130c825 */ /* 0x000fc800078e0038 */
[----:B--2---:R-:W-:Y:S02]  /*3cb0*/  @!P2 IMAD.WIDE.U32 R50, R51, 0x8, R56 ;  /* 0x000000083332a825 */ /* 0x004fe400078e0038 */
[----:B------:R-:W0:Y:S04]  /*3cc0*/  @!P4 LDG.E.64 R48, desc[UR6][R48.64] ;  /* 0x000000063030c981 */ /* 0x000e28000c1e1b00 */
[----:B------:R-:W2:Y:S01]  /*3cd0*/  @!P2 LDG.E.64 R50, desc[UR6][R50.64] ;  /* 0x000000063232a981 */ /* 0x000ea2000c1e1b00 */
[----:B------:R-:W-:Y:S01]  /*3ce0*/  IADD3 R44, PT, PT, R44, 0x2, RZ ;  /* 0x000000022c2c7810 */ /* 0x000fe20007ffe0ff */
[----:B0-----:R-:W-:Y:S01]  /*3cf0*/  @!P4 FADD.FTZ R136, R136, R48 ;  /* 0x000000308888c221 */ /* 0x001fe20000010000 */
[----:B------:R-:W-:-:S03]  /*3d00*/  @!P4 FADD.FTZ R137, R137, R49 ;  /* 0x000000318989c221 */ /* 0x000fc60000010000 */
[----:B--2---:R-:W-:Y:S01]  /*3d10*/  @!P2 FADD.FTZ R136, R136, R50 ;  /* 0x000000328888a221 */ /* 0x004fe20000010000 */
[----:B------:R-:W-:-:S07]  /*3d20*/  @!P2 FADD.FTZ R137, R137, R51 ;  /* 0x000000338989a221 */ /* 0x000fce0000010000 */
.L_x_4069:
[----:B------:R-:W-:Y:S01]  /*3d30*/  ISETP.EQ.OR P2, PT, R44, R3, P3 ;  /* 0x000000032c00720c */ /* 0x000fe20001f42670 */
[----:B------:R-:W-:Y:S03]  /*3d40*/  BSSY.RECONVERGENT B0, `(.L_x_4063) ;  /* 0x0000008000007945 */ /* 0x000fe60003800200 */
[----:B------:R-:W-:-:S13]  /*3d50*/  ISETP.NE.U32.OR P2, PT, R46, 0x1, P2 ;  /* 0x000000012e00780c */ /* 0x000fda0001745470 */
[----:B------:R-:W-:Y:S05]  /*3d60*/  @P2 BRA `(.L_x_4070) ;  /* 0x0000000000142947 */ /* 0x000fea0003800000 */
[----:B------:R-:W-:-:S04]  /*3d70*/  IMAD R49, R5, R44, R0 ;  /* 0x0000002c05317224 */ /* 0x000fc800078e0200 */
[----:B-1----:R-:W-:-:S06]  /*3d80*/  IMAD.WIDE.U32 R48, R49, 0x8, R56 ;  /* 0x0000000831307825 */ /* 0x002fcc00078e0038 */
[----:B------:R-:W0:Y:S02]  /*3d90*/  LDG.E.64 R48, desc[UR6][R48.64] ;  /* 0x0000000630307981 */ /* 0x000e24000c1e1b00 */
[----:B0-----:R-:W-:Y:S01]  /*3da0*/  FADD.FTZ R136, R136, R48 ;  /* 0x0000003088887221 */ /* 0x001fe20000010000 */
[----:B------:R-:W-:-:S07]  /*3db0*/  FADD.FTZ R137, R137, R49 ;  /* 0x0000003189897221 */ /* 0x000fce0000010000 */
.L_x_4070:
[----:B------:R-:W-:Y:S05]  /*3dc0*/  BSYNC.RECONVERGENT B0 ;  /* 0x0000000000007941 */ /* 0x000fea0003800200 */
.L_x_4063:
[----:B------:R-:W4:Y:S01]  /*3dd0*/  S2UR UR5, SR_CgaCtaId ;  /* 0x00000000000579c3 */ /* 0x000f220000008800 */
[----:B------:R-:W5:Y:S01]  /*3de0*/  LDCU UR8, c[0x0][0x414] ;  /* 0x00008280ff0877ac */ /* 0x000f620008000800 */
[----:B------:R-:W-:Y:S01]  /*3df0*/  LOP3.LUT R57, R26, 0xffff, RZ, 0xc0, !PT ;  /* 0x0000ffff1a397812 */ /* 0x000fe200078ec0ff */
[----:B------:R-:W-:-:S03]  /*3e00*/  UMOV UR4, 0x400 ;  /* 0x0000040000047882 */ /* 0x000fc60000000000 */
[----:B------:R-:W-:Y:S02]  /*3e10*/  IADD3 R57, PT, PT, R42, R57, RZ ;  /* 0x000000392a397210 */ /* 0x000fe40007ffe0ff */
[----:B-1----:R-:W1:Y:S08]  /*3e20*/  @P0 LDC.64 R48, c[0x0][0x388] ;  /* 0x0000e200ff300b82 */ /* 0x002e700000000a00 */
[----:B------:R-:W0:Y:S01]  /*3e30*/  LDC.64 R52, c[0x0][0x398] ;  /* 0x0000e600ff347b82 */ /* 0x000e220000000a00 */
[----:B----4-:R-:W-:-:S07]  /*3e40*/  ULEA UR4, UR5, UR4, 0x18 ;  /* 0x0000000405047291 */ /* 0x010fce000f8ec0ff */
[----:B--2---:R-:W2:Y:S01]  /*3e50*/  LDC.64 R50, c[0x0][0x3a0] ;  /* 0x0000e800ff327b82 */ /* 0x004ea20000000a00 */
[----:B------:R-:W4:Y:S01]  /*3e60*/  LDCU UR5, c[0x0][0x404] ;  /* 0x00008080ff0577ac */ /* 0x000f220008000800 */
[----:B-1----:R-:W-:-:S04]  /*3e70*/  @P0 IMAD.WIDE R54, R8, 0x8, R48 ;  /* 0x0000000808360825 */ /* 0x002fc800078e0230 */
[----:B-----5:R-:W-:Y:S01]  /*3e80*/  @P0 FMUL.FTZ R48, R136, UR8 ;  /* 0x0000000888300c20 */ /* 0x020fe20008410000 */
[----:B------:R-:W-:Y:S01]  /*3e90*/  @P0 FMUL.FTZ R49, R137, UR8 ;  /* 0x0000000889310c20 */ /* 0x000fe20008410000 */
[----:B------:R-:W-:Y:S04]  /*3ea0*/  @!P3 STS.64 [UR4+0x78], R136 ;  /* 0x00007888ff00b988 */ /* 0x000fe80008000a04 */
[----:B------:R-:W-:Y:S01]  /*3eb0*/  @P0 STG.E.64 desc[UR6][R54.64], R48 ;  /* 0x0000003036000986 */ /* 0x000fe2000c101b06 */
[C---:B0-----:R-:W-:Y:S01]  /*3ec0*/  IMAD.WIDE R52, R57.reuse, 0x2, R52 ;  /* 0x0000000239347825 */ /* 0x041fe200078e0234 */
[----:B------:R-:W-:Y:S03]  /*3ed0*/  BAR.SYNC.DEFER_BLOCKING 0x0 ;  /* 0x0000000000007b1d */ /* 0x000fe60000010000 */
[----:B--2---:R-:W-:-:S03]  /*3ee0*/  IMAD.WIDE R56, R57, 0x2, R50 ;  /* 0x0000000239387825 */ /* 0x004fc600078e0232 */
[----:B------:R-:W2:Y:S04]  /*3ef0*/  LDG.E.U16 R64, desc[UR6][R52.64] ;  /* 0x0000000634407981 */ /* 0x000ea8000c1e1500 */
[----:B------:R0:W5:Y:S04]  /*3f00*/  LDG.E.U16 R65, desc[UR6][R52.64+0x2] ;  /* 0x0000020634417981 */ /* 0x000168000c1e1500 */
[----:B------:R-:W5:Y:S04]  /*3f10*/  LDG.E.U16 R66, desc[UR6][R56.64] ;  /* 0x0000000638427981 */ /* 0x000f68000c1e1500 */
[----:B------:R2:W5:Y:S01]  /*3f20*/  LDG.E.U16 R67, desc[UR6][R56.64+0x2] ;  /* 0x0000020638437981 */ /* 0x000562000c1e1500 */
[----:B------:R-:W-:-:S02]  /*3f30*/  HFMA2 R58, -RZ, RZ, 1.875, 0 ;  /* 0x3f800000ff3a7431 */ /* 0x000fc400000001ff */
[----:B----4-:R-:W-:Y:S01]  /*3f40*/  IMAD R63, R3, UR5, R40 ;  /* 0x00000005033f7c24 */ /* 0x010fe2000f8e0228 */
[----:B------:R-:W-:Y:S01]  /*3f50*/  BSSY.RECONVERGENT B0, `(.L_x_4071) ;  /* 0x00006e3000007945 */ /* 0x000fe20003800200 */
[----:B------:R-:W1:Y:S01]  /*3f60*/  LDS.64 R50, [UR4+0x78] ;  /* 0x00007804ff327984 */ /* 0x000e620008000a00 */
[----:B------:R-:W4:Y:S02]  /*3f70*/  LDCU.U8 UR4, c[0x0][0x3fc] ;  /* 0x00007f80ff0477ac */ /* 0x000f240008000000 */
[C---:B------:R-:W-:Y:S02]  /*3f80*/  IADD3 R62, PT, PT, R63.reuse, 0xb0, RZ ;  /* 0x000000b03f3e7810 */ /* 0x040fe40007ffe0ff */
[C---:B0-----:R-:W-:Y:S02]  /*3f90*/  IADD3 R53, PT, PT, R63.reuse, 0x180, RZ ;  /* 0x000001803f357810 */ /* 0x041fe40007ffe0ff */
[C---:B---3--:R-:W-:Y:S02]  /*3fa0*/  IADD3 R44, PT, PT, R63.reuse, 0x1d0, RZ ;  /* 0x000001d03f2c7810 */ /* 0x048fe40007ffe0ff */
[----:B------:R-:W-:-:S02]  /*3fb0*/  IADD3 R60, PT, PT, R63, 0xe0, RZ ;  /* 0x000000e03f3c7810 */ /* 0x000fc40007ffe0ff */
[----:B------:R-:W-:Y:S02]  /*3fc0*/  SHF.R.S32.HI R61, RZ, 0x1f, R62 ;  /* 0x0000001fff3d7819 */ /* 0x000fe4000001143e */
[----:B------:R-:W-:Y:S02]  /*3fd0*/  SHF.R.S32.HI R52, RZ, 0x1f, R53 ;  /* 0x0000001fff347819 */ /* 0x000fe40000011435 */
[----:B------:R-:W-:Y:S01]  /*3fe0*/  SHF.R.S32.HI R59, RZ, 0x1f, R60 ;  /* 0x0000001fff3b7819 */ /* 0x000fe2000001143c */
[----:B----4-:R-:W-:Y:S01]  /*3ff0*/  UISETP.NE.AND UP0, UPT, UR4, URZ, UPT ;  /* 0x000000ff0400728c */ /* 0x010fe2000bf05270 */
[----:B-1----:R-:W-:-:S04]  /*4000*/  FMUL.FTZ R50, R50, UR8 ;  /* 0x0000000832327c20 */ /* 0x002fc80008410000 */
[----:B------:R-:W-:-:S04]  /*4010*/  FMUL.FTZ R42, R50, R50 ;  /* 0x00000032322a7220 */ /* 0x000fc80000410000 */
[----:B------:R-:W-:Y:S01]  /*4020*/  FFMA.FTZ R42, R51, UR8, -R42 ;  /* 0x00000008332a7c23 */ /* 0x000fe2000801082a */
[----:B------:R-:W-:-:S04]  /*4030*/  SHF.R.S32.HI R51, RZ, 0x1f, R44 ;  /* 0x0000001fff337819 */ /* 0x000fc8000001142c */
[----:B------:R-:W-:-:S13]  /*4040*/  FSETP.GTU.FTZ.AND P2, PT, R42, RZ, PT ;  /* 0x000000ff2a00720b */ /* 0x000fda0003f5c000 */
[----:B------:R-:W0:Y:S02]  /*4050*/  @P2 LDC R49, c[0x0][0x3a8] ;  /* 0x0000ea00ff312b82 */ /* 0x000e240000000800 */
[----:B0-----:R-:W-:Y:S01]  /*4060*/  @P2 FADD.FTZ R48, R42, R49 ;  /* 0x000000312a302221 */ /* 0x001fe20000010000 */
[----:B------:R-:W-:-:S03]  /*4070*/  IADD3 R42, PT, PT, R63, 0x150, RZ ;  /* 0x000001503f2a7810 */ /* 0x000fc60007ffe0ff */
[----:B------:R0:W1:Y:S01]  /*4080*/  @P2 MUFU.RSQ R58, R48 ;  /* 0x00000030003a2308 */ /* 0x0000620000001400 */
[----:B------:R-:W-:Y:S02]  /*4090*/  SHF.R.S32.HI R46, RZ, 0x1f, R42 ;  /* 0x0000001fff2e7819 */ /* 0x000fe4000001142a */
[----:B--2---:R-:W-:Y:S02]  /*40a0*/  SHF.L.U32 R56, R64, 0x10, RZ ;  /* 0x0000001040387819 */ /* 0x004fe400000006ff */
[----:B-----5:R-:W-:Y:S02]  /*40b0*/  SHF.L.U32 R57, R65, 0x10, RZ ;  /* 0x0000001041397819 */ /* 0x020fe400000006ff */
[----:B------:R-:W-:Y:S02]  /*40c0*/  SHF.L.U32 R55, R66, 0x10, RZ ;  /* 0x0000001042377819 */ /* 0x000fe400000006ff */
        /* <DEDUP_REMOVED lines=23> */
[-C--:B------:R-:W-:Y:S01]  /*4240*/  FMUL.FTZ R48, R49, R58.reuse ;  /* 0x0000003a31307220 */ /* 0x080fe20000410000 */
[----:B-1----:R-:W-:Y:S01]  /*4250*/  LEA R66, P2, R64, UR8, 0x2 ;  /* 0x0000000840427c11 */ /* 0x002fe2000f8410ff */
[----:B------:R-:W-:Y:S01]  /*4260*/  FMUL.FTZ R49, R73, R58 ;  /* 0x0000003a49317220 */ /* 0x000fe20000410000 */
[----:B------:R-:W-:Y:S01]  /*4270*/  IADD3 R67, PT, PT, R65, R67, RZ ;  /* 0x0000004341437210 */ /* 0x000fe20007ffe0ff */
[----:B------:R-:W-:Y:S02]  /*4280*/  FFMA.FTZ R48, R56, R48, R55 ;  /* 0x0000003038307223 */ /* 0x000fe40000010037 */
[----:B------:R-:W-:Y:S01]  /*4290*/  FFMA.FTZ R49, R57, R49, R54 ;  /* 0x0000003139317223 */ /* 0x000fe20000010036 */
[----:B------:R-:W-:-:S05]  /*42a0*/  LEA.HI.X R67, R64, UR9, R67, 0x2, P2 ;  /* 0x0000000940437c11 */ /* 0x000fca00090f1443 */
[----:B------:R0:W-:Y:S02]  /*42b0*/  STG.E.64 desc[UR6][R66.64], R48 ;  /* 0x0000003042007986 */ /* 0x0001e4000c101b06 */
.L_x_4074:
[----:B------:R-:W-:Y:S05]  /*42c0*/  BSYNC.RECONVERGENT B1 ;  /* 0x0000000000017941 */ /* 0x000fea0003800200 */
.L_x_4073:
        /* <DEDUP_REMOVED lines=19> */
.L_x_4076:
[----:B------:R-:W-:Y:S05]  /*4400*/  BSYNC.RECONVERGENT B1 ;  /* 0x0000000000017941 */ /* 0x000fea0003800200 */
.L_x_4075:
[----:B------:R-:W-:Y:S04]  /*4410*/  BSSY.RECONVERGENT B1, `(.L_x_4077) ;  /* 0x0000013000017945 */ /* 0x000fe80003800200 */
[----:B------:R-:W-:Y:S05]  /*4420*/  @P1 BRA `(.L_x_4078) ;  /* 0x0000000000441947 */ /* 0x000fea0003800000 */
[----:B------:R-:W2:Y:S01]  /*4430*/  LDCU.64 UR8, c[0x0][0x3e0] ;  /* 0x00007c00ff0877ac */ /* 0x000ea20008000a00 */
[----:B------:R-:W-:Y:S01]  /*4440*/  MOV R64, R158 ;  /* 0x0000009e00407202 */ /* 0x000fe20000000f00 */
[C---:B01----:R-:W-:Y:S01]  /*4450*/  FADD.FTZ R49, -R50.reuse, R88 ;  /* 0x0000005832317221 */ /* 0x043fe20000010100 */
        /* <DEDUP_REMOVED lines=14> */
.L_x_4078:
[----:B------:R-:W-:Y:S05]  /*4540*/  BSYNC.RECONVERGENT B1 ;  /* 0x0000000000017941 */ /* 0x000fea0003800200 */
.L_x_4077:
        /* <DEDUP_REMOVED lines=14> */
[C---:B012---:R-:W-:Y:S01]  /*4630*/  FADD.FTZ R49, -R50.reuse, R90 ;  /* 0x0000005a32317221 */ /* 0x047fe20000010100 */
[----:B------:R-:W-:Y:S01]  /*4640*/  MOV R65, R161 ;  /* 0x000000a100417202 */ /* 0x000fe20000000f00 */
[----:B------:R-:W0:Y:S01]  /*4650*/  LDCU.64 UR10, c[0x0][0x380] ;  /* 0x00007000ff0a77ac */ /* 0x000e220008000a00 */
[----:B------:R-:W-:Y:S01]  /*4660*/  FADD.FTZ R91, -R50, R91 ;  /* 0x0000005b325b7221 */ /* 0x000fe20000010100 */
        /* <DEDUP_REMOVED lines=11> */
.L_x_4080:
[----:B------:R-:W-:Y:S05]  /*4720*/  BSYNC.RECONVERGENT B1 ;  /* 0x0000000000017941 */ /* 0x000fea0003800200 */
.L_x_4079:
[----:B------:R-:W-:Y:S04]  /*4730*/  BSSY.RECONVERGENT B1, `(.L_x_4081) ;  /* 0x0000013000017945 */ /* 0x000fe80003800200 */
[----:B------:R-:W-:Y:S05]  /*4740*/  @P5 BRA `(.L_x_4082) ;  /* 0x0000000000445947 */ /* 0x000fea0003800000 */
[----:B------:R-:W4:Y:S01]  /*4750*/  LDCU.64 UR8, c[0x0][0x3e0] ;  /* 0x00007c00ff0877ac */ /* 0x000f220008000a00 */
[----:B------:R-:W-:Y:S01]  /*4760*/  MOV R64, R158 ;  /* 0x0000009e00407202 */ /* 0x000fe20000000f00 */
[C---:B0123--:R-:W-:Y:S01]  /*4770*/  FADD.FTZ R49, -R50.reuse, R92 ;  /* 0x0000005c32317221 */ /* 0x04ffe20000010100 */
[----:B------:R-:W-:Y:S01]  /*4780*/  MOV R65, R161 ;  /* 0x000000a100417202 */ /* 0x000fe20000000f00 */
[----:B------:R-:W0:Y:S01]  /*4790*/  LDCU.64 UR10, c[0x0][0x380] ;  /* 0x00007000ff0a77ac */ /* 0x000e220008000a00 */
[----:B------:R-:W-:Y:S01]  /*47a0*/  FADD.FTZ R93, -R50, R93 ;  /* 0x0000005d325d7221 */ /* 0x000fe20000010100 */
        /* <DEDUP_REMOVED lines=11> */
.L_x_4082:
[----:B------:R-:W-:Y:S05]  /*4860*/  BSYNC.RECONVERGENT B1 ;  /* 0x0000000000017941 */ /* 0x000fea0003800200 */
.L_x_4081:
[----:B------:R-:W-:Y:S04]  /*4870*/  BSSY.RECONVERGENT B1, `(.L_x_4083) ;  /* 0x0000013000017945 */ /* 0x000fe80003800200 */
[----:B------:R-:W-:Y:S05]  /*4880*/  @P1 BRA `(.L_x_4084) ;  /* 0x0000000000441947 */ /* 0x000fea0003800000 */
[----:B------:R-:W5:Y:S01]  /*4890*/  LDCU.64 UR8, c[0x0][0x3e0] ;  /* 0x00007c00ff0877ac */ /* 0x000f620008000a00 */
[----:B------:R-:W-:Y:S01]  /*48a0*/  MOV R64, R158 ;  /* 0x0000009e00407202 */ /* 0x000fe20000000f00 */
[C---:B01234-:R-:W-:Y:S01]  /*48b0*/  FADD.FTZ R49, -R50.reuse, R94 ;  /* 0x0000005e32317221 */ /* 0x05ffe20000010100 */
[----:B------:R-:W-:Y:S01]  /*48c0*/  MOV R65, R161 ;  /* 0x000000a100417202 */ /* 0x000fe20000000f00 */
[----:B------:R-:W0:Y:S01]  /*48d0*/  LDCU.64 UR10, c[0x0][0x380] ;  /* 0x00007000ff0a77ac */ /* 0x000e220008000a00 */
[----:B------:R-:W-:Y:S01]  /*48e0*/  FADD.FTZ R95, -R50, R95 ;  /* 0x0000005f325f7221 */ /* 0x000fe20000010100 */
        /* <DEDUP_REMOVED lines=8> */
[----:B------:R-:W-:-:S04]  /*4970*/  IADD3 R67, PT, PT, R65, R67, RZ ;  /* 0x0000004341437210 */ /* 0x000fc80007ffe0ff */
[----:B------:R-:W-:-:S05]  /*4980*/  LEA.HI.X R67, R64, UR11, R67, 0x2, P1 ;  /* 0x0000000b40437c11 */ /* 0x000fca00088f1443 */
[----:B------:R0:W-:Y:S02]  /*4990*/  STG.E.64 desc[UR6][R66.64], R48 ;  /* 0x0000003042007986 */ /* 0x0001e4000c101b06 */
.L_x_4084:
[----:B------:R-:W-:Y:S05]  /*49a0*/  BSYNC.RECONVERGENT B1 ;  /* 0x0000000000017941 */ /* 0x000fea0003800200 */
.L_x_4083:
        /* <DEDUP_REMOVED lines=19> */
.L_x_4086:
[----:B------:R-:W-:Y:S05]  /*4ae0*/  BSYNC.RECONVERGENT B1 ;  /* 0x0000000000017941 */ /* 0x000fea0003800200 */
.L_x_4085:
        /* <DEDUP_REMOVED lines=8> */
[----:B-----5:R-:W-:Y:S02]  /*4b70*/  IMAD R48, R37, UR8, RZ ;  /* 0x0000000825307c24 */ /* 0x020fe4000f8e02ff */
[----:B------:R-:W-:-:S04]  /*4b80*/  IMAD.WIDE.U32 R64, R7, UR8, R64 ;  /* 0x0000000807407c25 */ /* 0x000fc8000f8e0040 */
[----:B------:R-:W-:Y:S02]  /*4b90*/  IMAD R67, R7, UR9, R48 ;  /* 0x0000000907437c24 */ /* 0x000fe4000f8e0230 */
[-C--:B------:R-:W-:Y:S01]  /*4ba0*/  FMUL.FTZ R48, R49, R58.reuse ;  /* 0x0000003a31307220 */ /* 0x080fe20000410000 */
[----:B0-----:R-:W-:Y:S01]  /*4bb0*/  LEA R66, P1, R64, UR10, 0x2 ;  /* 0x0000000a40427c11 */ /* 0x001fe2000f8210ff */
[----:B------:R-:W-:Y:S01]  /*4bc0*/  FMUL.FTZ R49, R99, R58 ;  /* 0x0000003a63317220 */ /* 0x000fe20000410000 */
[----:B------:R-:W-:Y:S01]  /*4bd0*/  IADD3 R67, PT, PT, R65, R67, RZ ;  /* 0x0000004341437210 */ /* 0x000fe20007ffe0ff */
[----:B------:R-:W-:Y:S02]  /*4be0*/  FFMA.FTZ R48, R56, R48, R55 ;  /* 0x0000003038307223 */ /* 0x000fe40000010037 */
[----:B------:R-:W-:Y:S01]  /*4bf0*/  FFMA.FTZ R49, R57, R49, R54 ;  /* 0x0000003139317223 */ /* 0x000fe20000010036 */
[----:B------:R-:W-:-:S05]  /*4c00*/  LEA.HI.X R67, R64, UR11, R67, 0x2, P1 ;  /* 0x0000000b40437c11 */ /* 0x000fca00088f1443 */
[----:B------:R0:W-:Y:S02]  /*4c10*/  STG.E.64 desc[UR6][R66.64], R48 ;  /* 0x0000003042007986 */ /* 0x0001e4000c101b06 */
.L_x_4088:
[----:B------:R-:W-:Y:S05]  /*4c20*/  BSYNC.RECONVERGENT B1 ;  /* 0x0000000000017941 */ /* 0x000fea0003800200 */
.L_x_4087:
[----:B------:R-:W-:Y:S01]  /*4c30*/  ISETP.GE.AND.EX P6, PT, R39, UR5, PT, P6 ;  /* 0x0000000527007c0c */ /* 0x000fe2000bfc6360 */
[----:B------:R-:W-:Y:S01]  /*4c40*/  BSSY.RECONVERGENT B1, `(.L_x_4089) ;  /* 0x0000020000017945 */ /* 0x000fe20003800200 */
[----:B------:R-:W-:Y:S02]  /*4c50*/  ISETP.GE.U32.AND P1, PT, R10, UR4, PT ;  /* 0x000000040a007c0c */ /* 0x000fe4000bf26070 */
[----:B------:R-:W-:Y:S02]  /*4c60*/  ISETP.GE.U32.AND P2, PT, R11, UR4, PT ;  /* 0x000000040b007c0c */ /* 0x000fe4000bf46070 */
[----:B------:R-:W-:Y:S02]  /*4c70*/  ISETP.GE.U32.AND P3, PT, R62, UR4, PT ;  /* 0x000000043e007c0c */ /* 0x000fe4000bf66070 */
[----:B------:R-:W-:Y:S02]  /*4c80*/  ISETP.GE.U32.AND P4, PT, R68, UR4, PT ;  /* 0x0000000444007c0c */ /* 0x000fe4000bf86070 */
[----:B------:R-:W-:-:S02]  /*4c90*/  ISETP.GE.U32.AND P5, PT, R12, UR4, PT ;  /* 0x000000040c007c0c */ /* 0x000fc4000bfa6070 */
[----:B------:R-:W-:Y:S02]  /*4ca0*/  SHF.R.S32.HI R72, RZ, 0x1f, R68 ;  /* 0x0000001fff487819 */ /* 0x000fe40000011444 */
[----:B------:R-:W-:Y:S02]  /*4cb0*/  IADD3 R70, PT, PT, R63, 0x110, RZ ;  /* 0x000001103f467810 */ /* 0x000fe40007ffe0ff */
[----:B------:R-:W-:Y:S02]  /*4cc0*/  ISETP.GE.AND.EX P1, PT, R41, UR5, PT, P1 ;  /* 0x0000000529007c0c */ /* 0x000fe4000bf26310 */
[----:B------:R-:W-:Y:S02]  /*4cd0*/  ISETP.GE.AND.EX P2, PT, R43, UR5, PT, P2 ;  /* 0x000000052b007c0c */ /* 0x000fe4000bf46320 */
[----:B------:R-:W-:Y:S02]  /*4ce0*/  ISETP.GE.AND.EX P3, PT, R61, UR5, PT, P3 ;  /* 0x000000053d007c0c */ /* 0x000fe4000bf66330 */
[----:B------:R-:W-:-:S02]  /*4cf0*/  ISETP.GE.AND.EX P4, PT, R72, UR5, PT, P4 ;  /* 0x0000000548007c0c */ /* 0x000fc4000bf86340 */
[----:B------:R-:W-:Y:S02]  /*4d00*/  ISETP.GE.AND.EX P5, PT, R45, UR5, PT, P5 ;  /* 0x000000052d007c0c */ /* 0x000fe4000bfa6350 */
[----:B------:R-:W-:Y:S01]  /*4d10*/  IADD3 R63, PT, PT, R63, 0x120, RZ ;  /* 0x000001203f3f7810 */ /* 0x000fe20007ffe0ff */
[----:B------:R-:W-:Y:S10]  /*4d20*/  @P6 BRA `(.L_x_4090) ;  /* 0x0000000000446947 */ /* 0x000ff40003800000 */
        /* <DEDUP_REMOVED lines=17> */
.L_x_4090:
[----:B------:R-:W-:Y:S05]  /*4e40*/  BSYNC.RECONVERGENT B1 ;  /* 0x0000000000017941 */ /* 0x000fea0003800200 */
.L_x_4089:
        /* <DEDUP_REMOVED lines=19> */
.L_x_4092:
[----:B------:R-:W-:Y:S05]  /*4f80*/  BSYNC.RECONVERGENT B1 ;  /* 0x0000000000017941 */ /* 0x000fea0003800200 */
.L_x_4091:
        /* <DEDUP_REMOVED lines=19> */
.L_x_4094:
[----:B------:R-:W-:Y:S05]  /*50c0*/  BSYNC.RECONVERGENT B1 ;  /* 0x0000000000017941 */ /* 0x000fea0003800200 */
.L_x_4093:
        /* <DEDUP_REMOVED lines=19> */
.L_x_4096:
[----:B------:R-:W-:Y:S05]  /*5200*/  BSYNC.RECONVERGENT B1 ;  /* 0x0000000000017941 */ /* 0x000fea0003800200 */
.L_x_4095:
        /* <DEDUP_REMOVED lines=19> */
.L_x_4098:
[----:B------:R-:W-:Y:S05]  /*5340*/  BSYNC.RECONVERGENT B1 ;  /* 0x0000000000017941 */ /* 0x000fea0003800200 */
.L_x_4097:
        /* <DEDUP_REMOVED lines=19> */
.L_x_4100:
[----:B------:R-:W-:Y:S05]  /*5480*/  BSYNC.RECONVERGENT B1 ;  /* 0x0000000000017941 */ /* 0x000fea0003800200 */
.L_x_4099:
[----:B------:R-:W-:Y:S01]  /*5490*/  ISETP.GE.U32.AND P3, PT, R60, UR4, PT ;  /* 0x000000043c007c0c */ /* 0x000fe2000bf66070 */
[----:B------:R-:W-:Y:S01]  /*54a0*/  BSSY.RECONVERGENT B1, `(.L_x_4101) ;  /* 0x000001d000017945 */ /* 0x000fe20003800200 */
[----:B------:R-:W-:Y:S02]  /*54b0*/  ISETP.GE.U32.AND P1, PT, R13, UR4, PT ;  /* 0x000000040d007c0c */ /* 0x000fe4000bf26070 */
[----:B------:R-:W-:Y:S02]  /*54c0*/  ISETP.GE.AND.EX P3, PT, R59, UR5, PT, P3 ;  /* 0x000000053b007c0c */ /* 0x000fe4000bf66330 */
[----:B------:R-:W-:Y:S02]  /*54d0*/  ISETP.GE.U32.AND P4, PT, R14, UR4, PT ;  /* 0x000000040e007c0c */ /* 0x000fe4000bf86070 */
        /* <DEDUP_REMOVED lines=25> */
.L_x_4102:
[----:B------:R-:W-:Y:S05]  /*5670*/  BSYNC.RECONVERGENT B1 ;  /* 0x0000000000017941 */ /* 0x000fea0003800200 */
.L_x_4101:
[----:B------:R-:W-:Y:S04]  /*5680*/  BSSY.RECONVERGENT B1, `(.L_x_4103) ;  /* 0x0000013000017945 */ /* 0x000fe80003800200 */
[----:B------:R-:W-:Y:S05]  /*5690*/  @P1 BRA `(.L_x_4104) ;  /* 0x0000000000441947 */ /* 0x000fea0003800000 */
[----:B------:R-:W5:Y:S01]  /*56a0*/  LDCU.64 UR8, c[0x0][0x3e0] ;  /* 0x00007c00ff0877ac */ /* 0x000f620008000a00 */
[----:B0-----:R-:W-:Y:S01]  /*56b0*/  MOV R60, R158 ;  /* 0x0000009e003c7202 */ /* 0x001fe20000000f00 */
[C---:B-1234-:R-:W-:Y:S01]  /*56c0*/  FADD.FTZ R49, -R50.reuse, R108 ;  /* 0x0000006c32317221 */ /* 0x05efe20000010100 */
        /* <DEDUP_REMOVED lines=14> */
.L_x_4104:
[----:B------:R-:W-:Y:S05]  /*57b0*/  BSYNC.RECONVERGENT B1 ;  /* 0x0000000000017941 */ /* 0x000fea0003800200 */
.L_x_4103:
        /* <DEDUP_REMOVED lines=19> */
.L_x_4106:
[----:B------:R-:W-:Y:S05]  /*58f0*/  BSYNC.RECONVERGENT B1 ;  /* 0x0000000000017941 */ /* 0x000fea0003800200 */
.L_x_4105:
        /* <DEDUP_REMOVED lines=19> */
.L_x_4108:
[----:B------:R-:W-:Y:S05]  /*5a30*/  BSYNC.RECONVERGENT B1 ;  /* 0x0000000000017941 */ /* 0x000fea0003800200 */
.L_x_4107:
[----:B01234-:R-:W-:Y:S01]  /*5a40*/  SHF.R.S32.HI R48, RZ, 0x1f, R63 ;  /* 0x0000001fff307819 */ /* 0x01ffe2000001143f */
[----:B------:R-:W-:Y:S01]  /*5a50*/  BSSY.RECONVERGENT B1, `(.L_x_4109) ;  /* 0x000001b000017945 */ /* 0x000fe20003800200 */
[----:B------:R-:W-:Y:S02]  /*5a60*/  ISETP.GE.U32.AND P1, PT, R16, UR4, PT ;  /* 0x0000000410007c0c */ /* 0x000fe4000bf26070 */
[----:B------:R-:W-:Y:S02]  /*5a70*/  ISETP.GE.AND.EX P6, PT, R48, UR5, PT, P6 ;  /* 0x0000000530007c0c */ /* 0x000fe4000bfc6360 */
[----:B------:R-:W-:Y:S02]  /*5a80*/  ISETP.GE.U32.AND P2, PT, R42, UR4, PT ;  /* 0x000000042a007c0c */ /* 0x000fe4000bf46070 */
[----:B------:R-:W-:Y:S02]  /*5a90*/  ISETP.GE.U32.AND P3, PT, R17, UR4, PT ;  /* 0x0000000411007c0c */ /* 0x000fe4000bf66070 */
[----:B------:R-:W-:-:S02]  /*5aa0*/  ISETP.GE.U32.AND P4, PT, R18, UR4, PT ;  /* 0x0000000412007c0c */ /* 0x000fc4000bf86070 */
        /* <DEDUP_REMOVED lines=21> */
.L_x_4110:
[----:B------:R-:W-:Y:S05]  /*5c00*/  BSYNC.RECONVERGENT B1 ;  /* 0x0000000000017941 */ /* 0x000fea0003800200 */
.L_x_4109:
        /* <DEDUP_REMOVED lines=8> */
[----:B-1----:R-:W-:Y:S02]  /*5c90*/  IMAD R48, R71, UR8, RZ ;  /* 0x0000000847307c24 */ /* 0x002fe4000f8e02ff */
        /* <DEDUP_REMOVED lines=10> */
.L_x_4112:
[----:B------:R-:W-:Y:S05]  /*5d40*/  BSYNC.RECONVERGENT B1 ;  /* 0x0000000000017941 */ /* 0x000fea0003800200 */
.L_x_4111:
[----:B------:R-:W-:Y:S04]  /*5d50*/  BSSY.RECONVERGENT B1, `(.L_x_4113) ;  /* 0x0000013000017945 */ /* 0x000fe80003800200 */
[----:B------:R-:W-:Y:S05]  /*5d60*/  @P1 BRA `(.L_x_4114) ;  /* 0x0000000000441947 */ /* 0x000fea0003800000 */
[----:B------:R-:W2:Y:S01]  /*5d70*/  LDCU.64 UR8, c[0x0][0x3e0] ;  /* 0x00007c00ff0877ac */ /* 0x000ea20008000a00 */
[----:B01----:R-:W-:Y:S01]  /*5d80*/  MOV R48, R158 ;  /* 0x0000009e00307202 */ /* 0x003fe20000000f00 */
[C---:B------:R-:W-:Y:S01]  /*5d90*/  FADD.FTZ R59, -R50.reuse, R116 ;  /* 0x00000074323b7221 */ /* 0x040fe20000010100 */
[----:B------:R-:W-:Y:S01]  /*5da0*/  MOV R49, R161 ;  /* 0x000000a100317202 */ /* 0x000fe20000000f00 */
[----:B------:R-:W0:Y:S01]  /*5db0*/  LDCU.64 UR10, c[0x0][0x380] ;  /* 0x00007000ff0a77ac */ /* 0x000e220008000a00 */
[----:B------:R-:W-:Y:S01]  /*5dc0*/  FADD.FTZ R117, -R50, R117 ;  /* 0x0000007532757221 */ /* 0x000fe20000010100 */
[----:B------:R-:W-:-:S04]  /*5dd0*/  FMUL.FTZ R59, R59, R58 ;  /* 0x0000003a3b3b7220 */ /* 0x000fc80000410000 */
[----:B------:R-:W-:Y:S01]  /*5de0*/  FFMA.FTZ R60, R56, R59, R55 ;  /* 0x0000003b383c7223 */ /* 0x000fe20000010037 */
[----:B--2---:R-:W-:Y:S02]  /*5df0*/  IMAD R61, R141, UR8, RZ ;  /* 0x000000088d3d7c24 */ /* 0x004fe4000f8e02ff */
[----:B------:R-:W-:-:S04]  /*5e00*/  IMAD.WIDE.U32 R48, R16, UR8, R48 ;  /* 0x0000000810307c25 */ /* 0x000fc8000f8e0030 */
[----:B------:R-:W-:Y:S01]  /*5e10*/  IMAD R61, R16, UR9, R61 ;  /* 0x00000009103d7c24 */ /* 0x000fe2000f8e023d */
[----:B0-----:R-:W-:-:S04]  /*5e20*/  LEA R62, P1, R48, UR10, 0x2 ;  /* 0x0000000a303e7c11 */ /* 0x001fc8000f8210ff */
[----:B------:R-:W-:Y:S01]  /*5e30*/  IADD3 R49, PT, PT, R49, R61, RZ ;  /* 0x0000003d31317210 */ /* 0x000fe20007ffe0ff */
[----:B------:R-:W-:-:S03]  /*5e40*/  FMUL.FTZ R61, R117, R58 ;  /* 0x0000003a753d7220 */ /* 0x000fc60000410000 */
[----:B------:R-:W-:Y:S01]  /*5e50*/  LEA.HI.X R63, R48, UR11, R49, 0x2, P1 ;  /* 0x0000000b303f7c11 */ /* 0x000fe200088f1431 */
[----:B------:R-:W-:-:S05]  /*5e60*/  FFMA.FTZ R61, R57, R61, R54 ;  /* 0x0000003d393d7223 */ /* 0x000fca0000010036 */
[----:B------:R2:W-:Y:S02]  /*5e70*/  STG.E.64 desc[UR6][R62.64], R60 ;  /* 0x0000003c3e007986 */ /* 0x0005e4000c101b06 */
.L_x_4114:
[----:B------:R-:W-:Y:S05]  /*5e80*/  BSYNC.RECONVERGENT B1 ;  /* 0x0000000000017941 */ /* 0x000fea0003800200 */
.L_x_4113:
        /* <DEDUP_REMOVED lines=19> */
.L_x_4116:
[----:B------:R-:W-:Y:S05]  /*5fc0*/  BSYNC.RECONVERGENT B1 ;  /* 0x0000000000017941 */ /* 0x000fea0003800200 */
.L_x_4115:
        /* <DEDUP_REMOVED lines=10> */
[----:B------:R-:W4:Y:S01]  /*6070*/  LDCU.64 UR8, c[0x0][0x3e0] ;  /* 0x00007c00ff0877ac */ /* 0x000f220008000a00 */
        /* <DEDUP_REMOVED lines=11> */
[----:B--23--:R-:W-:Y:S01]  /*6130*/  IMAD R61, R17, UR9, R42 ;  /* 0x00000009113d7c24 */ /* 0x00cfe2000f8e022a */
[----:B0-----:R-:W-:-:S04]  /*6140*/  LEA R60, P3, R48, UR10, 0x2 ;  /* 0x0000000a303c7c11 */ /* 0x001fc8000f8610ff */
[----:B------:R-:W-:-:S04]  /*6150*/  IADD3 R61, PT, PT, R49, R61, RZ ;  /* 0x0000003d313d7210 */ /* 0x000fc80007ffe0ff */
[----:B------:R-:W-:-:S05]  /*6160*/  LEA.HI.X R61, R48, UR11, R61, 0x2, P3 ;  /* 0x0000000b303d7c11 */ /* 0x000fca00098f143d */
[----:B------:R4:W-:Y:S02]  /*6170*/  STG.E.64 desc[UR6][R60.64], R118 ;  /* 0x000000763c007986 */ /* 0x0009e4000c101b06 */
.L_x_4118:
[----:B------:R-:W-:Y:S05]  /*6180*/  BSYNC.RECONVERGENT B1 ;  /* 0x0000000000017941 */ /* 0x000fea0003800200 */
.L_x_4117:
        /* <DEDUP_REMOVED lines=12> */
[----:B--234-:R-:W-:Y:S02]  /*6250*/  IMAD R61, R145, UR8, RZ ;  /* 0x00000008913d7c24 */ /* 0x01cfe4000f8e02ff */
[----:B------:R-:W-:-:S04]  /*6260*/  IMAD.WIDE.U32 R48, R18, UR8, R48 ;  /* 0x0000000812307c25 */ /* 0x000fc8000f8e0030 */
[----:B------:R-:W-:Y:S01]  /*6270*/  IMAD R61, R18, UR9, R61 ;  /* 0x00000009123d7c24 */ /* 0x000fe2000f8e023d */
[----:B0-----:R-:W-:-:S04]  /*6280*/  LEA R60, P3, R48, UR10, 0x2 ;  /* 0x0000000a303c7c11 */ /* 0x001fc8000f8610ff */
[----:B------:R-:W-:-:S04]  /*6290*/  IADD3 R61, PT, PT, R49, R61, RZ ;  /* 0x0000003d313d7210 */ /* 0x000fc80007ffe0ff */
[----:B------:R-:W-:-:S05]  /*62a0*/  LEA.HI.X R61, R48, UR11, R61, 0x2, P3 ;  /* 0x0000000b303d7c11 */ /* 0x000fca00098f143d */
[----:B------:R0:W-:Y:S02]  /*62b0*/  STG.E.64 desc[UR6][R60.64], R120 ;  /* 0x000000783c007986 */ /* 0x0001e4000c101b06 */
.L_x_4120:
[----:B------:R-:W-:Y:S05]  /*62c0*/  BSYNC.RECONVERGENT B1 ;  /* 0x0000000000017941 */ /* 0x000fea0003800200 */
.L_x_4119:
[----:B------:R-:W-:Y:S04]  /*62d0*/  BSSY.RECONVERGENT B1, `(.L_x_4121) ;  /* 0x0000013000017945 */ /* 0x000fe80003800200 */
[----:B------:R-:W-:Y:S05]  /*62e0*/  @P5 BRA `(.L_x_4122) ;  /* 0x0000000000445947 */ /* 0x000fea0003800000 */
[----:B------:R-:W5:Y:S01]  /*62f0*/  LDCU.64 UR8, c[0x0][0x3e0] ;  /* 0x00007c00ff0877ac */ /* 0x000f620008000a00 */
        /* <DEDUP_REMOVED lines=16> */
.L_x_4122:
[----:B------:R-:W-:Y:S05]  /*6400*/  BSYNC.RECONVERGENT B1 ;  /* 0x0000000000017941 */ /* 0x000fea0003800200 */
.L_x_4121:
        /* <DEDUP_REMOVED lines=19> */
.L_x_4124:
[----:B------:R-:W-:Y:S05]  /*6540*/  BSYNC.RECONVERGENT B1 ;  /* 0x0000000000017941 */ /* 0x000fea0003800200 */
.L_x_4123:
        /* <DEDUP_REMOVED lines=29> */
.L_x_4126:
[----:B------:R-:W-:Y:S05]  /*6720*/  BSYNC.RECONVERGENT B1 ;  /* 0x0000000000017941 */ /* 0x000fea0003800200 */
.L_x_4125:
        /* <DEDUP_REMOVED lines=19> */
.L_x_4128:
[----:B------:R-:W-:Y:S05]  /*6860*/  BSYNC.RECONVERGENT B1 ;  /* 0x0000000000017941 */ /* 0x000fea0003800200 */
.L_x_4127:
        /* <DEDUP_REMOVED lines=19> */
.L_x_4130:
[----:B------:R-:W-:Y:S05]  /*69a0*/  BSYNC.RECONVERGENT B1 ;  /* 0x0000000000017941 */ /* 0x000fea0003800200 */
.L_x_4129:
[----:B------:R-:W-:Y:S04]  /*69b0*/  BSSY.RECONVERGENT B1, `(.L_x_4131) ;  /* 0x0000013000017945 */ /* 0x000fe80003800200 */
[----:B------:R-:W-:Y:S05]  /*69c0*/  @P4 BRA `(.L_x_4132) ;  /* 0x0000000000444947 */ /* 0x000fea0003800000 */
[----:B------:R-:W5:Y:S01]  /*69d0*/  LDCU.64 UR8, c[0x0][0x3e0] ;  /* 0x00007c00ff0877ac */ /* 0x000f620008000a00 */
[----:B01----:R-:W-:Y:S01]  /*69e0*/  MOV R48, R158 ;  /* 0x0000009e00307202 */ /* 0x003fe20000000f00 */
[----:B------:R-:W-:Y:S01]  /*69f0*/  FADD.FTZ R131, -R50, R131 ;  /* 0x0000008332837221 */ /* 0x000fe20000010100 */
[----:B------:R-:W-:Y:S01]  /*6a00*/  MOV R49, R161 ;  /* 0x000000a100317202 */ /* 0x000fe20000000f00 */
[----:B------:R-:W0:Y:S02]  /*6a10*/  LDCU.64 UR10, c[0x0][0x380] ;  /* 0x00007000ff0a77ac */ /* 0x000e240008000a00 */
[----:B------:R-:W-:-:S04]  /*6a20*/  FMUL.FTZ R131, R131, R58 ;  /* 0x0000003a83837220 */ /* 0x000fc80000410000 */
[----:B------:R-:W-:Y:S01]  /*6a30*/  FFMA.FTZ R131, R57, R131, R54 ;  /* 0x0000008339837223 */ /* 0x000fe20000010036 */
[----:B-----5:R-:W-:Y:S02]  /*6a40*/  IMAD R59, R51, UR8, RZ ;  /* 0x00000008333b7c24 */ /* 0x020fe4000f8e02ff */
[----:B------:R-:W-:Y:S01]  /*6a50*/  FADD.FTZ R51, -R50, R130 ;  /* 0x0000008232337221 */ /* 0x000fe20000010100 */
[----:B------:R-:W-:-:S04]  /*6a60*/  IMAD.WIDE.U32 R52, R44, UR8, R48 ;  /* 0x000000082c347c25 */ /* 0x000fc8000f8e0030 */
[----:B------:R-:W-:Y:S01]  /*6a70*/  FMUL.FTZ R51, R51, R58 ;  /* 0x0000003a33337220 */ /* 0x000fe20000410000 */
[----:B------:R-:W-:Y:S01]  /*6a80*/  IMAD R59, R44, UR9, R59 ;  /* 0x000000092c3b7c24 */ /* 0x000fe2000f8e023b */
[----:B0-----:R-:W-:Y:S02]  /*6a90*/  LEA R48, P1, R52, UR10, 0x2 ;  /* 0x0000000a34307c11 */ /* 0x001fe4000f8210ff */
[----:B------:R-:W-:Y:S02]  /*6aa0*/  FFMA.FTZ R130, R56, R51, R55 ;  /* 0x0000003338827223 */ /* 0x000fe40000010037 */
[----:B------:R-:W-:-:S04]  /*6ab0*/  IADD3 R59, PT, PT, R53, R59, RZ ;  /* 0x0000003b353b7210 */ /* 0x000fc80007ffe0ff */
[----:B------:R-:W-:-:S05]  /*6ac0*/  LEA.HI.X R49, R52, UR11, R59, 0x2, P1 ;  /* 0x0000000b34317c11 */ /* 0x000fca00088f143b */
[----:B------:R0:W-:Y:S02]  /*6ad0*/  STG.E.64 desc[UR6][R48.64], R130 ;  /* 0x0000008230007986 */ /* 0x0001e4000c101b06 */
.L_x_4132:
[----:B------:R-:W-:Y:S05]  /*6ae0*/  BSYNC.RECONVERGENT B1 ;  /* 0x0000000000017941 */ /* 0x000fea0003800200 */
.L_x_4131:
        /* <DEDUP_REMOVED lines=19> */
.L_x_4134:
[----:B------:R-:W-:Y:S05]  /*6c20*/  BSYNC.RECONVERGENT B1 ;  /* 0x0000000000017941 */ /* 0x000fea0003800200 */
.L_x_4133:
[----:B------:R-:W-:Y:S05]  /*6c30*/  @P6 BRA `(.L_x_4135) ;  /* 0x0000004000506947 */ /* 0x000fea0003800000 */
[----:B------:R-:W5:Y:S01]  /*6c40*/  LDCU.64 UR4, c[0x0][0x3e0] ;  /* 0x00007c00ff0477ac */ /* 0x000f620008000a00 */
[----:B------:R-:W-:Y:S01]  /*6c50*/  MOV R159, R161 ;  /* 0x000000a1009f7202 */ /* 0x000fe20000000f00 */
[C---:B01----:R-:W-:Y:S01]  /*6c60*/  FADD.FTZ R49, -R50.reuse, R134 ;  /* 0x0000008632317221 */ /* 0x043fe20000010100 */
[----:B------:R-:W-:Y:S01]  /*6c70*/  FADD.FTZ R135, -R50, R135 ;  /* 0x0000008732877221 */ /* 0x000fe20000010100 */
[----:B------:R-:W0:Y:S02]  /*6c80*/  LDCU.64 UR8, c[0x0][0x380] ;  /* 0x00007000ff0877ac */ /* 0x000e240008000a00 */
[-C--:B------:R-:W-:Y:S01]  /*6c90*/  FMUL.FTZ R49, R49, R58.reuse ;  /* 0x0000003a31317220 */ /* 0x080fe20000410000 */
[----:B------:R-:W-:-:S03]  /*6ca0*/  FMUL.FTZ R135, R135, R58 ;  /* 0x0000003a87877220 */ /* 0x000fc60000410000 */
[----:B------:R-:W-:Y:S01]  /*6cb0*/  FFMA.FTZ R56, R56, R49, R55 ;  /* 0x0000003138387223 */ /* 0x000fe20000010037 */
[----:B------:R-:W-:Y:S01]  /*6cc0*/  FFMA.FTZ R57, R57, R135, R54 ;  /* 0x0000008739397223 */ /* 0x000fe20000010036 */
[----:B-----5:R-:W-:Y:S02]  /*6cd0*/  IMAD R51, R157, UR4, RZ ;  /* 0x000000049d337c24 */ /* 0x020fe4000f8e02ff */
[----:B------:R-:W-:-:S04]  /*6ce0*/  IMAD.WIDE.U32 R158, R24, UR4, R158 ;  /* 0x00000004189e7c25 */ /* 0x000fc8000f8e009e */
[----:B------:R-:W-:Y:S01]  /*6cf0*/  IMAD R51, R24, UR5, R51 ;  /* 0x0000000518337c24 */ /* 0x000fe2000f8e0233 */
[----:B0-----:R-:W-:-:S04]  /*6d00*/  LEA R48, P1, R158, UR8, 0x2 ;  /* 0x000000089e307c11 */ /* 0x001fc8000f8210ff */
[----:B------:R-:W-:-:S04]  /*6d10*/  IADD3 R51, PT, PT, R159, R51, RZ ;  /* 0x000000339f337210 */ /* 0x000fc80007ffe0ff */
[----:B------:R-:W-:-:S05]  /*6d20*/  LEA.HI.X R49, R158, UR9, R51, 0x2, P1 ;  /* 0x000000099e317c11 */ /* 0x000fca00088f1433 */
[----:B------:R0:W-:Y:S01]  /*6d30*/  STG.E.64 desc[UR6][R48.64], R56 ;  /* 0x0000003830007986 */ /* 0x0001e2000c101b06 */
[----:B------:R-:W-:Y:S05]  /*6d40*/  BRA `(.L_x_4135) ;  /* 0x00000040000c7947 */ /* 0x000fea0003800000 */
.L_x_4072:
        /* <DEDUP_REMOVED lines=10> */
[C---:B------:R-:W-:Y:S01]  /*6df0*/  FADD.FTZ R65, -R50.reuse, R72 ;  /* 0x0000004832417221 */ /* 0x040fe20000010100 */
[----:B------:R-:W-:Y:S01]  /*6e00*/  FADD.FTZ R73, -R50, R73 ;  /* 0x0000004932497221 */ /* 0x000fe20000010100 */
[----:B------:R-:W0:Y:S02]  /*6e10*/  LDCU.64 UR8, c[0x0][0x3e0] ;  /* 0x00007c00ff0877ac */ /* 0x000e240008000a00 */
        /* <DEDUP_REMOVED lines=24> */
.L_x_4137:
[----:B------:R-:W-:Y:S05]  /*6fa0*/  BSYNC.RECONVERGENT B1 ;  /* 0x0000000000017941 */ /* 0x000fea0003800200 */
.L_x_4136:
        /* <DEDUP_REMOVED lines=29> */
.L_x_4139:
[----:B------:R-:W-:Y:S05]  /*7180*/  BSYNC.RECONVERGENT B1 ;  /* 0x0000000000017941 */ /* 0x000fea0003800200 */
.L_x_4138:
[----:B------:R-:W-:Y:S04]  /*7190*/  BSSY.RECONVERGENT B1, `(.L_x_4140) ;  /* 0x000001d000017945 */ /* 0x000fe80003800200 */
[----:B------:R-:W-:Y:S05]  /*71a0*/  @P4 BRA `(.L_x_4141) ;  /* 0x00000000006c4947 */ /* 0x000fea0003800000 */
[C---:B01----:R-:W-:Y:S01]  /*71b0*/  FADD.FTZ R49, -R50.reuse, R88 ;  /* 0x0000005832317221 */ /* 0x043fe20000010100 */
        /* <DEDUP_REMOVED lines=26> */
.L_x_4141:
[----:B------:R-:W-:Y:S05]  /*7360*/  BSYNC.RECONVERGENT B1 ;  /* 0x0000000000017941 */ /* 0x000fea0003800200 */
.L_x_4140:
        /* <DEDUP_REMOVED lines=39> */
.L_x_4143:
[----:B------:R-:W-:Y:S05]  /*75e0*/  BSYNC.RECONVERGENT B1 ;  /* 0x0000000000017941 */ /* 0x000fea0003800200 */
.L_x_4142:
[----:B------:R-:W-:Y:S04]  /*75f0*/  BSSY.RECONVERGENT B1, `(.L_x_4144) ;  /* 0x000001d000017945 */ /* 0x000fe80003800200 */
[----:B------:R-:W-:Y:S05]  /*7600*/  @P3 BRA `(.L_x_4145) ;  /* 0x00000000006c3947 */ /* 0x000fea0003800000 */
[C---:B0123--:R-:W-:Y:S01]  /*7610*/  FADD.FTZ R49, -R50.reuse, R92 ;  /* 0x0000005c32317221 */ /* 0x04ffe20000010100 */
        /* <DEDUP_REMOVED lines=26> */
.L_x_4145:
[----:B------:R-:W-:Y:S05]  /*77c0*/  BSYNC.RECONVERGENT B1 ;  /* 0x0000000000017941 */ /* 0x000fea0003800200 */
.L_x_4144:
[----:B------:R-:W-:Y:S04]  /*77d0*/  BSSY.RECONVERGENT B1, `(.L_x_4146) ;  /* 0x000001d000017945 */ /* 0x000fe80003800200 */
[----:B------:R-:W-:Y:S05]  /*77e0*/  @P4 BRA `(.L_x_4147) ;  /* 0x00000000006c4947 */ /* 0x000fea0003800000 */
[C---:B01234-:R-:W-:Y:S01]  /*77f0*/  FADD.FTZ R49, -R50.reuse, R94 ;  /* 0x0000005e32317221 */ /* 0x05ffe20000010100 */
        /* <DEDUP_REMOVED lines=26> */
.L_x_4147:
[----:B------:R-:W-:Y:S05]  /*79a0*/  BSYNC.RECONVERGENT B1 ;  /* 0x0000000000017941 */ /* 0x000fea0003800200 */
.L_x_4146:
        /* <DEDUP_REMOVED lines=29> */
.L_x_4149:
[----:B------:R-:W-:Y:S05]  /*7b80*/  BSYNC.RECONVERGENT B1 ;  /* 0x0000000000017941 */ /* 0x000fea0003800200 */
.L_x_4148:
        /* <DEDUP_REMOVED lines=29> */
.L_x_4151:
[----:B------:R-:W-:Y:S05]  /*7d60*/  BSYNC.RECONVERGENT B1 ;  /* 0x0000000000017941 */ /* 0x000fea0003800200 */
.L_x_4150:
        /* <DEDUP_REMOVED lines=8> */
[----:B------:R-:W-:Y:S02]  /*7df0*/  ISETP.GE.AND.EX P6, PT, R41, UR5, PT, P6 ;  /* 0x0000000529007c0c */ /* 0x000fe4000bfc6360 */
[----:B------:R-:W-:Y:S02]  /*7e00*/  ISETP.GE.AND.EX P2, PT, R43, UR5, PT, P2 ;  /* 0x000000052b007c0c */ /* 0x000fe4000bf46320 */
[----:B------:R-:W-:Y:S02]  /*7e10*/  ISETP.GE.AND.EX P3, PT, R61, UR5, PT, P3 ;  /* 0x000000053d007c0c */ /* 0x000fe4000bf66330 */
[----:B------:R-:W-:Y:S02]  /*7e20*/  ISETP.GE.AND.EX P4, PT, R70, UR5, PT, P4 ;  /* 0x0000000546007c0c */ /* 0x000fe4000bf86340 */
[----:B------:R-:W-:-:S02]  /*7e30*/  ISETP.GE.AND.EX P5, PT, R45, UR5, PT, P5 ;  /* 0x000000052d007c0c */ /* 0x000fc4000bfa6350 */
[C---:B------:R-:W-:Y:S02]  /*7e40*/  IADD3 R68, PT, PT, R63.reuse, 0x110, RZ ;  /* 0x000001103f447810 */ /* 0x040fe40007ffe0ff */
[----:B------:R-:W-:Y:S01]  /*7e50*/  IADD3 R67, PT, PT, R63, 0x120, RZ ;  /* 0x000001203f437810 */ /* 0x000fe20007ffe0ff */
[----:B------:R-:W-:Y:S08]  /*7e60*/  @P1 BRA `(.L_x_4153) ;  /* 0x00000000006c1947 */ /* 0x000ff00003800000 */
        /* <DEDUP_REMOVED lines=27> */
.L_x_4153:
[----:B------:R-:W-:Y:S05]  /*8020*/  BSYNC.RECONVERGENT B1 ;  /* 0x0000000000017941 */ /* 0x000fea0003800200 */
.L_x_4152:
        /* <DEDUP_REMOVED lines=29> */
.L_x_4155:
[----:B------:R-:W-:Y:S05]  /*8200*/  BSYNC.RECONVERGENT B1 ;  /* 0x0000000000017941 */ /* 0x000fea0003800200 */
.L_x_4154:
        /* <DEDUP_REMOVED lines=29> */
.L_x_4157:
[----:B------:R-:W-:Y:S05]  /*83e0*/  BSYNC.RECONVERGENT B1 ;  /* 0x0000000000017941 */ /* 0x000fea0003800200 */
.L_x_4156:
        /* <DEDUP_REMOVED lines=29> */
.L_x_4159:
[----:B------:R-:W-:Y:S05]  /*85c0*/  BSYNC.RECONVERGENT B1 ;  /* 0x0000000000017941 */ /* 0x000fea0003800200 */
.L_x_4158:
        /* <DEDUP_REMOVED lines=29> */
.L_x_4161:
[----:B------:R-:W-:Y:S05]  /*87a0*/  BSYNC.RECONVERGENT B1 ;  /* 0x0000000000017941 */ /* 0x000fea0003800200 */
.L_x_4160:
        /* <DEDUP_REMOVED lines=29> */
.L_x_4163:
[----:B------:R-:W-:Y:S05]  /*8980*/  BSYNC.RECONVERGENT B1 ;  /* 0x0000000000017941 */ /* 0x000fea0003800200 */
.L_x_4162:
[----:B------:R-:W-:Y:S01]  /*8990*/  ISETP.GE.U32.AND P3, PT, R60, UR4, PT ;  /* 0x000000043c007c0c */ /* 0x000fe2000bf66070 */
[----:B------:R-:W-:Y:S01]  /*89a0*/  BSSY.RECONVERGENT B1, `(.L_x_4164) ;  /* 0x0000027000017945 */ /* 0x000fe20003800200 */
[----:B------:R-:W-:Y:S02]  /*89b0*/  ISETP.GE.U32.AND P1, PT, R13, UR4, PT ;  /* 0x000000040d007c0c */ /* 0x000fe4000bf26070 */
[----:B------:R-:W-:Y:S02]  /*89c0*/  ISETP.GE.AND.EX P3, PT, R59, UR5, PT, P3 ;  /* 0x000000053b007c0c */ /* 0x000fe4000bf66330 */
[----:B------:R-:W-:Y:S02]  /*89d0*/  ISETP.GE.U32.AND P4, PT, R14, UR4, PT ;  /* 0x000000040e007c0c */ /* 0x000fe4000bf86070 */
[----:B------:R-:W-:Y:S02]  /*89e0*/  ISETP.GE.U32.AND P2, PT, R68, UR4, PT ;  /* 0x0000000444007c0c */ /* 0x000fe4000bf46070 */
[----:B0-----:R-:W-:-:S02]  /*89f0*/  SHF.R.S32.HI R62, RZ, 0x1f, R68 ;  /* 0x0000001fff3e7819 */ /* 0x001fc40000011444 */
[----:B------:R-:W-:Y:S02]  /*8a00*/  ISETP.GE.U32.AND P6, PT, R67, UR4, PT ;  /* 0x0000000443007c0c */ /* 0x000fe4000bfc6070 */
[----:B------:R-:W-:Y:S02]  /*8a10*/  ISETP.GE.U32.AND P5, PT, R15, UR4, PT ;  /* 0x000000040f007c0c */ /* 0x000fe4000bfa6070 */
[----:B------:R-:W-:Y:S02]  /*8a20*/  ISETP.GE.AND.EX P1, PT, R47, UR5, PT, P1 ;  /* 0x000000052f007c0c */ /* 0x000fe4000bf26310 */
[----:B------:R-:W-:Y:S02]  /*8a30*/  ISETP.GE.AND.EX P4, PT, R69, UR5, PT, P4 ;  /* 0x0000000545007c0c */ /* 0x000fe4000bf86340 */
[----:B------:R-:W-:Y:S01]  /*8a40*/  ISETP.GE.AND.EX P2, PT, R62, UR5, PT, P2 ;  /* 0x000000053e007c0c */ /* 0x000fe2000bf46320 */
[----:B------:R-:W-:-:S12]  /*8a50*/  @P3 BRA `(.L_x_4165) ;  /* 0x00000000006c3947 */ /* 0x000fd80003800000 */
[C---:B-1234-:R-:W-:Y:S01]  /*8a60*/  FADD.FTZ R49, -R50.reuse, R78 ;  /* 0x0000004e32317221 */ /* 0x05efe20000010100 */
        /* <DEDUP_REMOVED lines=26> */
.L_x_4165:
[----:B------:R-:W-:Y:S05]  /*8c10*/  BSYNC.RECONVERGENT B1 ;  /* 0x0000000000017941 */ /* 0x000fea0003800200 */
.L_x_4164:
        /* <DEDUP_REMOVED lines=29> */
.L_x_4167:
[----:B------:R-:W-:Y:S05]  /*8df0*/  BSYNC.RECONVERGENT B1 ;  /* 0x0000000000017941 */ /* 0x000fea0003800200 */
.L_x_4166:
        /* <DEDUP_REMOVED lines=29> */
.L_x_4169:
[----:B------:R-:W-:Y:S05]  /*8fd0*/  BSYNC.RECONVERGENT B1 ;  /* 0x0000000000017941 */ /* 0x000fea0003800200 */
.L_x_4168:
        /* <DEDUP_REMOVED lines=29> */
.L_x_4171:
[----:B------:R-:W-:Y:S05]  /*91b0*/  BSYNC.RECONVERGENT B1 ;  /* 0x0000000000017941 */ /* 0x000fea0003800200 */
.L_x_4170:
        /* <DEDUP_REMOVED lines=38> */
.L_x_4173:
[----:B------:R-:W-:Y:S05]  /*9420*/  BSYNC.RECONVERGENT B1 ;  /* 0x0000000000017941 */ /* 0x000fea0003800200 */
.L_x_4172:
        /* <DEDUP_REMOVED lines=29> */
.L_x_4175:
[----:B------:R-:W-:Y:S05]  /*9600*/  BSYNC.RECONVERGENT B1 ;  /* 0x0000000000017941 */ /* 0x000fea0003800200 */
.L_x_4174:
[----:B------:R-:W-:Y:S04]  /*9610*/  BSSY.RECONVERGENT B1, `(.L_x_4176) ;  /* 0x000001d000017945 */ /* 0x000fe80003800200 */
[----:B------:R-:W-:Y:S05]  /*9620*/  @P1 BRA `(.L_x_4177) ;  /* 0x00000000006c1947 */ /* 0x000fea0003800000 */
[C---:B01----:R-:W-:Y:S01]  /*9630*/  FADD.FTZ R49, -R50.reuse, R116 ;  /* 0x0000007432317221 */ /* 0x043fe20000010100 */
[----:B------:R-:W-:Y:S01]  /*9640*/  FADD.FTZ R117, -R50, R117 ;  /* 0x0000007532757221 */ /* 0x000fe20000010100 */
        /* <DEDUP_REMOVED lines=25> */
.L_x_4177:
[----:B------:R-:W-:Y:S05]  /*97e0*/  BSYNC.RECONVERGENT B1 ;  /* 0x0000000000017941 */ /* 0x000fea0003800200 */
.L_x_4176:
        /* <DEDUP_REMOVED lines=29> */
.L_x_4179:
[----:B------:R-:W-:Y:S05]  /*99c0*/  BSYNC.RECONVERGENT B1 ;  /* 0x0000000000017941 */ /* 0x000fea0003800200 */
.L_x_4178:
        /* <DEDUP_REMOVED lines=10> */
[C---:B0123--:R-:W-:Y:S01]  /*9a70*/  FADD.FTZ R49, -R50.reuse, R118 ;  /* 0x0000007632317221 */ /* 0x04ffe20000010100 */
        /* <DEDUP_REMOVED lines=26> */
.L_x_4181:
[----:B------:R-:W-:Y:S05]  /*9c20*/  BSYNC.RECONVERGENT B1 ;  /* 0x0000000000017941 */ /* 0x000fea0003800200 */
.L_x_4180:
[----:B------:R-:W-:Y:S04]  /*9c30*/  BSSY.RECONVERGENT B1, `(.L_x_4182) ;  /* 0x000001d000017945 */ /* 0x000fe80003800200 */
[----:B------:R-:W-:Y:S05]  /*9c40*/  @P4 BRA `(.L_x_4183) ;  /* 0x00000000006c4947 */ /* 0x000fea0003800000 */
[C---:B01234-:R-:W-:Y:S01]  /*9c50*/  FADD.FTZ R49, -R50.reuse, R120 ;  /* 0x0000007832317221 */ /* 0x05ffe20000010100 */
[----:B------:R-:W-:Y:S01]  /*9c60*/  FADD.FTZ R121, -R50, R121 ;  /* 0x0000007932797221 */ /* 0x000fe20000010100 */
[----:B------:R-:W0:Y:S01]  /*9c70*/  LDCU.64 UR8, c[0x0][0x3e0] ;  /* 0x00007c00ff0877ac */ /* 0x000e220008000a00 */
[----:B------:R-:W-:Y:S01]  /*9c80*/  MOV R48, R158 ;  /* 0x0000009e00307202 */ /* 0x000fe20000000f00 */
        /* <DEDUP_REMOVED lines=23> */
.L_x_4183:
[----:B------:R-:W-:Y:S05]  /*9e00*/  BSYNC.RECONVERGENT B1 ;  /* 0x0000000000017941 */ /* 0x000fea0003800200 */
.L_x_4182:
        /* <DEDUP_REMOVED lines=29> */
.L_x_4185:
[----:B------:R-:W-:Y:S05]  /*9fe0*/  BSYNC.RECONVERGENT B1 ;  /* 0x0000000000017941 */ /* 0x000fea0003800200 */
.L_x_4184:
        /* <DEDUP_REMOVED lines=29> */
.L_x_4187:
[----:B------:R-:W-:Y:S05]  /*a1c0*/  BSYNC.RECONVERGENT B1 ;  /* 0x0000000000017941 */ /* 0x000fea0003800200 */
.L_x_4186:
        /* <DEDUP_REMOVED lines=39> */
.L_x_4189:
[----:B------:R-:W-:Y:S05]  /*a440*/  BSYNC.RECONVERGENT B1 ;  /* 0x0000000000017941 */ /* 0x000fea0003800200 */
.L_x_4188:
        /* <DEDUP_REMOVED lines=29> */
.L_x_4191:
[----:B------:R-:W-:Y:S05]  /*a620*/  BSYNC.RECONVERGENT B1 ;  /* 0x0000000000017941 */ /* 0x000fea0003800200 */
.L_x_4190:
        /* <DEDUP_REMOVED lines=29> */
.L_x_4193:
[----:B------:R-:W-:Y:S05]  /*a800*/  BSYNC.RECONVERGENT B1 ;  /* 0x0000000000017941 */ /* 0x000fea0003800200 */
.L_x_4192:
        /* <DEDUP_REMOVED lines=29> */
.L_x_4195:
[----:B------:R-:W-:Y:S05]  /*a9e0*/  BSYNC.RECONVERGENT B1 ;  /* 0x0000000000017941 */ /* 0x000fea0003800200 */
.L_x_4194:
        /* <DEDUP_REMOVED lines=29> */
.L_x_4197:
[----:B------:R-:W-:Y:S05]  /*abc0*/  BSYNC.RECONVERGENT B1 ;  /* 0x0000000000017941 */ /* 0x000fea0003800200 */
.L_x_4196:
        /* <DEDUP_REMOVED lines=27> */
.L_x_4135:
[----:B------:R-:W-:Y:S05]  /*ad80*/  BSYNC.RECONVERGENT B0 ;  /* 0x0000000000007941 */ /* 0x000fea0003800200 */
.L_x_4071:
        /* <DEDUP_REMOVED lines=8> */
.L_x_4199:
        /* <DEDUP_REMOVED lines=15> */
.L_x_4560:


//--------------------- .text._Z35group_norm_nhwc_fwd_one_pass_kernelI11Fp32IOFp16WLi64ELi48ELi384EEv26Group_norm_nhwc_fwd_params --------------------------
	.section	.text._Z35group_norm_nhwc_fwd_one_pass_kernelI11Fp32IOFp16WLi64ELi48ELi384EEv26Group_norm_nhwc_fwd_params,"ax",@progbits
	.align	128
        .global         _Z35group_norm_nhwc_fwd_one_pass_kernelI11Fp32IOFp16WLi64ELi48ELi384EEv26Group_norm_nhwc_fwd_params
        .type           _Z35group_norm_nhwc_fwd_one_pass_kernelI11Fp32IOFp16WLi64ELi48ELi384EEv26Group_norm_nhwc_fwd_params,@function
        .size           _Z35group_norm_nhwc_fwd_one_pass_kernelI11Fp32IOFp16WLi64ELi48ELi384EEv26Group_norm_nhwc_fwd_params,(.L_x_4561 - _Z35group_norm_nhwc_fwd_one_pass_kernelI11Fp32IOFp16WLi64ELi48ELi384EEv26Group_norm_nhwc_fwd_params)
        .other          _Z35group_norm_nhwc_fwd_one_pass_kernelI11Fp32IOFp16WLi64ELi48ELi384EEv26Group_norm_nhwc_fwd_params,@"STO_CUDA_ENTRY STV_DEFAULT"
_Z35group_norm_nhwc_fwd_one_pass_kernelI11Fp32IOFp16WLi64ELi48ELi384EEv26Group_norm_nhwc_fwd_params:
.text._Z35group_norm_nhwc_fwd_one_pass_kernelI11Fp32IOFp16WLi64ELi48ELi384EEv26Group_norm_nhwc_fwd_params:
        /* <DEDUP_REMOVED lines=25> */
.L_x_4227:
        /* <DEDUP_REMOVED lines=26> */
[-C--:B------:R-:W-:Y:S01]  /*0330*/  @!P2 IADD3 R2, PT, PT, R2, -R7.reuse, RZ ;  /* 0x800000070202a210 */ /* 0x080fe20007ffe0ff */
[----:B------:R-:W-:Y:S01]  /*0340*/  @!P2 VIADD R5, R5, 0x1 ;  /* 0x000000010505a836 */ /* 0x000fe20000000000 */
        /* <DEDUP_REMOVED lines=13> */
[----:B------:R-:W-:Y:S01]  /*0420*/  ISETP.GE.U32.AND P3, PT, R21, UR10, PT ;  /* 0x0000000a15007c0c */ /* 0x000fe2000bf66070 */
[----:B------:R-:W-:Y:S01]  /*0430*/  IMAD.IADD R2, R7, 0x1, R8 ;  /* 0x0000000107027824 */ /* 0x000fe200078e0208 */
[----:B------:R-:W-:Y:S01]  /*0440*/  IADD3 R9, PT, PT, -R5, RZ, RZ ;  /* 0x000000ff05097210 */ /* 0x000fe20007ffe1ff */
[----:B------:R-:W0:Y:S01]  /*0450*/  @!P2 LDC.64 R6, c[0x0][0x3e0] ;  /* 0x0000f800ff06ab82 */ /* 0x000e220000000a00 */
[----:B------:R-:W-:Y:S02]  /*0460*/  ISETP.GE.U32.AND P1, PT, R23, UR10, PT ;  /* 0x0000000a17007c0c */ /* 0x000fe4000bf26070 */
[----:B------:R-:W-:Y:S01]  /*0470*/  SHF.L.U32 R2, R2, 0x1, RZ ;  /* 0x0000000102027819 */ /* 0x000fe200000006ff */
[----:B------:R-:W-:Y:S01]  /*0480*/  IMAD R0, R0, R9, UR8 ;  /* 0x0000000800007e24 */ /* 0x000fe2000f8e0209 */
[----:B------:R-:W-:Y:S02]  /*0490*/  ISETP.GE.AND.EX P3, PT, R13, UR11, PT, P3 ;  /* 0x0000000b0d007c0c */ /* 0x000fe4000bf66330 */
[----:B------:R-:W-:Y:S01]  /*04a0*/  LOP3.LUT R27, R2, 0xffff, RZ, 0xc0, !PT ;  /* 0x0000ffff021b7812 */ /* 0x000fe200078ec0ff */
[----:B------:R-:W-:Y:S01]  /*04b0*/  IMAD R0, R0, 0x30, RZ ;  /* 0x0000003000007824 */ /* 0x000fe200078e02ff */
[----:B------:R-:W-:Y:S01]  /*04c0*/  SHF.R.S32.HI R2, RZ, 0x1f, R5 ;  /* 0x0000001fff027819 */ /* 0x000fe20000011405 */
[----:B------:R-:W1:Y:S01]  /*04d0*/  @!P2 LDC.64 R16, c[0x0][0x390] ;  /* 0x0000e400ff10ab82 */ /* 0x000e620000000a00 */
[----:B------:R-:W-:-:S02]  /*04e0*/  ISETP.GE.AND.EX P1, PT, R29, UR11, PT, P1 ;  /* 0x0000000b1d007c0c */ /* 0x000fc4000bf26310 */
        /* <DEDUP_REMOVED lines=9> */
[----:B0-----:R-:W-:Y:S01]  /*0580*/  @!P2 IMAD R4, R3, R6, RZ ;  /* 0x000000060304a224 */ /* 0x001fe200078e02ff */
[----:B------:R-:W-:Y:S01]  /*0590*/  IADD3 R25, PT, PT, R27, R25, RZ ;  /* 0x000000191b197210 */ /* 0x000fe20007ffe0ff */
[----:B------:R-:W0:Y:S01]  /*05a0*/  @!P3 LDC.64 R2, c[0x0][0x3e0] ;  /* 0x0000f800ff02bb82 */ /* 0x000e220000000a00 */
[----:B------:R-:W-:Y:S01]  /*05b0*/  @!P2 MOV R24, R26 ;  /* 0x0000001a0018a202 */ /* 0x000fe20000000f00 */
[----:B------:R-:W-:-:S04]  /*05c0*/  @!P2 IMAD R15, R11, R7, R4 ;  /* 0x000000070b0fa224 */ /* 0x000fc800078e0204 */
[----:B------:R-:W-:Y:S02]  /*05d0*/  @!P2 IMAD.WIDE.U32 R6, R11, R6, R24 ;  /* 0x000000060b06a225 */ /* 0x000fe400078e0018 */
[----:B------:R-:W2:Y:S02]  /*05e0*/  @!P1 LDC.64 R4, c[0x0][0x3e0] ;  /* 0x0000f800ff049b82 */ /* 0x000ea40000000a00 */
[----:B------:R-:W-:Y:S01]  /*05f0*/  @!P2 IMAD.IADD R7, R7, 0x1, R15 ;  /* 0x000000010707a824 */ /* 0x000fe200078e020f */
[----:B-1----:R-:W-:-:S04]  /*0600*/  @!P2 LEA R16, P5, R6, R16, 0x2 ;  /* 0x000000100610a211 */ /* 0x002fc800078a10ff */
[----:B------:R-:W-:Y:S01]  /*0610*/  @!P2 LEA.HI.X R17, R6, R17, R7, 0x2, P5 ;  /* 0x000000110611a211 */ /* 0x000fe200028f1407 */
[----:B------:R-:W1:Y:S01]  /*0620*/  @!P1 LDC.64 R14, c[0x0][0x390] ;  /* 0x0000e400ff0e9b82 */ /* 0x000e620000000a00 */
[----:B0-----:R-:W-:-:S07]  /*0630*/  @!P3 IMAD R12, R13, R2, RZ ;  /* 0x000000020d0cb224 */ /* 0x001fce00078e02ff */
[----:B------:R-:W0:Y:S01]  /*0640*/  @!P4 LDC.64 R6, c[0x0][0x3e0] ;  /* 0x0000f800ff06cb82 */ /* 0x000e220000000a00 */
        /* <DEDUP_REMOVED lines=13> */
[----:B-1----:R-:W-:Y:S01]  /*0720*/  @!P1 LEA R14, P5, R4, R14, 0x2 ;  /* 0x0000000e040e9211 */ /* 0x002fe200078a10ff */
[----:B0-----:R-:W-:Y:S01]  /*0730*/  @!P4 IMAD R18, R19, R6, RZ ;  /* 0x000000061312c224 */ /* 0x001fe200078e02ff */
        /* <DEDUP_REMOVED lines=11> */
[----:B------:R-:W-:-:S03]  /*07f0*/  CS2R R6, SRZ ;  /* 0x0000000000067805 */ /* 0x000fc6000001ff00 */
[----:B------:R-:W-:Y:S01]  /*0800*/  @!P4 IADD3 R9, PT, PT, R19, R21, RZ ;  /* 0x000000151309c210 */ /* 0x000fe20007ffe0ff */
        /* <DEDUP_REMOVED lines=61> */
[----:B--2---:R-:W-:-:S03]  /*0be0*/  FADD.FTZ R11, R14, R17 ;  /* 0x000000110e0b7221 */ /* 0x004fc60000010000 */
[----:B------:R-:W-:-:S05]  /*0bf0*/  @!P2 IMAD.IADD R9, R9, 0x1, R12 ;  /* 0x000000010909a824 */ /* 0x000fca00078e020c */
[----:B------:R3:W-:Y:S02]  /*0c00*/  @!P2 STS.64 [R9+0x10], R10 ;  /* 0x0000100a0900a388 */ /* 0x0007e40000000a00 */
.L_x_4201:
[----:B------:R-:W-:Y:S05]  /*0c10*/  BSYNC.RECONVERGENT B0 ;  /* 0x0000000000007941 */ /* 0x000fea0003800200 */
.L_x_4200:
        /* <DEDUP_REMOVED lines=36> */
.L_x_4203:
[----:B------:R-:W-:Y:S05]  /*0e60*/  BSYNC.RECONVERGENT B0 ;  /* 0x0000000000007941 */ /* 0x000fea0003800200 */
.L_x_4202:
        /* <DEDUP_REMOVED lines=31> */
.L_x_4206:
[----:B---3--:R-:W2:Y:S04]  /*1060*/  LDG.E.STRONG.GPU R12, desc[UR16][R8.64] ;  /* 0x00000010080c7981 */ /* 0x008ea8000c1ef900 */
[----:B--2---:R-:W-:Y:S01]  /*1070*/  CCTL.IVALL ;  /* 0x00000000ff00798f */ /* 0x004fe20002000000 */
[----:B------:R-:W-:Y:S05]  /*1080*/  YIELD ;  /* 0x0000000000007946 */ /* 0x000fea0003800000 */
[----:B------:R-:W-:-:S13]  /*1090*/  ISETP.NE.AND P2, PT, R12, R15, PT ;  /* 0x0000000f0c00720c */ /* 0x000fda0003f45270 */
[----:B------:R-:W-:Y:S05]  /*10a0*/  @P2 BRA `(.L_x_4206) ;  /* 0xfffffffc00ec2947 */ /* 0x000fea000383ffff */
.L_x_4205:
        /* <DEDUP_REMOVED lines=15> */
.L_x_4208:
[----:B------:R-:W-:Y:S01]  /*11a0*/  UIADD3 UR24, UPT, UPT, UR5, 0x1, URZ ;  /* 0x0000000105187890 */ /* 0x000fe2000fffe0ff */
[----:B------:R-:W-:Y:S01]  /*11b0*/  ISETP.EQ.OR P2, PT, RZ, UR23, P3 ;  /* 0x00000017ff007c0c */ /* 0x000fe20009f42670 */
[----:B------:R-:W-:-:S04]  /*11c0*/  UIADD3 UR25, UPT, UPT, UR5, 0x2, URZ ;  /* 0x0000000205197890 */ /* 0x000fc8000fffe0ff */
[----:B------:R-:W-:Y:S01]  /*11d0*/  IMAD.U32 R9, RZ, RZ, UR24 ;  /* 0x00000018ff097e24 */ /* 0x000fe2000f8e00ff */
[----:B------:R-:W-:Y:S01]  /*11e0*/  UIADD3 UR24, UPT, UPT, UR5, 0x3, URZ ;  /* 0x0000000305187890 */ /* 0x000fe2000fffe0ff */
[----:B------:R-:W-:-:S03]  /*11f0*/  MOV R12, UR25 ;  /* 0x00000019000c7c02 */ /* 0x000fc60008000f00 */
[----:B------:R-:W-:Y:S02]  /*1200*/  ISETP.EQ.OR P4, PT, R9, UR15, P3 ;  /* 0x0000000f09007c0c */ /* 0x000fe40009f82670 */
[----:B------:R-:W-:Y:S01]  /*1210*/  ISETP.EQ.OR P6, PT, R12, UR15, P3 ;  /* 0x0000000f0c007c0c */ /* 0x000fe20009fc2670 */
[----:B------:R-:W-:Y:S01]  /*1220*/  VOTEU.ALL UP0, P2 ;  /* 0x0000000000ff7886 */ /* 0x000fe20001000000 */
[----:B------:R-:W-:-:S04]  /*1230*/  MOV R9, UR24 ;  /* 0x0000001800097c02 */ /* 0x000fc80008000f00 */
[----:B------:R-:W-:Y:S01]  /*1240*/  ISETP.EQ.OR P5, PT, R9, UR15, P3 ;  /* 0x0000000f09007c0c */ /* 0x000fe20009fa2670 */
[----:B------:R-:W-:-:S04]  /*1250*/  @!UP0 UIMAD.WIDE.U32 UR24, UR9, 0x8, UR18 ;  /* 0x00000008091888a5 */ /* 0x000fc8000f8e0012 */
[----:B------:R-:W-:Y:S02]  /*1260*/  VOTEU.ALL UP0, P4 ;  /* 0x0000000000ff7886 */ /* 0x000fe40002000000 */
[----:B------:R-:W-:Y:S01]  /*1270*/  MOV R12, UR24 ;  /* 0x00000018000c7c02 */ /* 0x000fe20008000f00 */
[----:B------:R-:W-:Y:S01]  /*1280*/  VOTEU.ALL UP1, P6 ;  /* 0x0000000000ff7886 */ /* 0x000fe20003020000 */
[----:B------:R-:W-:Y:S01]  /*1290*/  MOV R13, UR25 ;  /* 0x00000019000d7c02 */ /* 0x000fe20008000f00 */
[----:B------:R-:W-:-:S03]  /*12a0*/  @!UP0 UIMAD.WIDE.U32 UR24, UR22, 0x8, UR18 ;  /* 0x00000008161888a5 */ /* 0x000fc6000f8e0012 */
[----:B------:R-:W-:Y:S01]  /*12b0*/  VOTEU.ALL UP0, P5 ;  /* 0x0000000000ff7886 */ /* 0x000fe20002800000 */
[----:B------:R-:W-:Y:S01]  /*12c0*/  @!UP1 UIMAD.WIDE.U32 UR26, UR11, 0x8, UR18 ;  /* 0x000000080b1a98a5 */ /* 0x000fe2000f8e0012 */
[----:B------:R-:W0:Y:S01]  /*12d0*/  @!P2 LDG.E.64 R12, desc[UR16][R12.64] ;  /* 0x000000100c0ca981 */ /* 0x000e22000c1e1b00 */
[----:B------:R-:W-:Y:S02]  /*12e0*/  MOV R14, UR24 ;  /* 0x00000018000e7c02 */ /* 0x000fe40008000f00 */
[----:B------:R-:W-:Y:S01]  /*12f0*/  MOV R15, UR25 ;  /* 0x00000019000f7c02 */ /* 0x000fe20008000f00 */
[----:B------:R-:W-:Y:S01]  /*1300*/  @!UP0 UIMAD.WIDE.U32 UR24, UR10, 0x8, UR18 ;  /* 0x000000080a1888a5 */ /* 0x000fe2000f8e0012 */
[----:B-1----:R-:W-:Y:S01]  /*1310*/  IMAD.U32 R16, RZ, RZ, UR26 ;  /* 0x0000001aff107e24 */ /* 0x002fe2000f8e00ff */
[----:B--2---:R-:W-:-:S03]  /*1320*/  MOV R17, UR27 ;  /* 0x0000001b00117c02 */ /* 0x004fc60008000f00 */
[----:B------:R-:W2:Y:S01]  /*1330*/  @!P4 LDG.E.64 R14, desc[UR16][R14.64] ;  /* 0x000000100e0ec981 */ /* 0x000ea2000c1e1b00 */
[----:B------:R-:W-:Y:S02]  /*1340*/  MOV R18, UR24 ;  /* 0x0000001800127c02 */ /* 0x000fe40008000f00 */
[----:B------:R-:W-:Y:S01]  /*1350*/  MOV R19, UR25 ;  /* 0x0000001900137c02 */ /* 0x000fe20008000f00 */
[----:B------:R-:W3:Y:S05]  /*1360*/  @!P6 LDG.E.64 R16, desc[UR16][R16.64] ;  /* 0x000000101010e981 */ /* 0x000eea000c1e1b00 */
        /* <DEDUP_REMOVED lines=14> */
[----:B------:R-:W-:Y:S02]  /*1450*/  IMAD.U32 R9, RZ, RZ, UR24 ;  /* 0x00000018ff097e24 */ /* 0x000fe4000f8e00ff */
[----:B---3--:R-:W-:Y:S01]  /*1460*/  @!P6 FADD.FTZ R10, R10, R16 ;  /* 0x000000100a0ae221 */ /* 0x008fe20000010000 */
[----:B------:R-:W-:Y:S01]  /*1470*/  @!P6 FADD.FTZ R11, R11, R17 ;  /* 0x000000110b0be221 */ /* 0x000fe20000010000 */
[----:B------:R-:W-:Y:S01]  /*1480*/  ISETP.EQ.OR P6, PT, R12, UR15, P3 ;  /* 0x0000000f0c007c0c */ /* 0x000fe20009fc2670 */
[----:B------:R-:W-:Y:S01]  /*1490*/  VOTEU.ALL UP0, P2 ;  /* 0x0000000000ff7886 */ /* 0x000fe20001000000 */
[----:B----4-:R-:W-:Y:S01]  /*14a0*/  @!P5 FADD.FTZ R10, R10, R18 ;  /* 0x000000120a0ad221 */ /* 0x010fe20000010000 */
[----:B------:R-:W-:Y:S01]  /*14b0*/  @!P5 FADD.FTZ R11, R11, R19 ;  /* 0x000000130b0bd221 */ /* 0x000fe20000010000 */
[----:B------:R-:W-:-:S02]  /*14c0*/  ISETP.EQ.OR P5, PT, R9, UR15, P3 ;  /* 0x0000000f09007c0c */ /* 0x000fc40009fa2670 */
[----:B------:R-:W-:Y:S01]  /*14d0*/  @!UP0 UIMAD.WIDE.U32 UR24, UR21, 0x8, UR18 ;  /* 0x00000008151888a5 */ /* 0x000fe2000f8e0012 */
[----:B------:R-:W-:-:S05]  /*14e0*/  VOTEU.ALL UP0, P4 ;  /* 0x0000000000ff7886 */ /* 0x000fca0002000000 */
[----:B------:R-:W-:Y:S01]  /*14f0*/  MOV R12, UR24 ;  /* 0x00000018000c7c02 */ /* 0x000fe20008000f00 */
[----:B------:R-:W-:Y:S01]  /*1500*/  VOTEU.ALL UP1, P6 ;  /* 0x0000000000ff7886 */ /* 0x000fe20003020000 */
[----:B------:R-:W-:Y:S01]  /*1510*/  MOV R13, UR25 ;  /* 0x00000019000d7c02 */ /* 0x000fe20008000f00 */
[----:B------:R-:W-:Y:S02]  /*1520*/  @!UP0 UIMAD.WIDE.U32 UR24, UR12, 0x8, UR18 ;  /* 0x000000080c1888a5 */ /* 0x000fe4000f8e0012 */
[----:B------:R-:W-:Y:S01]  /*1530*/  VOTEU.ALL UP0, P5 ;  /* 0x0000000000ff7886 */ /* 0x000fe20002800000 */
[----:B------:R-:W-:Y:S02]  /*1540*/  @!UP1 UIMAD.WIDE.U32 UR26, UR14, 0x8, UR18 ;  /* 0x000000080e1a98a5 */ /* 0x000fe4000f8e0012 */
[----:B------:R-:W2:Y:S01]  /*1550*/  @!P2 LDG.E.64 R12, desc[UR16][R12.64] ;  /* 0x000000100c0ca981 */ /* 0x000ea2000c1e1b00 */
[----:B------:R-:W-:Y:S02]  /*1560*/  MOV R14, UR24 ;  /* 0x00000018000e7c02 */ /* 0x000fe40008000f00 */
[----:B------:R-:W-:Y:S01]  /*1570*/  MOV R15, UR25 ;  /* 0x00000019000f7c02 */ /* 0x000fe20008000f00 */
[----:B------:R-:W-:Y:S01]  /*1580*/  @!UP0 UIMAD.WIDE.U32 UR24, UR13, 0x8, UR18 ;  /* 0x000000080d1888a5 */ /* 0x000fe2000f8e0012 */
[----:B------:R-:W-:-:S02]  /*1590*/  MOV R16, UR26 ;  /* 0x0000001a00107c02 */ /* 0x000fc40008000f00 */
[----:B------:R-:W-:Y:S02]  /*15a0*/  MOV R17, UR27 ;  /* 0x0000001b00117c02 */ /* 0x000fe40008000f00 */
[----:B------:R-:W3:Y:S01]  /*15b0*/  @!P4 LDG.E.64 R14, desc[UR16][R14.64] ;  /* 0x000000100e0ec981 */ /* 0x000ee2000c1e1b00 */
[----:B------:R-:W-:Y:S01]  /*15c0*/  IMAD.U32 R18, RZ, RZ, UR24 ;  /* 0x00000018ff127e24 */ /* 0x000fe2000f8e00ff */
[----:B------:R-:W-:Y:S02]  /*15d0*/  MOV R19, UR25 ;  /* 0x0000001900137c02 */ /* 0x000fe40008000f00 */
[----:B------:R-:W4:Y:S04]  /*15e0*/  @!P6 LDG.E.64 R16, desc[UR16][R16.64] ;  /* 0x000000101010e981 */ /* 0x000f28000c1e1b00 */
[----:B------:R-:W5:Y:S01]  /*15f0*/  @!P5 LDG.E.64 R18, desc[UR16][R18.64] ;  /* 0x000000101212d981 */ /* 0x000f62000c1e1b00 */
[----:B------:R-:W-:-:S02]  /*1600*/  UIADD3 UR5, UPT, UPT, UR5, 0x8, URZ ;  /* 0x0000000805057890 */ /* 0x000fc4000fffe0ff */
[----:B------:R-:W-:Y:S02]  /*1610*/  UIADD3 UR23, UPT, UPT, UR23, 0x8, URZ ;  /* 0x0000000817177890 */ /* 0x000fe4000fffe0ff */
[----:B------:R-:W-:Y:S02]  /*1620*/  ULEA UR9, UR20, UR9, 0x3 ;  /* 0x0000000914097291 */ /* 0x000fe4000f8e18ff */
[----:B------:R-:W-:Y:S02]  /*1630*/  ULEA UR22, UR20, UR22, 0x3 ;  /* 0x0000001614167291 */ /* 0x000fe4000f8e18ff */
[----:B------:R-:W-:Y:S02]  /*1640*/  ULEA UR11, UR20, UR11, 0x3 ;  /* 0x0000000b140b7291 */ /* 0x000fe4000f8e18ff */
[----:B------:R-:W-:Y:S02]  /*1650*/  ULEA UR10, UR20, UR10, 0x3 ;  /* 0x0000000a140a7291 */ /* 0x000fe4000f8e18ff */
[----:B------:R-:W-:-:S02]  /*1660*/  ULEA UR21, UR20, UR21, 0x3 ;  /* 0x0000001514157291 */ /* 0x000fc4000f8e18ff */
        /* <DEDUP_REMOVED lines=14> */
.L_x_4207:
        /* <DEDUP_REMOVED lines=52> */
.L_x_4209:
        /* <DEDUP_REMOVED lines=17> */
[----:B------:R-:W-:Y:S01]  /*1ba0*/  IMAD.U32 R12, RZ, RZ, UR10 ;  /* 0x0000000aff0c7e24 */ /* 0x000fe2000f8e00ff */
[----:B------:R-:W-:Y:S01]  /*1bb0*/  MOV R13, UR11 ;  /* 0x0000000b000d7c02 */ /* 0x000fe20008000f00 */
        /* <DEDUP_REMOVED lines=9> */
.L_x_4210:
        /* <DEDUP_REMOVED lines=13> */
.L_x_4211:
[----:B------:R-:W-:Y:S05]  /*1d20*/  BSYNC.RECONVERGENT B0 ;  /* 0x0000000000007941 */ /* 0x000fea0003800200 */
.L_x_4204:
[----:B------:R-:W4:Y:S01]  /*1d30*/  S2R R14, SR_TID.X ;  /* 0x00000000000e7919 */ /* 0x000f220000002100 */
[----:B------:R-:W5:Y:S01]  /*1d40*/  S2UR UR9, SR_CgaCtaId ;  /* 0x00000000000979c3 */ /* 0x000f620000008800 */
[----:B------:R-:W0:Y:S01]  /*1d50*/  LDCU UR10, c[0x0][0x414] ;  /* 0x00008280ff0a77ac */ /* 0x000e220008000800 */
[----:B------:R-:W-:Y:S01]  /*1d60*/  MOV R29, UR8 ;  /* 0x00000008001d7c02 */ /* 0x000fe20008000f00 */
        /* <DEDUP_REMOVED lines=10> */
[----:B------:R-:W-:-:S04]  /*1e10*/  IMAD R8, R8, 0x18, RZ ;  /* 0x0000001808087824 */ /* 0x000fc800078e02ff */
[----:B------:R-:W-:Y:S02]  /*1e20*/  IMAD.MOV R15, RZ, RZ, -R8 ;  /* 0x000000ffff0f7224 */ /* 0x000fe400078e0a08 */
[----:B------:R-:W1:Y:S03]  /*1e30*/  LDC.64 R8, c[0x0][0x3a0] ;  /* 0x0000e800ff087b82 */ /* 0x000e660000000a00 */
        /* <DEDUP_REMOVED lines=28> */
[----:B----4-:R-:W-:Y:S02]  /*2000*/  HADD2.F32 R10, -RZ, R12.H0_H0 ;  /* 0x2000000cff0a7230 */ /* 0x010fe40000004100 */
[----:B---3--:R-:W-:Y:S02]  /*2010*/  HADD2.F32 R12, -RZ, R29.H0_H0 ;  /* 0x2000001dff0c7230 */ /* 0x008fe40000004100 */
[----:B-----5:R-:W-:Y:S01]  /*2020*/  HADD2.F32 R11, -RZ, R18.H0_H0 ;  /* 0x20000012ff0b7230 */ /* 0x020fe20000004100 */
[----:B01----:R-:W-:Y:S06]  /*2030*/  BRA.U UP0, `(.L_x_4213) ;  /* 0x00000005007c7547 */ /* 0x003fec000b800000 */
[----:B------:R-:W0:Y:S01]  /*2040*/  LDCU.64 UR12, c[0x0][0x3e8] ;  /* 0x00007d00ff0c77ac */ /* 0x000e220008000a00 */
[----:B------:R-:W-:Y:S01]  /*2050*/  SHF.R.S32.HI R14, RZ, 0x1f, R23 ;  /* 0x0000001fff0e7819 */ /* 0x000fe20000011417 */
[----:B------:R-:W-:Y:S01]  /*2060*/  BSSY.RECONVERGENT B1, `(.L_x_4214) ;  /* 0x0000018000017945 */ /* 0x000fe20003800200 */
[C---:B------:R-:W-:Y:S01]  /*2070*/  IADD3 R17, PT, PT, R23.reuse, 0x10, RZ ;  /* 0x0000001017117810 */ /* 0x040fe20007ffe0ff */
[C---:B------:R-:W-:Y:S01]  /*2080*/  VIADD R13, R23.reuse, 0x20 ;  /* 0x00000020170d7836 */ /* 0x040fe20000000000 */
        /* <DEDUP_REMOVED lines=14> */
[----:B-1----:R-:W-:-:S04]  /*2170*/  LEA R14, P1, R18, UR10, 0x2 ;  /* 0x0000000a120e7c11 */ /* 0x002fc8000f8210ff */
[----:B------:R-:W-:Y:S01]  /*2180*/  IADD3 R15, PT, PT, R19, R15, RZ ;  /* 0x0000000f130f7210 */ /* 0x000fe20007ffe0ff */
[----:B------:R-:W-:-:S03]  /*2190*/  FADD.FTZ R19, -R0, R4 ;  /* 0x0000000400137221 */ /* 0x000fc60000010100 */
[----:B------:R-:W-:Y:S01]  /*21a0*/  LEA.HI.X R15, R18, UR11, R15, 0x2, P1 ;  /* 0x0000000b120f7c11 */ /* 0x000fe200088f140f */
[----:B------:R-:W-:-:S04]  /*21b0*/  FMUL.FTZ R4, R19, R8 ;  /* 0x0000000813047220 */ /* 0x000fc80000410000 */
[----:B------:R-:W-:-:S05]  /*21c0*/  FFMA.FTZ R4, R9, R4, R12 ;  /* 0x0000000409047223 */ /* 0x000fca000001000c */
[----:B------:R0:W-:Y:S02]  /*21d0*/  STG.E.64 desc[UR16][R14.64], R4 ;  /* 0x000000040e007986 */ /* 0x0001e4000c101b10 */
.L_x_4215:
[----:B------:R-:W-:Y:S05]  /*21e0*/  BSYNC.RECONVERGENT B1 ;  /* 0x0000000000017941 */ /* 0x000fea0003800200 */
.L_x_4214:
        /* <DEDUP_REMOVED lines=22> */
[----:B------:R-:W-:Y:S01]  /*2350*/  IMAD.IADD R19, R5, 0x1, R19 ;  /* 0x0000000105137824 */ /* 0x000fe200078e0213 */
[C---:B-1----:R-:W-:Y:S02]  /*2360*/  LEA R18, P1, R4.reuse, UR18, 0x2 ;  /* 0x0000001204127c11 */ /* 0x042fe4000f8210ff */
[----:B------:R-:W-:Y:S02]  /*2370*/  FMUL.FTZ R2, R17, R8 ;  /* 0x0000000811027220 */ /* 0x000fe40000410000 */
[----:B------:R-:W-:Y:S02]  /*2380*/  LEA.HI.X R19, R4, UR19, R19, 0x2, P1 ;  /* 0x0000001304137c11 */ /* 0x000fe400088f1413 */
[----:B------:R-:W-:-:S05]  /*2390*/  FFMA.FTZ R2, R9, R2, R12 ;  /* 0x0000000209027223 */ /* 0x000fca000001000c */
[----:B------:R0:W-:Y:S02]  /*23a0*/  STG.E.64 desc[UR16][R18.64], R2 ;  /* 0x0000000212007986 */ /* 0x0001e4000c101b10 */
.L_x_4217:
[----:B------:R-:W-:Y:S05]  /*23b0*/  BSYNC.RECONVERGENT B1 ;  /* 0x0000000000017941 */ /* 0x000fea0003800200 */
.L_x_4216:
        /* <DEDUP_REMOVED lines=19> */
.L_x_4219:
[----:B------:R-:W-:Y:S05]  /*24f0*/  BSYNC.RECONVERGENT B1 ;  /* 0x0000000000017941 */ /* 0x000fea0003800200 */
.L_x_4218:
        /* <DEDUP_REMOVED lines=19> */
.L_x_4213:
[----:B------:R-:W0:Y:S01]  /*2630*/  LDCU.64 UR18, c[0x0][0x3e8] ;  /* 0x00007d00ff1277ac */ /* 0x000e220008000a00 */
[----:B------:R-:W-:Y:S01]  /*2640*/  BSSY.RECONVERGENT B1, `(.L_x_4221) ;  /* 0x0000021000017945 */ /* 0x000fe20003800200 */
[C---:B------:R-:W-:Y:S01]  /*2650*/  VIADD R17, R23.reuse, 0x10 ;  /* 0x0000001017117836 */ /* 0x040fe20000000000 */
[C---:B------:R-:W-:Y:S02]  /*2660*/  IADD3 R13, PT, PT, R23.reuse, 0x20, RZ ;  /* 0x00000020170d7810 */ /* 0x040fe40007ffe0ff */
        /* <DEDUP_REMOVED lines=30> */
.L_x_4222:
[----:B0-----:R-:W-:Y:S05]  /*2850*/  BSYNC.RECONVERGENT B1 ;  /* 0x0000000000017941 */ /* 0x001fea0003800200 */
.L_x_4221:
        /* <DEDUP_REMOVED lines=22> */
[----:B------:R-:W-:-:S03]  /*29c0*/  IADD3 R19, PT, PT, R5, R19, RZ ;  /* 0x0000001305137210 */ /* 0x000fc60007ffe0ff */
        /* <DEDUP_REMOVED lines=15> */
.L_x_4224:
[----:B------:R-:W-:Y:S05]  /*2ac0*/  BSYNC.RECONVERGENT B1 ;  /* 0x0000000000017941 */ /* 0x000fea0003800200 */
.L_x_4223:
        /* <DEDUP_REMOVED lines=29> */
.L_x_4226:
[----:B------:R-:W-:Y:S05]  /*2ca0*/  BSYNC.RECONVERGENT B1 ;  /* 0x0000000000017941 */ /* 0x000fea0003800200 */
.L_x_4225:
        /* <DEDUP_REMOVED lines=27> */
.L_x_4220:
[----:B------:R-:W-:Y:S05]  /*2e60*/  BSYNC.RECONVERGENT B0 ;  /* 0x0000000000007941 */ /* 0x000fea0003800200 */
.L_x_4212:
[----:B------:R-:W-:Y:S02]  /*2e70*/  UIADD3 UR8, UPT, UPT, UR20, UR8, URZ ;  /* 0x0000000814087290 */ /* 0x000fe4000fffe0ff */
[----:B------:R-:W-:Y:S02]  /*2e80*/  UIADD3 UR4, UPT, UPT, UR4, 0x1, URZ ;  /* 0x0000000104047890 */ /* 0x000fe4000fffe0ff */
[----:B------:R-:W-:-:S09]  /*2e90*/  UISETP.GE.AND UP0, UPT, UR8, UR7, UPT ;  /* 0x000000070800728c */ /* 0x000fd2000bf06270 */
[----:B------:R-:W-:Y:S05]  /*2ea0*/  BRA.U !UP0, `(.L_x_4227) ;  /* 0xffffffd108b87547 */ /* 0x000fea000b83ffff */
[----:B------:R-:W-:Y:S05]  /*2eb0*/  EXIT ;  /* 0x000000000000794d */ /* 0x000fea0003800000 */
.L_x_4228:
        /* <DEDUP_REMOVED lines=12> */
.L_x_4561:


//--------------------- .text._Z35group_norm_nhwc_fwd_one_pass_kernelI11Fp32IOFp16WLi128ELi48ELi384EEv26Group_norm_nhwc_fwd_params --------------------------
	.section	.text._Z35group_norm_nhwc_fwd_one_pass_kernelI11Fp32IOFp16WLi128ELi48ELi384EEv26Group_norm_nhwc_fwd_params,"ax",@progbits
	.align	128
        .global         _Z35group_norm_nhwc_fwd_one_pass_kernelI11Fp32IOFp16WLi128ELi48ELi384EEv26Group_norm_nhwc_fwd_params
        .type           _Z35group_norm_nhwc_fwd_one_pass_kernelI11Fp32IOFp16WLi128ELi48ELi384EEv26Group_norm_nhwc_fwd_params,@function
        .size           _Z35group_norm_nhwc_fwd_one_pass_kernelI11Fp32IOFp16WLi128ELi48ELi384EEv26Group_norm_nhwc_fwd_params,(.L_x_4562 - _Z35group_norm_nhwc_fwd_one_pass_kernelI11Fp32IOFp16WLi128ELi48ELi384EEv26Group_norm_nhwc_fwd_params)
        .other          _Z35group_norm_nhwc_fwd_one_pass_kernelI11Fp32IOFp16WLi128ELi48ELi384EEv26Group_norm_nhwc_fwd_params,@"STO_CUDA_ENTRY STV_DEFAULT"
_Z35group_norm_nhwc_fwd_one_pass_kernelI11Fp32IOFp16WLi128ELi48ELi384EEv26Group_norm_nhwc_fwd_params:
.text._Z35group_norm_nhwc_fwd_one_pass_kernelI11Fp32IOFp16WLi128ELi48ELi384EEv26Group_norm_nhwc_fwd_params:
        /* <DEDUP_REMOVED lines=36> */
.L_x_4272:
[----:B0-----:R-:W0:Y:S01]  /*0240*/  LDCU UR5, c[0x0][0x3f8] ;  /* 0x00007f00ff0577ac */ /* 0x001e220008000800 */
[----:B------:R-:W-:Y:S02]  /*0250*/  IABS R8, UR7 ;  /* 0x0000000700087c13 */ /* 0x000fe40008000000 */
[C---:B------:R-:W-:Y:S01]  /*0260*/  IADD3 R19, PT, PT, R31.reuse, 0x10, RZ ;  /* 0x000000101f137810 */ /* 0x040fe20007ffe0ff */
[----:B-1----:R-:W1:Y:S01]  /*0270*/  LDCU.64 UR14, c[0x0][0x3e8] ;  /* 0x00007d00ff0e77ac */ /* 0x002e620008000a00 */
[C---:B------:R-:W-:Y:S02]  /*0280*/  IADD3 R13, PT, PT, R31.reuse, 0x20, RZ ;  /* 0x000000201f0d7810 */ /* 0x040fe40007ffe0ff */
[----:B------:R-:W-:Y:S02]  /*0290*/  SHF.R.S32.HI R33, RZ, 0x1f, R19 ;  /* 0x0000001fff217819 */ /* 0x000fe40000011413 */
[----:B---3--:R-:W-:Y:S02]  /*02a0*/  SHF.R.S32.HI R21, RZ, 0x1f, R13 ;  /* 0x0000001fff157819 */ /* 0x008fe4000001140d */
[----:B------:R-:W-:-:S02]  /*02b0*/  IADD3 R17, PT, PT, R31, 0x40, RZ ;  /* 0x000000401f117810 */ /* 0x000fc40007ffe0ff */
[----:B------:R-:W-:Y:S02]  /*02c0*/  LOP3.LUT R34, R26, 0xffff, RZ, 0xc0, !PT ;  /* 0x0000ffff1a227812 */ /* 0x000fe400078ec0ff */
[----:B------:R-:W-:Y:S02]  /*02d0*/  SHF.R.S32.HI R15, RZ, 0x1f, R17 ;  /* 0x0000001fff0f7819 */ /* 0x000fe40000011411 */
[----:B------:R-:W-:Y:S02]  /*02e0*/  IADD3 R20, PT, PT, R31, 0x50, RZ ;  /* 0x000000501f147810 */ /* 0x000fe40007ffe0ff */
[----:B0-2-4-:R-:W-:Y:S02]  /*02f0*/  MOV R2, UR5 ;  /* 0x0000000500027c02 */ /* 0x015fe40008000f00 */
[----:B------:R-:W-:Y:S02]  /*0300*/  SHF.R.S32.HI R11, RZ, 0x1f, R20 ;  /* 0x0000001fff0b7819 */ /* 0x000fe40000011414 */
[----:B------:R-:W-:-:S02]  /*0310*/  IABS R5, R2 ;  /* 0x0000000200057213 */ /* 0x000fc40000000000 */
[----:B-1----:R-:W-:Y:S02]  /*0320*/  ISETP.GE.U32.AND P4, PT, R19, UR14, PT ;  /* 0x0000000e13007c0c */ /* 0x002fe4000bf86070 */
[----:B------:R-:W0:Y:S01]  /*0330*/  I2F.RP R4, R5 ;  /* 0x0000000500047306 */ /* 0x000e220000209400 */
[----:B------:R-:W-:Y:S02]  /*0340*/  ISETP.GE.U32.AND P5, PT, R13, UR14, PT ;  /* 0x0000000e0d007c0c */ /* 0x000fe4000bfa6070 */
[----:B------:R-:W-:Y:S02]  /*0350*/  ISETP.GE.AND.EX P4, PT, R33, UR15, PT, P4 ;  /* 0x0000000f21007c0c */ /* 0x000fe4000bf86340 */
[----:B------:R-:W-:Y:S02]  /*0360*/  ISETP.GE.AND.EX P5, PT, R21, UR15, PT, P5 ;  /* 0x0000000f15007c0c */ /* 0x000fe4000bfa6350 */
[----:B------:R-:W-:Y:S02]  /*0370*/  ISETP.GE.U32.AND P3, PT, R17, UR14, PT ;  /* 0x0000000e11007c0c */ /* 0x000fe4000bf66070 */
[----:B------:R-:W-:-:S02]  /*0380*/  ISETP.GE.U32.AND P2, PT, R20, UR14, PT ;  /* 0x0000000e14007c0c */ /* 0x000fc4000bf46070 */
[----:B------:R-:W-:Y:S02]  /*0390*/  ISETP.GE.AND.EX P3, PT, R15, UR15, PT, P3 ;  /* 0x0000000f0f007c0c */ /* 0x000fe4000bf66330 */
        /* <DEDUP_REMOVED lines=66> */
[----:B-1----:R-:W-:Y:S01]  /*07c0*/  @!P5 LEA R14, P6, R8, R2, 0x2 ;  /* 0x00000002080ed211 */ /* 0x002fe200078c10ff */
[----:B------:R-:W-:Y:S01]  /*07d0*/  @!P3 IMAD.MOV.U32 R2, RZ, RZ, R34 ;  /* 0x000000ffff02b224 */ /* 0x000fe200078e0022 */
[----:B------:R-:W-:-:S02]  /*07e0*/  ISETP.GE.U32.AND P1, PT, R30, UR14, PT ;  /* 0x0000000e1e007c0c */ /* 0x000fc4000bf26070 */
[----:B------:R-:W-:Y:S02]  /*07f0*/  @!P5 LEA.HI.X R15, R8, R3, R21, 0x2, P6 ;  /* 0x00000003080fd211 */ /* 0x000fe400030f1415 */
[----:B------:R-:W-:Y:S01]  /*0800*/  ISETP.GE.AND.EX P1, PT, R10, UR15, PT, P1 ;  /* 0x0000000f0a007c0c */ /* 0x000fe2000bf26310 */
[----:B------:R-:W1:Y:S01]  /*0810*/  @!P3 LDC.64 R8, c[0x0][0x390] ;  /* 0x0000e400ff08bb82 */ /* 0x000e620000000a00 */
[----:B------:R-:W-:Y:S01]  /*0820*/  @!P3 MOV R3, R33 ;  /* 0x000000210003b202 */ /* 0x000fe20000000f00 */
[----:B------:R3:W4:Y:S02]  /*0830*/  @!P5 LDG.E.64 R4, desc[UR12][R14.64] ;  /* 0x0000000c0e04d981 */ /* 0x000724000c1e1b00 */
[----:B------:R-:W-:-:S04]  /*0840*/  @!P3 IMAD.WIDE.U32 R28, R17, R28, R2 ;  /* 0x0000001c111cb225 */ /* 0x000fc800078e0002 */
[----:B------:R-:W-:Y:S01]  /*0850*/  HFMA2 R3, -RZ, RZ, 0, 0 ;  /* 0x00000000ff037431 */ /* 0x000fe200000001ff */
[----:B------:R-:W-:-:S06]  /*0860*/  MOV R2, RZ ;  /* 0x000000ff00027202 */ /* 0x000fcc0000000f00 */
[----:B------:R5:W4:Y:S01]  /*0870*/  @!P4 LDG.E.64 R2, desc[UR12][R12.64] ;  /* 0x0000000c0c02c981 */ /* 0x000b22000c1e1b00 */
[----:B---3--:R-:W-:Y:S01]  /*0880*/  IADD3 R15, PT, PT, R31, 0x30, RZ ;  /* 0x000000301f0f7810 */ /* 0x008fe20007ffe0ff */
[----:B--2---:R-:W-:Y:S01]  /*0890*/  @!P2 IMAD R11, R11, R6, RZ ;  /* 0x000000060b0ba224 */ /* 0x004fe200078e02ff */
[----:B------:R-:W-:Y:S02]  /*08a0*/  @!P2 MOV R36, R34 ;  /* 0x000000220024a202 */ /* 0x000fe40000000f00 */
[----:B------:R-:W-:Y:S01]  /*08b0*/  @!P2 MOV R37, R33 ;  /* 0x000000210025a202 */ /* 0x000fe20000000f00 */
[----:B-----5:R-:W2:Y:S01]  /*08c0*/  @!P1 LDC.64 R12, c[0x0][0x3e0] ;  /* 0x0000f800ff0c9b82 */ /* 0x020ea20000000a00 */
[----:B------:R-:W-:Y:S01]  /*08d0*/  ISETP.GE.U32.AND P4, PT, R15, UR14, PT ;  /* 0x0000000e0f007c0c */ /* 0x000fe2000bf86070 */
[C---:B------:R-:W-:Y:S01]  /*08e0*/  @!P2 IMAD R11, R20.reuse, R7, R11 ;  /* 0x00000007140ba224 */ /* 0x040fe200078e020b */
[----:B------:R-:W-:Y:S01]  /*08f0*/  SHF.R.S32.HI R14, RZ, 0x1f, R15 ;  /* 0x0000001fff0e7819 */ /* 0x000fe2000001140f */
[----:B------:R-:W-:Y:S01]  /*0900*/  @!P2 IMAD.WIDE.U32 R20, R20, R6, R36 ;  /* 0x000000061414a225 */ /* 0x000fe200078e0024 */
[----:B------:R-:W-:-:S02]  /*0910*/  ISETP.GE.U32.AND P5, PT, R31, UR14, PT ;  /* 0x0000000e1f007c0c */ /* 0x000fc4000bfa6070 */
[----:B------:R-:W-:Y:S01]  /*0920*/  ISETP.GE.AND.EX P4, PT, R14, UR15, PT, P4 ;  /* 0x0000000f0e007c0c */ /* 0x000fe2000bf86340 */
[----:B------:R-:W3:Y:S01]  /*0930*/  @!P1 LDC.64 R6, c[0x0][0x390] ;  /* 0x0000e400ff069b82 */ /* 0x000ee20000000a00 */
[----:B------:R-:W-:Y:S02]  /*0940*/  ISETP.GE.AND.EX P5, PT, R22, UR15, PT, P5 ;  /* 0x0000000f16007c0c */ /* 0x000fe4000bfa6350 */
[----:B------:R-:W-:Y:S02]  /*0950*/  @!P3 IADD3 R17, PT, PT, R29, R16, RZ ;  /* 0x000000101d11b210 */ /* 0x000fe40007ffe0ff */
[C---:B-1----:R-:W-:Y:S02]  /*0960*/  @!P3 LEA R16, P6, R28.reuse, R8, 0x2 ;  /* 0x000000081c10b211 */ /* 0x042fe400078c10ff */
[----:B------:R-:W-:Y:S02]  /*0970*/  @!P1 MOV R29, R33 ;  /* 0x00000021001d9202 */ /* 0x000fe40000000f00 */
[----:B------:R-:W-:-:S02]  /*0980*/  @!P3 LEA.HI.X R17, R28, R9, R17, 0x2, P6 ;  /* 0x000000091c11b211 */ /* 0x000fc400030f1411 */
[----:B------:R-:W-:Y:S01]  /*0990*/  @!P1 MOV R28, R34 ;  /* 0x00000022001c9202 */ /* 0x000fe20000000f00 */
[----:B------:R-:W1:Y:S01]  /*09a0*/  @!P4 LDC.64 R8, c[0x0][0x3e0] ;  /* 0x0000f800ff08cb82 */ /* 0x000e620000000a00 */
[----:B------:R-:W-:Y:S02]  /*09b0*/  @!P2 IADD3 R11, PT, PT, R21, R11, RZ ;  /* 0x0000000b150ba210 */ /* 0x000fe40007ffe0ff */
        /* <DEDUP_REMOVED lines=33> */
[----:B------:R-:W5:Y:S01]  /*0bd0*/  @!P6 LDC.64 R14, c[0x0][0x3e0] ;  /* 0x0000f800ff0eeb82 */ /* 0x000f620000000a00 */
[----:B0-----:R-:W-:-:S06]  /*0be0*/  CS2R R8, SRZ ;  /* 0x0000000000087805 */ /* 0x001fcc000001ff00 */
[----:B------:R0:W3:Y:S01]  /*0bf0*/  @!P4 LDG.E.64 R8, desc[UR12][R12.64] ;  /* 0x0000000c0c08c981 */ /* 0x0000e2000c1e1b00 */
[----:B-1----:R-:W1:Y:S01]  /*0c00*/  @!P6 LDC.64 R16, c[0x0][0x390] ;  /* 0x0000e400ff10eb82 */ /* 0x002e620000000a00 */
[----:B0-----:R-:W-:-:S06]  /*0c10*/  CS2R R12, SRZ ;  /* 0x00000000000c7805 */ /* 0x001fcc000001ff00 */
[----:B------:R0:W3:Y:S01]  /*0c20*/  @!P2 LDG.E.64 R12, desc[UR12][R18.64] ;  /* 0x0000000c120ca981 */ /* 0x0000e2000c1e1b00 */
[----:B-----5:R-:W-:-:S04]  /*0c30*/  @!P6 IMAD R28, R0, R14, RZ ;  /* 0x0000000e001ce224 */ /* 0x020fc800078e02ff */
[----:B------:R-:W-:Y:S01]  /*0c40*/  @!P6 IMAD R29, R27, R15, R28 ;  /* 0x0000000f1b1de224 */ /* 0x000fe200078e021c */
[----:B0-----:R-:W-:Y:S02]  /*0c50*/  @!P6 MOV R18, R34 ;  /* 0x000000220012e202 */ /* 0x001fe40000000f00 */
[----:B------:R-:W-:-:S03]  /*0c60*/  @!P6 MOV R19, R33 ;  /* 0x000000210013e202 */ /* 0x000fc60000000f00 */
[----:B------:R-:W-:Y:S01]  /*0c70*/  @!P6 IMAD.WIDE.U32 R18, R27, R14, R18 ;  /* 0x0000000e1b12e225 */ /* 0x000fe200078e0012 */
[----:B------:R-:W-:-:S04]  /*0c80*/  CS2R R14, SRZ ;  /* 0x00000000000e7805 */ /* 0x000fc8000001ff00 */
[----:B------:R-:W-:Y:S02]  /*0c90*/  @!P6 IADD3 R28, PT, PT, R19, R29, RZ ;  /* 0x0000001d131ce210 */ /* 0x000fe40007ffe0ff */
[----:B------:R0:W5:Y:S01]  /*0ca0*/  @!P1 LDG.E.64 R14, desc[UR12][R20.64] ;  /* 0x0000000c140e9981 */ /* 0x000162000c1e1b00 */
[----:B-1----:R-:W-:-:S04]  /*0cb0*/  @!P6 LEA R16, P1, R18, R16, 0x2 ;  /* 0x000000101210e211 */ /* 0x002fc800078210ff */
[----:B------:R-:W-:Y:S02]  /*0cc0*/  @!P6 LEA.HI.X R17, R18, R17, R28, 0x2, P1 ;  /* 0x000000111211e211 */ /* 0x000fe400008f141c */
[----:B0-----:R-:W-:-:S06]  /*0cd0*/  CS2R R20, SRZ ;  /* 0x0000000000147805 */ /* 0x001fcc000001ff00 */
[----:B------:R0:W5:Y:S01]  /*0ce0*/  @!P6 LDG.E.64 R20, desc[UR12][R16.64] ;  /* 0x0000000c1014e981 */ /* 0x000162000c1e1b00 */
[----:B------:R-:W-:Y:S01]  /*0cf0*/  ISETP.GT.AND P1, PT, R24, 0x1e, PT ;  /* 0x0000001e1800780c */ /* 0x000fe20003f24270 */
[----:B----4-:R-:W-:-:S04]  /*0d00*/  FMUL.FTZ R29, R3, R3 ;  /* 0x00000003031d7220 */ /* 0x010fc80000410000 */
[----:B------:R-:W-:Y:S01]  /*0d10*/  FFMA.FTZ R18, R2, R2, R29 ;  /* 0x0000000202127223 */ /* 0x000fe2000001001d */
[----:B------:R-:W-:-:S04]  /*0d20*/  FMUL.FTZ R29, R5, R5 ;  /* 0x00000005051d7220 */ /* 0x000fc80000410000 */
        /* <DEDUP_REMOVED lines=27> */
[----:B-----5:R-:W-:Y:S01]  /*0ee0*/  FMUL.FTZ R19, R15, R15 ;  /* 0x0000000f0f137220 */ /* 0x020fe20000410000 */
        /* <DEDUP_REMOVED lines=45> */
.L_x_4230:
[----:B------:R-:W-:Y:S05]  /*11c0*/  BSYNC.RECONVERGENT B0 ;  /* 0x0000000000007941 */ /* 0x000fea0003800200 */
.L_x_4229:
        /* <DEDUP_REMOVED lines=36> */
.L_x_4232:
[----:B------:R-:W-:Y:S05]  /*1410*/  BSYNC.RECONVERGENT B0 ;  /* 0x0000000000007941 */ /* 0x000fea0003800200 */
.L_x_4231:
[----:B------:R-:W-:Y:S05]  /*1420*/  @!P1 BRA `(.L_x_4233) ;  /* 0x0000000c00ac9947 */ /* 0x000fea0003800000 */
[----:B---3--:R-:W3:Y:S01]  /*1430*/  LDC.64 R16, c[0x0][0x3b8] ;  /* 0x0000ee00ff107b82 */ /* 0x008ee20000000a00 */
[----:B------:R-:W-:Y:S01]  /*1440*/  ULOP3.LUT UR9, UR4, 0x1, URZ, 0xc0, !UPT ;  /* 0x0000000104097892 */ /* 0x000fe2000f8ec0ff */
[----:B------:R-:W-:-:S03]  /*1450*/  ISETP.GE.U32.AND P3, PT, R23, 0x8, PT ;  /* 0x000000081700780c */ /* 0x000fc60003f66070 */
[----:B------:R-:W-:-:S06]  /*1460*/  UIMAD UR5, UR9, UR16, URZ ;  /* 0x00000010090572a4 */ /* 0x000fcc000f8e02ff */
[----:B------:R-:W-:-:S04]  /*1470*/  IMAD R28, R23, UR5, RZ ;  /* 0x00000005171c7c24 */ /* 0x000fc8000f8e02ff */
[----:B--2---:R-:W-:-:S04]  /*1480*/  IMAD.SHL.U32 R29, R28, 0x2, RZ ;  /* 0x000000021c1d7824 */ /* 0x004fc800078e00ff */
        /* <DEDUP_REMOVED lines=24> */
.L_x_4235:
[----:B---3--:R-:W2:Y:S04]  /*1610*/  LDG.E.STRONG.GPU R16, desc[UR12][R28.64] ;  /* 0x0000000c1c107981 */ /* 0x008ea8000c1ef900 */
[----:B--2---:R-:W-:Y:S01]  /*1620*/  CCTL.IVALL ;  /* 0x00000000ff00798f */ /* 0x004fe20002000000 */
[----:B------:R-:W-:Y:S05]  /*1630*/  YIELD ;  /* 0x0000000000007946 */ /* 0x000fea0003800000 */
[----:B------:R-:W-:-:S13]  /*1640*/  ISETP.NE.AND P1, PT, R16, R37, PT ;  /* 0x000000251000720c */ /* 0x000fda0003f25270 */
[----:B------:R-:W-:Y:S05]  /*1650*/  @P1 BRA `(.L_x_4235) ;  /* 0xfffffffc00ec1947 */ /* 0x000fea000383ffff */
.L_x_4234:
        /* <DEDUP_REMOVED lines=15> */
.L_x_4237:
        /* <DEDUP_REMOVED lines=91> */
.L_x_4236:
        /* <DEDUP_REMOVED lines=52> */
.L_x_4238:
        /* <DEDUP_REMOVED lines=28> */
.L_x_4239:
        /* <DEDUP_REMOVED lines=13> */
.L_x_4240:
[----:B------:R-:W-:Y:S05]  /*22d0*/  BSYNC.RECONVERGENT B0 ;  /* 0x0000000000007941 */ /* 0x000fea0003800200 */
.L_x_4233:
        /* <DEDUP_REMOVED lines=67> */
.L_x_4244:
[----:B------:R-:W-:Y:S05]  /*2710*/  BSYNC.RECONVERGENT B1 ;  /* 0x0000000000017941 */ /* 0x000fea0003800200 */
.L_x_4243:
        /* <DEDUP_REMOVED lines=23> */
.L_x_4246:
[----:B------:R-:W-:Y:S05]  /*2890*/  BSYNC.RECONVERGENT B1 ;  /* 0x0000000000017941 */ /* 0x000fea0003800200 */
.L_x_4245:
        /* <DEDUP_REMOVED lines=18> */
[----:B------:R-:W-:-:S04]  /*29c0*/  IMAD.WIDE.U32 R2, R37, UR10, R2 ;  /* 0x0000000a25027c25 */ /* 0x000fc8000f8e0002 */
[----:B------:R-:W-:Y:S01]  /*29d0*/  IMAD.IADD R7, R3, 0x1, R7 ;  /* 0x0000000103077824 */ /* 0x000fe200078e0207 */
[----:B-1----:R-:W-:Y:S01]  /*29e0*/  LEA R6, P1, R2, UR18, 0x2 ;  /* 0x0000001202067c11 */ /* 0x002fe2000f8210ff */
[----:B------:R-:W-:-:S03]  /*29f0*/  FMUL.FTZ R3, R5, UR8 ;  /* 0x0000000805037c20 */ /* 0x000fc60008410000 */
[----:B------:R-:W-:Y:S01]  /*2a00*/  LEA.HI.X R7, R2, UR19, R7, 0x2, P1 ;  /* 0x0000001302077c11 */ /* 0x000fe200088f1407 */
[----:B------:R-:W-:Y:S01]  /*2a10*/  FMUL.FTZ R2, R4, UR8 ;  /* 0x0000000804027c20 */ /* 0x000fe20008410000 */
[----:B------:R-:W-:-:S03]  /*2a20*/  FFMA.FTZ R3, R18, R3, R16 ;  /* 0x0000000312037223 */ /* 0x000fc60000010010 */
[----:B------:R-:W-:-:S05]  /*2a30*/  FFMA.FTZ R2, R19, R2, R17 ;  /* 0x0000000213027223 */ /* 0x000fca0000010011 */
[----:B------:R0:W-:Y:S02]  /*2a40*/  STG.E.64 desc[UR12][R6.64], R2 ;  /* 0x0000000206007986 */ /* 0x0001e4000c101b0c */
.L_x_4248:
[----:B------:R-:W-:Y:S05]  /*2a50*/  BSYNC.RECONVERGENT B1 ;  /* 0x0000000000017941 */ /* 0x000fea0003800200 */
.L_x_4247:
        /* <DEDUP_REMOVED lines=21> */
.L_x_4250:
[----:B------:R-:W-:Y:S05]  /*2bb0*/  BSYNC.RECONVERGENT B1 ;  /* 0x0000000000017941 */ /* 0x000fea0003800200 */
.L_x_4249:
        /* <DEDUP_REMOVED lines=30> */
.L_x_4252:
[----:B------:R-:W-:Y:S05]  /*2da0*/  BSYNC.RECONVERGENT B1 ;  /* 0x0000000000017941 */ /* 0x000fea0003800200 */
.L_x_4251:
        /* <DEDUP_REMOVED lines=19> */
.L_x_4254:
[----:B------:R-:W-:Y:S05]  /*2ee0*/  BSYNC.RECONVERGENT B1 ;  /* 0x0000000000017941 */ /* 0x000fea0003800200 */
.L_x_4253:
        /* <DEDUP_REMOVED lines=19> */
.L_x_4256:
[----:B------:R-:W-:Y:S05]  /*3020*/  BSYNC.RECONVERGENT B1 ;  /* 0x0000000000017941 */ /* 0x000fea0003800200 */
.L_x_4255:
[----:B------:R-:W-:Y:S05]  /*3030*/  @P1 BRA `(.L_x_4257) ;  /* 0x0000001000641947 */ /* 0x000fea0003800000 */
[----:B------:R-:W2:Y:S01]  /*3040*/  LDCU.64 UR10, c[0x0][0x3e0] ;  /* 0x00007c00ff0a77ac */ /* 0x000ea20008000a00 */
[----:B01----:R-:W-:Y:S01]  /*3050*/  MOV R2, R34 ;  /* 0x0000002200027202 */ /* 0x003fe20000000f00 */
[----:B------:R-:W-:Y:S01]  /*3060*/  FADD.FTZ R20, R20, -UR5 ;  /* 0x8000000514147e21 */ /* 0x000fe20008010000 */
[----:B------:R-:W-:Y:S01]  /*3070*/  MOV R3, R33 ;  /* 0x0000002100037202 */ /* 0x000fe20000000f00 */
[----:B------:R-:W0:Y:S01]  /*3080*/  LDCU.64 UR14, c[0x0][0x380] ;  /* 0x00007000ff0e77ac */ /* 0x000e220008000a00 */
[----:B------:R-:W-:Y:S01]  /*3090*/  FADD.FTZ R21, R21, -UR5 ;  /* 0x8000000515157e21 */ /* 0x000fe20008010000 */
[----:B------:R-:W-:-:S03]  /*30a0*/  FMUL.FTZ R20, R20, UR8 ;  /* 0x0000000814147c20 */ /* 0x000fc60008410000 */
[----:B------:R-:W-:Y:S01]  /*30b0*/  FMUL.FTZ R21, R21, UR8 ;  /* 0x0000000815157c20 */ /* 0x000fe20008410000 */
        /* <DEDUP_REMOVED lines=10> */
.L_x_4242:
        /* <DEDUP_REMOVED lines=32> */
.L_x_4259:
[----:B------:R-:W-:Y:S05]  /*3360*/  BSYNC.RECONVERGENT B1 ;  /* 0x0000000000017941 */ /* 0x000fea0003800200 */
.L_x_4258:
        /* <DEDUP_REMOVED lines=8> */
[----:B------:R-:W-:Y:S02]  /*33f0*/  IMAD.MOV.U32 R29, RZ, RZ, R33 ;  /* 0x000000ffff1d7224 */ /* 0x000fe400078e0021 */
[----:B------:R-:W-:Y:S01]  /*3400*/  FADD.FTZ R2, R2, -UR5 ;  /* 0x8000000502027e21 */ /* 0x000fe20008010000 */
[----:B------:R-:W1:Y:S01]  /*3410*/  LDCU.64 UR18, c[0x0][0x380] ;  /* 0x00007000ff1277ac */ /* 0x000e620008000a00 */
[----:B------:R-:W-:Y:S02]  /*3420*/  FADD.FTZ R3, R3, -UR5 ;  /* 0x8000000503037e21 */ /* 0x000fe40008010000 */
[----:B------:R-:W-:Y:S02]  /*3430*/  FMUL.FTZ R2, R2, UR8 ;  /* 0x0000000802027c20 */ /* 0x000fe40008410000 */
[----:B------:R-:W-:-:S02]  /*3440*/  FMUL.FTZ R3, R3, UR8 ;  /* 0x0000000803037c20 */ /* 0x000fc40008410000 */
[----:B------:R-:W-:Y:S02]  /*3450*/  FFMA.FTZ R2, R19, R2, R17 ;  /* 0x0000000213027223 */ /* 0x000fe40000010011 */
        /* <DEDUP_REMOVED lines=18> */
.L_x_4261:
[----:B------:R-:W-:Y:S05]  /*3580*/  BSYNC.RECONVERGENT B1 ;  /* 0x0000000000017941 */ /* 0x000fea0003800200 */
.L_x_4260:
        /* <DEDUP_REMOVED lines=34> */
.L_x_4263:
[----:B------:R-:W-:Y:S05]  /*37b0*/  BSYNC.RECONVERGENT B1 ;  /* 0x0000000000017941 */ /* 0x000fea0003800200 */
.L_x_4262:
        /* <DEDUP_REMOVED lines=9> */
[----:B------:R-:W1:Y:S01]  /*3850*/  LDCU.64 UR18, c[0x0][0x380] ;  /* 0x00007000ff1277ac */ /* 0x000e620008000a00 */
[----:B------:R-:W-:Y:S01]  /*3860*/  SHF.R.S32.HI R4, RZ, 0x1f, R5 ;  /* 0x0000001fff047819 */ /* 0x000fe20000011405 */
        /* <DEDUP_REMOVED lines=21> */
.L_x_4265:
[----:B------:R-:W-:Y:S05]  /*39c0*/  BSYNC.RECONVERGENT B1 ;  /* 0x0000000000017941 */ /* 0x000fea0003800200 */
.L_x_4264:
        /* <DEDUP_REMOVED lines=40> */
.L_x_4267:
[----:B------:R-:W-:Y:S05]  /*3c50*/  BSYNC.RECONVERGENT B1 ;  /* 0x0000000000017941 */ /* 0x000fea0003800200 */
.L_x_4266:
        /* <DEDUP_REMOVED lines=29> */
.L_x_4269:
[----:B------:R-:W-:Y:S05]  /*3e30*/  BSYNC.RECONVERGENT B1 ;  /* 0x0000000000017941 */ /* 0x000fea0003800200 */
.L_x_4268:
        /* <DEDUP_REMOVED lines=29> */
.L_x_4271:
[----:B------:R-:W-:Y:S05]  /*4010*/  BSYNC.RECONVERGENT B1 ;  /* 0x0000000000017941 */ /* 0x000fea0003800200 */
.L_x_4270:
        /* <DEDUP_REMOVED lines=27> */
.L_x_4257:
[----:B------:R-:W-:Y:S05]  /*41d0*/  BSYNC.RECONVERGENT B0 ;  /* 0x0000000000007941 */ /* 0x000fea0003800200 */
.L_x_4241:
        /* <DEDUP_REMOVED lines=8> */
.L_x_4273:
        /* <DEDUP_REMOVED lines=10> */
.L_x_4562:


//--------------------- .text._Z35group_norm_nhwc_fwd_one_pass_kernelI11Fp32IOFp16WLi256ELi48ELi384EEv26Group_norm_nhwc_fwd_params --------------------------
	.section	.text._Z35group_norm_nhwc_fwd_one_pass_kernelI11Fp32IOFp16WLi256ELi48ELi384EEv26Group_norm_nhwc_fwd_params,"ax",@progbits
	.align	128
        .global         _Z35group_norm_nhwc_fwd_one_pass_kernelI11Fp32IOFp16WLi256ELi48ELi384EEv26Group_norm_nhwc_fwd_params
        .type           _Z35group_norm_nhwc_fwd_one_pass_kernelI11Fp32IOFp16WLi256ELi48ELi384EEv26Group_norm_nhwc_fwd_params,@function
        .size           _Z35group_norm_nhwc_fwd_one_pass_kernelI11Fp32IOFp16WLi256ELi48ELi384EEv26Group_norm_nhwc_fwd_params,(.L_x_4563 - _Z35group_norm_nhwc_fwd_one_pass_kernelI11Fp32IOFp16WLi256ELi48ELi384EEv26Group_norm_nhwc_fwd_params)
        .other          _Z35group_norm_nhwc_fwd_one_pass_kernelI11Fp32IOFp16WLi256ELi48ELi384EEv26Group_norm_nhwc_fwd_params,@"STO_CUDA_ENTRY STV_DEFAULT"
_Z35group_norm_nhwc_fwd_one_pass_kernelI11Fp32IOFp16WLi256ELi48ELi384EEv26Group_norm_nhwc_fwd_params:
.text._Z35group_norm_nhwc_fwd_one_pass_kernelI11Fp32IOFp16WLi256ELi48ELi384EEv26Group_norm_nhwc_fwd_params:
        /* <DEDUP_REMOVED lines=41> */
.L_x_4349:
        /* <DEDUP_REMOVED lines=398> */
.L_x_4275:
[----:B------:R-:W-:Y:S05]  /*1b70*/  BSYNC.RECONVERGENT B0 ;  /* 0x0000000000007941 */ /* 0x000fea0003800200 */
.L_x_4274:
        /* <DEDUP_REMOVED lines=36> */
.L_x_4277:
[----:B------:R-:W-:Y:S05]  /*1dc0*/  BSYNC.RECONVERGENT B0 ;  /* 0x0000000000007941 */ /* 0x000fea0003800200 */
.L_x_4276:
        /* <DEDUP_REMOVED lines=25> */
.L_x_4280:
[----:B----4-:R-:W3:Y:S04]  /*1f60*/  LDG.E.STRONG.GPU R22, desc[UR8][R20.64] ;  /* 0x0000000814167981 */ /* 0x010ee8000c1ef900 */
[----:B---3--:R-:W-:Y:S01]  /*1f70*/  CCTL.IVALL ;  /* 0x00000000ff00798f */ /* 0x008fe20002000000 */
[----:B------:R-:W-:Y:S05]  /*1f80*/  YIELD ;  /* 0x0000000000007946 */ /* 0x000fea0003800000 */
[----:B------:R-:W-:-:S13]  /*1f90*/  ISETP.NE.AND P4, PT, R22, R27, PT ;  /* 0x0000001b1600720c */ /* 0x000fda0003f85270 */
[----:B------:R-:W-:Y:S05]  /*1fa0*/  @P4 BRA `(.L_x_4280) ;  /* 0xfffffffc00ec4947 */ /* 0x000fea000383ffff */
.L_x_4279:
        /* <DEDUP_REMOVED lines=15> */
.L_x_4282:
        /* <DEDUP_REMOVED lines=60> */
.L_x_4281:
        /* <DEDUP_REMOVED lines=35> */
.L_x_4283:
        /* <DEDUP_REMOVED lines=18> */
.L_x_4284:
        /* <DEDUP_REMOVED lines=9> */
.L_x_4285:
[----:B------:R-:W-:Y:S05]  /*2840*/  BSYNC.RECONVERGENT B0 ;  /* 0x0000000000007941 */ /* 0x000fea0003800200 */
.L_x_4278:
        /* <DEDUP_REMOVED lines=68> */
.L_x_4289:
[----:B------:R-:W-:Y:S05]  /*2c90*/  BSYNC.RECONVERGENT B1 ;  /* 0x0000000000017941 */ /* 0x000fea0003800200 */
.L_x_4288:
        /* <DEDUP_REMOVED lines=19> */
.L_x_4291:
[----:B------:R-:W-:Y:S05]  /*2dd0*/  BSYNC.RECONVERGENT B1 ;  /* 0x0000000000017941 */ /* 0x000fea0003800200 */
.L_x_4290:
        /* <DEDUP_REMOVED lines=19> */
.L_x_4293:
[----:B------:R-:W-:Y:S05]  /*2f10*/  BSYNC.RECONVERGENT B1 ;  /* 0x0000000000017941 */ /* 0x000fea0003800200 */
.L_x_4292:
        /* <DEDUP_REMOVED lines=19> */
.L_x_4295:
[----:B------:R-:W-:Y:S05]  /*3050*/  BSYNC.RECONVERGENT B1 ;  /* 0x0000000000017941 */ /* 0x000fea0003800200 */
.L_x_4294:
        /* <DEDUP_REMOVED lines=43> */
.L_x_4297:
[----:B------:R-:W-:Y:S05]  /*3310*/  BSYNC.RECONVERGENT B1 ;  /* 0x0000000000017941 */ /* 0x000fea0003800200 */
.L_x_4296:
        /* <DEDUP_REMOVED lines=19> */
.L_x_4299:
[----:B------:R-:W-:Y:S05]  /*3450*/  BSYNC.RECONVERGENT B1 ;  /* 0x0000000000017941 */ /* 0x000fea0003800200 */
.L_x_4298:
        /* <DEDUP_REMOVED lines=19> */
.L_x_4301:
[----:B------:R-:W-:Y:S05]  /*3590*/  BSYNC.RECONVERGENT B1 ;  /* 0x0000000000017941 */ /* 0x000fea0003800200 */
.L_x_4300:
        /* <DEDUP_REMOVED lines=19> */
.L_x_4303:
[----:B------:R-:W-:Y:S05]  /*36d0*/  BSYNC.RECONVERGENT B1 ;  /* 0x0000000000017941 */ /* 0x000fea0003800200 */
.L_x_4302:
        /* <DEDUP_REMOVED lines=19> */
.L_x_4305:
[----:B------:R-:W-:Y:S05]  /*3810*/  BSYNC.RECONVERGENT B1 ;  /* 0x0000000000017941 */ /* 0x000fea0003800200 */
.L_x_4304:
        /* <DEDUP_REMOVED lines=19> */
.L_x_4307:
[----:B------:R-:W-:Y:S05]  /*3950*/  BSYNC.RECONVERGENT B1 ;  /* 0x0000000000017941 */ /* 0x000fea0003800200 */
.L_x_4306:
        /* <DEDUP_REMOVED lines=37> */
.L_x_4309:
[----:B------:R-:W-:Y:S05]  /*3bb0*/  BSYNC.RECONVERGENT B1 ;  /* 0x0000000000017941 */ /* 0x000fea0003800200 */
.L_x_4308:
        /* <DEDUP_REMOVED lines=19> */
.L_x_4311:
[----:B------:R-:W-:Y:S05]  /*3cf0*/  BSYNC.RECONVERGENT B1 ;  /* 0x0000000000017941 */ /* 0x000fea0003800200 */
.L_x_4310:
        /* <DEDUP_REMOVED lines=19> */
.L_x_4313:
[----:B------:R-:W-:Y:S05]  /*3e30*/  BSYNC.RECONVERGENT B1 ;  /* 0x0000000000017941 */ /* 0x000fea0003800200 */
.L_x_4312:
        /* <DEDUP_REMOVED lines=19> */
.L_x_4315:
[----:B------:R-:W-:Y:S05]  /*3f70*/  BSYNC.RECONVERGENT B1 ;  /* 0x0000000000017941 */ /* 0x000fea0003800200 */
.L_x_4314:
        /* <DEDUP_REMOVED lines=19> */
.L_x_4317:
[----:B------:R-:W-:Y:S05]  /*40b0*/  BSYNC.RECONVERGENT B1 ;  /* 0x0000000000017941 */ /* 0x000fea0003800200 */
.L_x_4316:
        /* <DEDUP_REMOVED lines=18> */
.L_x_4287:
        /* <DEDUP_REMOVED lines=38> */
.L_x_4320:
[----:B------:R-:W-:Y:S05]  /*4440*/  BSYNC.RECONVERGENT B1 ;  /* 0x0000000000017941 */ /* 0x000fea0003800200 */
.L_x_4319:
        /* <DEDUP_REMOVED lines=29> */
.L_x_4322:
[----:B------:R-:W-:Y:S05]  /*4620*/  BSYNC.RECONVERGENT B1 ;  /* 0x0000000000017941 */ /* 0x000fea0003800200 */
.L_x_4321:
        /* <DEDUP_REMOVED lines=29> */
.L_x_4324:
[----:B------:R-:W-:Y:S05]  /*4800*/  BSYNC.RECONVERGENT B1 ;  /* 0x0000000000017941 */ /* 0x000fea0003800200 */
.L_x_4323:
        /* <DEDUP_REMOVED lines=29> */
.L_x_4326:
[----:B------:R-:W-:Y:S05]  /*49e0*/  BSYNC.RECONVERGENT B1 ;  /* 0x0000000000017941 */ /* 0x000fea0003800200 */
.L_x_4325:
        /* <DEDUP_REMOVED lines=53> */
.L_x_4328:
[----:B------:R-:W-:Y:S05]  /*4d40*/  BSYNC.RECONVERGENT B1 ;  /* 0x0000000000017941 */ /* 0x000fea0003800200 */
.L_x_4327:
        /* <DEDUP_REMOVED lines=29> */
.L_x_4330:
[----:B------:R-:W-:Y:S05]  /*4f20*/  BSYNC.RECONVERGENT B1 ;  /* 0x0000000000017941 */ /* 0x000fea0003800200 */
.L_x_4329:
        /* <DEDUP_REMOVED lines=29> */
.L_x_4332:
[----:B------:R-:W-:Y:S05]  /*5100*/  BSYNC.RECONVERGENT B1 ;  /* 0x0000000000017941 */ /* 0x000fea0003800200 */
.L_x_4331:
        /* <DEDUP_REMOVED lines=29> */
.L_x_4334:
[----:B------:R-:W-:Y:S05]  /*52e0*/  BSYNC.RECONVERGENT B1 ;  /* 0x0000000000017941 */ /* 0x000fea0003800200 */
.L_x_4333:
        /* <DEDUP_REMOVED lines=29> */
.L_x_4336:
[----:B------:R-:W-:Y:S05]  /*54c0*/  BSYNC.RECONVERGENT B1 ;  /* 0x0000000000017941 */ /* 0x000fea0003800200 */
.L_x_4335:
        /* <DEDUP_REMOVED lines=29> */
.L_x_4338:
[----:B------:R-:W-:Y:S05]  /*56a0*/  BSYNC.RECONVERGENT B1 ;  /* 0x0000000000017941 */ /* 0x000fea0003800200 */
.L_x_4337:
        /* <DEDUP_REMOVED lines=47> */
.L_x_4340:
[----:B------:R-:W-:Y:S05]  /*59a0*/  BSYNC.RECONVERGENT B1 ;  /* 0x0000000000017941 */ /* 0x000fea0003800200 */
.L_x_4339:
        /* <DEDUP_REMOVED lines=29> */
.L_x_4342:
[----:B------:R-:W-:Y:S05]  /*5b80*/  BSYNC.RECONVERGENT B1 ;  /* 0x0000000000017941 */ /* 0x000fea0003800200 */
.L_x_4341:
        /* <DEDUP_REMOVED lines=29> */
.L_x_4344:
[----:B------:R-:W-:Y:S05]  /*5d60*/  BSYNC.RECONVERGENT B1 ;  /* 0x0000000000017941 */ /* 0x000fea0003800200 */
.L_x_4343:
        /* <DEDUP_REMOVED lines=29> */
.L_x_4346:
[----:B------:R-:W-:Y:S05]  /*5f40*/  BSYNC.RECONVERGENT B1 ;  /* 0x0000000000017941 */ /* 0x000fea0003800200 */
.L_x_4345:
        /* <DEDUP_REMOVED lines=29> */
.L_x_4348:
[----:B------:R-:W-:Y:S05]  /*6120*/  BSYNC.RECONVERGENT B1 ;  /* 0x0000000000017941 */ /* 0x000fea0003800200 */
.L_x_4347:
        /* <DEDUP_REMOVED lines=27> */
.L_x_4318:
[----:B------:R-:W-:Y:S05]  /*62e0*/  BSYNC.RECONVERGENT B0 ;  /* 0x0000000000007941 */ /* 0x000fea0003800200 */
.L_x_4286:
[----:B------:R-:W-:Y:S02]  /*62f0*/  IADD3 R8, PT, PT, R5, R8, RZ ;  /* 0x0000000805087210 */ /* 0x000fe40007ffe0ff */
[----:B------:R-:W-:Y:S02]  /*6300*/  IADD3 R7, PT, PT, R7, 0x1, RZ ;  /* 0x0000000107077810 */ /* 0x000fe40007ffe0ff */
[----:B------:R-:W-:-:S13]  /*6310*/  ISETP.GE.AND P1, PT, R8, UR5, PT ;  /* 0x0000000508007c0c */ /* 0x000fda000bf26270 */
[----:B------:R-:W-:Y:S05]  /*6320*/  @!P1 BRA `(.L_x_4349) ;  /* 0xffffff9c00d89947 */ /* 0x000fea000383ffff */
[----:B------:R-:W-:Y:S05]  /*6330*/  EXIT ;  /* 0x000000000000794d */ /* 0x000fea0003800000 */
.L_x_4350:
        /* <DEDUP_REMOVED lines=12> */
.L_x_4563:


//--------------------- .text._Z35group_norm_nhwc_fwd_one_pass_kernelI11Fp32IOFp16WLi512ELi48ELi384EEv26Group_norm_nhwc_fwd_params --------------------------
	.section	.text._Z35group_norm_nhwc_fwd_one_pass_kernelI11Fp32IOFp16WLi512ELi48ELi384EEv26Group_norm_nhwc_fwd_params,"ax",@progbits
	.align	128
        .global         _Z35group_norm_nhwc_fwd_one_pass_kernelI11Fp32IOFp16WLi512ELi48ELi384EEv26Group_norm_nhwc_fwd_params
        .type           _Z35group_norm_nhwc_fwd_one_pass_kernelI11Fp32IOFp16WLi512ELi48ELi384EEv26Group_norm_nhwc_fwd_params,@function
        .size           _Z35group_norm_nhwc_fwd_one_pass_kernelI11Fp32IOFp16WLi512ELi48ELi384EEv26Group_norm_nhwc_fwd_params,(.L_x_4564 - _Z35group_norm_nhwc_fwd_one_pass_kernelI11Fp32IOFp16WLi512ELi48ELi384EEv26Group_norm_nhwc_fwd_params)
        .other          _Z35group_norm_nhwc_fwd_one_pass_kernelI11Fp32IOFp16WLi512ELi48ELi384EEv26Group_norm_nhwc_fwd_params,@"STO_CUDA_ENTRY STV_DEFAULT"
_Z35group_norm_nhwc_fwd_one_pass_kernelI11Fp32IOFp16WLi512ELi48ELi384EEv26Group_norm_nhwc_fwd_params:
.text._Z35group_norm_nhwc_fwd_one_pass_kernelI11Fp32IOFp16WLi512ELi48ELi384EEv26Group_norm_nhwc_fwd_params:
        /* <DEDUP_REMOVED lines=75> */
.L_x_4490:
        /* <DEDUP_REMOVED lines=701> */
.L_x_4352:
[----:B------:R-:W-:Y:S05]  /*3080*/  BSYNC.RECONVERGENT B0 ;  /* 0x0000000000007941 */ /* 0x000fea0003800200 */
.L_x_4351:
        /* <DEDUP_REMOVED lines=34> */
.L_x_4354:
[----:B------:R-:W-:Y:S05]  /*32b0*/  BSYNC.RECONVERGENT B0 ;  /* 0x0000000000007941 */ /* 0x000fea0003800200 */
.L_x_4353:
        /* <DEDUP_REMOVED lines=27> */
.L_x_4357:
[----:B------:R-:W2:Y:S04]  /*3470*/  LDG.E.STRONG.GPU R44, desc[UR6][R48.64] ;  /* 0x00000006302c7981 */ /* 0x000ea8000c1ef900 */
[----:B--2---:R-:W-:Y:S01]  /*3480*/  CCTL.IVALL ;  /* 0x00000000ff00798f */ /* 0x004fe20002000000 */
[----:B------:R-:W-:Y:S05]  /*3490*/  YIELD ;  /* 0x0000000000007946 */ /* 0x000fea0003800000 */
[----:B------:R-:W-:-:S13]  /*34a0*/  ISETP.NE.AND P2, PT, R44, R55, PT ;  /* 0x000000372c00720c */ /* 0x000fda0003f45270 */
[----:B------:R-:W-:Y:S05]  /*34b0*/  @P2 BRA `(.L_x_4357) ;  /* 0xfffffffc00ec2947 */ /* 0x000fea000383ffff */
.L_x_4356:
        /* <DEDUP_REMOVED lines=16> */
.L_x_4359:
        /* <DEDUP_REMOVED lines=62> */
.L_x_4358:
        /* <DEDUP_REMOVED lines=38> */
.L_x_4360:
        /* <DEDUP_REMOVED lines=19> */
.L_x_4361:
        /* <DEDUP_REMOVED lines=9> */
.L_x_4362:
[----:B------:R-:W-:Y:S05]  /*3dc0*/  BSYNC.RECONVERGENT B0 ;  /* 0x0000000000007941 */ /* 0x000fea0003800200 */
.L_x_4355:
        /* <DEDUP_REMOVED lines=44> */
[----:B------:R-:W-:Y:S01]  /*4090*/  SHF.R.S32.HI R46, RZ, 0x1f, R42 ;  /* 0x0000001fff2e7819 */ /* 0x000fe2000001142a */
[----:B--2---:R-:W-:Y:S02]  /*40a0*/  HADD2.F32 R56, -RZ, R64.H0_H0 ;  /* 0x20000040ff387230 */ /* 0x004fe40000004100 */
[----:B-----5:R-:W-:Y:S02]  /*40b0*/  HADD2.F32 R57, -RZ, R65.H0_H0 ;  /* 0x20000041ff397230 */ /* 0x020fe40000004100 */
[----:B------:R-:W-:Y:S02]  /*40c0*/  HADD2.F32 R55, -RZ, R66.H0_H0 ;  /* 0x20000042ff377230 */ /* 0x000fe40000004100 */
        /* <DEDUP_REMOVED lines=31> */
.L_x_4366:
[----:B------:R-:W-:Y:S05]  /*42c0*/  BSYNC.RECONVERGENT B1 ;  /* 0x0000000000017941 */ /* 0x000fea0003800200 */
.L_x_4365:
        /* <DEDUP_REMOVED lines=19> */
.L_x_4368:
[----:B------:R-:W-:Y:S05]  /*4400*/  BSYNC.RECONVERGENT B1 ;  /* 0x0000000000017941 */ /* 0x000fea0003800200 */
.L_x_4367:
        /* <DEDUP_REMOVED lines=19> */
.L_x_4370:
[----:B------:R-:W-:Y:S05]  /*4540*/  BSYNC.RECONVERGENT B1 ;  /* 0x0000000000017941 */ /* 0x000fea0003800200 */
.L_x_4369:
        /* <DEDUP_REMOVED lines=29> */
.L_x_4372:
[----:B------:R-:W-:Y:S05]  /*4720*/  BSYNC.RECONVERGENT B1 ;  /* 0x0000000000017941 */ /* 0x000fea0003800200 */
.L_x_4371:
        /* <DEDUP_REMOVED lines=19> */
.L_x_4374:
[----:B------:R-:W-:Y:S05]  /*4860*/  BSYNC.RECONVERGENT B1 ;  /* 0x0000000000017941 */ /* 0x000fea0003800200 */
.L_x_4373:
        /* <DEDUP_REMOVED lines=19> */
.L_x_4376:
[----:B------:R-:W-:Y:S05]  /*49a0*/  BSYNC.RECONVERGENT B1 ;  /* 0x0000000000017941 */ /* 0x000fea0003800200 */
.L_x_4375:
        /* <DEDUP_REMOVED lines=19> */
.L_x_4378:
[----:B------:R-:W-:Y:S05]  /*4ae0*/  BSYNC.RECONVERGENT B1 ;  /* 0x0000000000017941 */ /* 0x000fea0003800200 */
.L_x_4377:
        /* <DEDUP_REMOVED lines=19> */
.L_x_4380:
[----:B------:R-:W-:Y:S05]  /*4c20*/  BSYNC.RECONVERGENT B1 ;  /* 0x0000000000017941 */ /* 0x000fea0003800200 */
.L_x_4379:
        /* <DEDUP_REMOVED lines=33> */
.L_x_4382:
[----:B------:R-:W-:Y:S05]  /*4e40*/  BSYNC.RECONVERGENT B1 ;  /* 0x0000000000017941 */ /* 0x000fea0003800200 */
.L_x_4381:
        /* <DEDUP_REMOVED lines=19> */
.L_x_4384:
[----:B------:R-:W-:Y:S05]  /*4f80*/  BSYNC.RECONVERGENT B1 ;  /* 0x0000000000017941 */ /* 0x000fea0003800200 */
.L_x_4383:
        /* <DEDUP_REMOVED lines=19> */
.L_x_4386:
[----:B------:R-:W-:Y:S05]  /*50c0*/  BSYNC.RECONVERGENT B1 ;  /* 0x0000000000017941 */ /* 0x000fea0003800200 */
.L_x_4385:
        /* <DEDUP_REMOVED lines=19> */
.L_x_4388:
[----:B------:R-:W-:Y:S05]  /*5200*/  BSYNC.RECONVERGENT B1 ;  /* 0x0000000000017941 */ /* 0x000fea0003800200 */
.L_x_4387:
        /* <DEDUP_REMOVED lines=19> */
.L_x_4390:
[----:B------:R-:W-:Y:S05]  /*5340*/  BSYNC.RECONVERGENT B1 ;  /* 0x0000000000017941 */ /* 0x000fea0003800200 */
.L_x_4389:
        /* <DEDUP_REMOVED lines=19> */
.L_x_4392:
[----:B------:R-:W-:Y:S05]  /*5480*/  BSYNC.RECONVERGENT B1 ;  /* 0x0000000000017941 */ /* 0x000fea0003800200 */
.L_x_4391:
        /* <DEDUP_REMOVED lines=30> */
.L_x_4394:
[----:B------:R-:W-:Y:S05]  /*5670*/  BSYNC.RECONVERGENT B1 ;  /* 0x0000000000017941 */ /* 0x000fea0003800200 */
.L_x_4393:
        /* <DEDUP_REMOVED lines=19> */
.L_x_4396:
[----:B------:R-:W-:Y:S05]  /*57b0*/  BSYNC.RECONVERGENT B1 ;  /* 0x0000000000017941 */ /* 0x000fea0003800200 */
.L_x_4395:
        /* <DEDUP_REMOVED lines=19> */
.L_x_4398:
[----:B------:R-:W-:Y:S05]  /*58f0*/  BSYNC.RECONVERGENT B1 ;  /* 0x0000000000017941 */ /* 0x000fea0003800200 */
.L_x_4397:
        /* <DEDUP_REMOVED lines=19> */
.L_x_4400:
[----:B------:R-:W-:Y:S05]  /*5a30*/  BSYNC.RECONVERGENT B1 ;  /* 0x0000000000017941 */ /* 0x000fea0003800200 */
.L_x_4399:
        /* <DEDUP_REMOVED lines=28> */
.L_x_4402:
[----:B------:R-:W-:Y:S05]  /*5c00*/  BSYNC.RECONVERGENT B1 ;  /* 0x0000000000017941 */ /* 0x000fea0003800200 */
.L_x_4401:
        /* <DEDUP_REMOVED lines=19> */
.L_x_4404:
[----:B------:R-:W-:Y:S05]  /*5d40*/  BSYNC.RECONVERGENT B1 ;  /* 0x0000000000017941 */ /* 0x000fea0003800200 */
.L_x_4403:
        /* <DEDUP_REMOVED lines=19> */
.L_x_4406:
[----:B------:R-:W-:Y:S05]  /*5e80*/  BSYNC.RECONVERGENT B1 ;  /* 0x0000000000017941 */ /* 0x000fea0003800200 */
.L_x_4405:
        /* <DEDUP_REMOVED lines=19> */
.L_x_4408:
[----:B------:R-:W-:Y:S05]  /*5fc0*/  BSYNC.RECONVERGENT B1 ;  /* 0x0000000000017941 */ /* 0x000fea0003800200 */
.L_x_4407:
        /* <DEDUP_REMOVED lines=27> */
.L_x_4410:
[----:B------:R-:W-:Y:S05]  /*6180*/  BSYNC.RECONVERGENT B1 ;  /* 0x0000000000017941 */ /* 0x000fea0003800200 */
.L_x_4409:
        /* <DEDUP_REMOVED lines=19> */
.L_x_4412:
[----:B------:R-:W-:Y:S05]  /*62c0*/  BSYNC.RECONVERGENT B1 ;  /* 0x0000000000017941 */ /* 0x000fea0003800200 */
.L_x_4411:
        /* <DEDUP_REMOVED lines=19> */
.L_x_4414:
[----:B------:R-:W-:Y:S05]  /*6400*/  BSYNC.RECONVERGENT B1 ;  /* 0x0000000000017941 */ /* 0x000fea0003800200 */
.L_x_4413:
        /* <DEDUP_REMOVED lines=19> */
.L_x_4416:
[----:B------:R-:W-:Y:S05]  /*6540*/  BSYNC.RECONVERGENT B1 ;  /* 0x0000000000017941 */ /* 0x000fea0003800200 */
.L_x_4415:
        /* <DEDUP_REMOVED lines=29> */
.L_x_4418:
[----:B------:R-:W-:Y:S05]  /*6720*/  BSYNC.RECONVERGENT B1 ;  /* 0x0000000000017941 */ /* 0x000fea0003800200 */
.L_x_4417:
        /* <DEDUP_REMOVED lines=19> */
.L_x_4420:
[----:B------:R-:W-:Y:S05]  /*6860*/  BSYNC.RECONVERGENT B1 ;  /* 0x0000000000017941 */ /* 0x000fea0003800200 */
.L_x_4419:
        /* <DEDUP_REMOVED lines=19> */
.L_x_4422:
[----:B------:R-:W-:Y:S05]  /*69a0*/  BSYNC.RECONVERGENT B1 ;  /* 0x0000000000017941 */ /* 0x000fea0003800200 */
.L_x_4421:
        /* <DEDUP_REMOVED lines=19> */
.L_x_4424:
[----:B------:R-:W-:Y:S05]  /*6ae0*/  BSYNC.RECONVERGENT B1 ;  /* 0x0000000000017941 */ /* 0x000fea0003800200 */
.L_x_4423:
        /* <DEDUP_REMOVED lines=19> */
.L_x_4426:
[----:B------:R-:W-:Y:S05]  /*6c20*/  BSYNC.RECONVERGENT B1 ;  /* 0x0000000000017941 */ /* 0x000fea0003800200 */
.L_x_4425:
        /* <DEDUP_REMOVED lines=18> */
.L_x_4364:
        /* <DEDUP_REMOVED lines=37> */
.L_x_4429:
[----:B------:R-:W-:Y:S05]  /*6fa0*/  BSYNC.RECONVERGENT B1 ;  /* 0x0000000000017941 */ /* 0x000fea0003800200 */
.L_x_4428:
        /* <DEDUP_REMOVED lines=29> */
.L_x_4431:
[----:B------:R-:W-:Y:S05]  /*7180*/  BSYNC.RECONVERGENT B1 ;  /* 0x0000000000017941 */ /* 0x000fea0003800200 */
.L_x_4430:
        /* <DEDUP_REMOVED lines=29> */
.L_x_4433:
[----:B------:R-:W-:Y:S05]  /*7360*/  BSYNC.RECONVERGENT B1 ;  /* 0x0000000000017941 */ /* 0x000fea0003800200 */
.L_x_4432:
        /* <DEDUP_REMOVED lines=39> */
.L_x_4435:
[----:B------:R-:W-:Y:S05]  /*75e0*/  BSYNC.RECONVERGENT B1 ;  /* 0x0000000000017941 */ /* 0x000fea0003800200 */
.L_x_4434:
        /* <DEDUP_REMOVED lines=29> */
.L_x_4437:
[----:B------:R-:W-:Y:S05]  /*77c0*/  BSYNC.RECONVERGENT B1 ;  /* 0x0000000000017941 */ /* 0x000fea0003800200 */
.L_x_4436:
        /* <DEDUP_REMOVED lines=29> */
.L_x_4439:
[----:B------:R-:W-:Y:S05]  /*79a0*/  BSYNC.RECONVERGENT B1 ;  /* 0x0000000000017941 */ /* 0x000fea0003800200 */
.L_x_4438:
        /* <DEDUP_REMOVED lines=29> */
.L_x_4441:
[----:B------:R-:W-:Y:S05]  /*7b80*/  BSYNC.RECONVERGENT B1 ;  /* 0x0000000000017941 */ /* 0x000fea0003800200 */
.L_x_4440:
        /* <DEDUP_REMOVED lines=29> */
.L_x_4443:
[----:B------:R-:W-:Y:S05]  /*7d60*/  BSYNC.RECONVERGENT B1 ;  /* 0x0000000000017941 */ /* 0x000fea0003800200 */
.L_x_4442:
        /* <DEDUP_REMOVED lines=43> */
.L_x_4445:
[----:B------:R-:W-:Y:S05]  /*8020*/  BSYNC.RECONVERGENT B1 ;  /* 0x0000000000017941 */ /* 0x000fea0003800200 */
.L_x_4444:
        /* <DEDUP_REMOVED lines=29> */
.L_x_4447:
[----:B------:R-:W-:Y:S05]  /*8200*/  BSYNC.RECONVERGENT B1 ;  /* 0x0000000000017941 */ /* 0x000fea0003800200 */
.L_x_4446:
        /* <DEDUP_REMOVED lines=29> */
.L_x_4449:
[----:B------:R-:W-:Y:S05]  /*83e0*/  BSYNC.RECONVERGENT B1 ;  /* 0x0000000000017941 */ /* 0x000fea0003800200 */
.L_x_4448:
        /* <DEDUP_REMOVED lines=29> */
.L_x_4451:
[----:B------:R-:W-:Y:S05]  /*85c0*/  BSYNC.RECONVERGENT B1 ;  /* 0x0000000000017941 */ /* 0x000fea0003800200 */
.L_x_4450:
        /* <DEDUP_REMOVED lines=29> */
.L_x_4453:
[----:B------:R-:W-:Y:S05]  /*87a0*/  BSYNC.RECONVERGENT B1 ;  /* 0x0000000000017941 */ /* 0x000fea0003800200 */
.L_x_4452:
        /* <DEDUP_REMOVED lines=29> */
.L_x_4455:
[----:B------:R-:W-:Y:S05]  /*8980*/  BSYNC.RECONVERGENT B1 ;  /* 0x0000000000017941 */ /* 0x000fea0003800200 */
.L_x_4454:
        /* <DEDUP_REMOVED lines=40> */
.L_x_4457:
[----:B------:R-:W-:Y:S05]  /*8c10*/  BSYNC.RECONVERGENT B1 ;  /* 0x0000000000017941 */ /* 0x000fea0003800200 */
.L_x_4456:
        /* <DEDUP_REMOVED lines=29> */
.L_x_4459:
[----:B------:R-:W-:Y:S05]  /*8df0*/  BSYNC.RECONVERGENT B1 ;  /* 0x0000000000017941 */ /* 0x000fea0003800200 */
.L_x_4458:
        /* <DEDUP_REMOVED lines=29> */
.L_x_4461:
[----:B------:R-:W-:Y:S05]  /*8fd0*/  BSYNC.RECONVERGENT B1 ;  /* 0x0000000000017941 */ /* 0x000fea0003800200 */
.L_x_4460:
        /* <DEDUP_REMOVED lines=29> */
.L_x_4463:
[----:B------:R-:W-:Y:S05]  /*91b0*/  BSYNC.RECONVERGENT B1 ;  /* 0x0000000000017941 */ /* 0x000fea0003800200 */
.L_x_4462:
        /* <DEDUP_REMOVED lines=38> */
.L_x_4465:
[----:B------:R-:W-:Y:S05]  /*9420*/  BSYNC.RECONVERGENT B1 ;  /* 0x0000000000017941 */ /* 0x000fea0003800200 */
.L_x_4464:
        /* <DEDUP_REMOVED lines=29> */
.L_x_4467:
[----:B------:R-:W-:Y:S05]  /*9600*/  BSYNC.RECONVERGENT B1 ;  /* 0x0000000000017941 */ /* 0x000fea0003800200 */
.L_x_4466:
        /* <DEDUP_REMOVED lines=29> */
.L_x_4469:
[----:B------:R-:W-:Y:S05]  /*97e0*/  BSYNC.RECONVERGENT B1 ;  /* 0x0000000000017941 */ /* 0x000fea0003800200 */
.L_x_4468:
        /* <DEDUP_REMOVED lines=29> */
.L_x_4471:
[----:B------:R-:W-:Y:S05]  /*99c0*/  BSYNC.RECONVERGENT B1 ;  /* 0x0000000000017941 */ /* 0x000fea0003800200 */
.L_x_4470:
        /* <DEDUP_REMOVED lines=37> */
.L_x_4473:
[----:B------:R-:W-:Y:S05]  /*9c20*/  BSYNC.RECONVERGENT B1 ;  /* 0x0000000000017941 */ /* 0x000fea0003800200 */
.L_x_4472:
        /* <DEDUP_REMOVED lines=29> */
.L_x_4475:
[----:B------:R-:W-:Y:S05]  /*9e00*/  BSYNC.RECONVERGENT B1 ;  /* 0x0000000000017941 */ /* 0x000fea0003800200 */
.L_x_4474:
        /* <DEDUP_REMOVED lines=29> */
.L_x_4477:
[----:B------:R-:W-:Y:S05]  /*9fe0*/  BSYNC.RECONVERGENT B1 ;  /* 0x0000000000017941 */ /* 0x000fea0003800200 */
.L_x_4476:
        /* <DEDUP_REMOVED lines=29> */
.L_x_4479:
[----:B------:R-:W-:Y:S05]  /*a1c0*/  BSYNC.RECONVERGENT B1 ;  /* 0x0000000000017941 */ /* 0x000fea0003800200 */
.L_x_4478:
        /* <DEDUP_REMOVED lines=39> */
.L_x_4481:
[----:B------:R-:W-:Y:S05]  /*a440*/  BSYNC.RECONVERGENT B1 ;  /* 0x0000000000017941 */ /* 0x000fea0003800200 */
.L_x_4480:
        /* <DEDUP_REMOVED lines=29> */
.L_x_4483:
[----:B------:R-:W-:Y:S05]  /*a620*/  BSYNC.RECONVERGENT B1 ;  /* 0x0000000000017941 */ /* 0x000fea0003800200 */
.L_x_4482:
        /* <DEDUP_REMOVED lines=29> */
.L_x_4485:
[----:B------:R-:W-:Y:S05]  /*a800*/  BSYNC.RECONVERGENT B1 ;  /* 0x0000000000017941 */ /* 0x000fea0003800200 */
.L_x_4484:
        /* <DEDUP_REMOVED lines=29> */
.L_x_4487:
[----:B------:R-:W-:Y:S05]  /*a9e0*/  BSYNC.RECONVERGENT B1 ;  /* 0x0000000000017941 */ /* 0x000fea0003800200 */
.L_x_4486:
        /* <DEDUP_REMOVED lines=29> */
.L_x_4489:
[----:B------:R-:W-:Y:S05]  /*abc0*/  BSYNC.RECONVERGENT B1 ;  /* 0x0000000000017941 */ /* 0x000fea0003800200 */
.L_x_4488:
        /* <DEDUP_REMOVED lines=27> */
.L_x_4427:
[----:B------:R-:W-:Y:S05]  /*ad80*/  BSYNC.RECONVERGENT B0 ;  /* 0x0000000000007941 */ /* 0x000fea0003800200 */
.L_x_4363:
        /* <DEDUP_REMOVED lines=8> */
.L_x_4491:
        /* <DEDUP_REMOVED lines=15> */
.L_x_4564:


//--------------------- .nv.shared.reserved.0     --------------------------
	.section	.nv.shared.reserved.0,"aw",@nobits
	.weak		__nv_reservedSMEM_offset_0_alias
	.size		__nv_reservedSMEM_offset_0_alias, 0, 64
	.other		__nv_reservedSMEM_offset_0_alias,@"STO_CUDA_RESERVED_SHARED STV_DEFAULT"
__nv_reservedSMEM_offset_0_alias:
	.zero		0
	.zero		64


//--------------------- .nv.global                --------------------------
	.section	.nv.global,"aw",@nobits
.nv.global:
	.type		_ZN61_INTERNAL_cc668ceb_30_group_norm_nhwc_one_pass_48_cu_b3a0362b6thrust24THRUST_300001_SM_1030_NS12placeholders2_5E,@object
	.size		_ZN61_INTERNAL_cc668ceb_30_group_norm_nhwc_one_pass_48_cu_b3a0362b6thrust24THRUST_300001_SM_1030_NS12placeholders2_5E,(_ZN61_INTERNAL_cc668ceb_30_group_norm_nhwc_one_pass_48_cu_b3a0362b4cuda3std3__45__cpo6cbeginE - _ZN61_INTERNAL_cc668ceb_30_group_norm_nhwc_one_pass_48_cu_b3a0362b6thrust24THRUST_300001_SM_1030_NS12placeholders2_5E)
_ZN61_INTERNAL_cc668ceb_30_group_norm_nhwc_one_pass_48_cu_b3a0362b6thrust24THRUST_300001_SM_1030_NS12placeholders2_5E:
	.zero		1
	.type		_ZN61_INTERNAL_cc668ceb_30_group_norm_nhwc_one_pass_48_cu_b3a0362b4cuda3std3__45__cpo6cbeginE,@object
	.size		_ZN61_INTERNAL_cc668ceb_30_group_norm_nhwc_one_pass_48_cu_b3a0362b4cuda3std3__45__cpo6cbeginE,(_ZN61_INTERNAL_cc668ceb_30_group_norm_nhwc_one_pass_48_cu_b3a0362b4cuda3std6ranges3__45__cpo6cbeginE - _ZN61_INTERNAL_cc668ceb_30_group_norm_nhwc_one_pass_48_cu_b3a0362b4cuda3std3__45__cpo6cbeginE)
_ZN61_INTERNAL_cc668ceb_30_group_norm_nhwc_one_pass_48_cu_b3a0362b4cuda3std3__45__cpo6cbeginE:
	.zero		1
	.type		_ZN61_INTERNAL_cc668ceb_30_group_norm_nhwc_one_pass_48_cu_b3a0362b4cuda3std6ranges3__45__cpo6cbeginE,@object
	.size		_ZN61_INTERNAL_cc668ceb_30_group_norm_nhwc_one_pass_48_cu_b3a0362b4cuda3std6ranges3__45__cpo6cbeginE,(_ZN61_INTERNAL_cc668ceb_30_group_norm_nhwc_one_pass_48_cu_b3a0362b4cuda3std3__48in_placeE - _ZN61_INTERNAL_cc668ceb_30_group_norm_nhwc_one_pass_48_cu_b3a0362b4cuda3std6ranges3__45__cpo6cbeginE)
_ZN61_INTERNAL_cc668ceb_30_group_norm_nhwc_one_pass_48_cu_b3a0362b4cuda3std6ranges3__45__cpo6cbeginE:
	.zero		1
	.type		_ZN61_INTERNAL_cc668ceb_30_group_norm_nhwc_one_pass_48_cu_b3a0362b4cuda3std3__48in_placeE,@object
	.size		_ZN61_INTERNAL_cc668ceb_30_group_norm_nhwc_one_pass_48_cu_b3a0362b4cuda3std3__48in_placeE,(_ZN61_INTERNAL_cc668ceb_30_group_norm_nhwc_one_pass_48_cu_b3a0362b4cuda3std6ranges3__45__cpo4sizeE - _ZN61_INTERNAL_cc668ceb_30_group_norm_nhwc_one_pass_48_cu_b3a0362b4cuda3std3__48in_placeE)
_ZN61_INTERNAL_cc668ceb_30_group_norm_nhwc_one_pass_48_cu_b3a0362b4cuda3std3__48in_placeE:
	.zero		1
	.type		_ZN61_INTERNAL_cc668ceb_30_group_norm_nhwc_one_pass_48_cu_b3a0362b4cuda3std6ranges3__45__cpo4sizeE,@object
	.size		_ZN61_INTERNAL_cc668ceb_30_group_norm_nhwc_one_pass_48_cu_b3a0362b4cuda3std6ranges3__45__cpo4sizeE,(_ZN61_INTERNAL_cc668ceb_30_group_norm_nhwc_one_pass_48_cu_b3a0362b6thrust24THRUST_300001_SM_1030_NS12placeholders2_9E - _ZN61_INTERNAL_cc668ceb_30_group_norm_nhwc_one_pass_48_cu_b3a0362b4cuda3std6ranges3__45__cpo4sizeE)
_ZN61_INTERNAL_cc668ceb_30_group_norm_nhwc_one_pass_48_cu_b3a0362b4cuda3std6ranges3__45__cpo4sizeE:
	.zero		1
	.type		_ZN61_INTERNAL_cc668ceb_30_group_norm_nhwc_one_pass_48_cu_b3a0362b6thrust24THRUST_300001_SM_1030_NS12placeholders2_9E,@object
	.size		_ZN61_INTERNAL_cc668ceb_30_group_norm_nhwc_one_pass_48_cu_b3a0362b6thrust24THRUST_300001_SM_1030_NS12placeholders2_9E,(_ZN61_INTERNAL_cc668ceb_30_group_norm_nhwc_one_pass_48_cu_b3a0362b4cuda3std3__45__cpo7crbeginE - _ZN61_INTERNAL_cc668ceb_30_group_norm_nhwc_one_pass_48_cu_b3a0362b6thrust24THRUST_300001_SM_1030_NS12placeholders2_9E)
_ZN61_INTERNAL_cc668ceb_30_group_norm_nhwc_one_pass_48_cu_b3a0362b6thrust24THRUST_300001_SM_1030_NS12placeholders2_9E:
	.zero		1
	.type		_ZN61_INTERNAL_cc668ceb_30_group_norm_nhwc_one_pass_48_cu_b3a0362b4cuda3std3__45__cpo7crbeginE,@object
	.size		_ZN61_INTERNAL_cc668ceb_30_group_norm_nhwc_one_pass_48_cu_b3a0362b4cuda3std3__45__cpo7crbeginE,(_ZN61_INTERNAL_cc668ceb_30_group_norm_nhwc_one_pass_48_cu_b3a0362b4cuda3std6ranges3__45__cpo4nextE - _ZN61_INTERNAL_cc668ceb_30_group_norm_nhwc_one_pass_48_cu_b3a0362b4cuda3std3__45__cpo7crbeginE)
_ZN61_INTERNAL_cc668ceb_30_group_norm_nhwc_one_pass_48_cu_b3a0362b4cuda3std3__45__cpo7crbeginE:
	.zero		1
	.type		_ZN61_INTERNAL_cc668ceb_30_group_norm_nhwc_one_pass_48_cu_b3a0362b4cuda3std6ranges3__45__cpo4nextE,@object
	.size		_ZN61_INTERNAL_cc668ceb_30_group_norm_nhwc_one_pass_48_cu_b3a0362b4cuda3std6ranges3__45__cpo4nextE,(_ZN61_INTERNAL_cc668ceb_30_group_norm_nhwc_one_pass_48_cu_b3a0362b4cuda3std6ranges3__45__cpo4swapE - _ZN61_INTERNAL_cc668ceb_30_group_norm_nhwc_one_pass_48_cu_b3a0362b4cuda3std6ranges3__45__cpo4nextE)
_ZN61_INTERNAL_cc668ceb_30_group_norm_nhwc_one_pass_48_cu_b3a0362b4cuda3std6ranges3__45__cpo4nextE:
	.zero		1
	.type		_ZN61_INTERNAL_cc668ceb_30_group_norm_nhwc_one_pass_48_cu_b3a0362b4cuda3std6ranges3__45__cpo4swapE,@object
	.size		_ZN61_INTERNAL_cc668ceb_30_group_norm_nhwc_one_pass_48_cu_b3a0362b4cuda3std6ranges3__45__cpo4swapE,(_ZN61_INTERNAL_cc668ceb_30_group_norm_nhwc_one_pass_48_cu_b3a0362b6thrust24THRUST_300001_SM_1030_NS12placeholders2_1E - _ZN61_INTERNAL_cc668ceb_30_group_norm_nhwc_one_pass_48_cu_b3a0362b4cuda3std6ranges3__45__cpo4swapE)
_ZN61_INTERNAL_cc668ceb_30_group_norm_nhwc_one_pass_48_cu_b3a0362b4cuda3std6ranges3__45__cpo4swapE:
	.zero		1
	.type		_ZN61_INTERNAL_cc668ceb_30_group_norm_nhwc_one_pass_48_cu_b3a0362b6thrust24THRUST_300001_SM_1030_NS12placeholders2_1E,@object
	.size		_ZN61_INTERNAL_cc668ceb_30_group_norm_nhwc_one_pass_48_cu_b3a0362b6thrust24THRUST_300001_SM_1030_NS12placeholders2_1E,(_ZN61_INTERNAL_cc668ceb_30_group_norm_nhwc_one_pass_48_cu_b3a0362b6thrust24THRUST_300001_SM_1030_NS12placeholders2_3E - _ZN61_INTERNAL_cc668ceb_30_group_norm_nhwc_one_pass_48_cu_b3a0362b6thrust24THRUST_300001_SM_1030_NS12placeholders2_1E)
_ZN61_INTERNAL_cc668ceb_30_group_norm_nhwc_one_pass_48_cu_b3a0362b6thrust24THRUST_300001_SM_1030_NS12placeholders2_1E:
	.zero		1
	.type		_ZN61_INTERNAL_cc668ceb_30_group_norm_nhwc_one_pass_48_cu_b3a0362b6thrust24THRUST_300001_SM_1030_NS12placeholders2_3E,@object
	.size		_ZN61_INTERNAL_cc668ceb_30_group_norm_nhwc_one_pass_48_cu_b3a0362b6thrust24THRUST_300001_SM_1030_NS12placeholders2_3E,(_ZN61_INTERNAL_cc668ceb_30_group_norm_nhwc_one_pass_48_cu_b3a0362b4cuda3std3__45__cpo5beginE - _ZN61_INTERNAL_cc668ceb_30_group_norm_nhwc_one_pass_48_cu_b3a0362b6thrust24THRUST_300001_SM_1030_NS12placeholders2_3E)
_ZN61_INTERNAL_cc668ceb_30_group_norm_nhwc_one_pass_48_cu_b3a0362b6thrust24THRUST_300001_SM_1030_NS12placeholders2_3E:
	.zero		1
	.type		_ZN61_INTERNAL_cc668ceb_30_group_norm_nhwc_one_pass_48_cu_b3a0362b4cuda3std3__45__cpo5beginE,@object
	.size		_ZN61_INTERNAL_cc668ceb_30_group_norm_nhwc_one_pass_48_cu_b3a0362b4cuda3std3__45__cpo5beginE,(_ZN61_INTERNAL_cc668ceb_30_group_norm_nhwc_one_pass_48_cu_b3a0362b4cuda3std6ranges3__45__cpo5beginE - _ZN61_INTERNAL_cc668ceb_30_group_norm_nhwc_one_pass_48_cu_b3a0362b4cuda3std3__45__cpo5beginE)
_ZN61_INTERNAL_cc668ceb_30_group_norm_nhwc_one_pass_48_cu_b3a0362b4cuda3std3__45__cpo5beginE:
	.zero		1
	.type		_ZN61_INTERNAL_cc668ceb_30_group_norm_nhwc_one_pass_48_cu_b3a0362b4cuda3std6ranges3__45__cpo5beginE,@object
	.size		_ZN61_INTERNAL_cc668ceb_30_group_norm_nhwc_one_pass_48_cu_b3a0362b4cuda3std6ranges3__45__cpo5beginE,(_ZN61_INTERNAL_cc668ceb_30_group_norm_nhwc_one_pass_48_cu_b3a0362b4cuda3std3__463_GLOBAL__N__cc668ceb_30_group_norm_nhwc_one_pass_48_cu_b3a0362b6ignoreE - _ZN61_INTERNAL_cc668ceb_30_group_norm_nhwc_one_pass_48_cu_b3a0362b4cuda3std6ranges3__45__cpo5beginE)
_ZN61_INTERNAL_cc668ceb_30_group_norm_nhwc_one_pass_48_cu_b3a0362b4cuda3std6ranges3__45__cpo5beginE:
	.zero		1
	.type		_ZN61_INTERNAL_cc668ceb_30_group_norm_nhwc_one_pass_48_cu_b3a0362b4cuda3std3__463_GLOBAL__N__cc668ceb_30_group_norm_nhwc_one_pass_48_cu_b3a0362b6ignoreE,@object
	.size		_ZN61_INTERNAL_cc668ceb_30_group_norm_nhwc_one_pass_48_cu_b3a0362b4cuda3std3__463_GLOBAL__N__cc668ceb_30_group_norm_nhwc_one_pass_48_cu_b3a0362b6ignoreE,(_ZN61_INTERNAL_cc668ceb_30_group_norm_nhwc_one_pass_48_cu_b3a0362b4cuda3std6ranges3__45__cpo4dataE - _ZN61_INTERNAL_cc668ceb_30_group_norm_nhwc_one_pass_48_cu_b3a0362b4cuda3std3__463_GLOBAL__N__cc668ceb_30_group_norm_nhwc_one_pass_48_cu_b3a0362b6ignoreE)
_ZN61_INTERNAL_cc668ceb_30_group_norm_nhwc_one_pass_48_cu_b3a0362b4cuda3std3__463_GLOBAL__N__cc668ceb_30_group_norm_nhwc_one_pass_48_cu_b3a0362b6ignoreE:
	.zero		1
	.type		_ZN61_INTERNAL_cc668ceb_30_group_norm_nhwc_one_pass_48_cu_b3a0362b4cuda3std6ranges3__45__cpo4dataE,@object
	.size		_ZN61_INTERNAL_cc668ceb_30_group_norm_nhwc_one_pass_48_cu_b3a0362b4cuda3std6ranges3__45__cpo4dataE,(_ZN61_INTERNAL_cc668ceb_30_group_norm_nhwc_one_pass_48_cu_b3a0362b6thrust24THRUST_300001_SM_1030_NS12placeholders2_7E - _ZN61_INTERNAL_cc668ceb_30_group_norm_nhwc_one_pass_48_cu_b3a0362b4cuda3std6ranges3__45__cpo4dataE)
_ZN61_INTERNAL_cc668ceb_30_group_norm_nhwc_one_pass_48_cu_b3a0362b4cuda3std6ranges3__45__cpo4dataE:
	.zero		1
	.type		_ZN61_INTERNAL_cc668ceb_30_group_norm_nhwc_one_pass_48_cu_b3a0362b6thrust24THRUST_300001_SM_1030_NS12placeholders2_7E,@object
	.size		_ZN61_INTERNAL_cc668ceb_30_group_norm_nhwc_one_pass_48_cu_b3a0362b6thrust24THRUST_300001_SM_1030_NS12placeholders2_7E,(_ZN61_INTERNAL_cc668ceb_30_group_norm_nhwc_one_pass_48_cu_b3a0362b4cuda3std3__45__cpo6rbeginE - _ZN61_INTERNAL_cc668ceb_30_group_norm_nhwc_one_pass_48_cu_b3a0362b6thrust24THRUST_300001_SM_1030_NS12placeholders2_7E)
_ZN61_INTERNAL_cc668ceb_30_group_norm_nhwc_one_pass_48_cu_b3a0362b6thrust24THRUST_300001_SM_1030_NS12placeholders2_7E:
	.zero		1
	.type		_ZN61_INTERNAL_cc668ceb_30_group_norm_nhwc_one_pass_48_cu_b3a0362b4cuda3std3__45__cpo6rbeginE,@object
	.size		_ZN61_INTERNAL_cc668ceb_30_group_norm_nhwc_one_pass_48_cu_b3a0362b4cuda3std3__45__cpo6rbeginE,(_ZN61_INTERNAL_cc668ceb_30_group_norm_nhwc_one_pass_48_cu_b3a0362b4cuda3std6ranges3__45__cpo7advanceE - _ZN61_INTERNAL_cc668ceb_30_group_norm_nhwc_one_pass_48_cu_b3a0362b4cuda3std3__45__cpo6rbeginE)
_ZN61_INTERNAL_cc668ceb_30_group_norm_nhwc_one_pass_48_cu_b3a0362b4cuda3std3__45__cpo6rbeginE:
	.zero		1
	.type		_ZN61_INTERNAL_cc668ceb_30_group_norm_nhwc_one_pass_48_cu_b3a0362b4cuda3std6ranges3__45__cpo7advanceE,@object
	.size		_ZN61_INTERNAL_cc668ceb_30_group_norm_nhwc_one_pass_48_cu_b3a0362b4cuda3std6ranges3__45__cpo7advanceE,(_ZN61_INTERNAL_cc668ceb_30_group_norm_nhwc_one_pass_48_cu_b3a0362b4cuda3std3__47nulloptE - _ZN61_INTERNAL_cc668ceb_30_group_norm_nhwc_one_pass_48_cu_b3a0362b4cuda3std6ranges3__45__cpo7advanceE)
_ZN61_INTERNAL_cc668ceb_30_group_norm_nhwc_one_pass_48_cu_b3a0362b4cuda3std6ranges3__45__cpo7advanceE:
	.zero		1
	.type		_ZN61_INTERNAL_cc668ceb_30_group_norm_nhwc_one_pass_48_cu_b3a0362b4cuda3std3__47nulloptE,@object
	.size		_ZN61_INTERNAL_cc668ceb_30_group_norm_nhwc_one_pass_48_cu_b3a0362b4cuda3std3__47nulloptE,(_ZN61_INTERNAL_cc668ceb_30_group_norm_nhwc_one_pass_48_cu_b3a0362b4cuda3std6ranges3__45__cpo8distanceE - _ZN61_INTERNAL_cc668ceb_30_group_norm_nhwc_one_pass_48_cu_b3a0362b4cuda3std3__47nulloptE)
_ZN61_INTERNAL_cc668ceb_30_group_norm_nhwc_one_pass_48_cu_b3a0362b4cuda3std3__47nulloptE:
	.zero		1
	.type		_ZN61_INTERNAL_cc668ceb_30_group_norm_nhwc_one_pass_48_cu_b3a0362b4cuda3std6ranges3__45__cpo8distanceE,@object
	.size		_ZN61_INTERNAL_cc668ceb_30_group_norm_nhwc_one_pass_48_cu_b3a0362b4cuda3std6ranges3__45__cpo8distanceE,(_ZN61_INTERNAL_cc668ceb_30_group_norm_nhwc_one_pass_48_cu_b3a0362b6thrust24THRUST_300001_SM_1030_NS12placeholders2_6E - _ZN61_INTERNAL_cc668ceb_30_group_norm_nhwc_one_pass_48_cu_b3a0362b4cuda3std6ranges3__45__cpo8distanceE)
_ZN61_INTERNAL_cc668ceb_30_group_norm_nhwc_one_pass_48_cu_b3a0362b4cuda3std6ranges3__45__cpo8distanceE:
	.zero		1
	.type		_ZN61_INTERNAL_cc668ceb_30_group_norm_nhwc_one_pass_48_cu_b3a0362b6thrust24THRUST_300001_SM_1030_NS12placeholders2_6E,@object
	.size		_ZN61_INTERNAL_cc668ceb_30_group_norm_nhwc_one_pass_48_cu_b3a0362b6thrust24THRUST_300001_SM_1030_NS12placeholders2_6E,(_ZN61_INTERNAL_cc668ceb_30_group_norm_nhwc_one_pass_48_cu_b3a0362b4cuda3std3__45__cpo4cendE - _ZN61_INTERNAL_cc668ceb_30_group_norm_nhwc_one_pass_48_cu_b3a0362b6thrust24THRUST_300001_SM_1030_NS12placeholders2_6E)
_ZN61_INTERNAL_cc668ceb_30_group_norm_nhwc_one_pass_48_cu_b3a0362b6thrust24THRUST_300001_SM_1030_NS12placeholders2_6E:
	.zero		1
	.type		_ZN61_INTERNAL_cc668ceb_30_group_norm_nhwc_one_pass_48_cu_b3a0362b4cuda3std3__45__cpo4cendE,@object
	.size		_ZN61_INTERNAL_cc668ceb_30_group_norm_nhwc_one_pass_48_cu_b3a0362b4cuda3std3__45__cpo4cendE,(_ZN61_INTERNAL_cc668ceb_30_group_norm_nhwc_one_pass_48_cu_b3a0362b4cuda3std6ranges3__45__cpo4cendE - _ZN61_INTERNAL_cc668ceb_30_group_norm_nhwc_one_pass_48_cu_b3a0362b4cuda3std3__45__cpo4cendE)
_ZN61_INTERNAL_cc668ceb_30_group_norm_nhwc_one_pass_48_cu_b3a0362b4cuda3std3__45__cpo4cendE:
	.zero		1
	.type		_ZN61_INTERNAL_cc668ceb_30_group_norm_nhwc_one_pass_48_cu_b3a0362b4cuda3std6ranges3__45__cpo4cendE,@object
	.size		_ZN61_INTERNAL_cc668ceb_30_group_norm_nhwc_one_pass_48_cu_b3a0362b4cuda3std6ranges3__45__cpo4cendE,(_ZN61_INTERNAL_cc668ceb_30_group_norm_nhwc_one_pass_48_cu_b3a0362b4cuda3std3__420unreachable_sentinelE - _ZN61_INTERNAL_cc668ceb_30_group_norm_nhwc_one_pass_48_cu_b3a0362b4cuda3std6ranges3__45__cpo4cendE)
_ZN61_INTERNAL_cc668ceb_30_group_norm_nhwc_one_pass_48_cu_b3a0362b4cuda3std6ranges3__45__cpo4cendE:
	.zero		1
	.type		_ZN61_INTERNAL_cc668ceb_30_group_norm_nhwc_one_pass_48_cu_b3a0362b4cuda3std3__420unreachable_sentinelE,@object
	.size		_ZN61_INTERNAL_cc668ceb_30_group_norm_nhwc_one_pass_48_cu_b3a0362b4cuda3std3__420unreachable_sentinelE,(_ZN61_INTERNAL_cc668ceb_30_group_norm_nhwc_one_pass_48_cu_b3a0362b4cuda3std6ranges3__45__cpo5ssizeE - _ZN61_INTERNAL_cc668ceb_30_group_norm_nhwc_one_pass_48_cu_b3a0362b4cuda3std3__420unreachable_sentinelE)
_ZN61_INTERNAL_cc668ceb_30_group_norm_nhwc_one_pass_48_cu_b3a0362b4cuda3std3__420unreachable_sentinelE:
	.zero		1
	.type		_ZN61_INTERNAL_cc668ceb_30_group_norm_nhwc_one_pass_48_cu_b3a0362b4cuda3std6ranges3__45__cpo5ssizeE,@object
	.size		_ZN61_INTERNAL_cc668ceb_30_group_norm_nhwc_one_pass_48_cu_b3a0362b4cuda3std6ranges3__45__cpo5ssizeE,(_ZN61_INTERNAL_cc668ceb_30_group_norm_nhwc_one_pass_48_cu_b3a0362b6thrust24THRUST_300001_SM_1030_NS12placeholders3_10E - _ZN61_INTERNAL_cc668ceb_30_group_norm_nhwc_one_pass_48_cu_b3a0362b4cuda3std6ranges3__45__cpo5ssizeE)
_ZN61_INTERNAL_cc668ceb_30_group_norm_nhwc_one_pass_48_cu_b3a0362b4cuda3std6ranges3__45__cpo5ssizeE:
	.zero		1
	.type		_ZN61_INTERNAL_cc668ceb_30_group_norm_nhwc_one_pass_48_cu_b3a0362b6thrust24THRUST_300001_SM_1030_NS12placeholders3_10E,@object
	.size		_ZN61_INTERNAL_cc668ceb_30_group_norm_nhwc_one_pass_48_cu_b3a0362b6thrust24THRUST_300001_SM_1030_NS12placeholders3_10E,(_ZN61_INTERNAL_cc668ceb_30_group_norm_nhwc_one_pass_48_cu_b3a0362b4cuda3std3__45__cpo5crendE - _ZN61_INTERNAL_cc668ceb_30_group_norm_nhwc_one_pass_48_cu_b3a0362b6thrust24THRUST_300001_SM_1030_NS12placeholders3_10E)
_ZN61_INTERNAL_cc668ceb_30_group_norm_nhwc_one_pass_48_cu_b3a0362b6thrust24THRUST_300001_SM_1030_NS12placeholders3_10E:
	.zero		1
	.type		_ZN61_INTERNAL_cc668ceb_30_group_norm_nhwc_one_pass_48_cu_b3a0362b4cuda3std3__45__cpo5crendE,@object
	.size		_ZN61_INTERNAL_cc668ceb_30_group_norm_nhwc_one_pass_48_cu_b3a0362b4cuda3std3__45__cpo5crendE,(_ZN61_INTERNAL_cc668ceb_30_group_norm_nhwc_one_pass_48_cu_b3a0362b4cuda3std6ranges3__45__cpo4prevE - _ZN61_INTERNAL_cc668ceb_30_group_norm_nhwc_one_pass_48_cu_b3a0362b4cuda3std3__45__cpo5crendE)
_ZN61_INTERNAL_cc668ceb_30_group_norm_nhwc_one_pass_48_cu_b3a0362b4cuda3std3__45__cpo5crendE:
	.zero		1
	.type		_ZN61_INTERNAL_cc668ceb_30_group_norm_nhwc_one_pass_48_cu_b3a0362b4cuda3std6ranges3__45__cpo4prevE,@object
	.size		_ZN61_INTERNAL_cc668ceb_30_group_norm_nhwc_one_pass_48_cu_b3a0362b4cuda3std6ranges3__45__cpo4prevE,(_ZN61_INTERNAL_cc668ceb_30_group_norm_nhwc_one_pass_48_cu_b3a0362b4cuda3std6ranges3__45__cpo9iter_moveE - _ZN61_INTERNAL_cc668ceb_30_group_norm_nhwc_one_pass_48_cu_b3a0362b4cuda3std6ranges3__45__cpo4prevE)
_ZN61_INTERNAL_cc668ceb_30_group_norm_nhwc_one_pass_48_cu_b3a0362b4cuda3std6ranges3__45__cpo4prevE:
	.zero		1
	.type		_ZN61_INTERNAL_cc668ceb_30_group_norm_nhwc_one_pass_48_cu_b3a0362b4cuda3std6ranges3__45__cpo9iter_moveE,@object
	.size		_ZN61_INTERNAL_cc668ceb_30_group_norm_nhwc_one_pass_48_cu_b3a0362b4cuda3std6ranges3__45__cpo9iter_moveE,(_ZN61_INTERNAL_cc668ceb_30_group_norm_nhwc_one_pass_48_cu_b3a0362b6thrust24THRUST_300001_SM_1030_NS12placeholders2_2E - _ZN61_INTERNAL_cc668ceb_30_group_norm_nhwc_one_pass_48_cu_b3a0362b4cuda3std6ranges3__45__cpo9iter_moveE)
_ZN61_INTERNAL_cc668ceb_30_group_norm_nhwc_one_pass_48_cu_b3a0362b4cuda3std6ranges3__45__cpo9iter_moveE:
	.zero		1
	.type		_ZN61_INTERNAL_cc668ceb_30_group_norm_nhwc_one_pass_48_cu_b3a0362b6thrust24THRUST_300001_SM_1030_NS12placeholders2_2E,@object
	.size		_ZN61_INTERNAL_cc668ceb_30_group_norm_nhwc_one_pass_48_cu_b3a0362b6thrust24THRUST_300001_SM_1030_NS12placeholders2_2E,(_ZN61_INTERNAL_cc668ceb_30_group_norm_nhwc_one_pass_48_cu_b3a0362b6thrust24THRUST_300001_SM_1030_NS12placeholders2_4E - _ZN61_INTERNAL_cc668ceb_30_group_norm_nhwc_one_pass_48_cu_b3a0362b6thrust24THRUST_300001_SM_1030_NS12placeholders2_2E)
_ZN61_INTERNAL_cc668ceb_30_group_norm_nhwc_one_pass_48_cu_b3a0362b6thrust24THRUST_300001_SM_1030_NS12placeholders2_2E:
	.zero		1
	.type		_ZN61_INTERNAL_cc668ceb_30_group_norm_nhwc_one_pass_48_cu_b3a0362b6thrust24THRUST_300001_SM_1030_NS12placeholders2_4E,@object
	.size		_ZN61_INTERNAL_cc668ceb_30_group_norm_nhwc_one_pass_48_cu_b3a0362b6thrust24THRUST_300001_SM_1030_NS12placeholders2_4E,(_ZN61_INTERNAL_cc668ceb_30_group_norm_nhwc_one_pass_48_cu_b3a0362b4cuda3std3__45__cpo3endE - _ZN61_INTERNAL_cc668ceb_30_group_norm_nhwc_one_pass_48_cu_b3a0362b6thrust24THRUST_300001_SM_1030_NS12placeholders2_4E)
_ZN61_INTERNAL_cc668ceb_30_group_norm_nhwc_one_pass_48_cu_b3a0362b6thrust24THRUST_300001_SM_1030_NS12placeholders2_4E:
	.zero		1
	.type		_ZN61_INTERNAL_cc668ceb_30_group_norm_nhwc_one_pass_48_cu_b3a0362b4cuda3std3__45__cpo3endE,@object
	.size		_ZN61_INTERNAL_cc668ceb_30_group_norm_nhwc_one_pass_48_cu_b3a0362b4cuda3std3__45__cpo3endE,(_ZN61_INTERNAL_cc668ceb_30_group_norm_nhwc_one_pass_48_cu_b3a0362b4cuda3std6ranges3__45__cpo3endE - _ZN61_INTERNAL_cc668ceb_30_group_norm_nhwc_one_pass_48_cu_b3a0362b4cuda3std3__45__cpo3endE)
_ZN61_INTERNAL_cc668ceb_30_group_norm_nhwc_one_pass_48_cu_b3a0362b4cuda3std3__45__cpo3endE:
	.zero		1
	.type		_ZN61_INTERNAL_cc668ceb_30_group_norm_nhwc_one_pass_48_cu_b3a0362b4cuda3std6ranges3__45__cpo3endE,@object
	.size		_ZN61_INTERNAL_cc668ceb_30_group_norm_nhwc_one_pass_48_cu_b3a0362b4cuda3std6ranges3__45__cpo3endE,(_ZN61_INTERNAL_cc668ceb_30_group_norm_nhwc_one_pass_48_cu_b3a0362b4cuda3std3__419piecewise_constructE - _ZN61_INTERNAL_cc668ceb_30_group_norm_nhwc_one_pass_48_cu_b3a0362b4cuda3std6ranges3__45__cpo3endE)
_ZN61_INTERNAL_cc668ceb_30_group_norm_nhwc_one_pass_48_cu_b3a0362b4cuda3std6ranges3__45__cpo3endE:
	.zero		1
	.type		_ZN61_INTERNAL_cc668ceb_30_group_norm_nhwc_one_pass_48_cu_b3a0362b4cuda3std3__419piecewise_constructE,@object
	.size		_ZN61_INTERNAL_cc668ceb_30_group_norm_nhwc_one_pass_48_cu_b3a0362b4cuda3std3__419piecewise_constructE,(_ZN61_INTERNAL_cc668ceb_30_group_norm_nhwc_one_pass_48_cu_b3a0362b4cuda3std6ranges3__45__cpo5cdataE - _ZN61_INTERNAL_cc668ceb_30_group_norm_nhwc_one_pass_48_cu_b3a0362b4cuda3std3__419piecewise_constructE)
_ZN61_INTERNAL_cc668ceb_30_group_norm_nhwc_one_pass_48_cu_b3a0362b4cuda3std3__419piecewise_constructE:
	.zero		1
	.type		_ZN61_INTERNAL_cc668ceb_30_group_norm_nhwc_one_pass_48_cu_b3a0362b4cuda3std6ranges3__45__cpo5cdataE,@object
	.size		_ZN61_INTERNAL_cc668ceb_30_group_norm_nhwc_one_pass_48_cu_b3a0362b4cuda3std6ranges3__45__cpo5cdataE,(_ZN61_INTERNAL_cc668ceb_30_group_norm_nhwc_one_pass_48_cu_b3a0362b6thrust24THRUST_300001_SM_1030_NS12placeholders2_8E - _ZN61_INTERNAL_cc668ceb_30_group_norm_nhwc_one_pass_48_cu_b3a0362b4cuda3std6ranges3__45__cpo5cdataE)
_ZN61_INTERNAL_cc668ceb_30_group_norm_nhwc_one_pass_48_cu_b3a0362b4cuda3std6ranges3__45__cpo5cdataE:
	.zero		1
	.type		_ZN61_INTERNAL_cc668ceb_30_group_norm_nhwc_one_pass_48_cu_b3a0362b6thrust24THRUST_300001_SM_1030_NS12placeholders2_8E,@object
	.size		_ZN61_INTERNAL_cc668ceb_30_group_norm_nhwc_one_pass_48_cu_b3a0362b6thrust24THRUST_300001_SM_1030_NS12placeholders2_8E,(_ZN61_INTERNAL_cc668ceb_30_group_norm_nhwc_one_pass_48_cu_b3a0362b4cuda3std3__45__cpo4rendE - _ZN61_INTERNAL_cc668ceb_30_group_norm_nhwc_one_pass_48_cu_b3a0362b6thrust24THRUST_300001_SM_1030_NS12placeholders2_8E)
_ZN61_INTERNAL_cc668ceb_30_group_norm_nhwc_one_pass_48_cu_b3a0362b6thrust24THRUST_300001_SM_1030_NS12placeholders2_8E:
	.zero		1
	.type		_ZN61_INTERNAL_cc668ceb_30_group_norm_nhwc_one_pass_48_cu_b3a0362b4cuda3std3__45__cpo4rendE,@object
	.size		_ZN61_INTERNAL_cc668ceb_30_group_norm_nhwc_one_pass_48_cu_b3a0362b4cuda3std3__45__cpo4rendE,(_ZN61_INTERNAL_cc668ceb_30_group_norm_nhwc_one_pass_48_cu_b3a0362b4cuda3std6ranges3__45__cpo9iter_swapE - _ZN61_INTERNAL_cc668ceb_30_group_norm_nhwc_one_pass_48_cu_b3a0362b4cuda3std3__45__cpo4rendE)
_ZN61_INTERNAL_cc668ceb_30_group_norm_nhwc_one_pass_48_cu_b3a0362b4cuda3std3__45__cpo4rendE:
	.zero		1
	.type		_ZN61_INTERNAL_cc668ceb_30_group_norm_nhwc_one_pass_48_cu_b3a0362b4cuda3std6ranges3__45__cpo9iter_swapE,@object
	.size		_ZN61_INTERNAL_cc668ceb_30_group_norm_nhwc_one_pass_48_cu_b3a0362b4cuda3std6ranges3__45__cpo9iter_swapE,(_ZN61_INTERNAL_cc668ceb_30_group_norm_nhwc_one_pass_48_cu_b3a0362b4cuda3std3__48unexpectE - _ZN61_INTERNAL_cc668ceb_30_group_norm_nhwc_one_pass_48_cu_b3a0362b4cuda3std6ranges3__45__cpo9iter_swapE)
_ZN61_INTERNAL_cc668ceb_30_group_norm_nhwc_one_pass_48_cu_b3a0362b4cuda3std6ranges3__45__cpo9iter_swapE:
	.zero		1
	.type		_ZN61_INTERNAL_cc668ceb_30_group_norm_nhwc_one_pass_48_cu_b3a0362b4cuda3std3__48unexpectE,@object
	.size		_ZN61_INTERNAL_cc668ceb_30_group_norm_nhwc_one_pass_48_cu_b3a0362b4cuda3std3__48unexpectE,(_ZN61_INTERNAL_cc668ceb_30_group_norm_nhwc_one_pass_48_cu_b3a0362b6thrust24THRUST_300001_SM_1030_NS6system6detail10sequential3seqE - _ZN61_INTERNAL_cc668ceb_30_group_norm_nhwc_one_pass_48_cu_b3a0362b4cuda3std3__48unexpectE)
_ZN61_INTERNAL_cc668ceb_30_group_norm_nhwc_one_pass_48_cu_b3a0362b4cuda3std3__48unexpectE:
	.zero		1
	.type		_ZN61_INTERNAL_cc668ceb_30_group_norm_nhwc_one_pass_48_cu_b3a0362b6thrust24THRUST_300001_SM_1030_NS6system6detail10sequential3seqE,@object
	.size		_ZN61_INTERNAL_cc668ceb_30_group_norm_nhwc_one_pass_48_cu_b3a0362b6thrust24THRUST_300001_SM_1030_NS6system6detail10sequential3seqE,(.L_29 - _ZN61_INTERNAL_cc668ceb_30_group_norm_nhwc_one_pass_48_cu_b3a0362b6thrust24THRUST_300001_SM_1030_NS6system6detail10sequential3seqE)
_ZN61_INTERNAL_cc668ceb_30_group_norm_nhwc_one_pass_48_cu_b3a0362b6thrust24THRUST_300001_SM_1030_NS6system6detail10sequential3seqE:
	.zero		1
.L_29:


//--------------------- .nv.shared._Z35group_norm_nhwc_bwd_one_pass_kernelI11Bf16IOFp32WLi64ELi48ELi384EEv26Group_norm_nhwc_bwd_params --------------------------
	.section	.nv.shared._Z35group_norm_nhwc_bwd_one_pass_kernelI11Bf16IOFp32WLi64ELi48ELi384EEv26Group_norm_nhwc_bwd_params,"aw",@nobits
	.sectionflags	@""
	.align	16
.nv.shared._Z35group_norm_nhwc_bwd_one_pass_kernelI11Bf16IOFp32WLi64ELi48ELi384EEv26Group_norm_nhwc_bwd_params:
	.zero		7296


//--------------------- .nv.shared._Z35group_norm_nhwc_bwd_one_pass_kernelI11Bf16IOFp32WLi128ELi48ELi384EEv26Group_norm_nhwc_bwd_params --------------------------
	.section	.nv.shared._Z35group_norm_nhwc_bwd_one_pass_kernelI11Bf16IOFp32WLi128ELi48ELi384EEv26Group_norm_nhwc_bwd_params,"aw",@nobits
	.sectionflags	@""
	.align	16
.nv.shared._Z35group_norm_nhwc_bwd_one_pass_kernelI11Bf16IOFp32WLi128ELi48ELi384EEv26Group_norm_nhwc_bwd_params:
	.zero		7296


//--------------------- .nv.shared._Z35group_norm_nhwc_bwd_one_pass_kernelI11Bf16IOFp32WLi256ELi48ELi384EEv26Group_norm_nhwc_bwd_params --------------------------
	.section	.nv.shared._Z35group_norm_nhwc_bwd_one_pass_kernelI11Bf16IOFp32WLi256ELi48ELi384EEv26Group_norm_nhwc_bwd_params,"aw",@nobits
	.sectionflags	@""
	.align	16
.nv.shared._Z35group_norm_nhwc_bwd_one_pass_kernelI11Bf16IOFp32WLi256ELi48ELi384EEv26Group_norm_nhwc_bwd_params:
	.zero		7296


//--------------------- .nv.shared._Z35group_norm_nhwc_bwd_one_pass_kernelI11Bf16IOFp32WLi512ELi48ELi384EEv26Group_norm_nhwc_bwd_params --------------------------
	.section	.nv.shared._Z35group_norm_nhwc_bwd_one_pass_kernelI11Bf16IOFp32WLi512ELi48ELi384EEv26Group_norm_nhwc_bwd_params,"aw",@nobits
	.sectionflags	@""
	.align	16
.nv.shared._Z35group_norm_nhwc_bwd_one_pass_kernelI11Bf16IOFp32WLi512ELi48ELi384EEv26Group_norm_nhwc_bwd_params:
	.zero		7296


//--------------------- .nv.shared._Z35group_norm_nhwc_bwd_one_pass_kernelI11Bf16IOBf16WLi64ELi48ELi384EEv26Group_norm_nhwc_bwd_params --------------------------
	.section	.nv.shared._Z35group_norm_nhwc_bwd_one_pass_kernelI11Bf16IOBf16WLi64ELi48ELi384EEv26Group_norm_nhwc_bwd_params,"aw",@nobits
	.sectionflags	@""
	.align	16
.nv.shared._Z35group_norm_nhwc_bwd_one_pass_kernelI11Bf16IOBf16WLi64ELi48ELi384EEv26Group_norm_nhwc_bwd_params:
	.zero		7296


//--------------------- .nv.shared._Z35group_norm_nhwc_bwd_one_pass_kernelI11Bf16IOBf16WLi128ELi48ELi384EEv26Group_norm_nhwc_bwd_params --------------------------
	.section	.nv.shared._Z35group_norm_nhwc_bwd_one_pass_kernelI11Bf16IOBf16WLi128ELi48ELi384EEv26Group_norm_nhwc_bwd_params,"aw",@nobits
	.sectionflags	@""
	.align	16
.nv.shared._Z35group_norm_nhwc_bwd_one_pass_kernelI11Bf16IOBf16WLi128ELi48ELi384EEv26Group_norm_nhwc_bwd_params:
	.zero		7296


//--------------------- .nv.shared._Z35group_norm_nhwc_bwd_one_pass_kernelI11Bf16IOBf16WLi256ELi48ELi384EEv26Group_norm_nhwc_bwd_params --------------------------
	.section	.nv.shared._Z35group_norm_nhwc_bwd_one_pass_kernelI11Bf16IOBf16WLi256ELi48ELi384EEv26Group_norm_nhwc_bwd_params,"aw",@nobits
	.sectionflags	@""
	.align	16
.nv.shared._Z35group_norm_nhwc_bwd_one_pass_kernelI11Bf16IOBf16WLi256ELi48ELi384EEv26Group_norm_nhwc_bwd_params:
	.zero		7296


//--------------------- .nv.shared._Z35group_norm_nhwc_bwd_one_pass_kernelI11Bf16IOBf16WLi512ELi48ELi384EEv26Group_norm_nhwc_bwd_params --------------------------
	.section	.nv.shared._Z35group_norm_nhwc_bwd_one_pass_kernelI11Bf16IOBf16WLi512ELi48ELi384EEv26Group_norm_nhwc_bwd_params,"aw",@nobits
	.sectionflags	@""
	.align	16
.nv.shared._Z35group_norm_nhwc_bwd_one_pass_kernelI11Bf16IOBf16WLi512ELi48ELi384EEv26Group_norm_nhwc_bwd_params:
	.zero		7296


//--------------------- .nv.shared._Z35group_norm_nhwc_bwd_one_pass_kernelI11Bf16IOFp16WLi64ELi48ELi384EEv26Group_norm_nhwc_bwd_params --------------------------
	.section	.nv.shared._Z35group_norm_nhwc_bwd_one_pass_kernelI11Bf16IOFp16WLi64ELi48ELi384EEv26Group_norm_nhwc_bwd_params,"aw",@nobits
	.sectionflags	@""
	.align	16
.nv.shared._Z35group_norm_nhwc_bwd_one_pass_kernelI11Bf16IOFp16WLi64ELi48ELi384EEv26Group_norm_nhwc_bwd_params:
	.zero		7296


//--------------------- .nv.shared._Z35group_norm_nhwc_bwd_one_pass_kernelI11Bf16IOFp16WLi128ELi48ELi384EEv26Group_norm_nhwc_bwd_params --------------------------
	.section	.nv.shared._Z35group_norm_nhwc_bwd_one_pass_kernelI11Bf16IOFp16WLi128ELi48ELi384EEv26Group_norm_nhwc_bwd_params,"aw",@nobits
	.sectionflags	@""
	.align	16
.nv.shared._Z35group_norm_nhwc_bwd_one_pass_kernelI11Bf16IOFp16WLi128ELi48ELi384EEv26Group_norm_nhwc_bwd_params:
	.zero		7296


//--------------------- .nv.shared._Z35group_norm_nhwc_bwd_one_pass_kernelI11Bf16IOFp16WLi256ELi48ELi384EEv26Group_norm_nhwc_bwd_params --------------------------
	.section	.nv.shared._Z35group_norm_nhwc_bwd_one_pass_kernelI11Bf16IOFp16WLi256ELi48ELi384EEv26Group_norm_nhwc_bwd_params,"aw",@nobits
	.sectionflags	@""
	.align	16
.nv.shared._Z35group_norm_nhwc_bwd_one_pass_kernelI11Bf16IOFp16WLi256ELi48ELi384EEv26Group_norm_nhwc_bwd_params:
	.zero		7296


//--------------------- .nv.shared._Z35group_norm_nhwc_bwd_one_pass_kernelI11Bf16IOFp16WLi512ELi48ELi384EEv26Group_norm_nhwc_bwd_params --------------------------
	.section	.nv.shared._Z35group_norm_nhwc_bwd_one_pass_kernelI11Bf16IOFp16WLi512ELi48ELi384EEv26Group_norm_nhwc_bwd_params,"aw",@nobits
	.sectionflags	@""
	.align	16
.nv.shared._Z35group_norm_nhwc_bwd_one_pass_kernelI11Bf16IOFp16WLi512ELi48ELi384EEv26Group_norm_nhwc_bwd_params:
	.zero		7296


//--------------------- .nv.shared._Z35group_norm_nhwc_bwd_one_pass_kernelI11Fp16IOFp32WLi64ELi48ELi384EEv26Group_norm_nhwc_bwd_params --------------------------
	.section	.nv.shared._Z35group_norm_nhwc_bwd_one_pass_kernelI11Fp16IOFp32WLi64ELi48ELi384EEv26Group_norm_nhwc_bwd_params,"aw",@nobits
	.sectionflags	@""
	.align	16
.nv.shared._Z35group_norm_nhwc_bwd_one_pass_kernelI11Fp16IOFp32WLi64ELi48ELi384EEv26Group_norm_nhwc_bwd_params:
	.zero		7296


//--------------------- .nv.shared._Z35group_norm_nhwc_bwd_one_pass_kernelI11Fp16IOFp32WLi128ELi48ELi384EEv26Group_norm_nhwc_bwd_params --------------------------
	.section	.nv.shared._Z35group_norm_nhwc_bwd_one_pass_kernelI11Fp16IOFp32WLi128ELi48ELi384EEv26Group_norm_nhwc_bwd_params,"aw",@nobits
	.sectionflags	@""
	.align	16
.nv.shared._Z35group_norm_nhwc_bwd_one_pass_kernelI11Fp16IOFp32WLi128ELi48ELi384EEv26Group_norm_nhwc_bwd_params:
	.zero		7296


//--------------------- .nv.shared._Z35group_norm_nhwc_bwd_one_pass_kernelI11Fp16IOFp32WLi256ELi48ELi384EEv26Group_norm_nhwc_bwd_params --------------------------
	.section	.nv.shared._Z35group_norm_nhwc_bwd_one_pass_kernelI11Fp16IOFp32WLi256ELi48ELi384EEv26Group_norm_nhwc_bwd_params,"aw",@nobits
	.sectionflags	@""
	.align	16
.nv.shared._Z35group_norm_nhwc_bwd_one_pass_kernelI11Fp16IOFp32WLi256ELi48ELi384EEv26Group_norm_nhwc_bwd_params:
	.zero		7296


//--------------------- .nv.shared._Z35group_norm_nhwc_bwd_one_pass_kernelI11Fp16IOFp32WLi512ELi48ELi384EEv26Group_norm_nhwc_bwd_params --------------------------
	.section	.nv.shared._Z35group_norm_nhwc_bwd_one_pass_kernelI11Fp16IOFp32WLi512ELi48ELi384EEv26Group_norm_nhwc_bwd_params,"aw",@nobits
	.sectionflags	@""
	.align	16
.nv.shared._Z35group_norm_nhwc_bwd_one_pass_kernelI11Fp16IOFp32WLi512ELi48ELi384EEv26Group_norm_nhwc_bwd_params:
	.zero		7296


//--------------------- .nv.shared._Z35group_norm_nhwc_bwd_one_pass_kernelI11Fp16IOBf16WLi64ELi48ELi384EEv26Group_norm_nhwc_bwd_params --------------------------
	.section	.nv.shared._Z35group_norm_nhwc_bwd_one_pass_kernelI11Fp16IOBf16WLi64ELi48ELi384EEv26Group_norm_nhwc_bwd_params,"aw",@nobits
	.sectionflags	@""
	.align	16
.nv.shared._Z35group_norm_nhwc_bwd_one_pass_kernelI11Fp16IOBf16WLi64ELi48ELi384EEv26Group_norm_nhwc_bwd_params:
	.zero		7296


//--------------------- .nv.shared._Z35group_norm_nhwc_bwd_one_pass_kernelI11Fp16IOBf16WLi128ELi48ELi384EEv26Group_norm_nhwc_bwd_params --------------------------
	.section	.nv.shared._Z35group_norm_nhwc_bwd_one_pass_kernelI11Fp16IOBf16WLi128ELi48ELi384EEv26Group_norm_nhwc_bwd_params,"aw",@nobits
	.sectionflags	@""
	.align	16
.nv.shared._Z35group_norm_nhwc_bwd_one_pass_kernelI11Fp16IOBf16WLi128ELi48ELi384EEv26Group_norm_nhwc_bwd_params:
	.zero		7296


//--------------------- .nv.shared._Z35group_norm_nhwc_bwd_one_pass_kernelI11Fp16IOBf16WLi256ELi48ELi384EEv26Group_norm_nhwc_bwd_params --------------------------
	.section	.nv.shared._Z35group_norm_nhwc_bwd_one_pass_kernelI11Fp16IOBf16WLi256ELi48ELi384EEv26Group_norm_nhwc_bwd_params,"aw",@nobits
	.sectionflags	@""
	.align	16
.nv.shared._Z35group_norm_nhwc_bwd_one_pass_kernelI11Fp16IOBf16WLi256ELi48ELi384EEv26Group_norm_nhwc_bwd_params:
	.zero		7296


//--------------------- .nv.shared._Z35group_norm_nhwc_bwd_one_pass_kernelI11Fp16IOBf16WLi512ELi48ELi384EEv26Group_norm_nhwc_bwd_params --------------------------
	.section	.nv.shared._Z35group_norm_nhwc_bwd_one_pass_kernelI11Fp16IOBf16WLi512ELi48ELi384EEv26Group_norm_nhwc_bwd_params,"aw",@nobits
	.sectionflags	@""
	.align	16
.nv.shared._Z35group_norm_nhwc_bwd_one_pass_kernelI11Fp16IOBf16WLi512ELi48ELi384EEv26Group_norm_nhwc_bwd_params:
	.zero		7296


//--------------------- .nv.shared._Z35group_norm_nhwc_bwd_one_pass_kernelI11Fp16IOFp16WLi64ELi48ELi384EEv26Group_norm_nhwc_bwd_params --------------------------
	.section	.nv.shared._Z35group_norm_nhwc_bwd_one_pass_kernelI11Fp16IOFp16WLi64ELi48ELi384EEv26Group_norm_nhwc_bwd_params,"aw",@nobits
	.sectionflags	@""
	.align	16
.nv.shared._Z35group_norm_nhwc_bwd_one_pass_kernelI11Fp16IOFp16WLi64ELi48ELi384EEv26Group_norm_nhwc_bwd_params:
	.zero		7296


//--------------------- .nv.shared._Z35group_norm_nhwc_bwd_one_pass_kernelI11Fp16IOFp16WLi128ELi48ELi384EEv26Group_norm_nhwc_bwd_params --------------------------
	.section	.nv.shared._Z35group_norm_nhwc_bwd_one_pass_kernelI11Fp16IOFp16WLi128ELi48ELi384EEv26Group_norm_nhwc_bwd_params,"aw",@nobits
	.sectionflags	@""
	.align	16
.nv.shared._Z35group_norm_nhwc_bwd_one_pass_kernelI11Fp16IOFp16WLi128ELi48ELi384EEv26Group_norm_nhwc_bwd_params:
	.zero		7296


//--------------------- .nv.shared._Z35group_norm_nhwc_bwd_one_pass_kernelI11Fp16IOFp16WLi256ELi48ELi384EEv26Group_norm_nhwc_bwd_params --------------------------
	.section	.nv.shared._Z35group_norm_nhwc_bwd_one_pass_kernelI11Fp16IOFp16WLi256ELi48ELi384EEv26Group_norm_nhwc_bwd_params,"aw",@nobits
	.sectionflags	@""
	.align	16
.nv.shared._Z35group_norm_nhwc_bwd_one_pass_kernelI11Fp16IOFp16WLi256ELi48ELi384EEv26Group_norm_nhwc_bwd_params:
	.zero		7296


//--------------------- .nv.shared._Z35group_norm_nhwc_bwd_one_pass_kernelI11Fp16IOFp16WLi512ELi48ELi384EEv26Group_norm_nhwc_bwd_params --------------------------
	.section	.nv.shared._Z35group_norm_nhwc_bwd_one_pass_kernelI11Fp16IOFp16WLi512ELi48ELi384EEv26Group_norm_nhwc_bwd_params,"aw",@nobits
	.sectionflags	@""
	.align	16
.nv.shared._Z35group_norm_nhwc_bwd_one_pass_kernelI11Fp16IOFp16WLi512ELi48ELi384EEv26Group_norm_nhwc_bwd_params:
	.zero		7296


//--------------------- .nv.shared._Z35group_norm_nhwc_bwd_one_pass_kernelI11Fp32IOFp32WLi64ELi48ELi384EEv26Group_norm_nhwc_bwd_params --------------------------
	.section	.nv.shared._Z35group_norm_nhwc_bwd_one_pass_kernelI11Fp32IOFp32WLi64ELi48ELi384EEv26Group_norm_nhwc_bwd_params,"aw",@nobits
	.sectionflags	@""
	.align	16
.nv.shared._Z35group_norm_nhwc_bwd_one_pass_kernelI11Fp32IOFp32WLi64ELi48ELi384EEv26Group_norm_nhwc_bwd_params:
	.zero		7296


//--------------------- .nv.shared._Z35group_norm_nhwc_bwd_one_pass_kernelI11Fp32IOFp32WLi128ELi48ELi384EEv26Group_norm_nhwc_bwd_params --------------------------
	.section	.nv.shared._Z35group_norm_nhwc_bwd_one_pass_kernelI11Fp32IOFp32WLi128ELi48ELi384EEv26Group_norm_nhwc_bwd_params,"aw",@nobits
	.sectionflags	@""
	.align	16
.nv.shared._Z35group_norm_nhwc_bwd_one_pass_kernelI11Fp32IOFp32WLi128ELi48ELi384EEv26Group_norm_nhwc_bwd_params:
	.zero		7296


//--------------------- .nv.shared._Z35group_norm_nhwc_bwd_one_pass_kernelI11Fp32IOFp32WLi256ELi48ELi384EEv26Group_norm_nhwc_bwd_params --------------------------
	.section	.nv.shared._Z35group_norm_nhwc_bwd_one_pass_kernelI11Fp32IOFp32WLi256ELi48ELi384EEv26Group_norm_nhwc_bwd_params,"aw",@nobits
	.sectionflags	@""
	.align	16
.nv.shared._Z35group_norm_nhwc_bwd_one_pass_kernelI11Fp32IOFp32WLi256ELi48ELi384EEv26Group_norm_nhwc_bwd_params:
	.zero		7296


//--------------------- .nv.shared._Z35group_norm_nhwc_bwd_one_pass_kernelI11Fp32IOFp32WLi512ELi48ELi384EEv26Group_norm_nhwc_bwd_params --------------------------
	.section	.nv.shared._Z35group_norm_nhwc_bwd_one_pass_kernelI11Fp32IOFp32WLi512ELi48ELi384EEv26Group_norm_nhwc_bwd_params,"aw",@nobits
	.sectionflags	@""
	.align	16
.nv.shared._Z35group_norm_nhwc_bwd_one_pass_kernelI11Fp32IOFp32WLi512ELi48ELi384EEv26Group_norm_nhwc_bwd_params:
	.zero		7296


//--------------------- .nv.shared._Z35group_norm_nhwc_bwd_one_pass_kernelI11Fp32IOBf16WLi64ELi48ELi384EEv26Group_norm_nhwc_bwd_params --------------------------
	.section	.nv.shared._Z35group_norm_nhwc_bwd_one_pass_kernelI11Fp32IOBf16WLi64ELi48ELi384EEv26Group_norm_nhwc_bwd_params,"aw",@nobits
	.sectionflags	@""
	.align	16
.nv.shared._Z35group_norm_nhwc_bwd_one_pass_kernelI11Fp32IOBf16WLi64ELi48ELi384EEv26Group_norm_nhwc_bwd_params:
	.zero		7296


//--------------------- .nv.shared._Z35group_norm_nhwc_bwd_one_pass_kernelI11Fp32IOBf16WLi128ELi48ELi384EEv26Group_norm_nhwc_bwd_params --------------------------
	.section	.nv.shared._Z35group_norm_nhwc_bwd_one_pass_kernelI11Fp32IOBf16WLi128ELi48ELi384EEv26Group_norm_nhwc_bwd_params,"aw",@nobits
	.sectionflags	@""
	.align	16
.nv.shared._Z35group_norm_nhwc_bwd_one_pass_kernelI11Fp32IOBf16WLi128ELi48ELi384EEv26Group_norm_nhwc_bwd_params:
	.zero		7296


//--------------------- .nv.shared._Z35group_norm_nhwc_bwd_one_pass_kernelI11Fp32IOBf16WLi256ELi48ELi384EEv26Group_norm_nhwc_bwd_params --------------------------
	.section	.nv.shared._Z35group_norm_nhwc_bwd_one_pass_kernelI11Fp32IOBf16WLi256ELi48ELi384EEv26Group_norm_nhwc_bwd_params,"aw",@nobits
	.sectionflags	@""
	.align	16
.nv.shared._Z35group_norm_nhwc_bwd_one_pass_kernelI11Fp32IOBf16WLi256ELi48ELi384EEv26Group_norm_nhwc_bwd_params:
	.zero		7296


//--------------------- .nv.shared._Z35group_norm_nhwc_bwd_one_pass_kernelI11Fp32IOBf16WLi512ELi48ELi384EEv26Group_norm_nhwc_bwd_params --------------------------
	.section	.nv.shared._Z35group_norm_nhwc_bwd_one_pass_kernelI11Fp32IOBf16WLi512ELi48ELi384EEv26Group_norm_nhwc_bwd_params,"aw",@nobits
	.sectionflags	@""
	.align	16
.nv.shared._Z35group_norm_nhwc_bwd_one_pass_kernelI11Fp32IOBf16WLi512ELi48ELi384EEv26Group_norm_nhwc_bwd_params:
	.zero		7296


//--------------------- .nv.shared._Z35group_norm_nhwc_bwd_one_pass_kernelI11Fp32IOFp16WLi64ELi48ELi384EEv26Group_norm_nhwc_bwd_params --------------------------
	.section	.nv.shared._Z35group_norm_nhwc_bwd_one_pass_kernelI11Fp32IOFp16WLi64ELi48ELi384EEv26Group_norm_nhwc_bwd_params,"aw",@nobits
	.sectionflags	@""
	.align	16
.nv.shared._Z35group_norm_nhwc_bwd_one_pass_kernelI11Fp32IOFp16WLi64ELi48ELi384EEv26Group_norm_nhwc_bwd_params:
	.zero		7296


//--------------------- .nv.shared._Z35group_norm_nhwc_bwd_one_pass_kernelI11Fp32IOFp16WLi128ELi48ELi384EEv26Group_norm_nhwc_bwd_params --------------------------
	.section	.nv.shared._Z35group_norm_nhwc_bwd_one_pass_kernelI11Fp32IOFp16WLi128ELi48ELi384EEv26Group_norm_nhwc_bwd_params,"aw",@nobits
	.sectionflags	@""
	.align	16
.nv.shared._Z35group_norm_nhwc_bwd_one_pass_kernelI11Fp32IOFp16WLi128ELi48ELi384EEv26Group_norm_nhwc_bwd_params:
	.zero		7296


//--------------------- .nv.shared._Z35group_norm_nhwc_bwd_one_pass_kernelI11Fp32IOFp16WLi256ELi48ELi384EEv26Group_norm_nhwc_bwd_params --------------------------
	.section	.nv.shared._Z35group_norm_nhwc_bwd_one_pass_kernelI11Fp32IOFp16WLi256ELi48ELi384EEv26Group_norm_nhwc_bwd_params,"aw",@nobits
	.sectionflags	@""
	.align	16
.nv.shared._Z35group_norm_nhwc_bwd_one_pass_kernelI11Fp32IOFp16WLi256ELi48ELi384EEv26Group_norm_nhwc_bwd_params:
	.zero		7296


//--------------------- .nv.shared._Z35group_norm_nhwc_bwd_one_pass_kernelI11Fp32IOFp16WLi512ELi48ELi384EEv26Group_norm_nhwc_bwd_params --------------------------
	.section	.nv.shared._Z35group_norm_nhwc_bwd_one_pass_kernelI11Fp32IOFp16WLi512ELi48ELi384EEv26Group_norm_nhwc_bwd_params,"aw",@nobits
	.sectionflags	@""
	.align	16
.nv.shared._Z35group_norm_nhwc_bwd_one_pass_kernelI11Fp32IOFp16WLi512ELi48ELi384EEv26Group_norm_nhwc_bwd_params:
	.zero		7296


//--------------------- .nv.shared._Z35group_norm_nhwc_fwd_one_pass_kernelI11Bf16IOFp32WLi64ELi48ELi384EEv26Group_norm_nhwc_fwd_params --------------------------
	.section	.nv.shared._Z35group_norm_nhwc_fwd_one_pass_kernelI11Bf16IOFp32WLi64ELi48ELi384EEv26Group_norm_nhwc_fwd_params,"aw",@nobits
	.sectionflags	@""
	.align	8
.nv.shared._Z35group_norm_nhwc_fwd_one_pass_kernelI11Bf16IOFp32WLi64ELi48ELi384EEv26Group_norm_nhwc_fwd_params:
	.zero		1152


//--------------------- .nv.shared._Z35group_norm_nhwc_fwd_one_pass_kernelI11Bf16IOFp32WLi128ELi48ELi384EEv26Group_norm_nhwc_fwd_params --------------------------
	.section	.nv.shared._Z35group_norm_nhwc_fwd_one_pass_kernelI11Bf16IOFp32WLi128ELi48ELi384EEv26Group_norm_nhwc_fwd_params,"aw",@nobits
	.sectionflags	@""
	.align	8
.nv.shared._Z35group_norm_nhwc_fwd_one_pass_kernelI11Bf16IOFp32WLi128ELi48ELi384EEv26Group_norm_nhwc_fwd_params:
	.zero		1152


//--------------------- .nv.shared._Z35group_norm_nhwc_fwd_one_pass_kernelI11Bf16IOFp32WLi256ELi48ELi384EEv26Group_norm_nhwc_fwd_params --------------------------
	.section	.nv.shared._Z35group_norm_nhwc_fwd_one_pass_kernelI11Bf16IOFp32WLi256ELi48ELi384EEv26Group_norm_nhwc_fwd_params,"aw",@nobits
	.sectionflags	@""
	.align	8
.nv.shared._Z35group_norm_nhwc_fwd_one_pass_kernelI11Bf16IOFp32WLi256ELi48ELi384EEv26Group_norm_nhwc_fwd_params:
	.zero		1152


//--------------------- .nv.shared._Z35group_norm_nhwc_fwd_one_pass_kernelI11Bf16IOFp32WLi512ELi48ELi384EEv26Group_norm_nhwc_fwd_params --------------------------
	.section	.nv.shared._Z35group_norm_nhwc_fwd_one_pass_kernelI11Bf16IOFp32WLi512ELi48ELi384EEv26Group_norm_nhwc_fwd_params,"aw",@nobits
	.sectionflags	@""
	.align	8
.nv.shared._Z35group_norm_nhwc_fwd_one_pass_kernelI11Bf16IOFp32WLi512ELi48ELi384EEv26Group_norm_nhwc_fwd_params:
	.zero		1152


//--------------------- .nv.shared._Z35group_norm_nhwc_fwd_one_pass_kernelI11Bf16IOBf16WLi64ELi48ELi384EEv26Group_norm_nhwc_fwd_params --------------------------
	.section	.nv.shared._Z35group_norm_nhwc_fwd_one_pass_kernelI11Bf16IOBf16WLi64ELi48ELi384EEv26Group_norm_nhwc_fwd_params,"aw",@nobits
	.sectionflags	@""
	.align	8
.nv.shared._Z35group_norm_nhwc_fwd_one_pass_kernelI11Bf16IOBf16WLi64ELi48ELi384EEv26Group_norm_nhwc_fwd_params:
	.zero		1152


//--------------------- .nv.shared._Z35group_norm_nhwc_fwd_one_pass_kernelI11Bf16IOBf16WLi128ELi48ELi384EEv26Group_norm_nhwc_fwd_params --------------------------
	.section	.nv.shared._Z35group_norm_nhwc_fwd_one_pass_kernelI11Bf16IOBf16WLi128ELi48ELi384EEv26Group_norm_nhwc_fwd_params,"aw",@nobits
	.sectionflags	@""
	.align	8
.nv.shared._Z35group_norm_nhwc_fwd_one_pass_kernelI11Bf16IOBf16WLi128ELi48ELi384EEv26Group_norm_nhwc_fwd_params:
	.zero		1152


//--------------------- .nv.shared._Z35group_norm_nhwc_fwd_one_pass_kernelI11Bf16IOBf16WLi256ELi48ELi384EEv26Group_norm_nhwc_fwd_params --------------------------
	.section	.nv.shared._Z35group_norm_nhwc_fwd_one_pass_kernelI11Bf16IOBf16WLi256ELi48ELi384EEv26Group_norm_nhwc_fwd_params,"aw",@nobits
	.sectionflags	@""
	.align	8
.nv.shared._Z35group_norm_nhwc_fwd_one_pass_kernelI11Bf16IOBf16WLi256ELi48ELi384EEv26Group_norm_nhwc_fwd_params:
	.zero		1152


//--------------------- .nv.shared._Z35group_norm_nhwc_fwd_one_pass_kernelI11Bf16IOBf16WLi512ELi48ELi384EEv26Group_norm_nhwc_fwd_params --------------------------
	.section	.nv.shared._Z35group_norm_nhwc_fwd_one_pass_kernelI11Bf16IOBf16WLi512ELi48ELi384EEv26Group_norm_nhwc_fwd_params,"aw",@nobits
	.sectionflags	@""
	.align	8
.nv.shared._Z35group_norm_nhwc_fwd_one_pass_kernelI11Bf16IOBf16WLi512ELi48ELi384EEv26Group_norm_nhwc_fwd_params:
	.zero		1152


//--------------------- .nv.shared._Z35group_norm_nhwc_fwd_one_pass_kernelI11Bf16IOFp16WLi64ELi48ELi384EEv26Group_norm_nhwc_fwd_params --------------------------
	.section	.nv.shared._Z35group_norm_nhwc_fwd_one_pass_kernelI11Bf16IOFp16WLi64ELi48ELi384EEv26Group_norm_nhwc_fwd_params,"aw",@nobits
	.sectionflags	@""
	.align	8
.nv.shared._Z35group_norm_nhwc_fwd_one_pass_kernelI11Bf16IOFp16WLi64ELi48ELi384EEv26Group_norm_nhwc_fwd_params:
	.zero		1152


//--------------------- .nv.shared._Z35group_norm_nhwc_fwd_one_pass_kernelI11Bf16IOFp16WLi128ELi48ELi384EEv26Group_norm_nhwc_fwd_params --------------------------
	.section	.nv.shared._Z35group_norm_nhwc_fwd_one_pass_kernelI11Bf16IOFp16WLi128ELi48ELi384EEv26Group_norm_nhwc_fwd_params,"aw",@nobits
	.sectionflags	@""
	.align	8
.nv.shared._Z35group_norm_nhwc_fwd_one_pass_kernelI11Bf16IOFp16WLi128ELi48ELi384EEv26Group_norm_nhwc_fwd_params:
	.zero		1152


//--------------------- .nv.shared._Z35group_norm_nhwc_fwd_one_pass_kernelI11Bf16IOFp16WLi256ELi48ELi384EEv26Group_norm_nhwc_fwd_params --------------------------
	.section	.nv.shared._Z35group_norm_nhwc_fwd_one_pass_kernelI11Bf16IOFp16WLi256ELi48ELi384EEv26Group_norm_nhwc_fwd_params,"aw",@nobits
	.sectionflags	@""
	.align	8
.nv.shared._Z35group_norm_nhwc_fwd_one_pass_kernelI11Bf16IOFp16WLi256ELi48ELi384EEv26Group_norm_nhwc_fwd_params:
	.zero		1152


//--------------------- .nv.shared._Z35group_norm_nhwc_fwd_one_pass_kernelI11Bf16IOFp16WLi512ELi48ELi384EEv26Group_norm_nhwc_fwd_params --------------------------
	.section	.nv.shared._Z35group_norm_nhwc_fwd_one_pass_kernelI11Bf16IOFp16WLi512ELi48ELi384EEv26Group_norm_nhwc_fwd_params,"aw",@nobits
	.sectionflags	@""
	.align	8
.nv.shared._Z35group_norm_nhwc_fwd_one_pass_kernelI11Bf16IOFp16WLi512ELi48ELi384EEv26Group_norm_nhwc_fwd_params:
	.zero		1152


//--------------------- .nv.shared._Z35group_norm_nhwc_fwd_one_pass_kernelI11Fp16IOFp32WLi64ELi48ELi384EEv26Group_norm_nhwc_fwd_params --------------------------
	.section	.nv.shared._Z35group_norm_nhwc_fwd_one_pass_kernelI11Fp16IOFp32WLi64ELi48ELi384EEv26Group_norm_nhwc_fwd_params,"aw",@nobits
	.sectionflags	@""
	.align	8
.nv.shared._Z35group_norm_nhwc_fwd_one_pass_kernelI11Fp16IOFp32WLi64ELi48ELi384EEv26Group_norm_nhwc_fwd_params:
	.zero		1152


//--------------------- .nv.shared._Z35group_norm_nhwc_fwd_one_pass_kernelI11Fp16IOFp32WLi128ELi48ELi384EEv26Group_norm_nhwc_fwd_params --------------------------
	.section	.nv.shared._Z35group_norm_nhwc_fwd_one_pass_kernelI11Fp16IOFp32WLi128ELi48ELi384EEv26Group_norm_nhwc_fwd_params,"aw",@nobits
	.sectionflags	@""
	.align	8
.nv.shared._Z35group_norm_nhwc_fwd_one_pass_kernelI11Fp16IOFp32WLi128ELi48ELi384EEv26Group_norm_nhwc_fwd_params:
	.zero		1152


//--------------------- .nv.shared._Z35group_norm_nhwc_fwd_one_pass_kernelI11Fp16IOFp32WLi256ELi48ELi384EEv26Group_norm_nhwc_fwd_params --------------------------
	.section	.nv.shared._Z35group_norm_nhwc_fwd_one_pass_kernelI11Fp16IOFp32WLi256ELi48ELi384EEv26Group_norm_nhwc_fwd_params,"aw",@nobits
	.sectionflags	@""
	.align	8
.nv.shared._Z35group_norm_nhwc_fwd_one_pass_kernelI11Fp16IOFp32WLi256ELi48ELi384EEv26Group_norm_nhwc_fwd_params:
	.zero		1152


//--------------------- .nv.shared._Z35group_norm_nhwc_fwd_one_pass_kernelI11Fp16IOFp32WLi512ELi48ELi384EEv26Group_norm_nhwc_fwd_params --------------------------
	.section	.nv.shared._Z35group_norm_nhwc_fwd_one_pass_kernelI11Fp16IOFp32WLi512ELi48ELi384EEv26Group_norm_nhwc_fwd_params,"aw",@nobits
	.sectionflags	@""
	.align	8
.nv.shared._Z35group_norm_nhwc_fwd_one_pass_kernelI11Fp16IOFp32WLi512ELi48ELi384EEv26Group_norm_nhwc_fwd_params:
	.zero		1152


//--------------------- .nv.shared._Z35group_norm_nhwc_fwd_one_pass_kernelI11Fp16IOBf16WLi64ELi48ELi384EEv26Group_norm_nhwc_fwd_params --------------------------
	.section	.nv.shared._Z35group_norm_nhwc_fwd_one_pass_kernelI11Fp16IOBf16WLi64ELi48ELi384EEv26Group_norm_nhwc_fwd_params,"aw",@nobits
	.sectionflags	@""
	.align	8
.nv.shared._Z35group_norm_nhwc_fwd_one_pass_kernelI11Fp16IOBf16WLi64ELi48ELi384EEv26Group_norm_nhwc_fwd_params:
	.zero		1152


//--------------------- .nv.shared._Z35group_norm_nhwc_fwd_one_pass_kernelI11Fp16IOBf16WLi128ELi48ELi384EEv26Group_norm_nhwc_fwd_params --------------------------
	.section	.nv.shared._Z35group_norm_nhwc_fwd_one_pass_kernelI11Fp16IOBf16WLi128ELi48ELi384EEv26Group_norm_nhwc_fwd_params,"aw",@nobits
	.sectionflags	@""
	.align	8
.nv.shared._Z35group_norm_nhwc_fwd_one_pass_kernelI11Fp16IOBf16WLi128ELi48ELi384EEv26Group_norm_nhwc_fwd_params:
	.zero		1152


//--------------------- .nv.shared._Z35group_norm_nhwc_fwd_one_pass_kernelI11Fp16IOBf16WLi256ELi48ELi384EEv26Group_norm_nhwc_fwd_params --------------------------
	.section	.nv.shared._Z35group_norm_nhwc_fwd_one_pass_kernelI11Fp16IOBf16WLi256ELi48ELi384EEv26Group_norm_nhwc_fwd_params,"aw",@nobits
	.sectionflags	@""
	.align	8
.nv.shared._Z35group_norm_nhwc_fwd_one_pass_kernelI11Fp16IOBf16WLi256ELi48ELi384EEv26Group_norm_nhwc_fwd_params:
	.zero		1152


//--------------------- .nv.shared._Z35group_norm_nhwc_fwd_one_pass_kernelI11Fp16IOBf16WLi512ELi48ELi384EEv26Group_norm_nhwc_fwd_params --------------------------
	.section	.nv.shared._Z35group_norm_nhwc_fwd_one_pass_kernelI11Fp16IOBf16WLi512ELi48ELi384EEv26Group_norm_nhwc_fwd_params,"aw",@nobits
	.sectionflags	@""
	.align	8
.nv.shared._Z35group_norm_nhwc_fwd_one_pass_kernelI11Fp16IOBf16WLi512ELi48ELi384EEv26Group_norm_nhwc_fwd_params:
	.zero		1152


//--------------------- .nv.shared._Z35group_norm_nhwc_fwd_one_pass_kernelI11Fp16IOFp16WLi64ELi48ELi384EEv26Group_norm_nhwc_fwd_params --------------------------
	.section	.nv.shared._Z35group_norm_nhwc_fwd_one_pass_kernelI11Fp16IOFp16WLi64ELi48ELi384EEv26Group_norm_nhwc_fwd_params,"aw",@nobits
	.sectionflags	@""
	.align	8
.nv.shared._Z35group_norm_nhwc_fwd_one_pass_kernelI11Fp16IOFp16WLi64ELi48ELi384EEv26Group_norm_nhwc_fwd_params:
	.zero		1152


//--------------------- .nv.shared._Z35group_norm_nhwc_fwd_one_pass_kernelI11Fp16IOFp16WLi128ELi48ELi384EEv26Group_norm_nhwc_fwd_params --------------------------
	.section	.nv.shared._Z35group_norm_nhwc_fwd_one_pass_kernelI11Fp16IOFp16WLi128ELi48ELi384EEv26Group_norm_nhwc_fwd_params,"aw",@nobits
	.sectionflags	@""
	.align	8
.nv.shared._Z35group_norm_nhwc_fwd_one_pass_kernelI11Fp16IOFp16WLi128ELi48ELi384EEv26Group_norm_nhwc_fwd_params:
	.zero		1152


//--------------------- .nv.shared._Z35group_norm_nhwc_fwd_one_pass_kernelI11Fp16IOFp16WLi256ELi48ELi384EEv26Group_norm_nhwc_fwd_params --------------------------
	.section	.nv.shared._Z35group_norm_nhwc_fwd_one_pass_kernelI11Fp16IOFp16WLi256ELi48ELi384EEv26Group_norm_nhwc_fwd_params,"aw",@nobits
	.sectionflags	@""
	.align	8
.nv.shared._Z35group_norm_nhwc_fwd_one_pass_kernelI11Fp16IOFp16WLi256ELi48ELi384EEv26Group_norm_nhwc_fwd_params:
	.zero		1152


//--------------------- .nv.shared._Z35group_norm_nhwc_fwd_one_pass_kernelI11Fp16IOFp16WLi512ELi48ELi384EEv26Group_norm_nhwc_fwd_params --------------------------
	.section	.nv.shared._Z35group_norm_nhwc_fwd_one_pass_kernelI11Fp16IOFp16WLi512ELi48ELi384EEv26Group_norm_nhwc_fwd_params,"aw",@nobits
	.sectionflags	@""
	.align	8
.nv.shared._Z35group_norm_nhwc_fwd_one_pass_kernelI11Fp16IOFp16WLi512ELi48ELi384EEv26Group_norm_nhwc_fwd_params:
	.zero		1152


//--------------------- .nv.shared._Z35group_norm_nhwc_fwd_one_pass_kernelI11Fp32IOFp32WLi64ELi48ELi384EEv26Group_norm_nhwc_fwd_params --------------------------
	.section	.nv.shared._Z35group_norm_nhwc_fwd_one_pass_kernelI11Fp32IOFp32WLi64ELi48ELi384EEv26Group_norm_nhwc_fwd_params,"aw",@nobits
	.sectionflags	@""
	.align	8
.nv.shared._Z35group_norm_nhwc_fwd_one_pass_kernelI11Fp32IOFp32WLi64ELi48ELi384EEv26Group_norm_nhwc_fwd_params:
	.zero		1152


//--------------------- .nv.shared._Z35group_norm_nhwc_fwd_one_pass_kernelI11Fp32IOFp32WLi128ELi48ELi384EEv26Group_norm_nhwc_fwd_params --------------------------
	.section	.nv.shared._Z35group_norm_nhwc_fwd_one_pass_kernelI11Fp32IOFp32WLi128ELi48ELi384EEv26Group_norm_nhwc_fwd_params,"aw",@nobits
	.sectionflags	@""
	.align	8
.nv.shared._Z35group_norm_nhwc_fwd_one_pass_kernelI11Fp32IOFp32WLi128ELi48ELi384EEv26Group_norm_nhwc_fwd_params:
	.zero		1152


//--------------------- .nv.shared._Z35group_norm_nhwc_fwd_one_pass_kernelI11Fp32IOFp32WLi256ELi48ELi384EEv26Group_norm_nhwc_fwd_params --------------------------
	.section	.nv.shared._Z35group_norm_nhwc_fwd_one_pass_kernelI11Fp32IOFp32WLi256ELi48ELi384EEv26Group_norm_nhwc_fwd_params,"aw",@nobits
	.sectionflags	@""
	.align	8
.nv.shared._Z35group_norm_nhwc_fwd_one_pass_kernelI11Fp32IOFp32WLi256ELi48ELi384EEv26Group_norm_nhwc_fwd_params:
	.zero		1152


//--------------------- .nv.shared._Z35group_norm_nhwc_fwd_one_pass_kernelI11Fp32IOFp32WLi512ELi48ELi384EEv26Group_norm_nhwc_fwd_params --------------------------
	.section	.nv.shared._Z35group_norm_nhwc_fwd_one_pass_kernelI11Fp32IOFp32WLi512ELi48ELi384EEv26Group_norm_nhwc_fwd_params,"aw",@nobits
	.sectionflags	@""
	.align	8
.nv.shared._Z35group_norm_nhwc_fwd_one_pass_kernelI11Fp32IOFp32WLi512ELi48ELi384EEv26Group_norm_nhwc_fwd_params:
	.zero		1152


//--------------------- .nv.shared._Z35group_norm_nhwc_fwd_one_pass_kernelI11Fp32IOBf16WLi64ELi48ELi384EEv26Group_norm_nhwc_fwd_params --------------------------
	.section	.nv.shared._Z35group_norm_nhwc_fwd_one_pass_kernelI11Fp32IOBf16WLi64ELi48ELi384EEv26Group_norm_nhwc_fwd_params,"aw",@nobits
	.sectionflags	@""
	.align	8
.nv.shared._Z35group_norm_nhwc_fwd_one_pass_kernelI11Fp32IOBf16WLi64ELi48ELi384EEv26Group_norm_nhwc_fwd_params:
	.zero		1152


//--------------------- .nv.shared._Z35group_norm_nhwc_fwd_one_pass_kernelI11Fp32IOBf16WLi128ELi48ELi384EEv26Group_norm_nhwc_fwd_params --------------------------
	.section	.nv.shared._Z35group_norm_nhwc_fwd_one_pass_kernelI11Fp32IOBf16WLi128ELi48ELi384EEv26Group_norm_nhwc_fwd_params,"aw",@nobits
	.sectionflags	@""
	.align	8
.nv.shared._Z35group_norm_nhwc_fwd_one_pass_kernelI11Fp32IOBf16WLi128ELi48ELi384EEv26Group_norm_nhwc_fwd_params:
	.zero		1152


//--------------------- .nv.shared._Z35group_norm_nhwc_fwd_one_pass_kernelI11Fp32IOBf16WLi256ELi48ELi384EEv26Group_norm_nhwc_fwd_params --------------------------
	.section	.nv.shared._Z35group_norm_nhwc_fwd_one_pass_kernelI11Fp32IOBf16WLi256ELi48ELi384EEv26Group_norm_nhwc_fwd_params,"aw",@nobits
	.sectionflags	@""
	.align	8
.nv.shared._Z35group_norm_nhwc_fwd_one_pass_kernelI11Fp32IOBf16WLi256ELi48ELi384EEv26Group_norm_nhwc_fwd_params:
	.zero		1152


//--------------------- .nv.shared._Z35group_norm_nhwc_fwd_one_pass_kernelI11Fp32IOBf16WLi512ELi48ELi384EEv26Group_norm_nhwc_fwd_params --------------------------
	.section	.nv.shared._Z35group_norm_nhwc_fwd_one_pass_kernelI11Fp32IOBf16WLi512ELi48ELi384EEv26Group_norm_nhwc_fwd_params,"aw",@nobits
	.sectionflags	@""
	.align	8
.nv.shared._Z35group_norm_nhwc_fwd_one_pass_kernelI11Fp32IOBf16WLi512ELi48ELi384EEv26Group_norm_nhwc_fwd_params:
	.zero		1152


//--------------------- .nv.shared._Z35group_norm_nhwc_fwd_one_pass_kernelI11Fp32IOFp16WLi64ELi48ELi384EEv26Group_norm_nhwc_fwd_params --------------------------
	.section	.nv.shared._Z35group_norm_nhwc_fwd_one_pass_kernelI11Fp32IOFp16WLi64ELi48ELi384EEv26Group_norm_nhwc_fwd_params,"aw",@nobits
	.sectionflags	@""
	.align	8
.nv.shared._Z35group_norm_nhwc_fwd_one_pass_kernelI11Fp32IOFp16WLi64ELi48ELi384EEv26Group_norm_nhwc_fwd_params:
	.zero		1152


//--------------------- .nv.shared._Z35group_norm_nhwc_fwd_one_pass_kernelI11Fp32IOFp16WLi128ELi48ELi384EEv26Group_norm_nhwc_fwd_params --------------------------
	.section	.nv.shared._Z35group_norm_nhwc_fwd_one_pass_kernelI11Fp32IOFp16WLi128ELi48ELi384EEv26Group_norm_nhwc_fwd_params,"aw",@nobits
	.sectionflags	@""
	.align	8
.nv.shared._Z35group_norm_nhwc_fwd_one_pass_kernelI11Fp32IOFp16WLi128ELi48ELi384EEv26Group_norm_nhwc_fwd_params:
	.zero		1152


//--------------------- .nv.shared._Z35group_norm_nhwc_fwd_one_pass_kernelI11Fp32IOFp16WLi256ELi48ELi384EEv26Group_norm_nhwc_fwd_params --------------------------
	.section	.nv.shared._Z35group_norm_nhwc_fwd_one_pass_kernelI11Fp32IOFp16WLi256ELi48ELi384EEv26Group_norm_nhwc_fwd_params,"aw",@nobits
	.sectionflags	@""
	.align	8
.nv.shared._Z35group_norm_nhwc_fwd_one_pass_kernelI11Fp32IOFp16WLi256ELi48ELi384EEv26Group_norm_nhwc_fwd_params:
	.zero		1152


//--------------------- .nv.shared._Z35group_norm_nhwc_fwd_one_pass_kernelI11Fp32IOFp16WLi512ELi48ELi384EEv26Group_norm_nhwc_fwd_params --------------------------
	.section	.nv.shared._Z35group_norm_nhwc_fwd_one_pass_kernelI11Fp32IOFp16WLi512ELi48ELi384EEv26Group_norm_nhwc_fwd_params,"aw",@nobits
	.sectionflags	@""
	.align	8
.nv.shared._Z35group_norm_nhwc_fwd_one_pass_kernelI11Fp32IOFp16WLi512ELi48ELi384EEv26Group_norm_nhwc_fwd_params:
	.zero		1152


//--------------------- .nv.constant0._ZN3cub18CUB_300001_SM_10306detail11EmptyKernelIvEEvv --------------------------
	.section	.nv.constant0._ZN3cub18CUB_300001_SM_10306detail11EmptyKernelIvEEvv,"a",@progbits
	.sectionflags	@""
	.align	4
.nv.constant0._ZN3cub18CUB_300001_SM_10306detail11EmptyKernelIvEEvv:
	.zero		896


//--------------------- .nv.constant0._Z35group_norm_nhwc_bwd_one_pass_kernelI11Bf16IOFp32WLi64ELi48ELi384EEv26Group_norm_nhwc_bwd_params --------------------------
	.section	.nv.constant0._Z35group_norm_nhwc_bwd_one_pass_kernelI11Bf16IOFp32WLi64ELi48ELi384EEv26Group_norm_nhwc_bwd_params,"a",@progbits
	.sectionflags	@""
	.align	4
.nv.constant0._Z35group_norm_nhwc_bwd_one_pass_kernelI11Bf16IOFp32WLi64ELi48ELi384EEv26Group_norm_nhwc_bwd_params:
	.zero		1080


//--------------------- .nv.constant0._Z35group_norm_nhwc_bwd_one_pass_kernelI11Bf16IOFp32WLi128ELi48ELi384EEv26Group_norm_nhwc_bwd_params --------------------------
	.section	.nv.constant0._Z35group_norm_nhwc_bwd_one_pass_kernelI11Bf16IOFp32WLi128ELi48ELi384EEv26Group_norm_nhwc_bwd_params,"a",@progbits
	.sectionflags	@""
	.align	4
.nv.constant0._Z35group_norm_nhwc_bwd_one_pass_kernelI11Bf16IOFp32WLi128ELi48ELi384EEv26Group_norm_nhwc_bwd_params:
	.zero		1080


//--------------------- .nv.constant0._Z35group_norm_nhwc_bwd_one_pass_kernelI11Bf16IOFp32WLi256ELi48ELi384EEv26Group_norm_nhwc_bwd_params --------------------------
	.section	.nv.constant0._Z35group_norm_nhwc_bwd_one_pass_kernelI11Bf16IOFp32WLi256ELi48ELi384EEv26Group_norm_nhwc_bwd_params,"a",@progbits
	.sectionflags	@""
	.align	4
.nv.constant0._Z35group_norm_nhwc_bwd_one_pass_kernelI11Bf16IOFp32WLi256ELi48ELi384EEv26Group_norm_nhwc_bwd_params:
	.zero		1080


//--------------------- .nv.constant0._Z35group_norm_nhwc_bwd_one_pass_kernelI11Bf16IOFp32WLi512ELi48ELi384EEv26Group_norm_nhwc_bwd_params --------------------------
	.section	.nv.constant0._Z35group_norm_nhwc_bwd_one_pass_kernelI11Bf16IOFp32WLi512ELi48ELi384EEv26Group_norm_nhwc_bwd_params,"a",@progbits
	.sectionflags	@""
	.align	4
.nv.constant0._Z35group_norm_nhwc_bwd_one_pass_kernelI11Bf16IOFp32WLi512ELi48ELi384EEv26Group_norm_nhwc_bwd_params:
	.zero		1080


//--------------------- .nv.constant0._Z35group_norm_nhwc_bwd_one_pass_kernelI11Bf16IOBf16WLi64ELi48ELi384EEv26Group_norm_nhwc_bwd_params --------------------------
	.section	.nv.constant0._Z35group_norm_nhwc_bwd_one_pass_kernelI11Bf16IOBf16WLi64ELi48ELi384EEv26Group_norm_nhwc_bwd_params,"a",@progbits
	.sectionflags	@""
	.align	4
.nv.constant0._Z35group_norm_nhwc_bwd_one_pass_kernelI11Bf16IOBf16WLi64ELi48ELi384EEv26Group_norm_nhwc_bwd_params:
	.zero		1080


//--------------------- .nv.constant0._Z35group_norm_nhwc_bwd_one_pass_kernelI11Bf16IOBf16WLi128ELi48ELi384EEv26Group_norm_nhwc_bwd_params --------------------------
	.section	.nv.constant0._Z35group_norm_nhwc_bwd_one_pass_kernelI11Bf16IOBf16WLi128ELi48ELi384EEv26Group_norm_nhwc_bwd_params,"a",@progbits
	.sectionflags	@""
	.align	4
.nv.constant0._Z35group_norm_nhwc_bwd_one_pass_kernelI11Bf16IOBf16WLi128ELi48ELi384EEv26Group_norm_nhwc_bwd_params:
	.zero		1080


//--------------------- .nv.constant0._Z35group_norm_nhwc_bwd_one_pass_kernelI11Bf16IOBf16WLi256ELi48ELi384EEv26Group_norm_nhwc_bwd_params --------------------------
	.section	.nv.constant0._Z35group_norm_nhwc_bwd_one_pass_kernelI11Bf16IOBf16WLi256ELi48ELi384EEv26Group_norm_nhwc_bwd_params,"a",@progbits
	.sectionflags	@""
	.align	4
.nv.constant0._Z35group_norm_nhwc_bwd_one_pass_kernelI11Bf16IOBf16WLi256ELi48ELi384EEv26Group_norm_nhwc_bwd_params:
	.zero		1080


//--------------------- .nv.constant0._Z35group_norm_nhwc_bwd_one_pass_kernelI11Bf16IOBf16WLi512ELi48ELi384EEv26Group_norm_nhwc_bwd_params --------------------------
	.section	.nv.constant0._Z35group_norm_nhwc_bwd_one_pass_kernelI11Bf16IOBf16WLi512ELi48ELi384EEv26Group_norm_nhwc_bwd_params,"a",@progbits
	.sectionflags	@""
	.align	4
.nv.constant0._Z35group_norm_nhwc_bwd_one_pass_kernelI11Bf16IOBf16WLi512ELi48ELi384EEv26Group_norm_nhwc_bwd_params:
	.zero		1080


//--------------------- .nv.constant0._Z35group_norm_nhwc_bwd_one_pass_kernelI11Bf16IOFp16WLi64ELi48ELi384EEv26Group_norm_nhwc_bwd_params --------------------------
	.section	.nv.constant0._Z35group_norm_nhwc_bwd_one_pass_kernelI11Bf16IOFp16WLi64ELi48ELi384EEv26Group_norm_nhwc_bwd_params,"a",@progbits
	.sectionflags	@""
	.align	4
.nv.constant0._Z35group_norm_nhwc_bwd_one_pass_kernelI11Bf16IOFp16WLi64ELi48ELi384EEv26Group_norm_nhwc_bwd_params:
	.zero		1080


//--------------------- .nv.constant0._Z35group_norm_nhwc_bwd_one_pass_kernelI11Bf16IOFp16WLi128ELi48ELi384EEv26Group_norm_nhwc_bwd_params --------------------------
	.section	.nv.constant0._Z35group_norm_nhwc_bwd_one_pass_kernelI11Bf16IOFp16WLi128ELi48ELi384EEv26Group_norm_nhwc_bwd_params,"a",@progbits
	.sectionflags	@""
	.align	4
.nv.constant0._Z35group_norm_nhwc_bwd_one_pass_kernelI11Bf16IOFp16WLi128ELi48ELi384EEv26Group_norm_nhwc_bwd_params:
	.zero		1080


//--------------------- .nv.constant0._Z35group_norm_nhwc_bwd_one_pass_kernelI11Bf16IOFp16WLi256ELi48ELi384EEv26Group_norm_nhwc_bwd_params --------------------------
	.section	.nv.constant0._Z35group_norm_nhwc_bwd_one_pass_kernelI11Bf16IOFp16WLi256ELi48ELi384EEv26Group_norm_nhwc_bwd_params,"a",@progbits
	.sectionflags	@""
	.align	4
.nv.constant0._Z35group_norm_nhwc_bwd_one_pass_kernelI11Bf16IOFp16WLi256ELi48ELi384EEv26Group_norm_nhwc_bwd_params:
	.zero		1080


//--------------------- .nv.constant0._Z35group_norm_nhwc_bwd_one_pass_kernelI11Bf16IOFp16WLi512ELi48ELi384EEv26Group_norm_nhwc_bwd_params --------------------------
	.section	.nv.constant0._Z35group_norm_nhwc_bwd_one_pass_kernelI11Bf16IOFp16WLi512ELi48ELi384EEv26Group_norm_nhwc_bwd_params,"a",@progbits
	.sectionflags	@""
	.align	4
.nv.constant0._Z35group_norm_nhwc_bwd_one_pass_kernelI11Bf16IOFp16WLi512ELi48ELi384EEv26Group_norm_nhwc_bwd_params:
	.zero		1080


//--------------------- .nv.constant0._Z35group_norm_nhwc_bwd_one_pass_kernelI11Fp16IOFp32WLi64ELi48ELi384EEv26Group_norm_nhwc_bwd_params --------------------------
	.section	.nv.constant0._Z35group_norm_nhwc_bwd_one_pass_kernelI11Fp16IOFp32WLi64ELi48ELi384EEv26Group_norm_nhwc_bwd_params,"a",@progbits
	.sectionflags	@""
	.align	4
.nv.constant0._Z35group_norm_nhwc_bwd_one_pass_kernelI11Fp16IOFp32WLi64ELi48ELi384EEv26Group_norm_nhwc_bwd_params:
	.zero		1080


//--------------------- .nv.constant0._Z35group_norm_nhwc_bwd_one_pass_kernelI11Fp16IOFp32WLi128ELi48ELi384EEv26Group_norm_nhwc_bwd_params --------------------------
	.section	.nv.constant0._Z35group_norm_nhwc_bwd_one_pass_kernelI11Fp16IOFp32WLi128ELi48ELi384EEv26Group_norm_nhwc_bwd_params,"a",@progbits
	.sectionflags	@""
	.align	4
.nv.constant0._Z35group_norm_nhwc_bwd_one_pass_kernelI11Fp16IOFp32WLi128ELi48ELi384EEv26Group_norm_nhwc_bwd_params:
	.zero		1080


//--------------------- .nv.constant0._Z35group_norm_nhwc_bwd_one_pass_kernelI11Fp16IOFp32WLi256ELi48ELi384EEv26Group_norm_nhwc_bwd_params --------------------------
	.section	.nv.constant0._Z35group_norm_nhwc_bwd_one_pass_kernelI11Fp16IOFp32WLi256ELi48ELi384EEv26Group_norm_nhwc_bwd_params,"a",@progbits
	.sectionflags	@""
	.align	4
.nv.constant0._Z35group_norm_nhwc_bwd_one_pass_kernelI11Fp16IOFp32WLi256ELi48ELi384EEv26Group_norm_nhwc_bwd_params:
	.zero		1080


//--------------------- .nv.constant0._Z35group_norm_nhwc_bwd_one_pass_kernelI11Fp16IOFp32WLi512ELi48ELi384EEv26Group_norm_nhwc_bwd_params --------------------------
	.section	.nv.constant0._Z35group_norm_nhwc_bwd_one_pass_kernelI11Fp16IOFp32WLi512ELi48ELi384EEv26Group_norm_nhwc_bwd_params,"a",@progbits
	.sectionflags	@""
	.align	4
.nv.constant0._Z35group_norm_nhwc_bwd_one_pass_kernelI11Fp16IOFp32WLi512ELi48ELi384EEv26Group_norm_nhwc_bwd_params:
	.zero		1080


//--------------------- .nv.constant0._Z35group_norm_nhwc_bwd_one_pass_kernelI11Fp16IOBf16WLi64ELi48ELi384EEv26Group_norm_nhwc_bwd_params --------------------------
	.section	.nv.constant0._Z35group_norm_nhwc_bwd_one_pass_kernelI11Fp16IOBf16WLi64ELi48ELi384EEv26Group_norm_nhwc_bwd_params,"a",@progbits
	.sectionflags	@""
	.align	4
.nv.constant0._Z35group_norm_nhwc_bwd_one_pass_kernelI11Fp16IOBf16WLi64ELi48ELi384EEv26Group_norm_nhwc_bwd_params:
	.zero		1080


//--------------------- .nv.constant0._Z35group_norm_nhwc_bwd_one_pass_kernelI11Fp16IOBf16WLi128ELi48ELi384EEv26Group_norm_nhwc_bwd_params --------------------------
	.section	.nv.constant0._Z35group_norm_nhwc_bwd_one_pass_kernelI11Fp16IOBf16WLi128ELi48ELi384EEv26Group_norm_nhwc_bwd_params,"a",@progbits
	.sectionflags	@""
	.align	4
.nv.constant0._Z35group_norm_nhwc_bwd_one_pass_kernelI11Fp16IOBf16WLi128ELi48ELi384EEv26Group_norm_nhwc_bwd_params:
	.zero		1080


//--------------------- .nv.constant0._Z35group_norm_nhwc_bwd_one_pass_kernelI11Fp16IOBf16WLi256ELi48ELi384EEv26Group_norm_nhwc_bwd_params --------------------------
	.section	.nv.constant0._Z35group_norm_nhwc_bwd_one_pass_kernelI11Fp16IOBf16WLi256ELi48ELi384EEv26Group_norm_nhwc_bwd_params,"a",@progbits
	.sectionflags	@""
	.align	4
.nv.constant0._Z35group_norm_nhwc_bwd_one_pass_kernelI11Fp16IOBf16WLi256ELi48ELi384EEv26Group_norm_nhwc_bwd_params:
	.zero		1080


//--------------------- .nv.constant0._Z35group_norm_nhwc_bwd_one_pass_kernelI11Fp16IOBf16WLi512ELi48ELi384EEv26Group_norm_nhwc_bwd_params --------------------------
	.section	.nv.constant0._Z35group_norm_nhwc_bwd_one_pass_kernelI11Fp16IOBf16WLi512ELi48ELi384EEv26Group_norm_nhwc_bwd_params,"a",@progbits
	.sectionflags	@""
	.align	4
.nv.constant0._Z35group_norm_nhwc_bwd_one_pass_kernelI11Fp16IOBf16WLi512ELi48ELi384EEv26Group_norm_nhwc_bwd_params:
	.zero		1080


//--------------------- .nv.constant0._Z35group_norm_nhwc_bwd_one_pass_kernelI11Fp16IOFp16WLi64ELi48ELi384EEv26Group_norm_nhwc_bwd_params --------------------------
	.section	.nv.constant0._Z35group_norm_nhwc_bwd_one_pass_kernelI11Fp16IOFp16WLi64ELi48ELi384EEv26Group_norm_nhwc_bwd_params,"a",@progbits
	.sectionflags	@""
	.align	4
.nv.constant0._Z35group_norm_nhwc_bwd_one_pass_kernelI11Fp16IOFp16WLi64ELi48ELi384EEv26Group_norm_nhwc_bwd_params:
	.zero		1080


//--------------------- .nv.constant0._Z35group_norm_nhwc_bwd_one_pass_kernelI11Fp16IOFp16WLi128ELi48ELi384EEv26Group_norm_nhwc_bwd_params --------------------------
	.section	.nv.constant0._Z35group_norm_nhwc_bwd_one_pass_kernelI11Fp16IOFp16WLi128ELi48ELi384EEv26Group_norm_nhwc_bwd_params,"a",@progbits
	.sectionflags	@""
	.align	4
.nv.constant0._Z35group_norm_nhwc_bwd_one_pass_kernelI11Fp16IOFp16WLi128ELi48ELi384EEv26Group_norm_nhwc_bwd_params:
	.zero		1080


//--------------------- .nv.constant0._Z35group_norm_nhwc_bwd_one_pass_kernelI11Fp16IOFp16WLi256ELi48ELi384EEv26Group_norm_nhwc_bwd_params --------------------------
	.section	.nv.constant0._Z35group_norm_nhwc_bwd_one_pass_kernelI11Fp16IOFp16WLi256ELi48ELi384EEv26Group_norm_nhwc_bwd_params,"a",@progbits
	.sectionflags	@""
	.align	4
.nv.constant0._Z35group_norm_nhwc_bwd_one_pass_kernelI11Fp16IOFp16WLi256ELi48ELi384EEv26Group_norm_nhwc_bwd_params:
	.zero		1080


//--------------------- .nv.constant0._Z35group_norm_nhwc_bwd_one_pass_kernelI11Fp16IOFp16WLi512ELi48ELi384EEv26Group_norm_nhwc_bwd_params --------------------------
	.section	.nv.constant0._Z35group_norm_nhwc_bwd_one_pass_kernelI11Fp16IOFp16WLi512ELi48ELi384EEv26Group_norm_nhwc_bwd_params,"a",@progbits
	.sectionflags	@""
	.align	4
.nv.constant0._Z35group_norm_nhwc_bwd_one_pass_kernelI11Fp16IOFp16WLi512ELi48ELi384EEv26Group_norm_nhwc_bwd_params:
	.zero		1080


//--------------------- .nv.constant0._Z35group_norm_nhwc_bwd_one_pass_kernelI11Fp32IOFp32WLi64ELi48ELi384EEv26Group_norm_nhwc_bwd_params --------------------------
	.section	.nv.constant0._Z35group_norm_nhwc_bwd_one_pass_kernelI11Fp32IOFp32WLi64ELi48ELi384EEv26Group_norm_nhwc_bwd_params,"a",@progbits
	.sectionflags	@""
	.align	4
.nv.constant0._Z35group_norm_nhwc_bwd_one_pass_kernelI11Fp32IOFp32WLi64ELi48ELi384EEv26Group_norm_nhwc_bwd_params:
	.zero		1080


//--------------------- .nv.constant0._Z35group_norm_nhwc_bwd_one_pass_kernelI11Fp32IOFp32WLi128ELi48ELi384EEv26Group_norm_nhwc_bwd_params --------------------------
	.section	.nv.constant0._Z35group_norm_nhwc_bwd_one_pass_kernelI11Fp32IOFp32WLi128ELi48ELi384EEv26Group_norm_nhwc_bwd_params,"a",@progbits
	.sectionflags	@""
	.align	4
.nv.constant0._Z35group_norm_nhwc_bwd_one_pass_kernelI11Fp32IOFp32WLi128ELi48ELi384EEv26Group_norm_nhwc_bwd_params:
	.zero		1080


//--------------------- .nv.constant0._Z35group_norm_nhwc_bwd_one_pass_kernelI11Fp32IOFp32WLi256ELi48ELi384EEv26Group_norm_nhwc_bwd_params --------------------------
	.section	.nv.constant0._Z35group_norm_nhwc_bwd_one_pass_kernelI11Fp32IOFp32WLi256ELi48ELi384EEv26Group_norm_nhwc_bwd_params,"a",@progbits
	.sectionflags	@""
	.align	4
.nv.constant0._Z35group_norm_nhwc_bwd_one_pass_kernelI11Fp32IOFp32WLi256ELi48ELi384EEv26Group_norm_nhwc_bwd_params:
	.zero		1080


//--------------------- .nv.constant0._Z35group_norm_nhwc_bwd_one_pass_kernelI11Fp32IOFp32WLi512ELi48ELi384EEv26Group_norm_nhwc_bwd_params --------------------------
	.section	.nv.constant0._Z35group_norm_nhwc_bwd_one_pass_kernelI11Fp32IOFp32WLi512ELi48ELi384EEv26Group_norm_nhwc_bwd_params,"a",@progbits
	.sectionflags	@""
	.align	4
.nv.constant0._Z35group_norm_nhwc_bwd_one_pass_kernelI11Fp32IOFp32WLi512ELi48ELi384EEv26Group_norm_nhwc_bwd_params:
	.zero		1080


//--------------------- .nv.constant0._Z35group_norm_nhwc_bwd_one_pass_kernelI11Fp32IOBf16WLi64ELi48ELi384EEv26Group_norm_nhwc_bwd_params --------------------------
	.section	.nv.constant0._Z35group_norm_nhwc_bwd_one_pass_kernelI11Fp32IOBf16WLi64ELi48ELi384EEv26Group_norm_nhwc_bwd_params,"a",@progbits
	.sectionflags	@""
	.align	4
.nv.constant0._Z35group_norm_nhwc_bwd_one_pass_kernelI11Fp32IOBf16WLi64ELi48ELi384EEv26Group_norm_nhwc_bwd_params:
	.zero		1080


//--------------------- .nv.constant0._Z35group_norm_nhwc_bwd_one_pass_kernelI11Fp32IOBf16WLi128ELi48ELi384EEv26Group_norm_nhwc_bwd_params --------------------------
	.section	.nv.constant0._Z35group_norm_nhwc_bwd_one_pass_kernelI11Fp32IOBf16WLi128ELi48ELi384EEv26Group_norm_nhwc_bwd_params,"a",@progbits
	.sectionflags	@""
	.align	4
.nv.constant0._Z35group_norm_nhwc_bwd_one_pass_kernelI11Fp32IOBf16WLi128ELi48ELi384EEv26Group_norm_nhwc_bwd_params:
	.zero		1080


//--------------------- .nv.constant0._Z35group_norm_nhwc_bwd_one_pass_kernelI11Fp32IOBf16WLi256ELi48ELi384EEv26Group_norm_nhwc_bwd_params --------------------------
	.section	.nv.constant0._Z35group_norm_nhwc_bwd_one_pass_kernelI11Fp32IOBf16WLi256ELi48ELi384EEv26Group_norm_nhwc_bwd_params,"a",@progbits
	.sectionflags	@""
	.align	4
.nv.constant0._Z35group_norm_nhwc_bwd_one_pass_kernelI11Fp32IOBf16WLi256ELi48ELi384EEv26Group_norm_nhwc_bwd_params:
	.zero		1080


//--------------------- .nv.constant0._Z35group_norm_nhwc_bwd_one_pass_kernelI11Fp32IOBf16WLi512ELi48ELi384EEv26Group_norm_nhwc_bwd_params --------------------------
	.section	.nv.constant0._Z35group_norm_nhwc_bwd_one_pass_kernelI11Fp32IOBf16WLi512ELi48ELi384EEv26Group_norm_nhwc_bwd_params,"a",@progbits
	.sectionflags	@""
	.align	4
.nv.constant0._Z35group_norm_nhwc_bwd_one_pass_kernelI11Fp32IOBf16WLi512ELi48ELi384EEv26Group_norm_nhwc_bwd_params:
	.zero		1080


//--------------------- .nv.constant0._Z35group_norm_nhwc_bwd_one_pass_kernelI11Fp32IOFp16WLi64ELi48ELi384EEv26Group_norm_nhwc_bwd_params --------------------------
	.section	.nv.constant0._Z35group_norm_nhwc_bwd_one_pass_kernelI11Fp32IOFp16WLi64ELi48ELi384EEv26Group_norm_nhwc_bwd_params,"a",@progbits
	.sectionflags	@""
	.align	4
.nv.constant0._Z35group_norm_nhwc_bwd_one_pass_kernelI11Fp32IOFp16WLi64ELi48ELi384EEv26Group_norm_nhwc_bwd_params:
	.zero		1080


//--------------------- .nv.constant0._Z35group_norm_nhwc_bwd_one_pass_kernelI11Fp32IOFp16WLi128ELi48ELi384EEv26Group_norm_nhwc_bwd_params --------------------------
	.section	.nv.constant0._Z35group_norm_nhwc_bwd_one_pass_kernelI11Fp32IOFp16WLi128ELi48ELi384EEv26Group_norm_nhwc_bwd_params,"a",@progbits
	.sectionflags	@""
	.align	4
.nv.constant0._Z35group_norm_nhwc_bwd_one_pass_kernelI11Fp32IOFp16WLi128ELi48ELi384EEv26Group_norm_nhwc_bwd_params:
	.zero		1080


//--------------------- .nv.constant0._Z35group_norm_nhwc_bwd_one_pass_kernelI11Fp32IOFp16WLi256ELi48ELi384EEv26Group_norm_nhwc_bwd_params --------------------------
	.section	.nv.constant0._Z35group_norm_nhwc_bwd_one_pass_kernelI11Fp32IOFp16WLi256ELi48ELi384EEv26Group_norm_nhwc_bwd_params,"a",@progbits
	.sectionflags	@""
	.align	4
.nv.constant0._Z35group_norm_nhwc_bwd_one_pass_kernelI11Fp32IOFp16WLi256ELi48ELi384EEv26Group_norm_nhwc_bwd_params:
	.zero		1080


//--------------------- .nv.constant0._Z35group_norm_nhwc_bwd_one_pass_kernelI11Fp32IOFp16WLi512ELi48ELi384EEv26Group_norm_nhwc_bwd_params --------------------------
	.section	.nv.constant0._Z35group_norm_nhwc_bwd_one_pass_kernelI11Fp32IOFp16WLi512ELi48ELi384EEv26Group_norm_nhwc_bwd_params,"a",@progbits
	.sectionflags	@""
	.align	4
.nv.constant0._Z35group_norm_nhwc_bwd_one_pass_kernelI11Fp32IOFp16WLi512ELi48ELi384EEv26Group_norm_nhwc_bwd_params:
	.zero		1080


//--------------------- .nv.constant0._Z35group_norm_nhwc_fwd_one_pass_kernelI11Bf16IOFp32WLi64ELi48ELi384EEv26Group_norm_nhwc_fwd_params --------------------------
	.section	.nv.constant0._Z35group_norm_nhwc_fwd_one_pass_kernelI11Bf16IOFp32WLi64ELi48ELi384EEv26Group_norm_nhwc_fwd_params,"a",@progbits
	.sectionflags	@""
	.align	4
.nv.constant0._Z35group_norm_nhwc_fwd_one_pass_kernelI11Bf16IOFp32WLi64ELi48ELi384EEv26Group_norm_nhwc_fwd_params:
	.zero		1056


//--------------------- .nv.constant0._Z35group_norm_nhwc_fwd_one_pass_kernelI11Bf16IOFp32WLi128ELi48ELi384EEv26Group_norm_nhwc_fwd_params --------------------------
	.section	.nv.constant0._Z35group_norm_nhwc_fwd_one_pass_kernelI11Bf16IOFp32WLi128ELi48ELi384EEv26Group_norm_nhwc_fwd_params,"a",@progbits
	.sectionflags	@""
	.align	4
.nv.constant0._Z35group_norm_nhwc_fwd_one_pass_kernelI11Bf16IOFp32WLi128ELi48ELi384EEv26Group_norm_nhwc_fwd_params:
	.zero		1056


//--------------------- .nv.constant0._Z35group_norm_nhwc_fwd_one_pass_kernelI11Bf16IOFp32WLi256ELi48ELi384EEv26Group_norm_nhwc_fwd_params --------------------------
	.section	.nv.constant0._Z35group_norm_nhwc_fwd_one_pass_kernelI11Bf16IOFp32WLi256ELi48ELi384EEv26Group_norm_nhwc_fwd_params,"a",@progbits
	.sectionflags	@""
	.align	4
.nv.constant0._Z35group_norm_nhwc_fwd_one_pass_kernelI11Bf16IOFp32WLi256ELi48ELi384EEv26Group_norm_nhwc_fwd_params:
	.zero		1056


//--------------------- .nv.constant0._Z35group_norm_nhwc_fwd_one_pass_kernelI11Bf16IOFp32WLi512ELi48ELi384EEv26Group_norm_nhwc_fwd_params --------------------------
	.section	.nv.constant0._Z35group_norm_nhwc_fwd_one_pass_kernelI11Bf16IOFp32WLi512ELi48ELi384EEv26Group_norm_nhwc_fwd_params,"a",@progbits
	.sectionflags	@""
	.align	4
.nv.constant0._Z35group_norm_nhwc_fwd_one_pass_kernelI11Bf16IOFp32WLi512ELi48ELi384EEv26Group_norm_nhwc_fwd_params:
	.zero		1056


//--------------------- .nv.constant0._Z35group_norm_nhwc_fwd_one_pass_kernelI11Bf16IOBf16WLi64ELi48ELi384EEv26Group_norm_nhwc_fwd_params --------------------------
	.section	.nv.constant0._Z35group_norm_nhwc_fwd_one_pass_kernelI11Bf16IOBf16WLi64ELi48ELi384EEv26Group_norm_nhwc_fwd_params,"a",@progbits
	.sectionflags	@""
	.align	4
.nv.constant0._Z35group_norm_nhwc_fwd_one_pass_kernelI11Bf16IOBf16WLi64ELi48ELi384EEv26Group_norm_nhwc_fwd_params:
	.zero		1056


//--------------------- .nv.constant0._Z35group_norm_nhwc_fwd_one_pass_kernelI11Bf16IOBf16WLi128ELi48ELi384EEv26Group_norm_nhwc_fwd_params --------------------------
	.section	.nv.constant0._Z35group_norm_nhwc_fwd_one_pass_kernelI11Bf16IOBf16WLi128ELi48ELi384EEv26Group_norm_nhwc_fwd_params,"a",@progbits
	.sectionflags	@""
	.align	4
.nv.constant0._Z35group_norm_nhwc_fwd_one_pass_kernelI11Bf16IOBf16WLi128ELi48ELi384EEv26Group_norm_nhwc_fwd_params:
	.zero		1056


//--------------------- .nv.constant0._Z35group_norm_nhwc_fwd_one_pass_kernelI11Bf16IOBf16WLi256ELi48ELi384EEv26Group_norm_nhwc_fwd_params --------------------------
	.section	.nv.constant0._Z35group_norm_nhwc_fwd_one_pass_kernelI11Bf16IOBf16WLi256ELi48ELi384EEv26Group_norm_nhwc_fwd_params,"a",@progbits
	.sectionflags	@""
	.align	4
.nv.constant0._Z35group_norm_nhwc_fwd_one_pass_kernelI11Bf16IOBf16WLi256ELi48ELi384EEv26Group_norm_nhwc_fwd_params:
	.zero		1056


//--------------------- .nv.constant0._Z35group_norm_nhwc_fwd_one_pass_kernelI11Bf16IOBf16WLi512ELi48ELi384EEv26Group_norm_nhwc_fwd_params --------------------------
	.section	.nv.constant0._Z35group_norm_nhwc_fwd_one_pass_kernelI11Bf16IOBf16WLi512ELi48ELi384EEv26Group_norm_nhwc_fwd_params,"a",@progbits
	.sectionflags	@""
	.align	4
.nv.constant0._Z35group_norm_nhwc_fwd_one_pass_kernelI11Bf16IOBf16WLi512ELi48ELi384EEv26Group_norm_nhwc_fwd_params:
	.zero		1056


//--------------------- .nv.constant0._Z35group_norm_nhwc_fwd_one_pass_kernelI11Bf16IOFp16WLi64ELi48ELi384EEv26Group_norm_nhwc_fwd_params --------------------------
	.section	.nv.constant0._Z35group_norm_nhwc_fwd_one_pass_kernelI11Bf16IOFp16WLi64ELi48ELi384EEv26Group_norm_nhwc_fwd_params,"a",@progbits
	.sectionflags	@""
	.align	4
.nv.constant0._Z35group_norm_nhwc_fwd_one_pass_kernelI11Bf16IOFp16WLi64ELi48ELi384EEv26Group_norm_nhwc_fwd_params:
	.zero		1056


//--------------------- .nv.constant0._Z35group_norm_nhwc_fwd_one_pass_kernelI11Bf16IOFp16WLi128ELi48ELi384EEv26Group_norm_nhwc_fwd_params --------------------------
	.section	.nv.constant0._Z35group_norm_nhwc_fwd_one_pass_kernelI11Bf16IOFp16WLi128ELi48ELi384EEv26Group_norm_nhwc_fwd_params,"a",@progbits
	.sectionflags	@""
	.align	4
.nv.constant0._Z35group_norm_nhwc_fwd_one_pass_kernelI11Bf16IOFp16WLi128ELi48ELi384EEv26Group_norm_nhwc_fwd_params:
	.zero		1056


//--------------------- .nv.constant0._Z35group_norm_nhwc_fwd_one_pass_kernelI11Bf16IOFp16WLi256ELi48ELi384EEv26Group_norm_nhwc_fwd_params --------------------------
	.section	.nv.constant0._Z35group_norm_nhwc_fwd_one_pass_kernelI11Bf16IOFp16WLi256ELi48ELi384EEv26Group_norm_nhwc_fwd_params,"a",@progbits
	.sectionflags	@""
	.align	4
.nv.constant0._Z35group_norm_nhwc_fwd_one_pass_kernelI11Bf16IOFp16WLi256ELi48ELi384EEv26Group_norm_nhwc_fwd_params:
	.zero		1056


//--------------------- .nv.constant0._Z35group_norm_nhwc_fwd_one_pass_kernelI11Bf16IOFp16WLi512ELi48ELi384EEv26Group_norm_nhwc_fwd_params --------------------------
	.section	.nv.constant0._Z35group_norm_nhwc_fwd_one_pass_kernelI11Bf16IOFp16WLi512ELi48ELi384EEv26Group_norm_nhwc_fwd_params,"a",@progbits
	.sectionflags	@""
	.align	4
.nv.constant0._Z35group_norm_nhwc_fwd_one_pass_kernelI11Bf16IOFp16WLi512ELi48ELi384EEv26Group_norm_nhwc_fwd_params:
	.zero		1056


//--------------------- .nv.constant0._Z35group_norm_nhwc_fwd_one_pass_kernelI11Fp16IOFp32WLi64ELi48ELi384EEv26Group_norm_nhwc_fwd_params --------------------------
	.section	.nv.constant0._Z35group_norm_nhwc_fwd_one_pass_kernelI11Fp16IOFp32WLi64ELi48ELi384EEv26Group_norm_nhwc_fwd_params,"a",@progbits
	.sectionflags	@""
	.align	4
.nv.constant0._Z35group_norm_nhwc_fwd_one_pass_kernelI11Fp16IOFp32WLi64ELi48ELi384EEv26Group_norm_nhwc_fwd_params:
	.zero		1056


//--------------------- .nv.constant0._Z35group_norm_nhwc_fwd_one_pass_kernelI11Fp16IOFp32WLi128ELi48ELi384EEv26Group_norm_nhwc_fwd_params --------------------------
	.section	.nv.constant0._Z35group_norm_nhwc_fwd_one_pass_kernelI11Fp16IOFp32WLi128ELi48ELi384EEv26Group_norm_nhwc_fwd_params,"a",@progbits
	.sectionflags	@""
	.align	4
.nv.constant0._Z35group_norm_nhwc_fwd_one_pass_kernelI11Fp16IOFp32WLi128ELi48ELi384EEv26Group_norm_nhwc_fwd_params:
	.zero		1056


//--------------------- .nv.constant0._Z35group_norm_nhwc_fwd_one_pass_kernelI11Fp16IOFp32WLi256ELi48ELi384EEv26Group_norm_nhwc_fwd_params --------------------------
	.section	.nv.constant0._Z35group_norm_nhwc_fwd_one_pass_kernelI11Fp16IOFp32WLi256ELi48ELi384EEv26Group_norm_nhwc_fwd_params,"a",@progbits
	.sectionflags	@""
	.align	4
.nv.constant0._Z35group_norm_nhwc_fwd_one_pass_kernelI11Fp16IOFp32WLi256ELi48ELi384EEv26Group_norm_nhwc_fwd_params:
	.zero		1056


//--------------------- .nv.constant0._Z35group_norm_nhwc_fwd_one_pass_kernelI11Fp16IOFp32WLi512ELi48ELi384EEv26Group_norm_nhwc_fwd_params --------------------------
	.section	.nv.constant0._Z35group_norm_nhwc_fwd_one_pass_kernelI11Fp16IOFp32WLi512ELi48ELi384EEv26Group_norm_nhwc_fwd_params,"a",@progbits
	.sectionflags	@""
	.align	4
.nv.constant0._Z35group_norm_nhwc_fwd_one_pass_kernelI11Fp16IOFp32WLi512ELi48ELi384EEv26Group_norm_nhwc_fwd_params:
	.zero		1056


//--------------------- .nv.constant0._Z35group_norm_nhwc_fwd_one_pass_kernelI11Fp16IOBf16WLi64ELi48ELi384EEv26Group_norm_nhwc_fwd_params --------------------------
	.section	.nv.constant0._Z35group_norm_nhwc_fwd_one_pass_kernelI11Fp16IOBf16WLi64ELi48ELi384EEv26Group_norm_nhwc_fwd_params,"a",@progbits
	.sectionflags	@""
	.align	4
.nv.constant0._Z35group_norm_nhwc_fwd_one_pass_kernelI11Fp16IOBf16WLi64ELi48ELi384EEv26Group_norm_nhwc_fwd_params:
	.zero		1056


//--------------------- .nv.constant0._Z35group_norm_nhwc_fwd_one_pass_kernelI11Fp16IOBf16WLi128ELi48ELi384EEv26Group_norm_nhwc_fwd_params --------------------------
	.section	.nv.constant0._Z35group_norm_nhwc_fwd_one_pass_kernelI11Fp16IOBf16WLi128ELi48ELi384EEv26Group_norm_nhwc_fwd_params,"a",@progbits
	.sectionflags	@""
	.align	4
.nv.constant0._Z35group_norm_nhwc_fwd_one_pass_kernelI11Fp16IOBf16WLi128ELi48ELi384EEv26Group_norm_nhwc_fwd_params:
	.zero		1056


//--------------------- .nv.constant0._Z35group_norm_nhwc_fwd_one_pass_kernelI11Fp16IOBf16WLi256ELi48ELi384EEv26Group_norm_nhwc_fwd_params --------------------------
	.section	.nv.constant0._Z35group_norm_nhwc_fwd_one_pass_kernelI11Fp16IOBf16WLi256ELi48ELi384EEv26Group_norm_nhwc_fwd_params,"a",@progbits
	.sectionflags	@""
	.align	4
.nv.constant0._Z35group_norm_nhwc_fwd_one_pass_kernelI11Fp16IOBf16WLi256ELi48ELi384EEv26Group_norm_nhwc_fwd_params:
	.zero		1056


//--------------------- .nv.constant0._Z35group_norm_nhwc_fwd_one_pass_kernelI11Fp16IOBf16WLi512ELi48ELi384EEv26Group_norm_nhwc_fwd_params --------------------------
	.section	.nv.constant0._Z35group_norm_nhwc_fwd_one_pass_kernelI11Fp16IOBf16WLi512ELi48ELi384EEv26Group_norm_nhwc_fwd_params,"a",@progbits
	.sectionflags	@""
	.align	4
.nv.constant0._Z35group_norm_nhwc_fwd_one_pass_kernelI11Fp16IOBf16WLi512ELi48ELi384EEv26Group_norm_nhwc_fwd_params:
	.zero		1056


//--------------------- .nv.constant0._Z35group_norm_nhwc_fwd_one_pass_kernelI11Fp16IOFp16WLi64ELi48ELi384EEv26Group_norm_nhwc_fwd_params --------------------------
	.section	.nv.constant0._Z35group_norm_nhwc_fwd_one_pass_kernelI11Fp16IOFp16WLi64ELi48ELi384EEv26Group_norm_nhwc_fwd_params,"a",@progbits
	.sectionflags	@""
	.align	4
.nv.constant0._Z35group_norm_nhwc_fwd_one_pass_kernelI11Fp16IOFp16WLi64ELi48ELi384EEv26Group_norm_nhwc_fwd_params:
	.zero		1056


//--------------------- .nv.constant0._Z35group_norm_nhwc_fwd_one_pass_kernelI11Fp16IOFp16WLi128ELi48ELi384EEv26Group_norm_nhwc_fwd_params --------------------------
	.section	.nv.constant0._Z35group_norm_nhwc_fwd_one_pass_kernelI11Fp16IOFp16WLi128ELi48ELi384EEv26Group_norm_nhwc_fwd_params,"a",@progbits
	.sectionflags	@""
	.align	4
.nv.constant0._Z35group_norm_nhwc_fwd_one_pass_kernelI11Fp16IOFp16WLi128ELi48ELi384EEv26Group_norm_nhwc_fwd_params:
	.zero		1056


//--------------------- .nv.constant0._Z35group_norm_nhwc_fwd_one_pass_kernelI11Fp16IOFp16WLi256ELi48ELi384EEv26Group_norm_nhwc_fwd_params --------------------------
	.section	.nv.constant0._Z35group_norm_nhwc_fwd_one_pass_kernelI11Fp16IOFp16WLi256ELi48ELi384EEv26Group_norm_nhwc_fwd_params,"a",@progbits
	.sectionflags	@""
	.align	4
.nv.constant0._Z35group_norm_nhwc_fwd_one_pass_kernelI11Fp16IOFp16WLi256ELi48ELi384EEv26Group_norm_nhwc_fwd_params:
	.zero		1056


//--------------------- .nv.constant0._Z35group_norm_nhwc_fwd_one_pass_kernelI11Fp16IOFp16WLi512ELi48ELi384EEv26Group_norm_nhwc_fwd_params --------------------------
	.section	.nv.constant0._Z35group_norm_nhwc_fwd_one_pass_kernelI11Fp16IOFp16WLi512ELi48ELi384EEv26Group_norm_nhwc_fwd_params,"a",@progbits
	.sectionflags	@""
	.align	4
.nv.constant0._Z35group_norm_nhwc_fwd_one_pass_kernelI11Fp16IOFp16WLi512ELi48ELi384EEv26Group_norm_nhwc_fwd_params:
	.zero		1056


//--------------------- .nv.constant0._Z35group_norm_nhwc_fwd_one_pass_kernelI11Fp32IOFp32WLi64ELi48ELi384EEv26Group_norm_nhwc_fwd_params --------------------------
	.section	.nv.constant0._Z35group_norm_nhwc_fwd_one_pass_kernelI11Fp32IOFp32WLi64ELi48ELi384EEv26Group_norm_nhwc_fwd_params,"a",@progbits
	.sectionflags	@""
	.align	4
.nv.constant0._Z35group_norm_nhwc_fwd_one_pass_kernelI11Fp32IOFp32WLi64ELi48ELi384EEv26Group_norm_nhwc_fwd_params:
	.zero		1056


//--------------------- .nv.constant0._Z35group_norm_nhwc_fwd_one_pass_kernelI11Fp32IOFp32WLi128ELi48ELi384EEv26Group_norm_nhwc_fwd_params --------------------------
	.section	.nv.constant0._Z35group_norm_nhwc_fwd_one_pass_kernelI11Fp32IOFp32WLi128ELi48ELi384EEv26Group_norm_nhwc_fwd_params,"a",@progbits
	.sectionflags	@""
	.align	4
.nv.constant0._Z35group_norm_nhwc_fwd_one_pass_kernelI11Fp32IOFp32WLi128ELi48ELi384EEv26Group_norm_nhwc_fwd_params:
	.zero		1056


//--------------------- .nv.constant0._Z35group_norm_nhwc_fwd_one_pass_kernelI11Fp32IOFp32WLi256ELi48ELi384EEv26Group_norm_nhwc_fwd_params --------------------------
	.section	.nv.constant0._Z35group_norm_nhwc_fwd_one_pass_kernelI11Fp32IOFp32WLi256ELi48ELi384EEv26Group_norm_nhwc_fwd_params,"a",@progbits
	.sectionflags	@""
	.align	4
.nv.constant0._Z35group_norm_nhwc_fwd_one_pass_kernelI11Fp32IOFp32WLi256ELi48ELi384EEv26Group_norm_nhwc_fwd_params:
	.zero		1056


//--------------------- .nv.constant0._Z35group_norm_nhwc_fwd_one_pass_kernelI11Fp32IOFp32WLi512ELi48ELi384EEv26Group_norm_nhwc_fwd_params --------------------------
	.section	.nv.constant0._Z35group_norm_nhwc_fwd_one_pass_kernelI11Fp32IOFp32WLi512ELi48ELi384EEv26Group_norm_nhwc_fwd_params,"a",@progbits
	.sectionflags	@""
	.align	4
.nv.constant0._Z35group_norm_nhwc_fwd_one_pass_kernelI11Fp32IOFp32WLi512ELi48ELi384EEv26Group_norm_nhwc_fwd_params:
	.zero		1056


//--------------------- .nv.constant0._Z35group_norm_nhwc_fwd_one_pass_kernelI11Fp32IOBf16WLi64ELi48ELi384EEv26Group_norm_nhwc_fwd_params --------------------------
	.section	.nv.constant0._Z35group_norm_nhwc_fwd_one_pass_kernelI11Fp32IOBf16WLi64ELi48ELi384EEv26Group_norm_nhwc_fwd_params,"a",@progbits
	.sectionflags	@""
	.align	4
.nv.constant0._Z35group_norm_nhwc_fwd_one_pass_kernelI11Fp32IOBf16WLi64ELi48ELi384EEv26Group_norm_nhwc_fwd_params:
	.zero		1056


//--------------------- .nv.constant0._Z35group_norm_nhwc_fwd_one_pass_kernelI11Fp32IOBf16WLi128ELi48ELi384EEv26Group_norm_nhwc_fwd_params --------------------------
	.section	.nv.constant0._Z35group_norm_nhwc_fwd_one_pass_kernelI11Fp32IOBf16WLi128ELi48ELi384EEv26Group_norm_nhwc_fwd_params,"a",@progbits
	.sectionflags	@""
	.align	4
.nv.constant0._Z35group_norm_nhwc_fwd_one_pass_kernelI11Fp32IOBf16WLi128ELi48ELi384EEv26Group_norm_nhwc_fwd_params:
	.zero		1056


//--------------------- .nv.constant0._Z35group_norm_nhwc_fwd_one_pass_kernelI11Fp32IOBf16WLi256ELi48ELi384EEv26Group_norm_nhwc_fwd_params --------------------------
	.section	.nv.constant0._Z35group_norm_nhwc_fwd_one_pass_kernelI11Fp32IOBf16WLi256ELi48ELi384EEv26Group_norm_nhwc_fwd_params,"a",@progbits
	.sectionflags	@""
	.align	4
.nv.constant0._Z35group_norm_nhwc_fwd_one_pass_kernelI11Fp32IOBf16WLi256ELi48ELi384EEv26Group_norm_nhwc_fwd_params:
	.zero		1056


//--------------------- .nv.constant0._Z35group_norm_nhwc_fwd_one_pass_kernelI11Fp32IOBf16WLi512ELi48ELi384EEv26Group_norm_nhwc_fwd_params --------------------------
	.section	.nv.constant0._Z35group_norm_nhwc_fwd_one_pass_kernelI11Fp32IOBf16WLi512ELi48ELi384EEv26Group_norm_nhwc_fwd_params,"a",@progbits
	.sectionflags	@""
	.align	4
.nv.constant0._Z35group_norm_nhwc_fwd_one_pass_kernelI11Fp32IOBf16WLi512ELi48ELi384EEv26Group_norm_nhwc_fwd_params:
	.zero		1056


//--------------------- .nv.constant0._Z35group_norm_nhwc_fwd_one_pass_kernelI11Fp32IOFp16WLi64ELi48ELi384EEv26Group_norm_nhwc_fwd_params --------------------------
	.section	.nv.constant0._Z35group_norm_nhwc_fwd_one_pass_kernelI11Fp32IOFp16WLi64ELi48ELi384EEv26Group_norm_nhwc_fwd_params,"a",@progbits
	.sectionflags	@""
	.align	4
.nv.constant0._Z35group_norm_nhwc_fwd_one_pass_kernelI11Fp32IOFp16WLi64ELi48ELi384EEv26Group_norm_nhwc_fwd_params:
	.zero		1056


//--------------------- .nv.constant0._Z35group_norm_nhwc_fwd_one_pass_kernelI11Fp32IOFp16WLi128ELi48ELi384EEv26Group_norm_nhwc_fwd_params --------------------------
	.section	.nv.constant0._Z35group_norm_nhwc_fwd_one_pass_kernelI11Fp32IOFp16WLi128ELi48ELi384EEv26Group_norm_nhwc_fwd_params,"a",@progbits
	.sectionflags	@""
	.align	4
.nv.constant0._Z35group_norm_nhwc_fwd_one_pass_kernelI11Fp32IOFp16WLi128ELi48ELi384EEv26Group_norm_nhwc_fwd_params:
	.zero		1056


//--------------------- .nv.constant0._Z35group_norm_nhwc_fwd_one_pass_kernelI11Fp32IOFp16WLi256ELi48ELi384EEv26Group_norm_nhwc_fwd_params --------------------------
	.section	.nv.constant0._Z35group_norm_nhwc_fwd_one_pass_kernelI11Fp32IOFp16WLi256ELi48ELi384EEv26Group_norm_nhwc_fwd_params,"a",@progbits
	.sectionflags	@""
	.align	4
.nv.constant0._Z35group_norm_nhwc_fwd_one_pass_kernelI11Fp32IOFp16WLi256ELi48ELi384EEv26Group_norm_nhwc_fwd_params:
	.zero		1056


//--------------------- .nv.constant0._Z35group_norm_nhwc_fwd_one_pass_kernelI11Fp32IOFp16WLi512ELi48ELi384EEv26Group_norm_nhwc_fwd_params --------------------------
	.section	.nv.constant0._Z35group_norm_nhwc_fwd_one_pass_kernelI11Fp32IOFp16WLi512ELi48ELi384EEv26Group_norm_nhwc_fwd_params,"a",@progbits
	.sectionflags	@""
	.align	4
.nv.constant0._Z35group_norm_nhwc_fwd_one_pass_kernelI11Fp32IOFp16WLi512ELi48ELi384EEv26Group_norm_nhwc_fwd_params:
	.zero		1056


//--------------------- SYMBOLS --------------------------

	.type		.nv.reservedSmem.offset0,@object
	.size		.nv.reservedSmem.offset0,0x4
	.type		.nv.reservedSmem.cap,@object
	.size		.nv.reservedSmem.cap,0x4
